	.target	sm_103a

	.elftype	@"ET_EXEC"


//--------------------- .note.nv.tkinfo           --------------------------
	.section	.note.nv.tkinfo,"",@"SHT_NOTE"
	.sectionflags	@"SHF_NOTE_NV_TKINFO"
	.tkinfo
        /*0018*/ 	.word	0x00000002
        /*0030*/ 	.string	""
        /*0030*/ 	.string	"ptxas"
        /*0030*/ 	.string	"Cuda compilation tools, release 13.0, V13.0.88"
        /*0030*/ 	.string	"Build cuda_13.0.r13.0/compiler.36424714_0"
        /*0030*/ 	.string	"-arch sm_103a -m 64 "



//--------------------- .note.nv.cuinfo           --------------------------
	.section	.note.nv.cuinfo,"",@"SHT_NOTE"
	.sectionflags	@"SHF_NOTE_NV_CUINFO"
        /*0018*/ 	.short	0x0002
        /*001a*/ 	.short	0x0067
        /*001c*/ 	.short	0x0082
	.zero		2


//--------------------- .nv.info                  --------------------------
	.section	.nv.info,"",@"SHT_CUDA_INFO"
	.align	4


	//----- nvinfo : EIATTR_REGCOUNT
	.align		4
        /*0000*/ 	.byte	0x04, 0x2f
        /*0002*/ 	.short	(.L_41 - .L_40)
	.align		4
.L_40:
        /*0004*/ 	.word	index@(_Z35group_norm_nhwc_fwd_one_pass_kernelI11Fp32IOFp16WLi512ELi14ELi224EEv26Group_norm_nhwc_fwd_params)
        /*0008*/ 	.word	0x00000048


	//----- nvinfo : EIATTR_FRAME_SIZE
	.align		4
.L_41:
        /*000c*/ 	.byte	0x04, 0x11
        /*000e*/ 	.short	(.L_43 - .L_42)
	.align		4
.L_42:
        /*0010*/ 	.word	index@(_Z35group_norm_nhwc_fwd_one_pass_kernelI11Fp32IOFp16WLi512ELi14ELi224EEv26Group_norm_nhwc_fwd_params)
        /*0014*/ 	.word	0x00000000


	//----- nvinfo : EIATTR_REGCOUNT
	.align		4
.L_43:
        /*0018*/ 	.byte	0x04, 0x2f
        /*001a*/ 	.short	(.L_45 - .L_44)
	.align		4
.L_44:
        /*001c*/ 	.word	index@(_Z35group_norm_nhwc_fwd_one_pass_kernelI11Fp32IOFp16WLi256ELi14ELi224EEv26Group_norm_nhwc_fwd_params)
        /*0020*/ 	.word	0x00000028


	//----- nvinfo : EIATTR_FRAME_SIZE
	.align		4
.L_45:
        /*0024*/ 	.byte	0x04, 0x11
        /*0026*/ 	.short	(.L_47 - .L_46)
	.align		4
.L_46:
        /*0028*/ 	.word	index@(_Z35group_norm_nhwc_fwd_one_pass_kernelI11Fp32IOFp16WLi256ELi14ELi224EEv26Group_norm_nhwc_fwd_params)
        /*002c*/ 	.word	0x00000000


	//----- nvinfo : EIATTR_REGCOUNT
	.align		4
.L_47:
        /*0030*/ 	.byte	0x04, 0x2f
        /*0032*/ 	.short	(.L_49 - .L_48)
	.align		4
.L_48:
        /*0034*/ 	.word	index@(_Z35group_norm_nhwc_fwd_one_pass_kernelI11Fp32IOFp16WLi128ELi14ELi224EEv26Group_norm_nhwc_fwd_params)
        /*0038*/ 	.word	0x00000020


	//----- nvinfo : EIATTR_FRAME_SIZE
	.align		4
.L_49:
        /*003c*/ 	.byte	0x04, 0x11
        /*003e*/ 	.short	(.L_51 - .L_50)
	.align		4
.L_50:
        /*0040*/ 	.word	index@(_Z35group_norm_nhwc_fwd_one_pass_kernelI11Fp32IOFp16WLi128ELi14ELi224EEv26Group_norm_nhwc_fwd_params)
        /*0044*/ 	.word	0x00000000


	//----- nvinfo : EIATTR_REGCOUNT
	.align		4
.L_51:
        /*0048*/ 	.byte	0x04, 0x2f
        /*004a*/ 	.short	(.L_53 - .L_52)
	.align		4
.L_52:
        /*004c*/ 	.word	index@(_Z35group_norm_nhwc_fwd_one_pass_kernelI11Fp32IOFp16WLi64ELi14ELi224EEv26Group_norm_nhwc_fwd_params)
        /*0050*/ 	.word	0x0000001f


	//----- nvinfo : EIATTR_FRAME_SIZE
	.align		4
.L_53:
        /*0054*/ 	.byte	0x04, 0x11
        /*0056*/ 	.short	(.L_55 - .L_54)
	.align		4
.L_54:
        /*0058*/ 	.word	index@(_Z35group_norm_nhwc_fwd_one_pass_kernelI11Fp32IOFp16WLi64ELi14ELi224EEv26Group_norm_nhwc_fwd_params)
        /*005c*/ 	.word	0x00000000


	//----- nvinfo : EIATTR_REGCOUNT
	.align		4
.L_55:
        /*0060*/ 	.byte	0x04, 0x2f
        /*0062*/ 	.short	(.L_57 - .L_56)
	.align		4
.L_56:
        /*0064*/ 	.word	index@(_Z35group_norm_nhwc_fwd_one_pass_kernelI11Fp32IOBf16WLi512ELi14ELi224EEv26Group_norm_nhwc_fwd_params)
        /*0068*/ 	.word	0x00000048


	//----- nvinfo : EIATTR_FRAME_SIZE
	.align		4
.L_57:
        /*006c*/ 	.byte	0x04, 0x11
        /*006e*/ 	.short	(.L_59 - .L_58)
	.align		4
.L_58:
        /*0070*/ 	.word	index@(_Z35group_norm_nhwc_fwd_one_pass_kernelI11Fp32IOBf16WLi512ELi14ELi224EEv26Group_norm_nhwc_fwd_params)
        /*0074*/ 	.word	0x00000000


	//----- nvinfo : EIATTR_REGCOUNT
	.align		4
.L_59:
        /*0078*/ 	.byte	0x04, 0x2f
        /*007a*/ 	.short	(.L_61 - .L_60)
	.align		4
.L_60:
        /*007c*/ 	.word	index@(_Z35group_norm_nhwc_fwd_one_pass_kernelI11Fp32IOBf16WLi256ELi14ELi224EEv26Group_norm_nhwc_fwd_params)
        /*0080*/ 	.word	0x00000028


	//----- nvinfo : EIATTR_FRAME_SIZE
	.align		4
.L_61:
        /*0084*/ 	.byte	0x04, 0x11
        /*0086*/ 	.short	(.L_63 - .L_62)
	.align		4
.L_62:
        /*0088*/ 	.word	index@(_Z35group_norm_nhwc_fwd_one_pass_kernelI11Fp32IOBf16WLi256ELi14ELi224EEv26Group_norm_nhwc_fwd_params)
        /*008c*/ 	.word	0x00000000


	//----- nvinfo : EIATTR_REGCOUNT
	.align		4
.L_63:
        /*0090*/ 	.byte	0x04, 0x2f
        /*0092*/ 	.short	(.L_65 - .L_64)
	.align		4
.L_64:
        /*0094*/ 	.word	index@(_Z35group_norm_nhwc_fwd_one_pass_kernelI11Fp32IOBf16WLi128ELi14ELi224EEv26Group_norm_nhwc_fwd_params)
        /*0098*/ 	.word	0x00000020


	//----- nvinfo : EIATTR_FRAME_SIZE
	.align		4
.L_65:
        /*009c*/ 	.byte	0x04, 0x11
        /*009e*/ 	.short	(.L_67 - .L_66)
	.align		4
.L_66:
        /*00a0*/ 	.word	index@(_Z35group_norm_nhwc_fwd_one_pass_kernelI11Fp32IOBf16WLi128ELi14ELi224EEv26Group_norm_nhwc_fwd_params)
        /*00a4*/ 	.word	0x00000000


	//----- nvinfo : EIATTR_REGCOUNT
	.align		4
.L_67:
        /*00a8*/ 	.byte	0x04, 0x2f
        /*00aa*/ 	.short	(.L_69 - .L_68)
	.align		4
.L_68:
        /*00ac*/ 	.word	index@(_Z35group_norm_nhwc_fwd_one_pass_kernelI11Fp32IOBf16WLi64ELi14ELi224EEv26Group_norm_nhwc_fwd_params)
        /*00b0*/ 	.word	0x0000001f


	//----- nvinfo : EIATTR_FRAME_SIZE
	.align		4
.L_69:
        /*00b4*/ 	.byte	0x04, 0x11
        /*00b6*/ 	.short	(.L_71 - .L_70)
	.align		4
.L_70:
        /*00b8*/ 	.word	index@(_Z35group_norm_nhwc_fwd_one_pass_kernelI11Fp32IOBf16WLi64ELi14ELi224EEv26Group_norm_nhwc_fwd_params)
        /*00bc*/ 	.word	0x00000000


	//----- nvinfo : EIATTR_REGCOUNT
	.align		4
.L_71:
        /*00c0*/ 	.byte	0x04, 0x2f
        /*00c2*/ 	.short	(.L_73 - .L_72)
	.align		4
.L_72:
        /*00c4*/ 	.word	index@(_Z35group_norm_nhwc_fwd_one_pass_kernelI11Fp32IOFp32WLi512ELi14ELi224EEv26Group_norm_nhwc_fwd_params)
        /*00c8*/ 	.word	0x00000048


	//----- nvinfo : EIATTR_FRAME_SIZE
	.align		4
.L_73:
        /*00cc*/ 	.byte	0x04, 0x11
        /*00ce*/ 	.short	(.L_75 - .L_74)
	.align		4
.L_74:
        /*00d0*/ 	.word	index@(_Z35group_norm_nhwc_fwd_one_pass_kernelI11Fp32IOFp32WLi512ELi14ELi224EEv26Group_norm_nhwc_fwd_params)
        /*00d4*/ 	.word	0x00000000


	//----- nvinfo : EIATTR_REGCOUNT
	.align		4
.L_75:
        /*00d8*/ 	.byte	0x04, 0x2f
        /*00da*/ 	.short	(.L_77 - .L_76)
	.align		4
.L_76:
        /*00dc*/ 	.word	index@(_Z35group_norm_nhwc_fwd_one_pass_kernelI11Fp32IOFp32WLi256ELi14ELi224EEv26Group_norm_nhwc_fwd_params)
        /*00e0*/ 	.word	0x00000028


	//----- nvinfo : EIATTR_FRAME_SIZE
	.align		4
.L_77:
        /*00e4*/ 	.byte	0x04, 0x11
        /*00e6*/ 	.short	(.L_79 - .L_78)
	.align		4
.L_78:
        /*00e8*/ 	.word	index@(_Z35group_norm_nhwc_fwd_one_pass_kernelI11Fp32IOFp32WLi256ELi14ELi224EEv26Group_norm_nhwc_fwd_params)
        /*00ec*/ 	.word	0x00000000


	//----- nvinfo : EIATTR_REGCOUNT
	.align		4
.L_79:
        /*00f0*/ 	.byte	0x04, 0x2f
        /*00f2*/ 	.short	(.L_81 - .L_80)
	.align		4
.L_80:
        /*00f4*/ 	.word	index@(_Z35group_norm_nhwc_fwd_one_pass_kernelI11Fp32IOFp32WLi128ELi14ELi224EEv26Group_norm_nhwc_fwd_params)
        /*00f8*/ 	.word	0x00000020


	//----- nvinfo : EIATTR_FRAME_SIZE
	.align		4
.L_81:
        /*00fc*/ 	.byte	0x04, 0x11
        /*00fe*/ 	.short	(.L_83 - .L_82)
	.align		4
.L_82:
        /*0100*/ 	.word	index@(_Z35group_norm_nhwc_fwd_one_pass_kernelI11Fp32IOFp32WLi128ELi14ELi224EEv26Group_norm_nhwc_fwd_params)
        /*0104*/ 	.word	0x00000000


	//----- nvinfo : EIATTR_REGCOUNT
	.align		4
.L_83:
        /*0108*/ 	.byte	0x04, 0x2f
        /*010a*/ 	.short	(.L_85 - .L_84)
	.align		4
.L_84:
        /*010c*/ 	.word	index@(_Z35group_norm_nhwc_fwd_one_pass_kernelI11Fp32IOFp32WLi64ELi14ELi224EEv26Group_norm_nhwc_fwd_params)
        /*0110*/ 	.word	0x0000001e


	//----- nvinfo : EIATTR_FRAME_SIZE
	.align		4
.L_85:
        /*0114*/ 	.byte	0x04, 0x11
        /*0116*/ 	.short	(.L_87 - .L_86)
	.align		4
.L_86:
        /*0118*/ 	.word	index@(_Z35group_norm_nhwc_fwd_one_pass_kernelI11Fp32IOFp32WLi64ELi14ELi224EEv26Group_norm_nhwc_fwd_params)
        /*011c*/ 	.word	0x00000000


	//----- nvinfo : EIATTR_REGCOUNT
	.align		4
.L_87:
        /*0120*/ 	.byte	0x04, 0x2f
        /*0122*/ 	.short	(.L_89 - .L_88)
	.align		4
.L_88:
        /*0124*/ 	.word	index@(_Z35group_norm_nhwc_fwd_one_pass_kernelI11Fp16IOFp16WLi512ELi14ELi224EEv26Group_norm_nhwc_fwd_params)
        /*0128*/ 	.word	0x00000043


	//----- nvinfo : EIATTR_FRAME_SIZE
	.align		4
.L_89:
        /*012c*/ 	.byte	0x04, 0x11
        /*012e*/ 	.short	(.L_91 - .L_90)
	.align		4
.L_90:
        /*0130*/ 	.word	index@(_Z35group_norm_nhwc_fwd_one_pass_kernelI11Fp16IOFp16WLi512ELi14ELi224EEv26Group_norm_nhwc_fwd_params)
        /*0134*/ 	.word	0x00000000


	//----- nvinfo : EIATTR_REGCOUNT
	.align		4
.L_91:
        /*0138*/ 	.byte	0x04, 0x2f
        /*013a*/ 	.short	(.L_93 - .L_92)
	.align		4
.L_92:
        /*013c*/ 	.word	index@(_Z35group_norm_nhwc_fwd_one_pass_kernelI11Fp16IOFp16WLi256ELi14ELi224EEv26Group_norm_nhwc_fwd_params)
        /*0140*/ 	.word	0x00000028


	//----- nvinfo : EIATTR_FRAME_SIZE
	.align		4
.L_93:
        /*0144*/ 	.byte	0x04, 0x11
        /*0146*/ 	.short	(.L_95 - .L_94)
	.align		4
.L_94:
        /*0148*/ 	.word	index@(_Z35group_norm_nhwc_fwd_one_pass_kernelI11Fp16IOFp16WLi256ELi14ELi224EEv26Group_norm_nhwc_fwd_params)
        /*014c*/ 	.word	0x00000000


	//----- nvinfo : EIATTR_REGCOUNT
	.align		4
.L_95:
        /*0150*/ 	.byte	0x04, 0x2f
        /*0152*/ 	.short	(.L_97 - .L_96)
	.align		4
.L_96:
        /*0154*/ 	.word	index@(_Z35group_norm_nhwc_fwd_one_pass_kernelI11Fp16IOFp16WLi128ELi14ELi224EEv26Group_norm_nhwc_fwd_params)
        /*0158*/ 	.word	0x00000020


	//----- nvinfo : EIATTR_FRAME_SIZE
	.align		4
.L_97:
        /*015c*/ 	.byte	0x04, 0x11
        /*015e*/ 	.short	(.L_99 - .L_98)
	.align		4
.L_98:
        /*0160*/ 	.word	index@(_Z35group_norm_nhwc_fwd_one_pass_kernelI11Fp16IOFp16WLi128ELi14ELi224EEv26Group_norm_nhwc_fwd_params)
        /*0164*/ 	.word	0x00000000


	//----- nvinfo : EIATTR_REGCOUNT
	.align		4
.L_99:
        /*0168*/ 	.byte	0x04, 0x2f
        /*016a*/ 	.short	(.L_101 - .L_100)
	.align		4
.L_100:
        /*016c*/ 	.word	index@(_Z35group_norm_nhwc_fwd_one_pass_kernelI11Fp16IOFp16WLi64ELi14ELi224EEv26Group_norm_nhwc_fwd_params)
        /*0170*/ 	.word	0x00000020


	//----- nvinfo : EIATTR_FRAME_SIZE
	.align		4
.L_101:
        /*0174*/ 	.byte	0x04, 0x11
        /*0176*/ 	.short	(.L_103 - .L_102)
	.align		4
.L_102:
        /*0178*/ 	.word	index@(_Z35group_norm_nhwc_fwd_one_pass_kernelI11Fp16IOFp16WLi64ELi14ELi224EEv26Group_norm_nhwc_fwd_params)
        /*017c*/ 	.word	0x00000000


	//----- nvinfo : EIATTR_REGCOUNT
	.align		4
.L_103:
        /*0180*/ 	.byte	0x04, 0x2f
        /*0182*/ 	.short	(.L_105 - .L_104)
	.align		4
.L_104:
        /*0184*/ 	.word	index@(_Z35group_norm_nhwc_fwd_one_pass_kernelI11Fp16IOBf16WLi512ELi14ELi224EEv26Group_norm_nhwc_fwd_params)
        /*0188*/ 	.word	0x00000043


	//----- nvinfo : EIATTR_FRAME_SIZE
	.align		4
.L_105:
        /*018c*/ 	.byte	0x04, 0x11
        /*018e*/ 	.short	(.L_107 - .L_106)
	.align		4
.L_106:
        /*0190*/ 	.word	index@(_Z35group_norm_nhwc_fwd_one_pass_kernelI11Fp16IOBf16WLi512ELi14ELi224EEv26Group_norm_nhwc_fwd_params)
        /*0194*/ 	.word	0x00000000


	//----- nvinfo : EIATTR_REGCOUNT
	.align		4
.L_107:
        /*0198*/ 	.byte	0x04, 0x2f
        /*019a*/ 	.short	(.L_109 - .L_108)
	.align		4
.L_108:
        /*019c*/ 	.word	index@(_Z35group_norm_nhwc_fwd_one_pass_kernelI11Fp16IOBf16WLi256ELi14ELi224EEv26Group_norm_nhwc_fwd_params)
        /*01a0*/ 	.word	0x00000028


	//----- nvinfo : EIATTR_FRAME_SIZE
	.align		4
.L_109:
        /*01a4*/ 	.byte	0x04, 0x11
        /*01a6*/ 	.short	(.L_111 - .L_110)
	.align		4
.L_110:
        /*01a8*/ 	.word	index@(_Z35group_norm_nhwc_fwd_one_pass_kernelI11Fp16IOBf16WLi256ELi14ELi224EEv26Group_norm_nhwc_fwd_params)
        /*01ac*/ 	.word	0x00000000


	//----- nvinfo : EIATTR_REGCOUNT
	.align		4
.L_111:
        /*01b0*/ 	.byte	0x04, 0x2f
        /*01b2*/ 	.short	(.L_113 - .L_112)
	.align		4
.L_112:
        /*01b4*/ 	.word	index@(_Z35group_norm_nhwc_fwd_one_pass_kernelI11Fp16IOBf16WLi128ELi14ELi224EEv26Group_norm_nhwc_fwd_params)
        /*01b8*/ 	.word	0x00000020


	//----- nvinfo : EIATTR_FRAME_SIZE
	.align		4
.L_113:
        /*01bc*/ 	.byte	0x04, 0x11
        /*01be*/ 	.short	(.L_115 - .L_114)
	.align		4
.L_114:
        /*01c0*/ 	.word	index@(_Z35group_norm_nhwc_fwd_one_pass_kernelI11Fp16IOBf16WLi128ELi14ELi224EEv26Group_norm_nhwc_fwd_params)
        /*01c4*/ 	.word	0x00000000


	//----- nvinfo : EIATTR_REGCOUNT
	.align		4
.L_115:
        /*01c8*/ 	.byte	0x04, 0x2f
        /*01ca*/ 	.short	(.L_117 - .L_116)
	.align		4
.L_116:
        /*01cc*/ 	.word	index@(_Z35group_norm_nhwc_fwd_one_pass_kernelI11Fp16IOBf16WLi64ELi14ELi224EEv26Group_norm_nhwc_fwd_params)
        /*01d0*/ 	.word	0x00000020


	//----- nvinfo : EIATTR_FRAME_SIZE
	.align		4
.L_117:
        /*01d4*/ 	.byte	0x04, 0x11
        /*01d6*/ 	.short	(.L_119 - .L_118)
	.align		4
.L_118:
        /*01d8*/ 	.word	index@(_Z35group_norm_nhwc_fwd_one_pass_kernelI11Fp16IOBf16WLi64ELi14ELi224EEv26Group_norm_nhwc_fwd_params)
        /*01dc*/ 	.word	0x00000000


	//----- nvinfo : EIATTR_REGCOUNT
	.align		4
.L_119:
        /*01e0*/ 	.byte	0x04, 0x2f
        /*01e2*/ 	.short	(.L_121 - .L_120)
	.align		4
.L_120:
        /*01e4*/ 	.word	index@(_Z35group_norm_nhwc_fwd_one_pass_kernelI11Fp16IOFp32WLi512ELi14ELi224EEv26Group_norm_nhwc_fwd_params)
        /*01e8*/ 	.word	0x00000044


	//----- nvinfo : EIATTR_FRAME_SIZE
	.align		4
.L_121:
        /*01ec*/ 	.byte	0x04, 0x11
        /*01ee*/ 	.short	(.L_123 - .L_122)
	.align		4
.L_122:
        /*01f0*/ 	.word	index@(_Z35group_norm_nhwc_fwd_one_pass_kernelI11Fp16IOFp32WLi512ELi14ELi224EEv26Group_norm_nhwc_fwd_params)
        /*01f4*/ 	.word	0x00000000


	//----- nvinfo : EIATTR_REGCOUNT
	.align		4
.L_123:
        /*01f8*/ 	.byte	0x04, 0x2f
        /*01fa*/ 	.short	(.L_125 - .L_124)
	.align		4
.L_124:
        /*01fc*/ 	.word	index@(_Z35group_norm_nhwc_fwd_one_pass_kernelI11Fp16IOFp32WLi256ELi14ELi224EEv26Group_norm_nhwc_fwd_params)
        /*0200*/ 	.word	0x00000028


	//----- nvinfo : EIATTR_FRAME_SIZE
	.align		4
.L_125:
        /*0204*/ 	.byte	0x04, 0x11
        /*0206*/ 	.short	(.L_127 - .L_126)
	.align		4
.L_126:
        /*0208*/ 	.word	index@(_Z35group_norm_nhwc_fwd_one_pass_kernelI11Fp16IOFp32WLi256ELi14ELi224EEv26Group_norm_nhwc_fwd_params)
        /*020c*/ 	.word	0x00000000


	//----- nvinfo : EIATTR_REGCOUNT
	.align		4
.L_127:
        /*0210*/ 	.byte	0x04, 0x2f
        /*0212*/ 	.short	(.L_129 - .L_128)
	.align		4
.L_128:
        /*0214*/ 	.word	index@(_Z35group_norm_nhwc_fwd_one_pass_kernelI11Fp16IOFp32WLi128ELi14ELi224EEv26Group_norm_nhwc_fwd_params)
        /*0218*/ 	.word	0x00000020


	//----- nvinfo : EIATTR_FRAME_SIZE
	.align		4
.L_129:
        /*021c*/ 	.byte	0x04, 0x11
        /*021e*/ 	.short	(.L_131 - .L_130)
	.align		4
.L_130:
        /*0220*/ 	.word	index@(_Z35group_norm_nhwc_fwd_one_pass_kernelI11Fp16IOFp32WLi128ELi14ELi224EEv26Group_norm_nhwc_fwd_params)
        /*0224*/ 	.word	0x00000000


	//----- nvinfo : EIATTR_REGCOUNT
	.align		4
.L_131:
        /*0228*/ 	.byte	0x04, 0x2f
        /*022a*/ 	.short	(.L_133 - .L_132)
	.align		4
.L_132:
        /*022c*/ 	.word	index@(_Z35group_norm_nhwc_fwd_one_pass_kernelI11Fp16IOFp32WLi64ELi14ELi224EEv26Group_norm_nhwc_fwd_params)
        /*0230*/ 	.word	0x0000001e


	//----- nvinfo : EIATTR_FRAME_SIZE
	.align		4
.L_133:
        /*0234*/ 	.byte	0x04, 0x11
        /*0236*/ 	.short	(.L_135 - .L_134)
	.align		4
.L_134:
        /*0238*/ 	.word	index@(_Z35group_norm_nhwc_fwd_one_pass_kernelI11Fp16IOFp32WLi64ELi14ELi224EEv26Group_norm_nhwc_fwd_params)
        /*023c*/ 	.word	0x00000000


	//----- nvinfo : EIATTR_REGCOUNT
	.align		4
.L_135:
        /*0240*/ 	.byte	0x04, 0x2f
        /*0242*/ 	.short	(.L_137 - .L_136)
	.align		4
.L_136:
        /*0244*/ 	.word	index@(_Z35group_norm_nhwc_fwd_one_pass_kernelI11Bf16IOFp16WLi512ELi14ELi224EEv26Group_norm_nhwc_fwd_params)
        /*0248*/ 	.word	0x00000043


	//----- nvinfo : EIATTR_FRAME_SIZE
	.align		4
.L_137:
        /*024c*/ 	.byte	0x04, 0x11
        /*024e*/ 	.short	(.L_139 - .L_138)
	.align		4
.L_138:
        /*0250*/ 	.word	index@(_Z35group_norm_nhwc_fwd_one_pass_kernelI11Bf16IOFp16WLi512ELi14ELi224EEv26Group_norm_nhwc_fwd_params)
        /*0254*/ 	.word	0x00000000


	//----- nvinfo : EIATTR_REGCOUNT
	.align		4
.L_139:
        /*0258*/ 	.byte	0x04, 0x2f
        /*025a*/ 	.short	(.L_141 - .L_140)
	.align		4
.L_140:
        /*025c*/ 	.word	index@(_Z35group_norm_nhwc_fwd_one_pass_kernelI11Bf16IOFp16WLi256ELi14ELi224EEv26Group_norm_nhwc_fwd_params)
        /*0260*/ 	.word	0x00000028


	//----- nvinfo : EIATTR_FRAME_SIZE
	.align		4
.L_141:
        /*0264*/ 	.byte	0x04, 0x11
        /*0266*/ 	.short	(.L_143 - .L_142)
	.align		4
.L_142:
        /*0268*/ 	.word	index@(_Z35group_norm_nhwc_fwd_one_pass_kernelI11Bf16IOFp16WLi256ELi14ELi224EEv26Group_norm_nhwc_fwd_params)
        /*026c*/ 	.word	0x00000000


	//----- nvinfo : EIATTR_REGCOUNT
	.align		4
.L_143:
        /*0270*/ 	.byte	0x04, 0x2f
        /*0272*/ 	.short	(.L_145 - .L_144)
	.align		4
.L_144:
        /*0274*/ 	.word	index@(_Z35group_norm_nhwc_fwd_one_pass_kernelI11Bf16IOFp16WLi128ELi14ELi224EEv26Group_norm_nhwc_fwd_params)
        /*0278*/ 	.word	0x00000020


	//----- nvinfo : EIATTR_FRAME_SIZE
	.align		4
.L_145:
        /*027c*/ 	.byte	0x04, 0x11
        /*027e*/ 	.short	(.L_147 - .L_146)
	.align		4
.L_146:
        /*0280*/ 	.word	index@(_Z35group_norm_nhwc_fwd_one_pass_kernelI11Bf16IOFp16WLi128ELi14ELi224EEv26Group_norm_nhwc_fwd_params)
        /*0284*/ 	.word	0x00000000


	//----- nvinfo : EIATTR_REGCOUNT
	.align		4
.L_147:
        /*0288*/ 	.byte	0x04, 0x2f
        /*028a*/ 	.short	(.L_149 - .L_148)
	.align		4
.L_148:
        /*028c*/ 	.word	index@(_Z35group_norm_nhwc_fwd_one_pass_kernelI11Bf16IOFp16WLi64ELi14ELi224EEv26Group_norm_nhwc_fwd_params)
        /*0290*/ 	.word	0x00000020


	//----- nvinfo : EIATTR_FRAME_SIZE
	.align		4
.L_149:
        /*0294*/ 	.byte	0x04, 0x11
        /*0296*/ 	.short	(.L_151 - .L_150)
	.align		4
.L_150:
        /*0298*/ 	.word	index@(_Z35group_norm_nhwc_fwd_one_pass_kernelI11Bf16IOFp16WLi64ELi14ELi224EEv26Group_norm_nhwc_fwd_params)
        /*029c*/ 	.word	0x00000000


	//----- nvinfo : EIATTR_REGCOUNT
	.align		4
.L_151:
        /*02a0*/ 	.byte	0x04, 0x2f
        /*02a2*/ 	.short	(.L_153 - .L_152)
	.align		4
.L_152:
        /*02a4*/ 	.word	index@(_Z35group_norm_nhwc_fwd_one_pass_kernelI11Bf16IOBf16WLi512ELi14ELi224EEv26Group_norm_nhwc_fwd_params)
        /*02a8*/ 	.word	0x00000043


	//----- nvinfo : EIATTR_FRAME_SIZE
	.align		4
.L_153:
        /*02ac*/ 	.byte	0x04, 0x11
        /*02ae*/ 	.short	(.L_155 - .L_154)
	.align		4
.L_154:
        /*02b0*/ 	.word	index@(_Z35group_norm_nhwc_fwd_one_pass_kernelI11Bf16IOBf16WLi512ELi14ELi224EEv26Group_norm_nhwc_fwd_params)
        /*02b4*/ 	.word	0x00000000


	//----- nvinfo : EIATTR_REGCOUNT
	.align		4
.L_155:
        /*02b8*/ 	.byte	0x04, 0x2f
        /*02ba*/ 	.short	(.L_157 - .L_156)
	.align		4
.L_156:
        /*02bc*/ 	.word	index@(_Z35group_norm_nhwc_fwd_one_pass_kernelI11Bf16IOBf16WLi256ELi14ELi224EEv26Group_norm_nhwc_fwd_params)
        /*02c0*/ 	.word	0x00000028


	//----- nvinfo : EIATTR_FRAME_SIZE
	.align		4
.L_157:
        /*02c4*/ 	.byte	0x04, 0x11
        /*02c6*/ 	.short	(.L_159 - .L_158)
	.align		4
.L_158:
        /*02c8*/ 	.word	index@(_Z35group_norm_nhwc_fwd_one_pass_kernelI11Bf16IOBf16WLi256ELi14ELi224EEv26Group_norm_nhwc_fwd_params)
        /*02cc*/ 	.word	0x00000000


	//----- nvinfo : EIATTR_REGCOUNT
	.align		4
.L_159:
        /*02d0*/ 	.byte	0x04, 0x2f
        /*02d2*/ 	.short	(.L_161 - .L_160)
	.align		4
.L_160:
        /*02d4*/ 	.word	index@(_Z35group_norm_nhwc_fwd_one_pass_kernelI11Bf16IOBf16WLi128ELi14ELi224EEv26Group_norm_nhwc_fwd_params)
        /*02d8*/ 	.word	0x00000020


	//----- nvinfo : EIATTR_FRAME_SIZE
	.align		4
.L_161:
        /*02dc*/ 	.byte	0x04, 0x11
        /*02de*/ 	.short	(.L_163 - .L_162)
	.align		4
.L_162:
        /*02e0*/ 	.word	index@(_Z35group_norm_nhwc_fwd_one_pass_kernelI11Bf16IOBf16WLi128ELi14ELi224EEv26Group_norm_nhwc_fwd_params)
        /*02e4*/ 	.word	0x00000000


	//----- nvinfo : EIATTR_REGCOUNT
	.align		4
.L_163:
        /*02e8*/ 	.byte	0x04, 0x2f
        /*02ea*/ 	.short	(.L_165 - .L_164)
	.align		4
.L_164:
        /*02ec*/ 	.word	index@(_Z35group_norm_nhwc_fwd_one_pass_kernelI11Bf16IOBf16WLi64ELi14ELi224EEv26Group_norm_nhwc_fwd_params)
        /*02f0*/ 	.word	0x00000020


	//----- nvinfo : EIATTR_FRAME_SIZE
	.align		4
.L_165:
        /*02f4*/ 	.byte	0x04, 0x11
        /*02f6*/ 	.short	(.L_167 - .L_166)
	.align		4
.L_166:
        /*02f8*/ 	.word	index@(_Z35group_norm_nhwc_fwd_one_pass_kernelI11Bf16IOBf16WLi64ELi14ELi224EEv26Group_norm_nhwc_fwd_params)
        /*02fc*/ 	.word	0x00000000


	//----- nvinfo : EIATTR_REGCOUNT
	.align		4
.L_167:
        /*0300*/ 	.byte	0x04, 0x2f
        /*0302*/ 	.short	(.L_169 - .L_168)
	.align		4
.L_168:
        /*0304*/ 	.word	index@(_Z35group_norm_nhwc_fwd_one_pass_kernelI11Bf16IOFp32WLi512ELi14ELi224EEv26Group_norm_nhwc_fwd_params)
        /*0308*/ 	.word	0x00000044


	//----- nvinfo : EIATTR_FRAME_SIZE
	.align		4
.L_169:
        /*030c*/ 	.byte	0x04, 0x11
        /*030e*/ 	.short	(.L_171 - .L_170)
	.align		4
.L_170:
        /*0310*/ 	.word	index@(_Z35group_norm_nhwc_fwd_one_pass_kernelI11Bf16IOFp32WLi512ELi14ELi224EEv26Group_norm_nhwc_fwd_params)
        /*0314*/ 	.word	0x00000000


	//----- nvinfo : EIATTR_REGCOUNT
	.align		4
.L_171:
        /*0318*/ 	.byte	0x04, 0x2f
        /*031a*/ 	.short	(.L_173 - .L_172)
	.align		4
.L_172:
        /*031c*/ 	.word	index@(_Z35group_norm_nhwc_fwd_one_pass_kernelI11Bf16IOFp32WLi256ELi14ELi224EEv26Group_norm_nhwc_fwd_params)
        /*0320*/ 	.word	0x00000028


	//----- nvinfo : EIATTR_FRAME_SIZE
	.align		4
.L_173:
        /*0324*/ 	.byte	0x04, 0x11
        /*0326*/ 	.short	(.L_175 - .L_174)
	.align		4
.L_174:
        /*0328*/ 	.word	index@(_Z35group_norm_nhwc_fwd_one_pass_kernelI11Bf16IOFp32WLi256ELi14ELi224EEv26Group_norm_nhwc_fwd_params)
        /*032c*/ 	.word	0x00000000


	//----- nvinfo : EIATTR_REGCOUNT
	.align		4
.L_175:
        /*0330*/ 	.byte	0x04, 0x2f
        /*0332*/ 	.short	(.L_177 - .L_176)
	.align		4
.L_176:
        /*0334*/ 	.word	index@(_Z35group_norm_nhwc_fwd_one_pass_kernelI11Bf16IOFp32WLi128ELi14ELi224EEv26Group_norm_nhwc_fwd_params)
        /*0338*/ 	.word	0x00000020


	//----- nvinfo : EIATTR_FRAME_SIZE
	.align		4
.L_177:
        /*033c*/ 	.byte	0x04, 0x11
        /*033e*/ 	.short	(.L_179 - .L_178)
	.align		4
.L_178:
        /*0340*/ 	.word	index@(_Z35group_norm_nhwc_fwd_one_pass_kernelI11Bf16IOFp32WLi128ELi14ELi224EEv26Group_norm_nhwc_fwd_params)
        /*0344*/ 	.word	0x00000000


	//----- nvinfo : EIATTR_REGCOUNT
	.align		4
.L_179:
        /*0348*/ 	.byte	0x04, 0x2f
        /*034a*/ 	.short	(.L_181 - .L_180)
	.align		4
.L_180:
        /*034c*/ 	.word	index@(_Z35group_norm_nhwc_fwd_one_pass_kernelI11Bf16IOFp32WLi64ELi14ELi224EEv26Group_norm_nhwc_fwd_params)
        /*0350*/ 	.word	0x0000001e


	//----- nvinfo : EIATTR_FRAME_SIZE
	.align		4
.L_181:
        /*0354*/ 	.byte	0x04, 0x11
        /*0356*/ 	.short	(.L_183 - .L_182)
	.align		4
.L_182:
        /*0358*/ 	.word	index@(_Z35group_norm_nhwc_fwd_one_pass_kernelI11Bf16IOFp32WLi64ELi14ELi224EEv26Group_norm_nhwc_fwd_params)
        /*035c*/ 	.word	0x00000000


	//----- nvinfo : EIATTR_REGCOUNT
	.align		4
.L_183:
        /*0360*/ 	.byte	0x04, 0x2f
        /*0362*/ 	.short	(.L_185 - .L_184)
	.align		4
.L_184:
        /*0364*/ 	.word	index@(_Z35group_norm_nhwc_bwd_one_pass_kernelI11Fp32IOFp16WLi512ELi14ELi224EEv26Group_norm_nhwc_bwd_params)
        /*0368*/ 	.word	0x00000080


	//----- nvinfo : EIATTR_FRAME_SIZE
	.align		4
.L_185:
        /*036c*/ 	.byte	0x04, 0x11
        /*036e*/ 	.short	(.L_187 - .L_186)
	.align		4
.L_186:
        /*0370*/ 	.word	index@(_Z35group_norm_nhwc_bwd_one_pass_kernelI11Fp32IOFp16WLi512ELi14ELi224EEv26Group_norm_nhwc_bwd_params)
        /*0374*/ 	.word	0x00000000


	//----- nvinfo : EIATTR_REGCOUNT
	.align		4
.L_187:
        /*0378*/ 	.byte	0x04, 0x2f
        /*037a*/ 	.short	(.L_189 - .L_188)
	.align		4
.L_188:
        /*037c*/ 	.word	index@(_Z35group_norm_nhwc_bwd_one_pass_kernelI11Fp32IOFp16WLi256ELi14ELi224EEv26Group_norm_nhwc_bwd_params)
        /*0380*/ 	.word	0x00000048


	//----- nvinfo : EIATTR_FRAME_SIZE
	.align		4
.L_189:
        /*0384*/ 	.byte	0x04, 0x11
        /*0386*/ 	.short	(.L_191 - .L_190)
	.align		4
.L_190:
        /*0388*/ 	.word	index@(_Z35group_norm_nhwc_bwd_one_pass_kernelI11Fp32IOFp16WLi256ELi14ELi224EEv26Group_norm_nhwc_bwd_params)
        /*038c*/ 	.word	0x00000000


	//----- nvinfo : EIATTR_REGCOUNT
	.align		4
.L_191:
        /*0390*/ 	.byte	0x04, 0x2f
        /*0392*/ 	.short	(.L_193 - .L_192)
	.align		4
.L_192:
        /*0394*/ 	.word	index@(_Z35group_norm_nhwc_bwd_one_pass_kernelI11Fp32IOFp16WLi128ELi14ELi224EEv26Group_norm_nhwc_bwd_params)
        /*0398*/ 	.word	0x00000038


	//----- nvinfo : EIATTR_FRAME_SIZE
	.align		4
.L_193:
        /*039c*/ 	.byte	0x04, 0x11
        /*039e*/ 	.short	(.L_195 - .L_194)
	.align		4
.L_194:
        /*03a0*/ 	.word	index@(_Z35group_norm_nhwc_bwd_one_pass_kernelI11Fp32IOFp16WLi128ELi14ELi224EEv26Group_norm_nhwc_bwd_params)
        /*03a4*/ 	.word	0x00000000


	//----- nvinfo : EIATTR_REGCOUNT
	.align		4
.L_195:
        /*03a8*/ 	.byte	0x04, 0x2f
        /*03aa*/ 	.short	(.L_197 - .L_196)
	.align		4
.L_196:
        /*03ac*/ 	.word	index@(_Z35group_norm_nhwc_bwd_one_pass_kernelI11Fp32IOFp16WLi64ELi14ELi224EEv26Group_norm_nhwc_bwd_params)
        /*03b0*/ 	.word	0x00000038


	//----- nvinfo : EIATTR_FRAME_SIZE
	.align		4
.L_197:
        /*03b4*/ 	.byte	0x04, 0x11
        /*03b6*/ 	.short	(.L_199 - .L_198)
	.align		4
.L_198:
        /*03b8*/ 	.word	index@(_Z35group_norm_nhwc_bwd_one_pass_kernelI11Fp32IOFp16WLi64ELi14ELi224EEv26Group_norm_nhwc_bwd_params)
        /*03bc*/ 	.word	0x00000000


	//----- nvinfo : EIATTR_REGCOUNT
	.align		4
.L_199:
        /*03c0*/ 	.byte	0x04, 0x2f
        /*03c2*/ 	.short	(.L_201 - .L_200)
	.align		4
.L_200:
        /*03c4*/ 	.word	index@(_Z35group_norm_nhwc_bwd_one_pass_kernelI11Fp32IOBf16WLi512ELi14ELi224EEv26Group_norm_nhwc_bwd_params)
        /*03c8*/ 	.word	0x00000080


	//----- nvinfo : EIATTR_FRAME_SIZE
	.align		4
.L_201:
        /*03cc*/ 	.byte	0x04, 0x11
        /*03ce*/ 	.short	(.L_203 - .L_202)
	.align		4
.L_202:
        /*03d0*/ 	.word	index@(_Z35group_norm_nhwc_bwd_one_pass_kernelI11Fp32IOBf16WLi512ELi14ELi224EEv26Group_norm_nhwc_bwd_params)
        /*03d4*/ 	.word	0x00000000


	//----- nvinfo : EIATTR_REGCOUNT
	.align		4
.L_203:
        /*03d8*/ 	.byte	0x04, 0x2f
        /*03da*/ 	.short	(.L_205 - .L_204)
	.align		4
.L_204:
        /*03dc*/ 	.word	index@(_Z35group_norm_nhwc_bwd_one_pass_kernelI11Fp32IOBf16WLi256ELi14ELi224EEv26Group_norm_nhwc_bwd_params)
        /*03e0*/ 	.word	0x00000048


	//----- nvinfo : EIATTR_FRAME_SIZE
	.align		4
.L_205:
        /*03e4*/ 	.byte	0x04, 0x11
        /*03e6*/ 	.short	(.L_207 - .L_206)
	.align		4
.L_206:
        /*03e8*/ 	.word	index@(_Z35group_norm_nhwc_bwd_one_pass_kernelI11Fp32IOBf16WLi256ELi14ELi224EEv26Group_norm_nhwc_bwd_params)
        /*03ec*/ 	.word	0x00000000


	//----- nvinfo : EIATTR_REGCOUNT
	.align		4
.L_207:
        /*03f0*/ 	.byte	0x04, 0x2f
        /*03f2*/ 	.short	(.L_209 - .L_208)
	.align		4
.L_208:
        /*03f4*/ 	.word	index@(_Z35group_norm_nhwc_bwd_one_pass_kernelI11Fp32IOBf16WLi128ELi14ELi224EEv26Group_norm_nhwc_bwd_params)
        /*03f8*/ 	.word	0x00000038


	//----- nvinfo : EIATTR_FRAME_SIZE
	.align		4
.L_209:
        /*03fc*/ 	.byte	0x04, 0x11
        /*03fe*/ 	.short	(.L_211 - .L_210)
	.align		4
.L_210:
        /*0400*/ 	.word	index@(_Z35group_norm_nhwc_bwd_one_pass_kernelI11Fp32IOBf16WLi128ELi14ELi224EEv26Group_norm_nhwc_bwd_params)
        /*0404*/ 	.word	0x00000000


	//----- nvinfo : EIATTR_REGCOUNT
	.align		4
.L_211:
        /*0408*/ 	.byte	0x04, 0x2f
        /*040a*/ 	.short	(.L_213 - .L_212)
	.align		4
.L_212:
        /*040c*/ 	.word	index@(_Z35group_norm_nhwc_bwd_one_pass_kernelI11Fp32IOBf16WLi64ELi14ELi224EEv26Group_norm_nhwc_bwd_params)
        /*0410*/ 	.word	0x00000038


	//----- nvinfo : EIATTR_FRAME_SIZE
	.align		4
.L_213:
        /*0414*/ 	.byte	0x04, 0x11
        /*0416*/ 	.short	(.L_215 - .L_214)
	.align		4
.L_214:
        /*0418*/ 	.word	index@(_Z35group_norm_nhwc_bwd_one_pass_kernelI11Fp32IOBf16WLi64ELi14ELi224EEv26Group_norm_nhwc_bwd_params)
        /*041c*/ 	.word	0x00000000


	//----- nvinfo : EIATTR_REGCOUNT
	.align		4
.L_215:
        /*0420*/ 	.byte	0x04, 0x2f
        /*0422*/ 	.short	(.L_217 - .L_216)
	.align		4
.L_216:
        /*0424*/ 	.word	index@(_Z35group_norm_nhwc_bwd_one_pass_kernelI11Fp32IOFp32WLi512ELi14ELi224EEv26Group_norm_nhwc_bwd_params)
        /*0428*/ 	.word	0x00000080


	//----- nvinfo : EIATTR_FRAME_SIZE
	.align		4
.L_217:
        /*042c*/ 	.byte	0x04, 0x11
        /*042e*/ 	.short	(.L_219 - .L_218)
	.align		4
.L_218:
        /*0430*/ 	.word	index@(_Z35group_norm_nhwc_bwd_one_pass_kernelI11Fp32IOFp32WLi512ELi14ELi224EEv26Group_norm_nhwc_bwd_params)
        /*0434*/ 	.word	0x00000000


	//----- nvinfo : EIATTR_REGCOUNT
	.align		4
.L_219:
        /*0438*/ 	.byte	0x04, 0x2f
        /*043a*/ 	.short	(.L_221 - .L_220)
	.align		4
.L_220:
        /*043c*/ 	.word	index@(_Z35group_norm_nhwc_bwd_one_pass_kernelI11Fp32IOFp32WLi256ELi14ELi224EEv26Group_norm_nhwc_bwd_params)
        /*0440*/ 	.word	0x00000048


	//----- nvinfo : EIATTR_FRAME_SIZE
	.align		4
.L_221:
        /*0444*/ 	.byte	0x04, 0x11
        /*0446*/ 	.short	(.L_223 - .L_222)
	.align		4
.L_222:
        /*0448*/ 	.word	index@(_Z35group_norm_nhwc_bwd_one_pass_kernelI11Fp32IOFp32WLi256ELi14ELi224EEv26Group_norm_nhwc_bwd_params)
        /*044c*/ 	.word	0x00000000


	//----- nvinfo : EIATTR_REGCOUNT
	.align		4
.L_223:
        /*0450*/ 	.byte	0x04, 0x2f
        /*0452*/ 	.short	(.L_225 - .L_224)
	.align		4
.L_224:
        /*0454*/ 	.word	index@(_Z35group_norm_nhwc_bwd_one_pass_kernelI11Fp32IOFp32WLi128ELi14ELi224EEv26Group_norm_nhwc_bwd_params)
        /*0458*/ 	.word	0x00000038


	//----- nvinfo : EIATTR_FRAME_SIZE
	.align		4
.L_225:
        /*045c*/ 	.byte	0x04, 0x11
        /*045e*/ 	.short	(.L_227 - .L_226)
	.align		4
.L_226:
        /*0460*/ 	.word	index@(_Z35group_norm_nhwc_bwd_one_pass_kernelI11Fp32IOFp32WLi128ELi14ELi224EEv26Group_norm_nhwc_bwd_params)
        /*0464*/ 	.word	0x00000000


	//----- nvinfo : EIATTR_REGCOUNT
	.align		4
.L_227:
        /*0468*/ 	.byte	0x04, 0x2f
        /*046a*/ 	.short	(.L_229 - .L_228)
	.align		4
.L_228:
        /*046c*/ 	.word	index@(_Z35group_norm_nhwc_bwd_one_pass_kernelI11Fp32IOFp32WLi64ELi14ELi224EEv26Group_norm_nhwc_bwd_params)
        /*0470*/ 	.word	0x00000038


	//----- nvinfo : EIATTR_FRAME_SIZE
	.align		4
.L_229:
        /*0474*/ 	.byte	0x04, 0x11
        /*0476*/ 	.short	(.L_231 - .L_230)
	.align		4
.L_230:
        /*0478*/ 	.word	index@(_Z35group_norm_nhwc_bwd_one_pass_kernelI11Fp32IOFp32WLi64ELi14ELi224EEv26Group_norm_nhwc_bwd_params)
        /*047c*/ 	.word	0x00000000


	//----- nvinfo : EIATTR_REGCOUNT
	.align		4
.L_231:
        /*0480*/ 	.byte	0x04, 0x2f
        /*0482*/ 	.short	(.L_233 - .L_232)
	.align		4
.L_232:
        /*0484*/ 	.word	index@(_Z35group_norm_nhwc_bwd_one_pass_kernelI11Fp16IOFp16WLi512ELi14ELi224EEv26Group_norm_nhwc_bwd_params)
        /*0488*/ 	.word	0x00000080


	//----- nvinfo : EIATTR_FRAME_SIZE
	.align		4
.L_233:
        /*048c*/ 	.byte	0x04, 0x11
        /*048e*/ 	.short	(.L_235 - .L_234)
	.align		4
.L_234:
        /*0490*/ 	.word	index@(_Z35group_norm_nhwc_bwd_one_pass_kernelI11Fp16IOFp16WLi512ELi14ELi224EEv26Group_norm_nhwc_bwd_params)
        /*0494*/ 	.word	0x00000000


	//----- nvinfo : EIATTR_REGCOUNT
	.align		4
.L_235:
        /*0498*/ 	.byte	0x04, 0x2f
        /*049a*/ 	.short	(.L_237 - .L_236)
	.align		4
.L_236:
        /*049c*/ 	.word	index@(_Z35group_norm_nhwc_bwd_one_pass_kernelI11Fp16IOFp16WLi256ELi14ELi224EEv26Group_norm_nhwc_bwd_params)
        /*04a0*/ 	.word	0x00000048


	//----- nvinfo : EIATTR_FRAME_SIZE
	.align		4
.L_237:
        /*04a4*/ 	.byte	0x04, 0x11
        /*04a6*/ 	.short	(.L_239 - .L_238)
	.align		4
.L_238:
        /*04a8*/ 	.word	index@(_Z35group_norm_nhwc_bwd_one_pass_kernelI11Fp16IOFp16WLi256ELi14ELi224EEv26Group_norm_nhwc_bwd_params)
        /*04ac*/ 	.word	0x00000000


	//----- nvinfo : EIATTR_REGCOUNT
	.align		4
.L_239:
        /*04b0*/ 	.byte	0x04, 0x2f
        /*04b2*/ 	.short	(.L_241 - .L_240)
	.align		4
.L_240:
        /*04b4*/ 	.word	index@(_Z35group_norm_nhwc_bwd_one_pass_kernelI11Fp16IOFp16WLi128ELi14ELi224EEv26Group_norm_nhwc_bwd_params)
        /*04b8*/ 	.word	0x00000038


	//----- nvinfo : EIATTR_FRAME_SIZE
	.align		4
.L_241:
        /*04bc*/ 	.byte	0x04, 0x11
        /*04be*/ 	.short	(.L_243 - .L_242)
	.align		4
.L_242:
        /*04c0*/ 	.word	index@(_Z35group_norm_nhwc_bwd_one_pass_kernelI11Fp16IOFp16WLi128ELi14ELi224EEv26Group_norm_nhwc_bwd_params)
        /*04c4*/ 	.word	0x00000000


	//----- nvinfo : EIATTR_REGCOUNT
	.align		4
.L_243:
        /*04c8*/ 	.byte	0x04, 0x2f
        /*04ca*/ 	.short	(.L_245 - .L_244)
	.align		4
.L_244:
        /*04cc*/ 	.word	index@(_Z35group_norm_nhwc_bwd_one_pass_kernelI11Fp16IOFp16WLi64ELi14ELi224EEv26Group_norm_nhwc_bwd_params)
        /*04d0*/ 	.word	0x00000038


	//----- nvinfo : EIATTR_FRAME_SIZE
	.align		4
.L_245:
        /*04d4*/ 	.byte	0x04, 0x11
        /*04d6*/ 	.short	(.L_247 - .L_246)
	.align		4
.L_246:
        /*04d8*/ 	.word	index@(_Z35group_norm_nhwc_bwd_one_pass_kernelI11Fp16IOFp16WLi64ELi14ELi224EEv26Group_norm_nhwc_bwd_params)
        /*04dc*/ 	.word	0x00000000


	//----- nvinfo : EIATTR_REGCOUNT
	.align		4
.L_247:
        /*04e0*/ 	.byte	0x04, 0x2f
        /*04e2*/ 	.short	(.L_249 - .L_248)
	.align		4
.L_248:
        /*04e4*/ 	.word	index@(_Z35group_norm_nhwc_bwd_one_pass_kernelI11Fp16IOBf16WLi512ELi14ELi224EEv26Group_norm_nhwc_bwd_params)
        /*04e8*/ 	.word	0x00000080


	//----- nvinfo : EIATTR_FRAME_SIZE
	.align		4
.L_249:
        /*04ec*/ 	.byte	0x04, 0x11
        /*04ee*/ 	.short	(.L_251 - .L_250)
	.align		4
.L_250:
        /*04f0*/ 	.word	index@(_Z35group_norm_nhwc_bwd_one_pass_kernelI11Fp16IOBf16WLi512ELi14ELi224EEv26Group_norm_nhwc_bwd_params)
        /*04f4*/ 	.word	0x00000000


	//----- nvinfo : EIATTR_REGCOUNT
	.align		4
.L_251:
        /*04f8*/ 	.byte	0x04, 0x2f
        /*04fa*/ 	.short	(.L_253 - .L_252)
	.align		4
.L_252:
        /*04fc*/ 	.word	index@(_Z35group_norm_nhwc_bwd_one_pass_kernelI11Fp16IOBf16WLi256ELi14ELi224EEv26Group_norm_nhwc_bwd_params)
        /*0500*/ 	.word	0x00000048


	//----- nvinfo : EIATTR_FRAME_SIZE
	.align		4
.L_253:
        /*0504*/ 	.byte	0x04, 0x11
        /*0506*/ 	.short	(.L_255 - .L_254)
	.align		4
.L_254:
        /*0508*/ 	.word	index@(_Z35group_norm_nhwc_bwd_one_pass_kernelI11Fp16IOBf16WLi256ELi14ELi224EEv26Group_norm_nhwc_bwd_params)
        /*050c*/ 	.word	0x00000000


	//----- nvinfo : EIATTR_REGCOUNT
	.align		4
.L_255:
        /*0510*/ 	.byte	0x04, 0x2f
        /*0512*/ 	.short	(.L_257 - .L_256)
	.align		4
.L_256:
        /*0514*/ 	.word	index@(_Z35group_norm_nhwc_bwd_one_pass_kernelI11Fp16IOBf16WLi128ELi14ELi224EEv26Group_norm_nhwc_bwd_params)
        /*0518*/ 	.word	0x00000038


	//----- nvinfo : EIATTR_FRAME_SIZE
	.align		4
.L_257:
        /*051c*/ 	.byte	0x04, 0x11
        /*051e*/ 	.short	(.L_259 - .L_258)
	.align		4
.L_258:
        /*0520*/ 	.word	index@(_Z35group_norm_nhwc_bwd_one_pass_kernelI11Fp16IOBf16WLi128ELi14ELi224EEv26Group_norm_nhwc_bwd_params)
        /*0524*/ 	.word	0x00000000


	//----- nvinfo : EIATTR_REGCOUNT
	.align		4
.L_259:
        /*0528*/ 	.byte	0x04, 0x2f
        /*052a*/ 	.short	(.L_261 - .L_260)
	.align		4
.L_260:
        /*052c*/ 	.word	index@(_Z35group_norm_nhwc_bwd_one_pass_kernelI11Fp16IOBf16WLi64ELi14ELi224EEv26Group_norm_nhwc_bwd_params)
        /*0530*/ 	.word	0x00000038


	//----- nvinfo : EIATTR_FRAME_SIZE
	.align		4
.L_261:
        /*0534*/ 	.byte	0x04, 0x11
        /*0536*/ 	.short	(.L_263 - .L_262)
	.align		4
.L_262:
        /*0538*/ 	.word	index@(_Z35group_norm_nhwc_bwd_one_pass_kernelI11Fp16IOBf16WLi64ELi14ELi224EEv26Group_norm_nhwc_bwd_params)
        /*053c*/ 	.word	0x00000000


	//----- nvinfo : EIATTR_REGCOUNT
	.align		4
.L_263:
        /*0540*/ 	.byte	0x04, 0x2f
        /*0542*/ 	.short	(.L_265 - .L_264)
	.align		4
.L_264:
        /*0544*/ 	.word	index@(_Z35group_norm_nhwc_bwd_one_pass_kernelI11Fp16IOFp32WLi512ELi14ELi224EEv26Group_norm_nhwc_bwd_params)
        /*0548*/ 	.word	0x00000080


	//----- nvinfo : EIATTR_FRAME_SIZE
	.align		4
.L_265:
        /*054c*/ 	.byte	0x04, 0x11
        /*054e*/ 	.short	(.L_267 - .L_266)
	.align		4
.L_266:
        /*0550*/ 	.word	index@(_Z35group_norm_nhwc_bwd_one_pass_kernelI11Fp16IOFp32WLi512ELi14ELi224EEv26Group_norm_nhwc_bwd_params)
        /*0554*/ 	.word	0x00000000


	//----- nvinfo : EIATTR_REGCOUNT
	.align		4
.L_267:
        /*0558*/ 	.byte	0x04, 0x2f
        /*055a*/ 	.short	(.L_269 - .L_268)
	.align		4
.L_268:
        /*055c*/ 	.word	index@(_Z35group_norm_nhwc_bwd_one_pass_kernelI11Fp16IOFp32WLi256ELi14ELi224EEv26Group_norm_nhwc_bwd_params)
        /*0560*/ 	.word	0x00000038


	//----- nvinfo : EIATTR_FRAME_SIZE
	.align		4
.L_269:
        /*0564*/ 	.byte	0x04, 0x11
        /*0566*/ 	.short	(.L_271 - .L_270)
	.align		4
.L_270:
        /*0568*/ 	.word	index@(_Z35group_norm_nhwc_bwd_one_pass_kernelI11Fp16IOFp32WLi256ELi14ELi224EEv26Group_norm_nhwc_bwd_params)
        /*056c*/ 	.word	0x00000000


	//----- nvinfo : EIATTR_REGCOUNT
	.align		4
.L_271:
        /*0570*/ 	.byte	0x04, 0x2f
        /*0572*/ 	.short	(.L_273 - .L_272)
	.align		4
.L_272:
        /*0574*/ 	.word	index@(_Z35group_norm_nhwc_bwd_one_pass_kernelI11Fp16IOFp32WLi128ELi14ELi224EEv26Group_norm_nhwc_bwd_params)
        /*0578*/ 	.word	0x00000038


	//----- nvinfo : EIATTR_FRAME_SIZE
	.align		4
.L_273:
        /*057c*/ 	.byte	0x04, 0x11
        /*057e*/ 	.short	(.L_275 - .L_274)
	.align		4
.L_274:
        /*0580*/ 	.word	index@(_Z35group_norm_nhwc_bwd_one_pass_kernelI11Fp16IOFp32WLi128ELi14ELi224EEv26Group_norm_nhwc_bwd_params)
        /*0584*/ 	.word	0x00000000


	//----- nvinfo : EIATTR_REGCOUNT
	.align		4
.L_275:
        /*0588*/ 	.byte	0x04, 0x2f
        /*058a*/ 	.short	(.L_277 - .L_276)
	.align		4
.L_276:
        /*058c*/ 	.word	index@(_Z35group_norm_nhwc_bwd_one_pass_kernelI11Fp16IOFp32WLi64ELi14ELi224EEv26Group_norm_nhwc_bwd_params)
        /*0590*/ 	.word	0x00000038


	//----- nvinfo : EIATTR_FRAME_SIZE
	.align		4
.L_277:
        /*0594*/ 	.byte	0x04, 0x11
        /*0596*/ 	.short	(.L_279 - .L_278)
	.align		4
.L_278:
        /*0598*/ 	.word	index@(_Z35group_norm_nhwc_bwd_one_pass_kernelI11Fp16IOFp32WLi64ELi14ELi224EEv26Group_norm_nhwc_bwd_params)
        /*059c*/ 	.word	0x00000000


	//----- nvinfo : EIATTR_REGCOUNT
	.align		4
.L_279:
        /*05a0*/ 	.byte	0x04, 0x2f
        /*05a2*/ 	.short	(.L_281 - .L_280)
	.align		4
.L_280:
        /*05a4*/ 	.word	index@(_Z35group_norm_nhwc_bwd_one_pass_kernelI11Bf16IOFp16WLi512ELi14ELi224EEv26Group_norm_nhwc_bwd_params)
        /*05a8*/ 	.word	0x00000080


	//----- nvinfo : EIATTR_FRAME_SIZE
	.align		4
.L_281:
        /*05ac*/ 	.byte	0x04, 0x11
        /*05ae*/ 	.short	(.L_283 - .L_282)
	.align		4
.L_282:
        /*05b0*/ 	.word	index@(_Z35group_norm_nhwc_bwd_one_pass_kernelI11Bf16IOFp16WLi512ELi14ELi224EEv26Group_norm_nhwc_bwd_params)
        /*05b4*/ 	.word	0x00000000


	//----- nvinfo : EIATTR_REGCOUNT
	.align		4
.L_283:
        /*05b8*/ 	.byte	0x04, 0x2f
        /*05ba*/ 	.short	(.L_285 - .L_284)
	.align		4
.L_284:
        /*05bc*/ 	.word	index@(_Z35group_norm_nhwc_bwd_one_pass_kernelI11Bf16IOFp16WLi256ELi14ELi224EEv26Group_norm_nhwc_bwd_params)
        /*05c0*/ 	.word	0x00000048


	//----- nvinfo : EIATTR_FRAME_SIZE
	.align		4
.L_285:
        /*05c4*/ 	.byte	0x04, 0x11
        /*05c6*/ 	.short	(.L_287 - .L_286)
	.align		4
.L_286:
        /*05c8*/ 	.word	index@(_Z35group_norm_nhwc_bwd_one_pass_kernelI11Bf16IOFp16WLi256ELi14ELi224EEv26Group_norm_nhwc_bwd_params)
        /*05cc*/ 	.word	0x00000000


	//----- nvinfo : EIATTR_REGCOUNT
	.align		4
.L_287:
        /*05d0*/ 	.byte	0x04, 0x2f
        /*05d2*/ 	.short	(.L_289 - .L_288)
	.align		4
.L_288:
        /*05d4*/ 	.word	index@(_Z35group_norm_nhwc_bwd_one_pass_kernelI11Bf16IOFp16WLi128ELi14ELi224EEv26Group_norm_nhwc_bwd_params)
        /*05d8*/ 	.word	0x00000038


	//----- nvinfo : EIATTR_FRAME_SIZE
	.align		4
.L_289:
        /*05dc*/ 	.byte	0x04, 0x11
        /*05de*/ 	.short	(.L_291 - .L_290)
	.align		4
.L_290:
        /*05e0*/ 	.word	index@(_Z35group_norm_nhwc_bwd_one_pass_kernelI11Bf16IOFp16WLi128ELi14ELi224EEv26Group_norm_nhwc_bwd_params)
        /*05e4*/ 	.word	0x00000000


	//----- nvinfo : EIATTR_REGCOUNT
	.align		4
.L_291:
        /*05e8*/ 	.byte	0x04, 0x2f
        /*05ea*/ 	.short	(.L_293 - .L_292)
	.align		4
.L_292:
        /*05ec*/ 	.word	index@(_Z35group_norm_nhwc_bwd_one_pass_kernelI11Bf16IOFp16WLi64ELi14ELi224EEv26Group_norm_nhwc_bwd_params)
        /*05f0*/ 	.word	0x00000038


	//----- nvinfo : EIATTR_FRAME_SIZE
	.align		4
.L_293:
        /*05f4*/ 	.byte	0x04, 0x11
        /*05f6*/ 	.short	(.L_295 - .L_294)
	.align		4
.L_294:
        /*05f8*/ 	.word	index@(_Z35group_norm_nhwc_bwd_one_pass_kernelI11Bf16IOFp16WLi64ELi14ELi224EEv26Group_norm_nhwc_bwd_params)
        /*05fc*/ 	.word	0x00000000


	//----- nvinfo : EIATTR_REGCOUNT
	.align		4
.L_295:
        /*0600*/ 	.byte	0x04, 0x2f
        /*0602*/ 	.short	(.L_297 - .L_296)
	.align		4
.L_296:
        /*0604*/ 	.word	index@(_Z35group_norm_nhwc_bwd_one_pass_kernelI11Bf16IOBf16WLi512ELi14ELi224EEv26Group_norm_nhwc_bwd_params)
        /*0608*/ 	.word	0x00000080


	//----- nvinfo : EIATTR_FRAME_SIZE
	.align		4
.L_297:
        /*060c*/ 	.byte	0x04, 0x11
        /*060e*/ 	.short	(.L_299 - .L_298)
	.align		4
.L_298:
        /*0610*/ 	.word	index@(_Z35group_norm_nhwc_bwd_one_pass_kernelI11Bf16IOBf16WLi512ELi14ELi224EEv26Group_norm_nhwc_bwd_params)
        /*0614*/ 	.word	0x00000000


	//----- nvinfo : EIATTR_REGCOUNT
	.align		4
.L_299:
        /*0618*/ 	.byte	0x04, 0x2f
        /*061a*/ 	.short	(.L_301 - .L_300)
	.align		4
.L_300:
        /*061c*/ 	.word	index@(_Z35group_norm_nhwc_bwd_one_pass_kernelI11Bf16IOBf16WLi256ELi14ELi224EEv26Group_norm_nhwc_bwd_params)
        /*0620*/ 	.word	0x00000048


	//----- nvinfo : EIATTR_FRAME_SIZE
	.align		4
.L_301:
        /*0624*/ 	.byte	0x04, 0x11
        /*0626*/ 	.short	(.L_303 - .L_302)
	.align		4
.L_302:
        /*0628*/ 	.word	index@(_Z35group_norm_nhwc_bwd_one_pass_kernelI11Bf16IOBf16WLi256ELi14ELi224EEv26Group_norm_nhwc_bwd_params)
        /*062c*/ 	.word	0x00000000


	//----- nvinfo : EIATTR_REGCOUNT
	.align		4
.L_303:
        /*0630*/ 	.byte	0x04, 0x2f
        /*0632*/ 	.short	(.L_305 - .L_304)
	.align		4
.L_304:
        /*0634*/ 	.word	index@(_Z35group_norm_nhwc_bwd_one_pass_kernelI11Bf16IOBf16WLi128ELi14ELi224EEv26Group_norm_nhwc_bwd_params)
        /*0638*/ 	.word	0x00000038


	//----- nvinfo : EIATTR_FRAME_SIZE
	.align		4
.L_305:
        /*063c*/ 	.byte	0x04, 0x11
        /*063e*/ 	.short	(.L_307 - .L_306)
	.align		4
.L_306:
        /*0640*/ 	.word	index@(_Z35group_norm_nhwc_bwd_one_pass_kernelI11Bf16IOBf16WLi128ELi14ELi224EEv26Group_norm_nhwc_bwd_params)
        /*0644*/ 	.word	0x00000000


	//----- nvinfo : EIATTR_REGCOUNT
	.align		4
.L_307:
        /*0648*/ 	.byte	0x04, 0x2f
        /*064a*/ 	.short	(.L_309 - .L_308)
	.align		4
.L_308:
        /*064c*/ 	.word	index@(_Z35group_norm_nhwc_bwd_one_pass_kernelI11Bf16IOBf16WLi64ELi14ELi224EEv26Group_norm_nhwc_bwd_params)
        /*0650*/ 	.word	0x00000038


	//----- nvinfo : EIATTR_FRAME_SIZE
	.align		4
.L_309:
        /*0654*/ 	.byte	0x04, 0x11
        /*0656*/ 	.short	(.L_311 - .L_310)
	.align		4
.L_310:
        /*0658*/ 	.word	index@(_Z35group_norm_nhwc_bwd_one_pass_kernelI11Bf16IOBf16WLi64ELi14ELi224EEv26Group_norm_nhwc_bwd_params)
        /*065c*/ 	.word	0x00000000


	//----- nvinfo : EIATTR_REGCOUNT
	.align		4
.L_311:
        /*0660*/ 	.byte	0x04, 0x2f
        /*0662*/ 	.short	(.L_313 - .L_312)
	.align		4
.L_312:
        /*0664*/ 	.word	index@(_Z35group_norm_nhwc_bwd_one_pass_kernelI11Bf16IOFp32WLi512ELi14ELi224EEv26Group_norm_nhwc_bwd_params)
        /*0668*/ 	.word	0x00000080


	//----- nvinfo : EIATTR_FRAME_SIZE
	.align		4
.L_313:
        /*066c*/ 	.byte	0x04, 0x11
        /*066e*/ 	.short	(.L_315 - .L_314)
	.align		4
.L_314:
        /*0670*/ 	.word	index@(_Z35group_norm_nhwc_bwd_one_pass_kernelI11Bf16IOFp32WLi512ELi14ELi224EEv26Group_norm_nhwc_bwd_params)
        /*0674*/ 	.word	0x00000000


	//----- nvinfo : EIATTR_REGCOUNT
	.align		4
.L_315:
        /*0678*/ 	.byte	0x04, 0x2f
        /*067a*/ 	.short	(.L_317 - .L_316)
	.align		4
.L_316:
        /*067c*/ 	.word	index@(_Z35group_norm_nhwc_bwd_one_pass_kernelI11Bf16IOFp32WLi256ELi14ELi224EEv26Group_norm_nhwc_bwd_params)
        /*0680*/ 	.word	0x00000048


	//----- nvinfo : EIATTR_FRAME_SIZE
	.align		4
.L_317:
        /*0684*/ 	.byte	0x04, 0x11
        /*0686*/ 	.short	(.L_319 - .L_318)
	.align		4
.L_318:
        /*0688*/ 	.word	index@(_Z35group_norm_nhwc_bwd_one_pass_kernelI11Bf16IOFp32WLi256ELi14ELi224EEv26Group_norm_nhwc_bwd_params)
        /*068c*/ 	.word	0x00000000


	//----- nvinfo : EIATTR_REGCOUNT
	.align		4
.L_319:
        /*0690*/ 	.byte	0x04, 0x2f
        /*0692*/ 	.short	(.L_321 - .L_320)
	.align		4
.L_320:
        /*0694*/ 	.word	index@(_Z35group_norm_nhwc_bwd_one_pass_kernelI11Bf16IOFp32WLi128ELi14ELi224EEv26Group_norm_nhwc_bwd_params)
        /*0698*/ 	.word	0x00000038


	//----- nvinfo : EIATTR_FRAME_SIZE
	.align		4
.L_321:
        /*069c*/ 	.byte	0x04, 0x11
        /*069e*/ 	.short	(.L_323 - .L_322)
	.align		4
.L_322:
        /*06a0*/ 	.word	index@(_Z35group_norm_nhwc_bwd_one_pass_kernelI11Bf16IOFp32WLi128ELi14ELi224EEv26Group_norm_nhwc_bwd_params)
        /*06a4*/ 	.word	0x00000000


	//----- nvinfo : EIATTR_REGCOUNT
	.align		4
.L_323:
        /*06a8*/ 	.byte	0x04, 0x2f
        /*06aa*/ 	.short	(.L_325 - .L_324)
	.align		4
.L_324:
        /*06ac*/ 	.word	index@(_Z35group_norm_nhwc_bwd_one_pass_kernelI11Bf16IOFp32WLi64ELi14ELi224EEv26Group_norm_nhwc_bwd_params)
        /*06b0*/ 	.word	0x00000038


	//----- nvinfo : EIATTR_FRAME_SIZE
	.align		4
.L_325:
        /*06b4*/ 	.byte	0x04, 0x11
        /*06b6*/ 	.short	(.L_327 - .L_326)
	.align		4
.L_326:
        /*06b8*/ 	.word	index@(_Z35group_norm_nhwc_bwd_one_pass_kernelI11Bf16IOFp32WLi64ELi14ELi224EEv26Group_norm_nhwc_bwd_params)
        /*06bc*/ 	.word	0x00000000


	//----- nvinfo : EIATTR_REGCOUNT
	.align		4
.L_327:
        /*06c0*/ 	.byte	0x04, 0x2f
        /*06c2*/ 	.short	(.L_329 - .L_328)
	.align		4
.L_328:
        /*06c4*/ 	.word	index@(_ZN3cub18CUB_300001_SM_10306detail11EmptyKernelIvEEvv)
        /*06c8*/ 	.word	0x00000004


	//----- nvinfo : EIATTR_FRAME_SIZE
	.align		4
.L_329:
        /*06cc*/ 	.byte	0x04, 0x11
        /*06ce*/ 	.short	(.L_331 - .L_330)
	.align		4
.L_330:
        /*06d0*/ 	.word	index@(_ZN3cub18CUB_300001_SM_10306detail11EmptyKernelIvEEvv)
        /*06d4*/ 	.word	0x00000000


	//----- nvinfo : EIATTR_MIN_STACK_SIZE
	.align		4
.L_331:
        /*06d8*/ 	.byte	0x04, 0x12
        /*06da*/ 	.short	(.L_333 - .L_332)
	.align		4
.L_332:
        /*06dc*/ 	.word	index@(_ZN3cub18CUB_300001_SM_10306detail11EmptyKernelIvEEvv)
        /*06e0*/ 	.word	0x00000000


	//----- nvinfo : EIATTR_MIN_STACK_SIZE
	.align		4
.L_333:
        /*06e4*/ 	.byte	0x04, 0x12
        /*06e6*/ 	.short	(.L_335 - .L_334)
	.align		4
.L_334:
        /*06e8*/ 	.word	index@(_Z35group_norm_nhwc_bwd_one_pass_kernelI11Bf16IOFp32WLi64ELi14ELi224EEv26Group_norm_nhwc_bwd_params)
        /*06ec*/ 	.word	0x00000000


	//----- nvinfo : EIATTR_MIN_STACK_SIZE
	.align		4
.L_335:
        /*06f0*/ 	.byte	0x04, 0x12
        /*06f2*/ 	.short	(.L_337 - .L_336)
	.align		4
.L_336:
        /*06f4*/ 	.word	index@(_Z35group_norm_nhwc_bwd_one_pass_kernelI11Bf16IOFp32WLi128ELi14ELi224EEv26Group_norm_nhwc_bwd_params)
        /*06f8*/ 	.word	0x00000000


	//----- nvinfo : EIATTR_MIN_STACK_SIZE
	.align		4
.L_337:
        /*06fc*/ 	.byte	0x04, 0x12
        /*06fe*/ 	.short	(.L_339 - .L_338)
	.align		4
.L_338:
        /*0700*/ 	.word	index@(_Z35group_norm_nhwc_bwd_one_pass_kernelI11Bf16IOFp32WLi256ELi14ELi224EEv26Group_norm_nhwc_bwd_params)
        /*0704*/ 	.word	0x00000000


	//----- nvinfo : EIATTR_MIN_STACK_SIZE
	.align		4
.L_339:
        /*0708*/ 	.byte	0x04, 0x12
        /*070a*/ 	.short	(.L_341 - .L_340)
	.align		4
.L_340:
        /*070c*/ 	.word	index@(_Z35group_norm_nhwc_bwd_one_pass_kernelI11Bf16IOFp32WLi512ELi14ELi224EEv26Group_norm_nhwc_bwd_params)
        /*0710*/ 	.word	0x00000000


	//----- nvinfo : EIATTR_MIN_STACK_SIZE
	.align		4
.L_341:
        /*0714*/ 	.byte	0x04, 0x12
        /*0716*/ 	.short	(.L_343 - .L_342)
	.align		4
.L_342:
        /*0718*/ 	.word	index@(_Z35group_norm_nhwc_bwd_one_pass_kernelI11Bf16IOBf16WLi64ELi14ELi224EEv26Group_norm_nhwc_bwd_params)
        /*071c*/ 	.word	0x00000000


	//----- nvinfo : EIATTR_MIN_STACK_SIZE
	.align		4
.L_343:
        /*0720*/ 	.byte	0x04, 0x12
        /*0722*/ 	.short	(.L_345 - .L_344)
	.align		4
.L_344:
        /*0724*/ 	.word	index@(_Z35group_norm_nhwc_bwd_one_pass_kernelI11Bf16IOBf16WLi128ELi14ELi224EEv26Group_norm_nhwc_bwd_params)
        /*0728*/ 	.word	0x00000000


	//----- nvinfo : EIATTR_MIN_STACK_SIZE
	.align		4
.L_345:
        /*072c*/ 	.byte	0x04, 0x12
        /*072e*/ 	.short	(.L_347 - .L_346)
	.align		4
.L_346:
        /*0730*/ 	.word	index@(_Z35group_norm_nhwc_bwd_one_pass_kernelI11Bf16IOBf16WLi256ELi14ELi224EEv26Group_norm_nhwc_bwd_params)
        /*0734*/ 	.word	0x00000000


	//----- nvinfo : EIATTR_MIN_STACK_SIZE
	.align		4
.L_347:
        /*0738*/ 	.byte	0x04, 0x12
        /*073a*/ 	.short	(.L_349 - .L_348)
	.align		4
.L_348:
        /*073c*/ 	.word	index@(_Z35group_norm_nhwc_bwd_one_pass_kernelI11Bf16IOBf16WLi512ELi14ELi224EEv26Group_norm_nhwc_bwd_params)
        /*0740*/ 	.word	0x00000000


	//----- nvinfo : EIATTR_MIN_STACK_SIZE
	.align		4
.L_349:
        /*0744*/ 	.byte	0x04, 0x12
        /*0746*/ 	.short	(.L_351 - .L_350)
	.align		4
.L_350:
        /*0748*/ 	.word	index@(_Z35group_norm_nhwc_bwd_one_pass_kernelI11Bf16IOFp16WLi64ELi14ELi224EEv26Group_norm_nhwc_bwd_params)
        /*074c*/ 	.word	0x00000000


	//----- nvinfo : EIATTR_MIN_STACK_SIZE
	.align		4
.L_351:
        /*0750*/ 	.byte	0x04, 0x12
        /*0752*/ 	.short	(.L_353 - .L_352)
	.align		4
.L_352:
        /*0754*/ 	.word	index@(_Z35group_norm_nhwc_bwd_one_pass_kernelI11Bf16IOFp16WLi128ELi14ELi224EEv26Group_norm_nhwc_bwd_params)
        /*0758*/ 	.word	0x00000000


	//----- nvinfo : EIATTR_MIN_STACK_SIZE
	.align		4
.L_353:
        /*075c*/ 	.byte	0x04, 0x12
        /*075e*/ 	.short	(.L_355 - .L_354)
	.align		4
.L_354:
        /*0760*/ 	.word	index@(_Z35group_norm_nhwc_bwd_one_pass_kernelI11Bf16IOFp16WLi256ELi14ELi224EEv26Group_norm_nhwc_bwd_params)
        /*0764*/ 	.word	0x00000000


	//----- nvinfo : EIATTR_MIN_STACK_SIZE
	.align		4
.L_355:
        /*0768*/ 	.byte	0x04, 0x12
        /*076a*/ 	.short	(.L_357 - .L_356)
	.align		4
.L_356:
        /*076c*/ 	.word	index@(_Z35group_norm_nhwc_bwd_one_pass_kernelI11Bf16IOFp16WLi512ELi14ELi224EEv26Group_norm_nhwc_bwd_params)
        /*0770*/ 	.word	0x00000000


	//----- nvinfo : EIATTR_MIN_STACK_SIZE
	.align		4
.L_357:
        /*0774*/ 	.byte	0x04, 0x12
        /*0776*/ 	.short	(.L_359 - .L_358)
	.align		4
.L_358:
        /*0778*/ 	.word	index@(_Z35group_norm_nhwc_bwd_one_pass_kernelI11Fp16IOFp32WLi64ELi14ELi224EEv26Group_norm_nhwc_bwd_params)
        /*077c*/ 	.word	0x00000000


	//----- nvinfo : EIATTR_MIN_STACK_SIZE
	.align		4
.L_359:
        /*0780*/ 	.byte	0x04, 0x12
        /*0782*/ 	.short	(.L_361 - .L_360)
	.align		4
.L_360:
        /*0784*/ 	.word	index@(_Z35group_norm_nhwc_bwd_one_pass_kernelI11Fp16IOFp32WLi128ELi14ELi224EEv26Group_norm_nhwc_bwd_params)
        /*0788*/ 	.word	0x00000000


	//----- nvinfo : EIATTR_MIN_STACK_SIZE
	.align		4
.L_361:
        /*078c*/ 	.byte	0x04, 0x12
        /*078e*/ 	.short	(.L_363 - .L_362)
	.align		4
.L_362:
        /*0790*/ 	.word	index@(_Z35group_norm_nhwc_bwd_one_pass_kernelI11Fp16IOFp32WLi256ELi14ELi224EEv26Group_norm_nhwc_bwd_params)
        /*0794*/ 	.word	0x00000000


	//----- nvinfo : EIATTR_MIN_STACK_SIZE
	.align		4
.L_363:
        /*0798*/ 	.byte	0x04, 0x12
        /*079a*/ 	.short	(.L_365 - .L_364)
	.align		4
.L_364:
        /*079c*/ 	.word	index@(_Z35group_norm_nhwc_bwd_one_pass_kernelI11Fp16IOFp32WLi512ELi14ELi224EEv26Group_norm_nhwc_bwd_params)
        /*07a0*/ 	.word	0x00000000


	//----- nvinfo : EIATTR_MIN_STACK_SIZE
	.align		4
.L_365:
        /*07a4*/ 	.byte	0x04, 0x12
        /*07a6*/ 	.short	(.L_367 - .L_366)
	.align		4
.L_366:
        /*07a8*/ 	.word	index@(_Z35group_norm_nhwc_bwd_one_pass_kernelI11Fp16IOBf16WLi64ELi14ELi224EEv26Group_norm_nhwc_bwd_params)
        /*07ac*/ 	.word	0x00000000


	//----- nvinfo : EIATTR_MIN_STACK_SIZE
	.align		4
.L_367:
        /*07b0*/ 	.byte	0x04, 0x12
        /*07b2*/ 	.short	(.L_369 - .L_368)
	.align		4
.L_368:
        /*07b4*/ 	.word	index@(_Z35group_norm_nhwc_bwd_one_pass_kernelI11Fp16IOBf16WLi128ELi14ELi224EEv26Group_norm_nhwc_bwd_params)
        /*07b8*/ 	.word	0x00000000


	//----- nvinfo : EIATTR_MIN_STACK_SIZE
	.align		4
.L_369:
        /*07bc*/ 	.byte	0x04, 0x12
        /*07be*/ 	.short	(.L_371 - .L_370)
	.align		4
.L_370:
        /*07c0*/ 	.word	index@(_Z35group_norm_nhwc_bwd_one_pass_kernelI11Fp16IOBf16WLi256ELi14ELi224EEv26Group_norm_nhwc_bwd_params)
        /*07c4*/ 	.word	0x00000000


	//----- nvinfo : EIATTR_MIN_STACK_SIZE
	.align		4
.L_371:
        /*07c8*/ 	.byte	0x04, 0x12
        /*07ca*/ 	.short	(.L_373 - .L_372)
	.align		4
.L_372:
        /*07cc*/ 	.word	index@(_Z35group_norm_nhwc_bwd_one_pass_kernelI11Fp16IOBf16WLi512ELi14ELi224EEv26Group_norm_nhwc_bwd_params)
        /*07d0*/ 	.word	0x00000000


	//----- nvinfo : EIATTR_MIN_STACK_SIZE
	.align		4
.L_373:
        /*07d4*/ 	.byte	0x04, 0x12
        /*07d6*/ 	.short	(.L_375 - .L_374)
	.align		4
.L_374:
        /*07d8*/ 	.word	index@(_Z35group_norm_nhwc_bwd_one_pass_kernelI11Fp16IOFp16WLi64ELi14ELi224EEv26Group_norm_nhwc_bwd_params)
        /*07dc*/ 	.word	0x00000000


	//----- nvinfo : EIATTR_MIN_STACK_SIZE
	.align		4
.L_375:
        /*07e0*/ 	.byte	0x04, 0x12
        /*07e2*/ 	.short	(.L_377 - .L_376)
	.align		4
.L_376:
        /*07e4*/ 	.word	index@(_Z35group_norm_nhwc_bwd_one_pass_kernelI11Fp16IOFp16WLi128ELi14ELi224EEv26Group_norm_nhwc_bwd_params)
        /*07e8*/ 	.word	0x00000000


	//----- nvinfo : EIATTR_MIN_STACK_SIZE
	.align		4
.L_377:
        /*07ec*/ 	.byte	0x04, 0x12
        /*07ee*/ 	.short	(.L_379 - .L_378)
	.align		4
.L_378:
        /*07f0*/ 	.word	index@(_Z35group_norm_nhwc_bwd_one_pass_kernelI11Fp16IOFp16WLi256ELi14ELi224EEv26Group_norm_nhwc_bwd_params)
        /*07f4*/ 	.word	0x00000000


	//----- nvinfo : EIATTR_MIN_STACK_SIZE
	.align		4
.L_379:
        /*07f8*/ 	.byte	0x04, 0x12
        /*07fa*/ 	.short	(.L_381 - .L_380)
	.align		4
.L_380:
        /*07fc*/ 	.word	index@(_Z35group_norm_nhwc_bwd_one_pass_kernelI11Fp16IOFp16WLi512ELi14ELi224EEv26Group_norm_nhwc_bwd_params)
        /*0800*/ 	.word	0x00000000


	//----- nvinfo : EIATTR_MIN_STACK_SIZE
	.align		4
.L_381:
        /*0804*/ 	.byte	0x04, 0x12
        /*0806*/ 	.short	(.L_383 - .L_382)
	.align		4
.L_382:
        /*0808*/ 	.word	index@(_Z35group_norm_nhwc_bwd_one_pass_kernelI11Fp32IOFp32WLi64ELi14ELi224EEv26Group_norm_nhwc_bwd_params)
        /*080c*/ 	.word	0x00000000


	//----- nvinfo : EIATTR_MIN_STACK_SIZE
	.align		4
.L_383:
        /*0810*/ 	.byte	0x04, 0x12
        /*0812*/ 	.short	(.L_385 - .L_384)
	.align		4
.L_384:
        /*0814*/ 	.word	index@(_Z35group_norm_nhwc_bwd_one_pass_kernelI11Fp32IOFp32WLi128ELi14ELi224EEv26Group_norm_nhwc_bwd_params)
        /*0818*/ 	.word	0x00000000


	//----- nvinfo : EIATTR_MIN_STACK_SIZE
	.align		4
.L_385:
        /*081c*/ 	.byte	0x04, 0x12
        /*081e*/ 	.short	(.L_387 - .L_386)
	.align		4
.L_386:
        /*0820*/ 	.word	index@(_Z35group_norm_nhwc_bwd_one_pass_kernelI11Fp32IOFp32WLi256ELi14ELi224EEv26Group_norm_nhwc_bwd_params)
        /*0824*/ 	.word	0x00000000


	//----- nvinfo : EIATTR_MIN_STACK_SIZE
	.align		4
.L_387:
        /*0828*/ 	.byte	0x04, 0x12
        /*082a*/ 	.short	(.L_389 - .L_388)
	.align		4
.L_388:
        /*082c*/ 	.word	index@(_Z35group_norm_nhwc_bwd_one_pass_kernelI11Fp32IOFp32WLi512ELi14ELi224EEv26Group_norm_nhwc_bwd_params)
        /*0830*/ 	.word	0x00000000


	//----- nvinfo : EIATTR_MIN_STACK_SIZE
	.align		4
.L_389:
        /*0834*/ 	.byte	0x04, 0x12
        /*0836*/ 	.short	(.L_391 - .L_390)
	.align		4
.L_390:
        /*0838*/ 	.word	index@(_Z35group_norm_nhwc_bwd_one_pass_kernelI11Fp32IOBf16WLi64ELi14ELi224EEv26Group_norm_nhwc_bwd_params)
        /*083c*/ 	.word	0x00000000


	//----- nvinfo : EIATTR_MIN_STACK_SIZE
	.align		4
.L_391:
        /*0840*/ 	.byte	0x04, 0x12
        /*0842*/ 	.short	(.L_393 - .L_392)
	.align		4
.L_392:
        /*0844*/ 	.word	index@(_Z35group_norm_nhwc_bwd_one_pass_kernelI11Fp32IOBf16WLi128ELi14ELi224EEv26Group_norm_nhwc_bwd_params)
        /*0848*/ 	.word	0x00000000


	//----- nvinfo : EIATTR_MIN_STACK_SIZE
	.align		4
.L_393:
        /*084c*/ 	.byte	0x04, 0x12
        /*084e*/ 	.short	(.L_395 - .L_394)
	.align		4
.L_394:
        /*0850*/ 	.word	index@(_Z35group_norm_nhwc_bwd_one_pass_kernelI11Fp32IOBf16WLi256ELi14ELi224EEv26Group_norm_nhwc_bwd_params)
        /*0854*/ 	.word	0x00000000


	//----- nvinfo : EIATTR_MIN_STACK_SIZE
	.align		4
.L_395:
        /*0858*/ 	.byte	0x04, 0x12
        /*085a*/ 	.short	(.L_397 - .L_396)
	.align		4
.L_396:
        /*085c*/ 	.word	index@(_Z35group_norm_nhwc_bwd_one_pass_kernelI11Fp32IOBf16WLi512ELi14ELi224EEv26Group_norm_nhwc_bwd_params)
        /*0860*/ 	.word	0x00000000


	//----- nvinfo : EIATTR_MIN_STACK_SIZE
	.align		4
.L_397:
        /*0864*/ 	.byte	0x04, 0x12
        /*0866*/ 	.short	(.L_399 - .L_398)
	.align		4
.L_398:
        /*0868*/ 	.word	index@(_Z35group_norm_nhwc_bwd_one_pass_kernelI11Fp32IOFp16WLi64ELi14ELi224EEv26Group_norm_nhwc_bwd_params)
        /*086c*/ 	.word	0x00000000


	//----- nvinfo : EIATTR_MIN_STACK_SIZE
	.align		4
.L_399:
        /*0870*/ 	.byte	0x04, 0x12
        /*0872*/ 	.short	(.L_401 - .L_400)
	.align		4
.L_400:
        /*0874*/ 	.word	index@(_Z35group_norm_nhwc_bwd_one_pass_kernelI11Fp32IOFp16WLi128ELi14ELi224EEv26Group_norm_nhwc_bwd_params)
        /*0878*/ 	.word	0x00000000


	//----- nvinfo : EIATTR_MIN_STACK_SIZE
	.align		4
.L_401:
        /*087c*/ 	.byte	0x04, 0x12
        /*087e*/ 	.short	(.L_403 - .L_402)
	.align		4
.L_402:
        /*0880*/ 	.word	index@(_Z35group_norm_nhwc_bwd_one_pass_kernelI11Fp32IOFp16WLi256ELi14ELi224EEv26Group_norm_nhwc_bwd_params)
        /*0884*/ 	.word	0x00000000


	//----- nvinfo : EIATTR_MIN_STACK_SIZE
	.align		4
.L_403:
        /*0888*/ 	.byte	0x04, 0x12
        /*088a*/ 	.short	(.L_405 - .L_404)
	.align		4
.L_404:
        /*088c*/ 	.word	index@(_Z35group_norm_nhwc_bwd_one_pass_kernelI11Fp32IOFp16WLi512ELi14ELi224EEv26Group_norm_nhwc_bwd_params)
        /*0890*/ 	.word	0x00000000


	//----- nvinfo : EIATTR_MIN_STACK_SIZE
	.align		4
.L_405:
        /*0894*/ 	.byte	0x04, 0x12
        /*0896*/ 	.short	(.L_407 - .L_406)
	.align		4
.L_406:
        /*0898*/ 	.word	index@(_Z35group_norm_nhwc_fwd_one_pass_kernelI11Bf16IOFp32WLi64ELi14ELi224EEv26Group_norm_nhwc_fwd_params)
        /*089c*/ 	.word	0x00000000


	//----- nvinfo : EIATTR_MIN_STACK_SIZE
	.align		4
.L_407:
        /*08a0*/ 	.byte	0x04, 0x12
        /*08a2*/ 	.short	(.L_409 - .L_408)
	.align		4
.L_408:
        /*08a4*/ 	.word	index@(_Z35group_norm_nhwc_fwd_one_pass_kernelI11Bf16IOFp32WLi128ELi14ELi224EEv26Group_norm_nhwc_fwd_params)
        /*08a8*/ 	.word	0x00000000


	//----- nvinfo : EIATTR_MIN_STACK_SIZE
	.align		4
.L_409:
        /*08ac*/ 	.byte	0x04, 0x12
        /*08ae*/ 	.short	(.L_411 - .L_410)
	.align		4
.L_410:
        /*08b0*/ 	.word	index@(_Z35group_norm_nhwc_fwd_one_pass_kernelI11Bf16IOFp32WLi256ELi14ELi224EEv26Group_norm_nhwc_fwd_params)
        /*08b4*/ 	.word	0x00000000


	//----- nvinfo : EIATTR_MIN_STACK_SIZE
	.align		4
.L_411:
        /*08b8*/ 	.byte	0x04, 0x12
        /*08ba*/ 	.short	(.L_413 - .L_412)
	.align		4
.L_412:
        /*08bc*/ 	.word	index@(_Z35group_norm_nhwc_fwd_one_pass_kernelI11Bf16IOFp32WLi512ELi14ELi224EEv26Group_norm_nhwc_fwd_params)
        /*08c0*/ 	.word	0x00000000


	//----- nvinfo : EIATTR_MIN_STACK_SIZE
	.align		4
.L_413:
        /*08c4*/ 	.byte	0x04, 0x12
        /*08c6*/ 	.short	(.L_415 - .L_414)
	.align		4
.L_414:
        /*08c8*/ 	.word	index@(_Z35group_norm_nhwc_fwd_one_pass_kernelI11Bf16IOBf16WLi64ELi14ELi224EEv26Group_norm_nhwc_fwd_params)
        /*08cc*/ 	.word	0x00000000


	//----- nvinfo : EIATTR_MIN_STACK_SIZE
	.align		4
.L_415:
        /*08d0*/ 	.byte	0x04, 0x12
        /*08d2*/ 	.short	(.L_417 - .L_416)
	.align		4
.L_416:
        /*08d4*/ 	.word	index@(_Z35group_norm_nhwc_fwd_one_pass_kernelI11Bf16IOBf16WLi128ELi14ELi224EEv26Group_norm_nhwc_fwd_params)
        /*08d8*/ 	.word	0x00000000


	//----- nvinfo : EIATTR_MIN_STACK_SIZE
	.align		4
.L_417:
        /*08dc*/ 	.byte	0x04, 0x12
        /*08de*/ 	.short	(.L_419 - .L_418)
	.align		4
.L_418:
        /*08e0*/ 	.word	index@(_Z35group_norm_nhwc_fwd_one_pass_kernelI11Bf16IOBf16WLi256ELi14ELi224EEv26Group_norm_nhwc_fwd_params)
        /*08e4*/ 	.word	0x00000000


	//----- nvinfo : EIATTR_MIN_STACK_SIZE
	.align		4
.L_419:
        /*08e8*/ 	.byte	0x04, 0x12
        /*08ea*/ 	.short	(.L_421 - .L_420)
	.align		4
.L_420:
        /*08ec*/ 	.word	index@(_Z35group_norm_nhwc_fwd_one_pass_kernelI11Bf16IOBf16WLi512ELi14ELi224EEv26Group_norm_nhwc_fwd_params)
        /*08f0*/ 	.word	0x00000000


	//----- nvinfo : EIATTR_MIN_STACK_SIZE
	.align		4
.L_421:
        /*08f4*/ 	.byte	0x04, 0x12
        /*08f6*/ 	.short	(.L_423 - .L_422)
	.align		4
.L_422:
        /*08f8*/ 	.word	index@(_Z35group_norm_nhwc_fwd_one_pass_kernelI11Bf16IOFp16WLi64ELi14ELi224EEv26Group_norm_nhwc_fwd_params)
        /*08fc*/ 	.word	0x00000000


	//----- nvinfo : EIATTR_MIN_STACK_SIZE
	.align		4
.L_423:
        /*0900*/ 	.byte	0x04, 0x12
        /*0902*/ 	.short	(.L_425 - .L_424)
	.align		4
.L_424:
        /*0904*/ 	.word	index@(_Z35group_norm_nhwc_fwd_one_pass_kernelI11Bf16IOFp16WLi128ELi14ELi224EEv26Group_norm_nhwc_fwd_params)
        /*0908*/ 	.word	0x00000000


	//----- nvinfo : EIATTR_MIN_STACK_SIZE
	.align		4
.L_425:
        /*090c*/ 	.byte	0x04, 0x12
        /*090e*/ 	.short	(.L_427 - .L_426)
	.align		4
.L_426:
        /*0910*/ 	.word	index@(_Z35group_norm_nhwc_fwd_one_pass_kernelI11Bf16IOFp16WLi256ELi14ELi224EEv26Group_norm_nhwc_fwd_params)
        /*0914*/ 	.word	0x00000000


	//----- nvinfo : EIATTR_MIN_STACK_SIZE
	.align		4
.L_427:
        /*0918*/ 	.byte	0x04, 0x12
        /*091a*/ 	.short	(.L_429 - .L_428)
	.align		4
.L_428:
        /*091c*/ 	.word	index@(_Z35group_norm_nhwc_fwd_one_pass_kernelI11Bf16IOFp16WLi512ELi14ELi224EEv26Group_norm_nhwc_fwd_params)
        /*0920*/ 	.word	0x00000000


	//----- nvinfo : EIATTR_MIN_STACK_SIZE
	.align		4
.L_429:
        /*0924*/ 	.byte	0x04, 0x12
        /*0926*/ 	.short	(.L_431 - .L_430)
	.align		4
.L_430:
        /*0928*/ 	.word	index@(_Z35group_norm_nhwc_fwd_one_pass_kernelI11Fp16IOFp32WLi64ELi14ELi224EEv26Group_norm_nhwc_fwd_params)
        /*092c*/ 	.word	0x00000000


	//----- nvinfo : EIATTR_MIN_STACK_SIZE
	.align		4
.L_431:
        /*0930*/ 	.byte	0x04, 0x12
        /*0932*/ 	.short	(.L_433 - .L_432)
	.align		4
.L_432:
        /*0934*/ 	.word	index@(_Z35group_norm_nhwc_fwd_one_pass_kernelI11Fp16IOFp32WLi128ELi14ELi224EEv26Group_norm_nhwc_fwd_params)
        /*0938*/ 	.word	0x00000000


	//----- nvinfo : EIATTR_MIN_STACK_SIZE
	.align		4
.L_433:
        /*093c*/ 	.byte	0x04, 0x12
        /*093e*/ 	.short	(.L_435 - .L_434)
	.align		4
.L_434:
        /*0940*/ 	.word	index@(_Z35group_norm_nhwc_fwd_one_pass_kernelI11Fp16IOFp32WLi256ELi14ELi224EEv26Group_norm_nhwc_fwd_params)
        /*0944*/ 	.word	0x00000000


	//----- nvinfo : EIATTR_MIN_STACK_SIZE
	.align		4
.L_435:
        /*0948*/ 	.byte	0x04, 0x12
        /*094a*/ 	.short	(.L_437 - .L_436)
	.align		4
.L_436:
        /*094c*/ 	.word	index@(_Z35group_norm_nhwc_fwd_one_pass_kernelI11Fp16IOFp32WLi512ELi14ELi224EEv26Group_norm_nhwc_fwd_params)
        /*0950*/ 	.word	0x00000000


	//----- nvinfo : EIATTR_MIN_STACK_SIZE
	.align		4
.L_437:
        /*0954*/ 	.byte	0x04, 0x12
        /*0956*/ 	.short	(.L_439 - .L_438)
	.align		4
.L_438:
        /*0958*/ 	.word	index@(_Z35group_norm_nhwc_fwd_one_pass_kernelI11Fp16IOBf16WLi64ELi14ELi224EEv26Group_norm_nhwc_fwd_params)
        /*095c*/ 	.word	0x00000000


	//----- nvinfo : EIATTR_MIN_STACK_SIZE
	.align		4
.L_439:
        /*0960*/ 	.byte	0x04, 0x12
        /*0962*/ 	.short	(.L_441 - .L_440)
	.align		4
.L_440:
        /*0964*/ 	.word	index@(_Z35group_norm_nhwc_fwd_one_pass_kernelI11Fp16IOBf16WLi128ELi14ELi224EEv26Group_norm_nhwc_fwd_params)
        /*0968*/ 	.word	0x00000000


	//----- nvinfo : EIATTR_MIN_STACK_SIZE
	.align		4
.L_441:
        /*096c*/ 	.byte	0x04, 0x12
        /*096e*/ 	.short	(.L_443 - .L_442)
	.align		4
.L_442:
        /*0970*/ 	.word	index@(_Z35group_norm_nhwc_fwd_one_pass_kernelI11Fp16IOBf16WLi256ELi14ELi224EEv26Group_norm_nhwc_fwd_params)
        /*0974*/ 	.word	0x00000000


	//----- nvinfo : EIATTR_MIN_STACK_SIZE
	.align		4
.L_443:
        /*0978*/ 	.byte	0x04, 0x12
        /*097a*/ 	.short	(.L_445 - .L_444)
	.align		4
.L_444:
        /*097c*/ 	.word	index@(_Z35group_norm_nhwc_fwd_one_pass_kernelI11Fp16IOBf16WLi512ELi14ELi224EEv26Group_norm_nhwc_fwd_params)
        /*0980*/ 	.word	0x00000000


	//----- nvinfo : EIATTR_MIN_STACK_SIZE
	.align		4
.L_445:
        /*0984*/ 	.byte	0x04, 0x12
        /*0986*/ 	.short	(.L_447 - .L_446)
	.align		4
.L_446:
        /*0988*/ 	.word	index@(_Z35group_norm_nhwc_fwd_one_pass_kernelI11Fp16IOFp16WLi64ELi14ELi224EEv26Group_norm_nhwc_fwd_params)
        /*098c*/ 	.word	0x00000000


	//----- nvinfo : EIATTR_MIN_STACK_SIZE
	.align		4
.L_447:
        /*0990*/ 	.byte	0x04, 0x12
        /*0992*/ 	.short	(.L_449 - .L_448)
	.align		4
.L_448:
        /*0994*/ 	.word	index@(_Z35group_norm_nhwc_fwd_one_pass_kernelI11Fp16IOFp16WLi128ELi14ELi224EEv26Group_norm_nhwc_fwd_params)
        /*0998*/ 	.word	0x00000000


	//----- nvinfo : EIATTR_MIN_STACK_SIZE
	.align		4
.L_449:
        /*099c*/ 	.byte	0x04, 0x12
        /*099e*/ 	.short	(.L_451 - .L_450)
	.align		4
.L_450:
        /*09a0*/ 	.word	index@(_Z35group_norm_nhwc_fwd_one_pass_kernelI11Fp16IOFp16WLi256ELi14ELi224EEv26Group_norm_nhwc_fwd_params)
        /*09a4*/ 	.word	0x00000000


	//----- nvinfo : EIATTR_MIN_STACK_SIZE
	.align		4
.L_451:
        /*09a8*/ 	.byte	0x04, 0x12
        /*09aa*/ 	.short	(.L_453 - .L_452)
	.align		4
.L_452:
        /*09ac*/ 	.word	index@(_Z35group_norm_nhwc_fwd_one_pass_kernelI11Fp16IOFp16WLi512ELi14ELi224EEv26Group_norm_nhwc_fwd_params)
        /*09b0*/ 	.word	0x00000000


	//----- nvinfo : EIATTR_MIN_STACK_SIZE
	.align		4
.L_453:
        /*09b4*/ 	.byte	0x04, 0x12
        /*09b6*/ 	.short	(.L_455 - .L_454)
	.align		4
.L_454:
        /*09b8*/ 	.word	index@(_Z35group_norm_nhwc_fwd_one_pass_kernelI11Fp32IOFp32WLi64ELi14ELi224EEv26Group_norm_nhwc_fwd_params)
        /*09bc*/ 	.word	0x00000000


	//----- nvinfo : EIATTR_MIN_STACK_SIZE
	.align		4
.L_455:
        /*09c0*/ 	.byte	0x04, 0x12
        /*09c2*/ 	.short	(.L_457 - .L_456)
	.align		4
.L_456:
        /*09c4*/ 	.word	index@(_Z35group_norm_nhwc_fwd_one_pass_kernelI11Fp32IOFp32WLi128ELi14ELi224EEv26Group_norm_nhwc_fwd_params)
        /*09c8*/ 	.word	0x00000000


	//----- nvinfo : EIATTR_MIN_STACK_SIZE
	.align		4
.L_457:
        /*09cc*/ 	.byte	0x04, 0x12
        /*09ce*/ 	.short	(.L_459 - .L_458)
	.align		4
.L_458:
        /*09d0*/ 	.word	index@(_Z35group_norm_nhwc_fwd_one_pass_kernelI11Fp32IOFp32WLi256ELi14ELi224EEv26Group_norm_nhwc_fwd_params)
        /*09d4*/ 	.word	0x00000000


	//----- nvinfo : EIATTR_MIN_STACK_SIZE
	.align		4
.L_459:
        /*09d8*/ 	.byte	0x04, 0x12
        /*09da*/ 	.short	(.L_461 - .L_460)
	.align		4
.L_460:
        /*09dc*/ 	.word	index@(_Z35group_norm_nhwc_fwd_one_pass_kernelI11Fp32IOFp32WLi512ELi14ELi224EEv26Group_norm_nhwc_fwd_params)
        /*09e0*/ 	.word	0x00000000


	//----- nvinfo : EIATTR_MIN_STACK_SIZE
	.align		4
.L_461:
        /*09e4*/ 	.byte	0x04, 0x12
        /*09e6*/ 	.short	(.L_463 - .L_462)
	.align		4
.L_462:
        /*09e8*/ 	.word	index@(_Z35group_norm_nhwc_fwd_one_pass_kernelI11Fp32IOBf16WLi64ELi14ELi224EEv26Group_norm_nhwc_fwd_params)
        /*09ec*/ 	.word	0x00000000


	//----- nvinfo : EIATTR_MIN_STACK_SIZE
	.align		4
.L_463:
        /*09f0*/ 	.byte	0x04, 0x12
        /*09f2*/ 	.short	(.L_465 - .L_464)
	.align		4
.L_464:
        /*09f4*/ 	.word	index@(_Z35group_norm_nhwc_fwd_one_pass_kernelI11Fp32IOBf16WLi128ELi14ELi224EEv26Group_norm_nhwc_fwd_params)
        /*09f8*/ 	.word	0x00000000


	//----- nvinfo : EIATTR_MIN_STACK_SIZE
	.align		4
.L_465:
        /*09fc*/ 	.byte	0x04, 0x12
        /*09fe*/ 	.short	(.L_467 - .L_466)
	.align		4
.L_466:
        /*0a00*/ 	.word	index@(_Z35group_norm_nhwc_fwd_one_pass_kernelI11Fp32IOBf16WLi256ELi14ELi224EEv26Group_norm_nhwc_fwd_params)
        /*0a04*/ 	.word	0x00000000


	//----- nvinfo : EIATTR_MIN_STACK_SIZE
	.align		4
.L_467:
        /*0a08*/ 	.byte	0x04, 0x12
        /*0a0a*/ 	.short	(.L_469 - .L_468)
	.align		4
.L_468:
        /*0a0c*/ 	.word	index@(_Z35group_norm_nhwc_fwd_one_pass_kernelI11Fp32IOBf16WLi512ELi14ELi224EEv26Group_norm_nhwc_fwd_params)
        /*0a10*/ 	.word	0x00000000


	//----- nvinfo : EIATTR_MIN_STACK_SIZE
	.align		4
.L_469:
        /*0a14*/ 	.byte	0x04, 0x12
        /*0a16*/ 	.short	(.L_471 - .L_470)
	.align		4
.L_470:
        /*0a18*/ 	.word	index@(_Z35group_norm_nhwc_fwd_one_pass_kernelI11Fp32IOFp16WLi64ELi14ELi224EEv26Group_norm_nhwc_fwd_params)
        /*0a1c*/ 	.word	0x00000000


	//----- nvinfo : EIATTR_MIN_STACK_SIZE
	.align		4
.L_471:
        /*0a20*/ 	.byte	0x04, 0x12
        /*0a22*/ 	.short	(.L_473 - .L_472)
	.align		4
.L_472:
        /*0a24*/ 	.word	index@(_Z35group_norm_nhwc_fwd_one_pass_kernelI11Fp32IOFp16WLi128ELi14ELi224EEv26Group_norm_nhwc_fwd_params)
        /*0a28*/ 	.word	0x00000000


	//----- nvinfo : EIATTR_MIN_STACK_SIZE
	.align		4
.L_473:
        /*0a2c*/ 	.byte	0x04, 0x12
        /*0a2e*/ 	.short	(.L_475 - .L_474)
	.align		4
.L_474:
        /*0a30*/ 	.word	index@(_Z35group_norm_nhwc_fwd_one_pass_kernelI11Fp32IOFp16WLi256ELi14ELi224EEv26Group_norm_nhwc_fwd_params)
        /*0a34*/ 	.word	0x00000000


	//----- nvinfo : EIATTR_MIN_STACK_SIZE
	.align		4
.L_475:
        /*0a38*/ 	.byte	0x04, 0x12
        /*0a3a*/ 	.short	(.L_477 - .L_476)
	.align		4
.L_476:
        /*0a3c*/ 	.word	index@(_Z35group_norm_nhwc_fwd_one_pass_kernelI11Fp32IOFp16WLi512ELi14ELi224EEv26Group_norm_nhwc_fwd_params)
        /*0a40*/ 	.word	0x00000000
.L_477:


//--------------------- .nv.compat                --------------------------
	.section	.nv.compat,"",@"SHT_CUDA_COMPAT_INFO"
	.align	4
        /*0000*/ 	.byte	0x02, 0x09, 0x01, 0x00, 0x02, 0x02, 0x01, 0x00, 0x02, 0x05, 0x05, 0x00, 0x03, 0x07, 0x01, 0x01
        /*0010*/ 	.byte	0x02, 0x03, 0x00, 0x00, 0x02, 0x06, 0x01, 0x00, 0x04, 0x0b, 0x08, 0x00, 0x00, 0x00, 0x00, 0x00
        /*0020*/ 	.byte	0x00, 0x00, 0x00, 0x00


//--------------------- .nv.info._ZN3cub18CUB_300001_SM_10306detail11EmptyKernelIvEEvv --------------------------
	.section	.nv.info._ZN3cub18CUB_300001_SM_10306detail11EmptyKernelIvEEvv,"",@"SHT_CUDA_INFO"
	.sectionflags	@""
	.align	4


	//----- nvinfo : EIATTR_CUDA_API_VERSION
	.align		4
        /*0000*/ 	.byte	0x04, 0x37
        /*0002*/ 	.short	(.L_479 - .L_478)
.L_478:
        /*0004*/ 	.word	0x00000082


	//----- nvinfo : EIATTR_SPARSE_MMA_MASK
	.align		4
.L_479:
        /*0008*/ 	.byte	0x03, 0x50
        /*000a*/ 	.short	0x0000


	//----- nvinfo : EIATTR_MAXREG_COUNT
	.align		4
        /*000c*/ 	.byte	0x03, 0x1b
        /*000e*/ 	.short	0x00ff


	//----- nvinfo : EIATTR_MERCURY_ISA_VERSION
	.align		4
        /*0010*/ 	.byte	0x03, 0x5f
        /*0012*/ 	.short	0x0101


	//----- nvinfo : EIATTR_VRC_CTA_INIT_COUNT
	.align		4
        /*0014*/ 	.byte	0x02, 0x4a
	.zero		1
	.zero		1


	//----- nvinfo : EIATTR_EXIT_INSTR_OFFSETS
	.align		4
        /*0018*/ 	.byte	0x04, 0x1c
        /*001a*/ 	.short	(.L_481 - .L_480)


	//   ....[0]....
.L_480:
        /*001c*/ 	.word	0x00000010


	//----- nvinfo : EIATTR_SW_WAR
	.align		4
.L_481:
        /*0020*/ 	.byte	0x04, 0x36
        /*0022*/ 	.short	(.L_483 - .L_482)
.L_482:
        /*0024*/ 	.word	0x00000008
.L_483:


//--------------------- .nv.info._Z35group_norm_nhwc_bwd_one_pass_kernelI11Bf16IOFp32WLi64ELi14ELi224EEv26Group_norm_nhwc_bwd_params --------------------------
	.section	.nv.info._Z35group_norm_nhwc_bwd_one_pass_kernelI11Bf16IOFp32WLi64ELi14ELi224EEv26Group_norm_nhwc_bwd_params,"",@"SHT_CUDA_INFO"
	.sectionflags	@""
	.align	4


	//----- nvinfo : EIATTR_CUDA_API_VERSION
	.align		4
        /*0000*/ 	.byte	0x04, 0x37
        /*0002*/ 	.short	(.L_485 - .L_484)
.L_484:
        /*0004*/ 	.word	0x00000082


	//----- nvinfo : EIATTR_KPARAM_INFO
	.align		4
.L_485:
        /*0008*/ 	.byte	0x04, 0x17
        /*000a*/ 	.short	(.L_487 - .L_486)
.L_486:
        /*000c*/ 	.word	0x00000000
        /*0010*/ 	.short	0x0000
        /*0012*/ 	.short	0x0000
        /*0014*/ 	.byte	0x00, 0xf0, 0xe1, 0x02


	//----- nvinfo : EIATTR_SPARSE_MMA_MASK
	.align		4
.L_487:
        /*0018*/ 	.byte	0x03, 0x50
        /*001a*/ 	.short	0x0000


	//----- nvinfo : EIATTR_MAXREG_COUNT
	.align		4
        /*001c*/ 	.byte	0x03, 0x1b
        /*001e*/ 	.short	0x00ff


	//----- nvinfo : EIATTR_NUM_BARRIERS
	.align		4
        /*0020*/ 	.byte	0x02, 0x4c
        /*0022*/ 	.byte	0x01
	.zero		1


	//----- nvinfo : EIATTR_MERCURY_ISA_VERSION
	.align		4
        /*0024*/ 	.byte	0x03, 0x5f
        /*0026*/ 	.short	0x0101


	//----- nvinfo : EIATTR_INT_WARP_WIDE_INSTR_OFFSETS
	.align		4
        /*0028*/ 	.byte	0x04, 0x31
        /*002a*/ 	.short	(.L_489 - .L_488)


	//   ....[0]....
.L_488:
        /*002c*/ 	.word	0x00002350


	//   ....[1]....
        /*0030*/ 	.word	0x00002370


	//   ....[2]....
        /*0034*/ 	.word	0x000023a0


	//   ....[3]....
        /*0038*/ 	.word	0x000023f0


	//   ....[4]....
        /*003c*/ 	.word	0x00002570


	//   ....[5]....
        /*0040*/ 	.word	0x000025c0


	//   ....[6]....
        /*0044*/ 	.word	0x000025d0


	//   ....[7]....
        /*0048*/ 	.word	0x00002620


	//----- nvinfo : EIATTR_COOP_GROUP_MASK_REGIDS
	.align		4
.L_489:
        /*004c*/ 	.byte	0x04, 0x29
        /*004e*/ 	.short	(.L_491 - .L_490)


	//   ....[0]....
.L_490:
        /*0050*/ 	.word	0xffffffff


	//   ....[1]....
        /*0054*/ 	.word	0xffffffff


	//   ....[2]....
        /*0058*/ 	.word	0xffffffff


	//   ....[3]....
        /*005c*/ 	.word	0xffffffff


	//   ....[4]....
        /*0060*/ 	.word	0xffffffff


	//   ....[5]....
        /*0064*/ 	.word	0xffffffff


	//   ....[6]....
        /*0068*/ 	.word	0xffffffff


	//   ....[7]....
        /*006c*/ 	.word	0xffffffff


	//   ....[8]....
        /*0070*/ 	.word	0xffffffff


	//   ....[9]....
        /*0074*/ 	.word	0xffffffff


	//----- nvinfo : EIATTR_COOP_GROUP_INSTR_OFFSETS
	.align		4
.L_491:
        /*0078*/ 	.byte	0x04, 0x28
        /*007a*/ 	.short	(.L_493 - .L_492)


	//   ....[0]....
.L_492:
        /*007c*/ 	.word	0x00001080


	//   ....[1]....
        /*0080*/ 	.word	0x000010c0


	//   ....[2]....
        /*0084*/ 	.word	0x00001120


	//   ....[3]....
        /*0088*/ 	.word	0x00001140


	//   ....[4]....
        /*008c*/ 	.word	0x00001170


	//   ....[5]....
        /*0090*/ 	.word	0x00001190


	//   ....[6]....
        /*0094*/ 	.word	0x000011c0


	//   ....[7]....
        /*0098*/ 	.word	0x000011e0


	//   ....[8]....
        /*009c*/ 	.word	0x00001230


	//   ....[9]....
        /*00a0*/ 	.word	0x00001240


	//----- nvinfo : EIATTR_VRC_CTA_INIT_COUNT
	.align		4
.L_493:
        /*00a4*/ 	.byte	0x02, 0x4a
	.zero		1
	.zero		1


	//----- nvinfo : EIATTR_EXIT_INSTR_OFFSETS
	.align		4
        /*00a8*/ 	.byte	0x04, 0x1c
        /*00aa*/ 	.short	(.L_495 - .L_494)


	//   ....[0]....
.L_494:
        /*00ac*/ 	.word	0x00003530


	//   ....[1]....
        /*00b0*/ 	.word	0x00003660


	//   ....[2]....
        /*00b4*/ 	.word	0x00003c60


	//   ....[3]....
        /*00b8*/ 	.word	0x00004210


	//----- nvinfo : EIATTR_MAX_THREADS
	.align		4
.L_495:
        /*00bc*/ 	.byte	0x04, 0x05
        /*00be*/ 	.short	(.L_497 - .L_496)
.L_496:
        /*00c0*/ 	.word	0x000000e0
        /*00c4*/ 	.word	0x00000001
        /*00c8*/ 	.word	0x00000001


	//----- nvinfo : EIATTR_CRS_STACK_SIZE
	.align		4
.L_497:
        /*00cc*/ 	.byte	0x04, 0x1e
        /*00ce*/ 	.short	(.L_499 - .L_498)
.L_498:
        /*00d0*/ 	.word	0x00000000


	//----- nvinfo : EIATTR_CBANK_PARAM_SIZE
	.align		4
.L_499:
        /*00d4*/ 	.byte	0x03, 0x19
        /*00d6*/ 	.short	0x00b8


	//----- nvinfo : EIATTR_PARAM_CBANK
	.align		4
        /*00d8*/ 	.byte	0x04, 0x0a
        /*00da*/ 	.short	(.L_501 - .L_500)
	.align		4
.L_500:
        /*00dc*/ 	.word	index@(.nv.constant0._Z35group_norm_nhwc_bwd_one_pass_kernelI11Bf16IOFp32WLi64ELi14ELi224EEv26Group_norm_nhwc_bwd_params)
        /*00e0*/ 	.short	0x0380
        /*00e2*/ 	.short	0x00b8


	//----- nvinfo : EIATTR_SW_WAR
	.align		4
.L_501:
        /*00e4*/ 	.byte	0x04, 0x36
        /*00e6*/ 	.short	(.L_503 - .L_502)
.L_502:
        /*00e8*/ 	.word	0x00000008
.L_503:


//--------------------- .nv.info._Z35group_norm_nhwc_bwd_one_pass_kernelI11Bf16IOFp32WLi128ELi14ELi224EEv26Group_norm_nhwc_bwd_params --------------------------
	.section	.nv.info._Z35group_norm_nhwc_bwd_one_pass_kernelI11Bf16IOFp32WLi128ELi14ELi224EEv26Group_norm_nhwc_bwd_params,"",@"SHT_CUDA_INFO"
	.sectionflags	@""
	.align	4


	//----- nvinfo : EIATTR_CUDA_API_VERSION
	.align		4
        /*0000*/ 	.byte	0x04, 0x37
        /*0002*/ 	.short	(.L_505 - .L_504)
.L_504:
        /*0004*/ 	.word	0x00000082


	//----- nvinfo : EIATTR_KPARAM_INFO
	.align		4
.L_505:
        /*0008*/ 	.byte	0x04, 0x17
        /*000a*/ 	.short	(.L_507 - .L_506)
.L_506:
        /*000c*/ 	.word	0x00000000
        /*0010*/ 	.short	0x0000
        /*0012*/ 	.short	0x0000
        /*0014*/ 	.byte	0x00, 0xf0, 0xe1, 0x02


	//----- nvinfo : EIATTR_SPARSE_MMA_MASK
	.align		4
.L_507:
        /*0018*/ 	.byte	0x03, 0x50
        /*001a*/ 	.short	0x0000


	//----- nvinfo : EIATTR_MAXREG_COUNT
	.align		4
        /*001c*/ 	.byte	0x03, 0x1b
        /*001e*/ 	.short	0x00ff


	//----- nvinfo : EIATTR_NUM_BARRIERS
	.align		4
        /*0020*/ 	.byte	0x02, 0x4c
        /*0022*/ 	.byte	0x01
	.zero		1


	//----- nvinfo : EIATTR_MERCURY_ISA_VERSION
	.align		4
        /*0024*/ 	.byte	0x03, 0x5f
        /*0026*/ 	.short	0x0101


	//----- nvinfo : EIATTR_INT_WARP_WIDE_INSTR_OFFSETS
	.align		4
        /*0028*/ 	.byte	0x04, 0x31
        /*002a*/ 	.short	(.L_509 - .L_508)


	//   ....[0]....
.L_508:
        /*002c*/ 	.word	0x00002d00


	//   ....[1]....
        /*0030*/ 	.word	0x00002d20


	//   ....[2]....
        /*0034*/ 	.word	0x00002d50


	//   ....[3]....
        /*0038*/ 	.word	0x00002da0


	//   ....[4]....
        /*003c*/ 	.word	0x00002f20


	//   ....[5]....
        /*0040*/ 	.word	0x00002f70


	//   ....[6]....
        /*0044*/ 	.word	0x00002f80


	//   ....[7]....
        /*0048*/ 	.word	0x00002fd0


	//----- nvinfo : EIATTR_COOP_GROUP_MASK_REGIDS
	.align		4
.L_509:
        /*004c*/ 	.byte	0x04, 0x29
        /*004e*/ 	.short	(.L_511 - .L_510)


	//   ....[0]....
.L_510:
        /*0050*/ 	.word	0xffffffff


	//   ....[1]....
        /*0054*/ 	.word	0xffffffff


	//   ....[2]....
        /*0058*/ 	.word	0xffffffff


	//   ....[3]....
        /*005c*/ 	.word	0xffffffff


	//   ....[4]....
        /*0060*/ 	.word	0xffffffff


	//   ....[5]....
        /*0064*/ 	.word	0xffffffff


	//   ....[6]....
        /*0068*/ 	.word	0xffffffff


	//   ....[7]....
        /*006c*/ 	.word	0xffffffff


	//   ....[8]....
        /*0070*/ 	.word	0xffffffff


	//   ....[9]....
        /*0074*/ 	.word	0xffffffff


	//----- nvinfo : EIATTR_COOP_GROUP_INSTR_OFFSETS
	.align		4
.L_511:
        /*0078*/ 	.byte	0x04, 0x28
        /*007a*/ 	.short	(.L_513 - .L_512)


	//   ....[0]....
.L_512:
        /*007c*/ 	.word	0x00001a20


	//   ....[1]....
        /*0080*/ 	.word	0x00001a60


	//   ....[2]....
        /*0084*/ 	.word	0x00001ac0


	//   ....[3]....
        /*0088*/ 	.word	0x00001ae0


	//   ....[4]....
        /*008c*/ 	.word	0x00001b10


	//   ....[5]....
        /*0090*/ 	.word	0x00001b30


	//   ....[6]....
        /*0094*/ 	.word	0x00001b60


	//   ....[7]....
        /*0098*/ 	.word	0x00001b80


	//   ....[8]....
        /*009c*/ 	.word	0x00001bd0


	//   ....[9]....
        /*00a0*/ 	.word	0x00001be0


	//----- nvinfo : EIATTR_VRC_CTA_INIT_COUNT
	.align		4
.L_513:
        /*00a4*/ 	.byte	0x02, 0x4a
	.zero		1
	.zero		1


	//----- nvinfo : EIATTR_EXIT_INSTR_OFFSETS
	.align		4
        /*00a8*/ 	.byte	0x04, 0x1c
        /*00aa*/ 	.short	(.L_515 - .L_514)


	//   ....[0]....
.L_514:
        /*00ac*/ 	.word	0x00004580


	//   ....[1]....
        /*00b0*/ 	.word	0x000046b0


	//   ....[2]....
        /*00b4*/ 	.word	0x00004cb0


	//   ....[3]....
        /*00b8*/ 	.word	0x00005260


	//----- nvinfo : EIATTR_MAX_THREADS
	.align		4
.L_515:
        /*00bc*/ 	.byte	0x04, 0x05
        /*00be*/ 	.short	(.L_517 - .L_516)
.L_516:
        /*00c0*/ 	.word	0x000000e0
        /*00c4*/ 	.word	0x00000001
        /*00c8*/ 	.word	0x00000001


	//----- nvinfo : EIATTR_CRS_STACK_SIZE
	.align		4
.L_517:
        /*00cc*/ 	.byte	0x04, 0x1e
        /*00ce*/ 	.short	(.L_519 - .L_518)
.L_518:
        /*00d0*/ 	.word	0x00000000


	//----- nvinfo : EIATTR_CBANK_PARAM_SIZE
	.align		4
.L_519:
        /*00d4*/ 	.byte	0x03, 0x19
        /*00d6*/ 	.short	0x00b8


	//----- nvinfo : EIATTR_PARAM_CBANK
	.align		4
        /*00d8*/ 	.byte	0x04, 0x0a
        /*00da*/ 	.short	(.L_521 - .L_520)
	.align		4
.L_520:
        /*00dc*/ 	.word	index@(.nv.constant0._Z35group_norm_nhwc_bwd_one_pass_kernelI11Bf16IOFp32WLi128ELi14ELi224EEv26Group_norm_nhwc_bwd_params)
        /*00e0*/ 	.short	0x0380
        /*00e2*/ 	.short	0x00b8


	//----- nvinfo : EIATTR_SW_WAR
	.align		4
.L_521:
        /*00e4*/ 	.byte	0x04, 0x36
        /*00e6*/ 	.short	(.L_523 - .L_522)
.L_522:
        /*00e8*/ 	.word	0x00000008
.L_523:


//--------------------- .nv.info._Z35group_norm_nhwc_bwd_one_pass_kernelI11Bf16IOFp32WLi256ELi14ELi224EEv26Group_norm_nhwc_bwd_params --------------------------
	.section	.nv.info._Z35group_norm_nhwc_bwd_one_pass_kernelI11Bf16IOFp32WLi256ELi14ELi224EEv26Group_norm_nhwc_bwd_params,"",@"SHT_CUDA_INFO"
	.sectionflags	@""
	.align	4


	//----- nvinfo : EIATTR_CUDA_API_VERSION
	.align		4
        /*0000*/ 	.byte	0x04, 0x37
        /*0002*/ 	.short	(.L_525 - .L_524)
.L_524:
        /*0004*/ 	.word	0x00000082


	//----- nvinfo : EIATTR_KPARAM_INFO
	.align		4
.L_525:
        /*0008*/ 	.byte	0x04, 0x17
        /*000a*/ 	.short	(.L_527 - .L_526)
.L_526:
        /*000c*/ 	.word	0x00000000
        /*0010*/ 	.short	0x0000
        /*0012*/ 	.short	0x0000
        /*0014*/ 	.byte	0x00, 0xf0, 0xe1, 0x02


	//----- nvinfo : EIATTR_SPARSE_MMA_MASK
	.align		4
.L_527:
        /*0018*/ 	.byte	0x03, 0x50
        /*001a*/ 	.short	0x0000


	//----- nvinfo : EIATTR_MAXREG_COUNT
	.align		4
        /*001c*/ 	.byte	0x03, 0x1b
        /*001e*/ 	.short	0x00ff


	//----- nvinfo : EIATTR_NUM_BARRIERS
	.align		4
        /*0020*/ 	.byte	0x02, 0x4c
        /*0022*/ 	.byte	0x01
	.zero		1


	//----- nvinfo : EIATTR_MERCURY_ISA_VERSION
	.align		4
        /*0024*/ 	.byte	0x03, 0x5f
        /*0026*/ 	.short	0x0101


	//----- nvinfo : EIATTR_INT_WARP_WIDE_INSTR_OFFSETS
	.align		4
        /*0028*/ 	.byte	0x04, 0x31
        /*002a*/ 	.short	(.L_529 - .L_528)


	//   ....[0]....
.L_528:
        /*002c*/ 	.word	0x000040b0


	//   ....[1]....
        /*0030*/ 	.word	0x000040d0


	//   ....[2]....
        /*0034*/ 	.word	0x00004100


	//   ....[3]....
        /*0038*/ 	.word	0x00004150


	//   ....[4]....
        /*003c*/ 	.word	0x000042d0


	//   ....[5]....
        /*0040*/ 	.word	0x00004320


	//   ....[6]....
        /*0044*/ 	.word	0x00004330


	//   ....[7]....
        /*0048*/ 	.word	0x00004380


	//----- nvinfo : EIATTR_COOP_GROUP_MASK_REGIDS
	.align		4
.L_529:
        /*004c*/ 	.byte	0x04, 0x29
        /*004e*/ 	.short	(.L_531 - .L_530)


	//   ....[0]....
.L_530:
        /*0050*/ 	.word	0xffffffff


	//   ....[1]....
        /*0054*/ 	.word	0xffffffff


	//   ....[2]....
        /*0058*/ 	.word	0xffffffff


	//   ....[3]....
        /*005c*/ 	.word	0xffffffff


	//   ....[4]....
        /*0060*/ 	.word	0xffffffff


	//   ....[5]....
        /*0064*/ 	.word	0xffffffff


	//   ....[6]....
        /*0068*/ 	.word	0xffffffff


	//   ....[7]....
        /*006c*/ 	.word	0xffffffff


	//   ....[8]....
        /*0070*/ 	.word	0xffffffff


	//   ....[9]....
        /*0074*/ 	.word	0xffffffff


	//----- nvinfo : EIATTR_COOP_GROUP_INSTR_OFFSETS
	.align		4
.L_531:
        /*0078*/ 	.byte	0x04, 0x28
        /*007a*/ 	.short	(.L_533 - .L_532)


	//   ....[0]....
.L_532:
        /*007c*/ 	.word	0x00002de0


	//   ....[1]....
        /*0080*/ 	.word	0x00002e20


	//   ....[2]....
        /*0084*/ 	.word	0x00002e80


	//   ....[3]....
        /*0088*/ 	.word	0x00002ea0


	//   ....[4]....
        /*008c*/ 	.word	0x00002ed0


	//   ....[5]....
        /*0090*/ 	.word	0x00002ef0


	//   ....[6]....
        /*0094*/ 	.word	0x00002f20


	//   ....[7]....
        /*0098*/ 	.word	0x00002f40


	//   ....[8]....
        /*009c*/ 	.word	0x00002f90


	//   ....[9]....
        /*00a0*/ 	.word	0x00002fa0


	//----- nvinfo : EIATTR_VRC_CTA_INIT_COUNT
	.align		4
.L_533:
        /*00a4*/ 	.byte	0x02, 0x4a
	.zero		1
	.zero		1


	//----- nvinfo : EIATTR_EXIT_INSTR_OFFSETS
	.align		4
        /*00a8*/ 	.byte	0x04, 0x1c
        /*00aa*/ 	.short	(.L_535 - .L_534)


	//   ....[0]....
.L_534:
        /*00ac*/ 	.word	0x00006640


	//   ....[1]....
        /*00b0*/ 	.word	0x00006770


	//   ....[2]....
        /*00b4*/ 	.word	0x00006d60


	//   ....[3]....
        /*00b8*/ 	.word	0x00007310


	//----- nvinfo : EIATTR_MAX_THREADS
	.align		4
.L_535:
        /*00bc*/ 	.byte	0x04, 0x05
        /*00be*/ 	.short	(.L_537 - .L_536)
.L_536:
        /*00c0*/ 	.word	0x000000e0
        /*00c4*/ 	.word	0x00000001
        /*00c8*/ 	.word	0x00000001


	//----- nvinfo : EIATTR_CRS_STACK_SIZE
	.align		4
.L_537:
        /*00cc*/ 	.byte	0x04, 0x1e
        /*00ce*/ 	.short	(.L_539 - .L_538)
.L_538:
        /*00d0*/ 	.word	0x00000000


	//----- nvinfo : EIATTR_CBANK_PARAM_SIZE
	.align		4
.L_539:
        /*00d4*/ 	.byte	0x03, 0x19
        /*00d6*/ 	.short	0x00b8


	//----- nvinfo : EIATTR_PARAM_CBANK
	.align		4
        /*00d8*/ 	.byte	0x04, 0x0a
        /*00da*/ 	.short	(.L_541 - .L_540)
	.align		4
.L_540:
        /*00dc*/ 	.word	index@(.nv.constant0._Z35group_norm_nhwc_bwd_one_pass_kernelI11Bf16IOFp32WLi256ELi14ELi224EEv26Group_norm_nhwc_bwd_params)
        /*00e0*/ 	.short	0x0380
        /*00e2*/ 	.short	0x00b8


	//----- nvinfo : EIATTR_SW_WAR
	.align		4
.L_541:
        /*00e4*/ 	.byte	0x04, 0x36
        /*00e6*/ 	.short	(.L_543 - .L_542)
.L_542:
        /*00e8*/ 	.word	0x00000008
.L_543:


//--------------------- .nv.info._Z35group_norm_nhwc_bwd_one_pass_kernelI11Bf16IOFp32WLi512ELi14ELi224EEv26Group_norm_nhwc_bwd_params --------------------------
	.section	.nv.info._Z35group_norm_nhwc_bwd_one_pass_kernelI11Bf16IOFp32WLi512ELi14ELi224EEv26Group_norm_nhwc_bwd_params,"",@"SHT_CUDA_INFO"
	.sectionflags	@""
	.align	4


	//----- nvinfo : EIATTR_CUDA_API_VERSION
	.align		4
        /*0000*/ 	.byte	0x04, 0x37
        /*0002*/ 	.short	(.L_545 - .L_544)
.L_544:
        /*0004*/ 	.word	0x00000082


	//----- nvinfo : EIATTR_KPARAM_INFO
	.align		4
.L_545:
        /*0008*/ 	.byte	0x04, 0x17
        /*000a*/ 	.short	(.L_547 - .L_546)
.L_546:
        /*000c*/ 	.word	0x00000000
        /*0010*/ 	.short	0x0000
        /*0012*/ 	.short	0x0000
        /*0014*/ 	.byte	0x00, 0xf0, 0xe1, 0x02


	//----- nvinfo : EIATTR_SPARSE_MMA_MASK
	.align		4
.L_547:
        /*0018*/ 	.byte	0x03, 0x50
        /*001a*/ 	.short	0x0000


	//----- nvinfo : EIATTR_MAXREG_COUNT
	.align		4
        /*001c*/ 	.byte	0x03, 0x1b
        /*001e*/ 	.short	0x00ff


	//----- nvinfo : EIATTR_NUM_BARRIERS
	.align		4
        /*0020*/ 	.byte	0x02, 0x4c
        /*0022*/ 	.byte	0x01
	.zero		1


	//----- nvinfo : EIATTR_MERCURY_ISA_VERSION
	.align		4
        /*0024*/ 	.byte	0x03, 0x5f
        /*0026*/ 	.short	0x0101


	//----- nvinfo : EIATTR_COOP_GROUP_MASK_REGIDS
	.align		4
        /*0028*/ 	.byte	0x04, 0x29
        /*002a*/ 	.short	(.L_549 - .L_548)


	//   ....[0]....
.L_548:
        /*002c*/ 	.word	0xffffffff


	//   ....[1]....
        /*0030*/ 	.word	0xffffffff


	//   ....[2]....
        /*0034*/ 	.word	0xffffffff


	//   ....[3]....
        /*0038*/ 	.word	0xffffffff


	//   ....[4]....
        /*003c*/ 	.word	0xffffffff


	//   ....[5]....
        /*0040*/ 	.word	0xffffffff


	//   ....[6]....
        /*0044*/ 	.word	0xffffffff


	//   ....[7]....
        /*0048*/ 	.word	0xffffffff


	//   ....[8]....
        /*004c*/ 	.word	0xffffffff


	//   ....[9]....
        /*0050*/ 	.word	0xffffffff


	//----- nvinfo : EIATTR_COOP_GROUP_INSTR_OFFSETS
	.align		4
.L_549:
        /*0054*/ 	.byte	0x04, 0x28
        /*0056*/ 	.short	(.L_551 - .L_550)


	//   ....[0]....
.L_550:
        /*0058*/ 	.word	0x00005460


	//   ....[1]....
        /*005c*/ 	.word	0x000054a0


	//   ....[2]....
        /*0060*/ 	.word	0x00005510


	//   ....[3]....
        /*0064*/ 	.word	0x00005530


	//   ....[4]....
        /*0068*/ 	.word	0x00005560


	//   ....[5]....
        /*006c*/ 	.word	0x00005580


	//   ....[6]....
        /*0070*/ 	.word	0x000055b0


	//   ....[7]....
        /*0074*/ 	.word	0x000055d0


	//   ....[8]....
        /*0078*/ 	.word	0x00005620


	//   ....[9]....
        /*007c*/ 	.word	0x00005630


	//----- nvinfo : EIATTR_VRC_CTA_INIT_COUNT
	.align		4
.L_551:
        /*0080*/ 	.byte	0x02, 0x4a
	.zero		1
	.zero		1


	//----- nvinfo : EIATTR_EXIT_INSTR_OFFSETS
	.align		4
        /*0084*/ 	.byte	0x04, 0x1c
        /*0086*/ 	.short	(.L_553 - .L_552)


	//   ....[0]....
.L_552:
        /*0088*/ 	.word	0x0000a330


	//   ....[1]....
        /*008c*/ 	.word	0x0000a460


	//   ....[2]....
        /*0090*/ 	.word	0x0000aa60


	//   ....[3]....
        /*0094*/ 	.word	0x0000b010


	//----- nvinfo : EIATTR_MAX_THREADS
	.align		4
.L_553:
        /*0098*/ 	.byte	0x04, 0x05
        /*009a*/ 	.short	(.L_555 - .L_554)
.L_554:
        /*009c*/ 	.word	0x000000e0
        /*00a0*/ 	.word	0x00000001
        /*00a4*/ 	.word	0x00000001


	//----- nvinfo : EIATTR_CRS_STACK_SIZE
	.align		4
.L_555:
        /*00a8*/ 	.byte	0x04, 0x1e
        /*00aa*/ 	.short	(.L_557 - .L_556)
.L_556:
        /*00ac*/ 	.word	0x00000000


	//----- nvinfo : EIATTR_CBANK_PARAM_SIZE
	.align		4
.L_557:
        /*00b0*/ 	.byte	0x03, 0x19
        /*00b2*/ 	.short	0x00b8


	//----- nvinfo : EIATTR_PARAM_CBANK
	.align		4
        /*00b4*/ 	.byte	0x04, 0x0a
        /*00b6*/ 	.short	(.L_559 - .L_558)
	.align		4
.L_558:
        /*00b8*/ 	.word	index@(.nv.constant0._Z35group_norm_nhwc_bwd_one_pass_kernelI11Bf16IOFp32WLi512ELi14ELi224EEv26Group_norm_nhwc_bwd_params)
        /*00bc*/ 	.short	0x0380
        /*00be*/ 	.short	0x00b8


	//----- nvinfo : EIATTR_SW_WAR
	.align		4
.L_559:
        /*00c0*/ 	.byte	0x04, 0x36
        /*00c2*/ 	.short	(.L_561 - .L_560)
.L_560:
        /*00c4*/ 	.word	0x00000008
.L_561:


//--------------------- .nv.info._Z35group_norm_nhwc_bwd_one_pass_kernelI11Bf16IOBf16WLi64ELi14ELi224EEv26Group_norm_nhwc_bwd_params --------------------------
	.section	.nv.info._Z35group_norm_nhwc_bwd_one_pass_kernelI11Bf16IOBf16WLi64ELi14ELi224EEv26Group_norm_nhwc_bwd_params,"",@"SHT_CUDA_INFO"
	.sectionflags	@""
	.align	4


	//----- nvinfo : EIATTR_CUDA_API_VERSION
	.align		4
        /*0000*/ 	.byte	0x04, 0x37
        /*0002*/ 	.short	(.L_563 - .L_562)
.L_562:
        /*0004*/ 	.word	0x00000082


	//----- nvinfo : EIATTR_KPARAM_INFO
	.align		4
.L_563:
        /*0008*/ 	.byte	0x04, 0x17
        /*000a*/ 	.short	(.L_565 - .L_564)
.L_564:
        /*000c*/ 	.word	0x00000000
        /*0010*/ 	.short	0x0000
        /*0012*/ 	.short	0x0000
        /*0014*/ 	.byte	0x00, 0xf0, 0xe1, 0x02


	//----- nvinfo : EIATTR_SPARSE_MMA_MASK
	.align		4
.L_565:
        /*0018*/ 	.byte	0x03, 0x50
        /*001a*/ 	.short	0x0000


	//----- nvinfo : EIATTR_MAXREG_COUNT
	.align		4
        /*001c*/ 	.byte	0x03, 0x1b
        /*001e*/ 	.short	0x00ff


	//----- nvinfo : EIATTR_NUM_BARRIERS
	.align		4
        /*0020*/ 	.byte	0x02, 0x4c
        /*0022*/ 	.byte	0x01
	.zero		1


	//----- nvinfo : EIATTR_MERCURY_ISA_VERSION
	.align		4
        /*0024*/ 	.byte	0x03, 0x5f
        /*0026*/ 	.short	0x0101


	//----- nvinfo : EIATTR_INT_WARP_WIDE_INSTR_OFFSETS
	.align		4
        /*0028*/ 	.byte	0x04, 0x31
        /*002a*/ 	.short	(.L_567 - .L_566)


	//   ....[0]....
.L_566:
        /*002c*/ 	.word	0x000023a0


	//   ....[1]....
        /*0030*/ 	.word	0x000023c0


	//   ....[2]....
        /*0034*/ 	.word	0x000023f0


	//   ....[3]....
        /*0038*/ 	.word	0x00002440


	//   ....[4]....
        /*003c*/ 	.word	0x000025c0


	//   ....[5]....
        /*0040*/ 	.word	0x00002610


	//   ....[6]....
        /*0044*/ 	.word	0x00002620


	//   ....[7]....
        /*0048*/ 	.word	0x00002670


	//----- nvinfo : EIATTR_COOP_GROUP_MASK_REGIDS
	.align		4
.L_567:
        /*004c*/ 	.byte	0x04, 0x29
        /*004e*/ 	.short	(.L_569 - .L_568)


	//   ....[0]....
.L_568:
        /*0050*/ 	.word	0xffffffff


	//   ....[1]....
        /*0054*/ 	.word	0xffffffff


	//   ....[2]....
        /*0058*/ 	.word	0xffffffff


	//   ....[3]....
        /*005c*/ 	.word	0xffffffff


	//   ....[4]....
        /*0060*/ 	.word	0xffffffff


	//   ....[5]....
        /*0064*/ 	.word	0xffffffff


	//   ....[6]....
        /*0068*/ 	.word	0xffffffff


	//   ....[7]....
        /*006c*/ 	.word	0xffffffff


	//   ....[8]....
        /*0070*/ 	.word	0xffffffff


	//   ....[9]....
        /*0074*/ 	.word	0xffffffff


	//----- nvinfo : EIATTR_COOP_GROUP_INSTR_OFFSETS
	.align		4
.L_569:
        /*0078*/ 	.byte	0x04, 0x28
        /*007a*/ 	.short	(.L_571 - .L_570)


	//   ....[0]....
.L_570:
        /*007c*/ 	.word	0x000010d0


	//   ....[1]....
        /*0080*/ 	.word	0x00001110


	//   ....[2]....
        /*0084*/ 	.word	0x00001170


	//   ....[3]....
        /*0088*/ 	.word	0x00001190


	//   ....[4]....
        /*008c*/ 	.word	0x000011c0


	//   ....[5]....
        /*0090*/ 	.word	0x000011e0


	//   ....[6]....
        /*0094*/ 	.word	0x00001210


	//   ....[7]....
        /*0098*/ 	.word	0x00001230


	//   ....[8]....
        /*009c*/ 	.word	0x00001280


	//   ....[9]....
        /*00a0*/ 	.word	0x00001290


	//----- nvinfo : EIATTR_VRC_CTA_INIT_COUNT
	.align		4
.L_571:
        /*00a4*/ 	.byte	0x02, 0x4a
	.zero		1
	.zero		1


	//----- nvinfo : EIATTR_EXIT_INSTR_OFFSETS
	.align		4
        /*00a8*/ 	.byte	0x04, 0x1c
        /*00aa*/ 	.short	(.L_573 - .L_572)


	//   ....[0]....
.L_572:
        /*00ac*/ 	.word	0x00003590


	//   ....[1]....
        /*00b0*/ 	.word	0x000036c0


	//   ....[2]....
        /*00b4*/ 	.word	0x00003ce0


	//   ....[3]....
        /*00b8*/ 	.word	0x000042e0


	//----- nvinfo : EIATTR_MAX_THREADS
	.align		4
.L_573:
        /*00bc*/ 	.byte	0x04, 0x05
        /*00be*/ 	.short	(.L_575 - .L_574)
.L_574:
        /*00c0*/ 	.word	0x000000e0
        /*00c4*/ 	.word	0x00000001
        /*00c8*/ 	.word	0x00000001


	//----- nvinfo : EIATTR_CRS_STACK_SIZE
	.align		4
.L_575:
        /*00cc*/ 	.byte	0x04, 0x1e
        /*00ce*/ 	.short	(.L_577 - .L_576)
.L_576:
        /*00d0*/ 	.word	0x00000000


	//----- nvinfo : EIATTR_CBANK_PARAM_SIZE
	.align		4
.L_577:
        /*00d4*/ 	.byte	0x03, 0x19
        /*00d6*/ 	.short	0x00b8


	//----- nvinfo : EIATTR_PARAM_CBANK
	.align		4
        /*00d8*/ 	.byte	0x04, 0x0a
        /*00da*/ 	.short	(.L_579 - .L_578)
	.align		4
.L_578:
        /*00dc*/ 	.word	index@(.nv.constant0._Z35group_norm_nhwc_bwd_one_pass_kernelI11Bf16IOBf16WLi64ELi14ELi224EEv26Group_norm_nhwc_bwd_params)
        /*00e0*/ 	.short	0x0380
        /*00e2*/ 	.short	0x00b8


	//----- nvinfo : EIATTR_SW_WAR
	.align		4
.L_579:
        /*00e4*/ 	.byte	0x04, 0x36
        /*00e6*/ 	.short	(.L_581 - .L_580)
.L_580:
        /*00e8*/ 	.word	0x00000008
.L_581:


//--------------------- .nv.info._Z35group_norm_nhwc_bwd_one_pass_kernelI11Bf16IOBf16WLi128ELi14ELi224EEv26Group_norm_nhwc_bwd_params --------------------------
	.section	.nv.info._Z35group_norm_nhwc_bwd_one_pass_kernelI11Bf16IOBf16WLi128ELi14ELi224EEv26Group_norm_nhwc_bwd_params,"",@"SHT_CUDA_INFO"
	.sectionflags	@""
	.align	4


	//----- nvinfo : EIATTR_CUDA_API_VERSION
	.align		4
        /*0000*/ 	.byte	0x04, 0x37
        /*0002*/ 	.short	(.L_583 - .L_582)
.L_582:
        /*0004*/ 	.word	0x00000082


	//----- nvinfo : EIATTR_KPARAM_INFO
	.align		4
.L_583:
        /*0008*/ 	.byte	0x04, 0x17
        /*000a*/ 	.short	(.L_585 - .L_584)
.L_584:
        /*000c*/ 	.word	0x00000000
        /*0010*/ 	.short	0x0000
        /*0012*/ 	.short	0x0000
        /*0014*/ 	.byte	0x00, 0xf0, 0xe1, 0x02


	//----- nvinfo : EIATTR_SPARSE_MMA_MASK
	.align		4
.L_585:
        /*0018*/ 	.byte	0x03, 0x50
        /*001a*/ 	.short	0x0000


	//----- nvinfo : EIATTR_MAXREG_COUNT
	.align		4
        /*001c*/ 	.byte	0x03, 0x1b
        /*001e*/ 	.short	0x00ff


	//----- nvinfo : EIATTR_NUM_BARRIERS
	.align		4
        /*0020*/ 	.byte	0x02, 0x4c
        /*0022*/ 	.byte	0x01
	.zero		1


	//----- nvinfo : EIATTR_MERCURY_ISA_VERSION
	.align		4
        /*0024*/ 	.byte	0x03, 0x5f
        /*0026*/ 	.short	0x0101


	//----- nvinfo : EIATTR_INT_WARP_WIDE_INSTR_OFFSETS
	.align		4
        /*0028*/ 	.byte	0x04, 0x31
        /*002a*/ 	.short	(.L_587 - .L_586)


	//   ....[0]....
.L_586:
        /*002c*/ 	.word	0x00002d60


	//   ....[1]....
        /*0030*/ 	.word	0x00002d80


	//   ....[2]....
        /*0034*/ 	.word	0x00002db0


	//   ....[3]....
        /*0038*/ 	.word	0x00002e00


	//   ....[4]....
        /*003c*/ 	.word	0x00002f80


	//   ....[5]....
        /*0040*/ 	.word	0x00002fd0


	//   ....[6]....
        /*0044*/ 	.word	0x00002fe0


	//   ....[7]....
        /*0048*/ 	.word	0x00003030


	//----- nvinfo : EIATTR_COOP_GROUP_MASK_REGIDS
	.align		4
.L_587:
        /*004c*/ 	.byte	0x04, 0x29
        /*004e*/ 	.short	(.L_589 - .L_588)


	//   ....[0]....
.L_588:
        /*0050*/ 	.word	0xffffffff


	//   ....[1]....
        /*0054*/ 	.word	0xffffffff


	//   ....[2]....
        /*0058*/ 	.word	0xffffffff


	//   ....[3]....
        /*005c*/ 	.word	0xffffffff


	//   ....[4]....
        /*0060*/ 	.word	0xffffffff


	//   ....[5]....
        /*0064*/ 	.word	0xffffffff


	//   ....[6]....
        /*0068*/ 	.word	0xffffffff


	//   ....[7]....
        /*006c*/ 	.word	0xffffffff


	//   ....[8]....
        /*0070*/ 	.word	0xffffffff


	//   ....[9]....
        /*0074*/ 	.word	0xffffffff


	//----- nvinfo : EIATTR_COOP_GROUP_INSTR_OFFSETS
	.align		4
.L_589:
        /*0078*/ 	.byte	0x04, 0x28
        /*007a*/ 	.short	(.L_591 - .L_590)


	//   ....[0]....
.L_590:
        /*007c*/ 	.word	0x00001a80


	//   ....[1]....
        /*0080*/ 	.word	0x00001ac0


	//   ....[2]....
        /*0084*/ 	.word	0x00001b20


	//   ....[3]....
        /*0088*/ 	.word	0x00001b40


	//   ....[4]....
        /*008c*/ 	.word	0x00001b70


	//   ....[5]....
        /*0090*/ 	.word	0x00001b90


	//   ....[6]....
        /*0094*/ 	.word	0x00001bc0


	//   ....[7]....
        /*0098*/ 	.word	0x00001be0


	//   ....[8]....
        /*009c*/ 	.word	0x00001c30


	//   ....[9]....
        /*00a0*/ 	.word	0x00001c40


	//----- nvinfo : EIATTR_VRC_CTA_INIT_COUNT
	.align		4
.L_591:
        /*00a4*/ 	.byte	0x02, 0x4a
	.zero		1
	.zero		1


	//----- nvinfo : EIATTR_EXIT_INSTR_OFFSETS
	.align		4
        /*00a8*/ 	.byte	0x04, 0x1c
        /*00aa*/ 	.short	(.L_593 - .L_592)


	//   ....[0]....
.L_592:
        /*00ac*/ 	.word	0x000045e0


	//   ....[1]....
        /*00b0*/ 	.word	0x00004710


	//   ....[2]....
        /*00b4*/ 	.word	0x00004d30


	//   ....[3]....
        /*00b8*/ 	.word	0x00005330


	//----- nvinfo : EIATTR_MAX_THREADS
	.align		4
.L_593:
        /*00bc*/ 	.byte	0x04, 0x05
        /*00be*/ 	.short	(.L_595 - .L_594)
.L_594:
        /*00c0*/ 	.word	0x000000e0
        /*00c4*/ 	.word	0x00000001
        /*00c8*/ 	.word	0x00000001


	//----- nvinfo : EIATTR_CRS_STACK_SIZE
	.align		4
.L_595:
        /*00cc*/ 	.byte	0x04, 0x1e
        /*00ce*/ 	.short	(.L_597 - .L_596)
.L_596:
        /*00d0*/ 	.word	0x00000000


	//----- nvinfo : EIATTR_CBANK_PARAM_SIZE
	.align		4
.L_597:
        /*00d4*/ 	.byte	0x03, 0x19
        /*00d6*/ 	.short	0x00b8


	//----- nvinfo : EIATTR_PARAM_CBANK
	.align		4
        /*00d8*/ 	.byte	0x04, 0x0a
        /*00da*/ 	.short	(.L_599 - .L_598)
	.align		4
.L_598:
        /*00dc*/ 	.word	index@(.nv.constant0._Z35group_norm_nhwc_bwd_one_pass_kernelI11Bf16IOBf16WLi128ELi14ELi224EEv26Group_norm_nhwc_bwd_params)
        /*00e0*/ 	.short	0x0380
        /*00e2*/ 	.short	0x00b8


	//----- nvinfo : EIATTR_SW_WAR
	.align		4
.L_599:
        /*00e4*/ 	.byte	0x04, 0x36
        /*00e6*/ 	.short	(.L_601 - .L_600)
.L_600:
        /*00e8*/ 	.word	0x00000008
.L_601:


//--------------------- .nv.info._Z35group_norm_nhwc_bwd_one_pass_kernelI11Bf16IOBf16WLi256ELi14ELi224EEv26Group_norm_nhwc_bwd_params --------------------------
	.section	.nv.info._Z35group_norm_nhwc_bwd_one_pass_kernelI11Bf16IOBf16WLi256ELi14ELi224EEv26Group_norm_nhwc_bwd_params,"",@"SHT_CUDA_INFO"
	.sectionflags	@""
	.align	4


	//----- nvinfo : EIATTR_CUDA_API_VERSION
	.align		4
        /*0000*/ 	.byte	0x04, 0x37
        /*0002*/ 	.short	(.L_603 - .L_602)
.L_602:
        /*0004*/ 	.word	0x00000082


	//----- nvinfo : EIATTR_KPARAM_INFO
	.align		4
.L_603:
        /*0008*/ 	.byte	0x04, 0x17
        /*000a*/ 	.short	(.L_605 - .L_604)
.L_604:
        /*000c*/ 	.word	0x00000000
        /*0010*/ 	.short	0x0000
        /*0012*/ 	.short	0x0000
        /*0014*/ 	.byte	0x00, 0xf0, 0xe1, 0x02


	//----- nvinfo : EIATTR_SPARSE_MMA_MASK
	.align		4
.L_605:
        /*0018*/ 	.byte	0x03, 0x50
        /*001a*/ 	.short	0x0000


	//----- nvinfo : EIATTR_MAXREG_COUNT
	.align		4
        /*001c*/ 	.byte	0x03, 0x1b
        /*001e*/ 	.short	0x00ff


	//----- nvinfo : EIATTR_NUM_BARRIERS
	.align		4
        /*0020*/ 	.byte	0x02, 0x4c
        /*0022*/ 	.byte	0x01
	.zero		1


	//----- nvinfo : EIATTR_MERCURY_ISA_VERSION
	.align		4
        /*0024*/ 	.byte	0x03, 0x5f
        /*0026*/ 	.short	0x0101


	//----- nvinfo : EIATTR_COOP_GROUP_MASK_REGIDS
	.align		4
        /*0028*/ 	.byte	0x04, 0x29
        /*002a*/ 	.short	(.L_607 - .L_606)


	//   ....[0]....
.L_606:
        /*002c*/ 	.word	0xffffffff


	//   ....[1]....
        /*0030*/ 	.word	0xffffffff


	//   ....[2]....
        /*0034*/ 	.word	0xffffffff


	//   ....[3]....
        /*0038*/ 	.word	0xffffffff


	//   ....[4]....
        /*003c*/ 	.word	0xffffffff


	//   ....[5]....
        /*0040*/ 	.word	0xffffffff


	//   ....[6]....
        /*0044*/ 	.word	0xffffffff


	//   ....[7]....
        /*0048*/ 	.word	0xffffffff


	//   ....[8]....
        /*004c*/ 	.word	0xffffffff


	//   ....[9]....
        /*0050*/ 	.word	0xffffffff


	//----- nvinfo : EIATTR_COOP_GROUP_INSTR_OFFSETS
	.align		4
.L_607:
        /*0054*/ 	.byte	0x04, 0x28
        /*0056*/ 	.short	(.L_609 - .L_608)


	//   ....[0]....
.L_608:
        /*0058*/ 	.word	0x00002e50


	//   ....[1]....
        /*005c*/ 	.word	0x00002e60


	//   ....[2]....
        /*0060*/ 	.word	0x00002f00


	//   ....[3]....
        /*0064*/ 	.word	0x00002f10


	//   ....[4]....
        /*0068*/ 	.word	0x00002f40


	//   ....[5]....
        /*006c*/ 	.word	0x00002f60


	//   ....[6]....
        /*0070*/ 	.word	0x00002f90


	//   ....[7]....
        /*0074*/ 	.word	0x00002fb0


	//   ....[8]....
        /*0078*/ 	.word	0x00003000


	//   ....[9]....
        /*007c*/ 	.word	0x00003010


	//----- nvinfo : EIATTR_VRC_CTA_INIT_COUNT
	.align		4
.L_609:
        /*0080*/ 	.byte	0x02, 0x4a
	.zero		1
	.zero		1


	//----- nvinfo : EIATTR_EXIT_INSTR_OFFSETS
	.align		4
        /*0084*/ 	.byte	0x04, 0x1c
        /*0086*/ 	.short	(.L_611 - .L_610)


	//   ....[0]....
.L_610:
        /*0088*/ 	.word	0x00006490


	//   ....[1]....
        /*008c*/ 	.word	0x000065d0


	//   ....[2]....
        /*0090*/ 	.word	0x00006bf0


	//   ....[3]....
        /*0094*/ 	.word	0x000071f0


	//----- nvinfo : EIATTR_MAX_THREADS
	.align		4
.L_611:
        /*0098*/ 	.byte	0x04, 0x05
        /*009a*/ 	.short	(.L_613 - .L_612)
.L_612:
        /*009c*/ 	.word	0x000000e0
        /*00a0*/ 	.word	0x00000001
        /*00a4*/ 	.word	0x00000001


	//----- nvinfo : EIATTR_CRS_STACK_SIZE
	.align		4
.L_613:
        /*00a8*/ 	.byte	0x04, 0x1e
        /*00aa*/ 	.short	(.L_615 - .L_614)
.L_614:
        /*00ac*/ 	.word	0x00000000


	//----- nvinfo : EIATTR_CBANK_PARAM_SIZE
	.align		4
.L_615:
        /*00b0*/ 	.byte	0x03, 0x19
        /*00b2*/ 	.short	0x00b8


	//----- nvinfo : EIATTR_PARAM_CBANK
	.align		4
        /*00b4*/ 	.byte	0x04, 0x0a
        /*00b6*/ 	.short	(.L_617 - .L_616)
	.align		4
.L_616:
        /*00b8*/ 	.word	index@(.nv.constant0._Z35group_norm_nhwc_bwd_one_pass_kernelI11Bf16IOBf16WLi256ELi14ELi224EEv26Group_norm_nhwc_bwd_params)
        /*00bc*/ 	.short	0x0380
        /*00be*/ 	.short	0x00b8


	//----- nvinfo : EIATTR_SW_WAR
	.align		4
.L_617:
        /*00c0*/ 	.byte	0x04, 0x36
        /*00c2*/ 	.short	(.L_619 - .L_618)
.L_618:
        /*00c4*/ 	.word	0x00000008
.L_619:


//--------------------- .nv.info._Z35group_norm_nhwc_bwd_one_pass_kernelI11Bf16IOBf16WLi512ELi14ELi224EEv26Group_norm_nhwc_bwd_params --------------------------
	.section	.nv.info._Z35group_norm_nhwc_bwd_one_pass_kernelI11Bf16IOBf16WLi512ELi14ELi224EEv26Group_norm_nhwc_bwd_params,"",@"SHT_CUDA_INFO"
	.sectionflags	@""
	.align	4


	//----- nvinfo : EIATTR_CUDA_API_VERSION
	.align		4
        /*0000*/ 	.byte	0x04, 0x37
        /*0002*/ 	.short	(.L_621 - .L_620)
.L_620:
        /*0004*/ 	.word	0x00000082


	//----- nvinfo : EIATTR_KPARAM_INFO
	.align		4
.L_621:
        /*0008*/ 	.byte	0x04, 0x17
        /*000a*/ 	.short	(.L_623 - .L_622)
.L_622:
        /*000c*/ 	.word	0x00000000
        /*0010*/ 	.short	0x0000
        /*0012*/ 	.short	0x0000
        /*0014*/ 	.byte	0x00, 0xf0, 0xe1, 0x02


	//----- nvinfo : EIATTR_SPARSE_MMA_MASK
	.align		4
.L_623:
        /*0018*/ 	.byte	0x03, 0x50
        /*001a*/ 	.short	0x0000


	//----- nvinfo : EIATTR_MAXREG_COUNT
	.align		4
        /*001c*/ 	.byte	0x03, 0x1b
        /*001e*/ 	.short	0x00ff


	//----- nvinfo : EIATTR_NUM_BARRIERS
	.align		4
        /*0020*/ 	.byte	0x02, 0x4c
        /*0022*/ 	.byte	0x01
	.zero		1


	//----- nvinfo : EIATTR_MERCURY_ISA_VERSION
	.align		4
        /*0024*/ 	.byte	0x03, 0x5f
        /*0026*/ 	.short	0x0101


	//----- nvinfo : EIATTR_COOP_GROUP_MASK_REGIDS
	.align		4
        /*0028*/ 	.byte	0x04, 0x29
        /*002a*/ 	.short	(.L_625 - .L_624)


	//   ....[0]....
.L_624:
        /*002c*/ 	.word	0xffffffff


	//   ....[1]....
        /*0030*/ 	.word	0xffffffff


	//   ....[2]....
        /*0034*/ 	.word	0xffffffff


	//   ....[3]....
        /*0038*/ 	.word	0xffffffff


	//   ....[4]....
        /*003c*/ 	.word	0xffffffff


	//   ....[5]....
        /*0040*/ 	.word	0xffffffff


	//   ....[6]....
        /*0044*/ 	.word	0xffffffff


	//   ....[7]....
        /*0048*/ 	.word	0xffffffff


	//   ....[8]....
        /*004c*/ 	.word	0xffffffff


	//   ....[9]....
        /*0050*/ 	.word	0xffffffff


	//----- nvinfo : EIATTR_COOP_GROUP_INSTR_OFFSETS
	.align		4
.L_625:
        /*0054*/ 	.byte	0x04, 0x28
        /*0056*/ 	.short	(.L_627 - .L_626)


	//   ....[0]....
.L_626:
        /*0058*/ 	.word	0x00005500


	//   ....[1]....
        /*005c*/ 	.word	0x00005530


	//   ....[2]....
        /*0060*/ 	.word	0x00005570


	//   ....[3]....
        /*0064*/ 	.word	0x00005590


	//   ....[4]....
        /*0068*/ 	.word	0x000055c0


	//   ....[5]....
        /*006c*/ 	.word	0x000055e0


	//   ....[6]....
        /*0070*/ 	.word	0x00005610


	//   ....[7]....
        /*0074*/ 	.word	0x00005630


	//   ....[8]....
        /*0078*/ 	.word	0x00005680


	//   ....[9]....
        /*007c*/ 	.word	0x00005690


	//----- nvinfo : EIATTR_VRC_CTA_INIT_COUNT
	.align		4
.L_627:
        /*0080*/ 	.byte	0x02, 0x4a
	.zero		1
	.zero		1


	//----- nvinfo : EIATTR_EXIT_INSTR_OFFSETS
	.align		4
        /*0084*/ 	.byte	0x04, 0x1c
        /*0086*/ 	.short	(.L_629 - .L_628)


	//   ....[0]....
.L_628:
        /*0088*/ 	.word	0x0000a390


	//   ....[1]....
        /*008c*/ 	.word	0x0000a4c0


	//   ....[2]....
        /*0090*/ 	.word	0x0000aae0


	//   ....[3]....
        /*0094*/ 	.word	0x0000b0e0


	//----- nvinfo : EIATTR_MAX_THREADS
	.align		4
.L_629:
        /*0098*/ 	.byte	0x04, 0x05
        /*009a*/ 	.short	(.L_631 - .L_630)
.L_630:
        /*009c*/ 	.word	0x000000e0
        /*00a0*/ 	.word	0x00000001
        /*00a4*/ 	.word	0x00000001


	//----- nvinfo : EIATTR_CRS_STACK_SIZE
	.align		4
.L_631:
        /*00a8*/ 	.byte	0x04, 0x1e
        /*00aa*/ 	.short	(.L_633 - .L_632)
.L_632:
        /*00ac*/ 	.word	0x00000000


	//----- nvinfo : EIATTR_CBANK_PARAM_SIZE
	.align		4
.L_633:
        /*00b0*/ 	.byte	0x03, 0x19
        /*00b2*/ 	.short	0x00b8


	//----- nvinfo : EIATTR_PARAM_CBANK
	.align		4
        /*00b4*/ 	.byte	0x04, 0x0a
        /*00b6*/ 	.short	(.L_635 - .L_634)
	.align		4
.L_634:
        /*00b8*/ 	.word	index@(.nv.constant0._Z35group_norm_nhwc_bwd_one_pass_kernelI11Bf16IOBf16WLi512ELi14ELi224EEv26Group_norm_nhwc_bwd_params)
        /*00bc*/ 	.short	0x0380
        /*00be*/ 	.short	0x00b8


	//----- nvinfo : EIATTR_SW_WAR
	.align		4
.L_635:
        /*00c0*/ 	.byte	0x04, 0x36
        /*00c2*/ 	.short	(.L_637 - .L_636)
.L_636:
        /*00c4*/ 	.word	0x00000008
.L_637:


//--------------------- .nv.info._Z35group_norm_nhwc_bwd_one_pass_kernelI11Bf16IOFp16WLi64ELi14ELi224EEv26Group_norm_nhwc_bwd_params --------------------------
	.section	.nv.info._Z35group_norm_nhwc_bwd_one_pass_kernelI11Bf16IOFp16WLi64ELi14ELi224EEv26Group_norm_nhwc_bwd_params,"",@"SHT_CUDA_INFO"
	.sectionflags	@""
	.align	4


	//----- nvinfo : EIATTR_CUDA_API_VERSION
	.align		4
        /*0000*/ 	.byte	0x04, 0x37
        /*0002*/ 	.short	(.L_639 - .L_638)
.L_638:
        /*0004*/ 	.word	0x00000082


	//----- nvinfo : EIATTR_KPARAM_INFO
	.align		4
.L_639:
        /*0008*/ 	.byte	0x04, 0x17
        /*000a*/ 	.short	(.L_641 - .L_640)
.L_640:
        /*000c*/ 	.word	0x00000000
        /*0010*/ 	.short	0x0000
        /*0012*/ 	.short	0x0000
        /*0014*/ 	.byte	0x00, 0xf0, 0xe1, 0x02


	//----- nvinfo : EIATTR_SPARSE_MMA_MASK
	.align		4
.L_641:
        /*0018*/ 	.byte	0x03, 0x50
        /*001a*/ 	.short	0x0000


	//----- nvinfo : EIATTR_MAXREG_COUNT
	.align		4
        /*001c*/ 	.byte	0x03, 0x1b
        /*001e*/ 	.short	0x00ff


	//----- nvinfo : EIATTR_NUM_BARRIERS
	.align		4
        /*0020*/ 	.byte	0x02, 0x4c
        /*0022*/ 	.byte	0x01
	.zero		1


	//----- nvinfo : EIATTR_MERCURY_ISA_VERSION
	.align		4
        /*0024*/ 	.byte	0x03, 0x5f
        /*0026*/ 	.short	0x0101


	//----- nvinfo : EIATTR_INT_WARP_WIDE_INSTR_OFFSETS
	.align		4
        /*0028*/ 	.byte	0x04, 0x31
        /*002a*/ 	.short	(.L_643 - .L_642)


	//   ....[0]....
.L_642:
        /*002c*/ 	.word	0x000023a0


	//   ....[1]....
        /*0030*/ 	.word	0x000023c0


	//   ....[2]....
        /*0034*/ 	.word	0x000023f0


	//   ....[3]....
        /*0038*/ 	.word	0x00002440


	//   ....[4]....
        /*003c*/ 	.word	0x000025c0


	//   ....[5]....
        /*0040*/ 	.word	0x00002610


	//   ....[6]....
        /*0044*/ 	.word	0x00002620


	//   ....[7]....
        /*0048*/ 	.word	0x00002670


	//----- nvinfo : EIATTR_COOP_GROUP_MASK_REGIDS
	.align		4
.L_643:
        /*004c*/ 	.byte	0x04, 0x29
        /*004e*/ 	.short	(.L_645 - .L_644)


	//   ....[0]....
.L_644:
        /*0050*/ 	.word	0xffffffff


	//   ....[1]....
        /*0054*/ 	.word	0xffffffff


	//   ....[2]....
        /*0058*/ 	.word	0xffffffff


	//   ....[3]....
        /*005c*/ 	.word	0xffffffff


	//   ....[4]....
        /*0060*/ 	.word	0xffffffff


	//   ....[5]....
        /*0064*/ 	.word	0xffffffff


	//   ....[6]....
        /*0068*/ 	.word	0xffffffff


	//   ....[7]....
        /*006c*/ 	.word	0xffffffff


	//   ....[8]....
        /*0070*/ 	.word	0xffffffff


	//   ....[9]....
        /*0074*/ 	.word	0xffffffff


	//----- nvinfo : EIATTR_COOP_GROUP_INSTR_OFFSETS
	.align		4
.L_645:
        /*0078*/ 	.byte	0x04, 0x28
        /*007a*/ 	.short	(.L_647 - .L_646)


	//   ....[0]....
.L_646:
        /*007c*/ 	.word	0x000010d0


	//   ....[1]....
        /*0080*/ 	.word	0x00001110


	//   ....[2]....
        /*0084*/ 	.word	0x00001170


	//   ....[3]....
        /*0088*/ 	.word	0x00001190


	//   ....[4]....
        /*008c*/ 	.word	0x000011c0


	//   ....[5]....
        /*0090*/ 	.word	0x000011e0


	//   ....[6]....
        /*0094*/ 	.word	0x00001210


	//   ....[7]....
        /*0098*/ 	.word	0x00001230


	//   ....[8]....
        /*009c*/ 	.word	0x00001280


	//   ....[9]....
        /*00a0*/ 	.word	0x00001290


	//----- nvinfo : EIATTR_VRC_CTA_INIT_COUNT
	.align		4
.L_647:
        /*00a4*/ 	.byte	0x02, 0x4a
	.zero		1
	.zero		1


	//----- nvinfo : EIATTR_EXIT_INSTR_OFFSETS
	.align		4
        /*00a8*/ 	.byte	0x04, 0x1c
        /*00aa*/ 	.short	(.L_649 - .L_648)


	//   ....[0]....
.L_648:
        /*00ac*/ 	.word	0x00003590


	//   ....[1]....
        /*00b0*/ 	.word	0x000036c0


	//   ....[2]....
        /*00b4*/ 	.word	0x00003ce0


	//   ....[3]....
        /*00b8*/ 	.word	0x000042e0


	//----- nvinfo : EIATTR_MAX_THREADS
	.align		4
.L_649:
        /*00bc*/ 	.byte	0x04, 0x05
        /*00be*/ 	.short	(.L_651 - .L_650)
.L_650:
        /*00c0*/ 	.word	0x000000e0
        /*00c4*/ 	.word	0x00000001
        /*00c8*/ 	.word	0x00000001


	//----- nvinfo : EIATTR_CRS_STACK_SIZE
	.align		4
.L_651:
        /*00cc*/ 	.byte	0x04, 0x1e
        /*00ce*/ 	.short	(.L_653 - .L_652)
.L_652:
        /*00d0*/ 	.word	0x00000000


	//----- nvinfo : EIATTR_CBANK_PARAM_SIZE
	.align		4
.L_653:
        /*00d4*/ 	.byte	0x03, 0x19
        /*00d6*/ 	.short	0x00b8


	//----- nvinfo : EIATTR_PARAM_CBANK
	.align		4
        /*00d8*/ 	.byte	0x04, 0x0a
        /*00da*/ 	.short	(.L_655 - .L_654)
	.align		4
.L_654:
        /*00dc*/ 	.word	index@(.nv.constant0._Z35group_norm_nhwc_bwd_one_pass_kernelI11Bf16IOFp16WLi64ELi14ELi224EEv26Group_norm_nhwc_bwd_params)
        /*00e0*/ 	.short	0x0380
        /*00e2*/ 	.short	0x00b8


	//----- nvinfo : EIATTR_SW_WAR
	.align		4
.L_655:
        /*00e4*/ 	.byte	0x04, 0x36
        /*00e6*/ 	.short	(.L_657 - .L_656)
.L_656:
        /*00e8*/ 	.word	0x00000008
.L_657:


//--------------------- .nv.info._Z35group_norm_nhwc_bwd_one_pass_kernelI11Bf16IOFp16WLi128ELi14ELi224EEv26Group_norm_nhwc_bwd_params --------------------------
	.section	.nv.info._Z35group_norm_nhwc_bwd_one_pass_kernelI11Bf16IOFp16WLi128ELi14ELi224EEv26Group_norm_nhwc_bwd_params,"",@"SHT_CUDA_INFO"
	.sectionflags	@""
	.align	4


	//----- nvinfo : EIATTR_CUDA_API_VERSION
	.align		4
        /*0000*/ 	.byte	0x04, 0x37
        /*0002*/ 	.short	(.L_659 - .L_658)
.L_658:
        /*0004*/ 	.word	0x00000082


	//----- nvinfo : EIATTR_KPARAM_INFO
	.align		4
.L_659:
        /*0008*/ 	.byte	0x04, 0x17
        /*000a*/ 	.short	(.L_661 - .L_660)
.L_660:
        /*000c*/ 	.word	0x00000000
        /*0010*/ 	.short	0x0000
        /*0012*/ 	.short	0x0000
        /*0014*/ 	.byte	0x00, 0xf0, 0xe1, 0x02


	//----- nvinfo : EIATTR_SPARSE_MMA_MASK
	.align		4
.L_661:
        /*0018*/ 	.byte	0x03, 0x50
        /*001a*/ 	.short	0x0000


	//----- nvinfo : EIATTR_MAXREG_COUNT
	.align		4
        /*001c*/ 	.byte	0x03, 0x1b
        /*001e*/ 	.short	0x00ff


	//----- nvinfo : EIATTR_NUM_BARRIERS
	.align		4
        /*0020*/ 	.byte	0x02, 0x4c
        /*0022*/ 	.byte	0x01
	.zero		1


	//----- nvinfo : EIATTR_MERCURY_ISA_VERSION
	.align		4
        /*0024*/ 	.byte	0x03, 0x5f
        /*0026*/ 	.short	0x0101


	//----- nvinfo : EIATTR_INT_WARP_WIDE_INSTR_OFFSETS
	.align		4
        /*0028*/ 	.byte	0x04, 0x31
        /*002a*/ 	.short	(.L_663 - .L_662)


	//   ....[0]....
.L_662:
        /*002c*/ 	.word	0x00002d60


	//   ....[1]....
        /*0030*/ 	.word	0x00002d80


	//   ....[2]....
        /*0034*/ 	.word	0x00002db0


	//   ....[3]....
        /*0038*/ 	.word	0x00002e00


	//   ....[4]....
        /*003c*/ 	.word	0x00002f80


	//   ....[5]....
        /*0040*/ 	.word	0x00002fd0


	//   ....[6]....
        /*0044*/ 	.word	0x00002fe0


	//   ....[7]....
        /*0048*/ 	.word	0x00003030


	//----- nvinfo : EIATTR_COOP_GROUP_MASK_REGIDS
	.align		4
.L_663:
        /*004c*/ 	.byte	0x04, 0x29
        /*004e*/ 	.short	(.L_665 - .L_664)


	//   ....[0]....
.L_664:
        /*0050*/ 	.word	0xffffffff


	//   ....[1]....
        /*0054*/ 	.word	0xffffffff


	//   ....[2]....
        /*0058*/ 	.word	0xffffffff


	//   ....[3]....
        /*005c*/ 	.word	0xffffffff


	//   ....[4]....
        /*0060*/ 	.word	0xffffffff


	//   ....[5]....
        /*0064*/ 	.word	0xffffffff


	//   ....[6]....
        /*0068*/ 	.word	0xffffffff


	//   ....[7]....
        /*006c*/ 	.word	0xffffffff


	//   ....[8]....
        /*0070*/ 	.word	0xffffffff


	//   ....[9]....
        /*0074*/ 	.word	0xffffffff


	//----- nvinfo : EIATTR_COOP_GROUP_INSTR_OFFSETS
	.align		4
.L_665:
        /*0078*/ 	.byte	0x04, 0x28
        /*007a*/ 	.short	(.L_667 - .L_666)


	//   ....[0]....
.L_666:
        /*007c*/ 	.word	0x00001a80


	//   ....[1]....
        /*0080*/ 	.word	0x00001ac0


	//   ....[2]....
        /*0084*/ 	.word	0x00001b20


	//   ....[3]....
        /*0088*/ 	.word	0x00001b40


	//   ....[4]....
        /*008c*/ 	.word	0x00001b70


	//   ....[5]....
        /*0090*/ 	.word	0x00001b90


	//   ....[6]....
        /*0094*/ 	.word	0x00001bc0


	//   ....[7]....
        /*0098*/ 	.word	0x00001be0


	//   ....[8]....
        /*009c*/ 	.word	0x00001c30


	//   ....[9]....
        /*00a0*/ 	.word	0x00001c40


	//----- nvinfo : EIATTR_VRC_CTA_INIT_COUNT
	.align		4
.L_667:
        /*00a4*/ 	.byte	0x02, 0x4a
	.zero		1
	.zero		1


	//----- nvinfo : EIATTR_EXIT_INSTR_OFFSETS
	.align		4
        /*00a8*/ 	.byte	0x04, 0x1c
        /*00aa*/ 	.short	(.L_669 - .L_668)


	//   ....[0]....
.L_668:
        /*00ac*/ 	.word	0x000045e0


	//   ....[1]....
        /*00b0*/ 	.word	0x00004710


	//   ....[2]....
        /*00b4*/ 	.word	0x00004d30


	//   ....[3]....
        /*00b8*/ 	.word	0x00005330


	//----- nvinfo : EIATTR_MAX_THREADS
	.align		4
.L_669:
        /*00bc*/ 	.byte	0x04, 0x05
        /*00be*/ 	.short	(.L_671 - .L_670)
.L_670:
        /*00c0*/ 	.word	0x000000e0
        /*00c4*/ 	.word	0x00000001
        /*00c8*/ 	.word	0x00000001


	//----- nvinfo : EIATTR_CRS_STACK_SIZE
	.align		4
.L_671:
        /*00cc*/ 	.byte	0x04, 0x1e
        /*00ce*/ 	.short	(.L_673 - .L_672)
.L_672:
        /*00d0*/ 	.word	0x00000000


	//----- nvinfo : EIATTR_CBANK_PARAM_SIZE
	.align		4
.L_673:
        /*00d4*/ 	.byte	0x03, 0x19
        /*00d6*/ 	.short	0x00b8


	//----- nvinfo : EIATTR_PARAM_CBANK
	.align		4
        /*00d8*/ 	.byte	0x04, 0x0a
        /*00da*/ 	.short	(.L_675 - .L_674)
	.align		4
.L_674:
        /*00dc*/ 	.word	index@(.nv.constant0._Z35group_norm_nhwc_bwd_one_pass_kernelI11Bf16IOFp16WLi128ELi14ELi224EEv26Group_norm_nhwc_bwd_params)
        /*00e0*/ 	.short	0x0380
        /*00e2*/ 	.short	0x00b8


	//----- nvinfo : EIATTR_SW_WAR
	.align		4
.L_675:
        /*00e4*/ 	.byte	0x04, 0x36
        /*00e6*/ 	.short	(.L_677 - .L_676)
.L_676:
        /*00e8*/ 	.word	0x00000008
.L_677:


//--------------------- .nv.info._Z35group_norm_nhwc_bwd_one_pass_kernelI11Bf16IOFp16WLi256ELi14ELi224EEv26Group_norm_nhwc_bwd_params --------------------------
	.section	.nv.info._Z35group_norm_nhwc_bwd_one_pass_kernelI11Bf16IOFp16WLi256ELi14ELi224EEv26Group_norm_nhwc_bwd_params,"",@"SHT_CUDA_INFO"
	.sectionflags	@""
	.align	4


	//----- nvinfo : EIATTR_CUDA_API_VERSION
	.align		4
        /*0000*/ 	.byte	0x04, 0x37
        /*0002*/ 	.short	(.L_679 - .L_678)
.L_678:
        /*0004*/ 	.word	0x00000082


	//----- nvinfo : EIATTR_KPARAM_INFO
	.align		4
.L_679:
        /*0008*/ 	.byte	0x04, 0x17
        /*000a*/ 	.short	(.L_681 - .L_680)
.L_680:
        /*000c*/ 	.word	0x00000000
        /*0010*/ 	.short	0x0000
        /*0012*/ 	.short	0x0000
        /*0014*/ 	.byte	0x00, 0xf0, 0xe1, 0x02


	//----- nvinfo : EIATTR_SPARSE_MMA_MASK
	.align		4
.L_681:
        /*0018*/ 	.byte	0x03, 0x50
        /*001a*/ 	.short	0x0000


	//----- nvinfo : EIATTR_MAXREG_COUNT
	.align		4
        /*001c*/ 	.byte	0x03, 0x1b
        /*001e*/ 	.short	0x00ff


	//----- nvinfo : EIATTR_NUM_BARRIERS
	.align		4
        /*0020*/ 	.byte	0x02, 0x4c
        /*0022*/ 	.byte	0x01
	.zero		1


	//----- nvinfo : EIATTR_MERCURY_ISA_VERSION
	.align		4
        /*0024*/ 	.byte	0x03, 0x5f
        /*0026*/ 	.short	0x0101


	//----- nvinfo : EIATTR_COOP_GROUP_MASK_REGIDS
	.align		4
        /*0028*/ 	.byte	0x04, 0x29
        /*002a*/ 	.short	(.L_683 - .L_682)


	//   ....[0]....
.L_682:
        /*002c*/ 	.word	0xffffffff


	//   ....[1]....
        /*0030*/ 	.word	0xffffffff


	//   ....[2]....
        /*0034*/ 	.word	0xffffffff


	//   ....[3]....
        /*0038*/ 	.word	0xffffffff


	//   ....[4]....
        /*003c*/ 	.word	0xffffffff


	//   ....[5]....
        /*0040*/ 	.word	0xffffffff


	//   ....[6]....
        /*0044*/ 	.word	0xffffffff


	//   ....[7]....
        /*0048*/ 	.word	0xffffffff


	//   ....[8]....
        /*004c*/ 	.word	0xffffffff


	//   ....[9]....
        /*0050*/ 	.word	0xffffffff


	//----- nvinfo : EIATTR_COOP_GROUP_INSTR_OFFSETS
	.align		4
.L_683:
        /*0054*/ 	.byte	0x04, 0x28
        /*0056*/ 	.short	(.L_685 - .L_684)


	//   ....[0]....
.L_684:
        /*0058*/ 	.word	0x00002e50


	//   ....[1]....
        /*005c*/ 	.word	0x00002e60


	//   ....[2]....
        /*0060*/ 	.word	0x00002f00


	//   ....[3]....
        /*0064*/ 	.word	0x00002f10


	//   ....[4]....
        /*0068*/ 	.word	0x00002f40


	//   ....[5]....
        /*006c*/ 	.word	0x00002f60


	//   ....[6]....
        /*0070*/ 	.word	0x00002f90


	//   ....[7]....
        /*0074*/ 	.word	0x00002fb0


	//   ....[8]....
        /*0078*/ 	.word	0x00003000


	//   ....[9]....
        /*007c*/ 	.word	0x00003010


	//----- nvinfo : EIATTR_VRC_CTA_INIT_COUNT
	.align		4
.L_685:
        /*0080*/ 	.byte	0x02, 0x4a
	.zero		1
	.zero		1


	//----- nvinfo : EIATTR_EXIT_INSTR_OFFSETS
	.align		4
        /*0084*/ 	.byte	0x04, 0x1c
        /*0086*/ 	.short	(.L_687 - .L_686)


	//   ....[0]....
.L_686:
        /*0088*/ 	.word	0x00006490


	//   ....[1]....
        /*008c*/ 	.word	0x000065d0


	//   ....[2]....
        /*0090*/ 	.word	0x00006bf0


	//   ....[3]....
        /*0094*/ 	.word	0x000071f0


	//----- nvinfo : EIATTR_MAX_THREADS
	.align		4
.L_687:
        /*0098*/ 	.byte	0x04, 0x05
        /*009a*/ 	.short	(.L_689 - .L_688)
.L_688:
        /*009c*/ 	.word	0x000000e0
        /*00a0*/ 	.word	0x00000001
        /*00a4*/ 	.word	0x00000001


	//----- nvinfo : EIATTR_CRS_STACK_SIZE
	.align		4
.L_689:
        /*00a8*/ 	.byte	0x04, 0x1e
        /*00aa*/ 	.short	(.L_691 - .L_690)
.L_690:
        /*00ac*/ 	.word	0x00000000


	//----- nvinfo : EIATTR_CBANK_PARAM_SIZE
	.align		4
.L_691:
        /*00b0*/ 	.byte	0x03, 0x19
        /*00b2*/ 	.short	0x00b8


	//----- nvinfo : EIATTR_PARAM_CBANK
	.align		4
        /*00b4*/ 	.byte	0x04, 0x0a
        /*00b6*/ 	.short	(.L_693 - .L_692)
	.align		4
.L_692:
        /*00b8*/ 	.word	index@(.nv.constant0._Z35group_norm_nhwc_bwd_one_pass_kernelI11Bf16IOFp16WLi256ELi14ELi224EEv26Group_norm_nhwc_bwd_params)
        /*00bc*/ 	.short	0x0380
        /*00be*/ 	.short	0x00b8


	//----- nvinfo : EIATTR_SW_WAR
	.align		4
.L_693:
        /*00c0*/ 	.byte	0x04, 0x36
        /*00c2*/ 	.short	(.L_695 - .L_694)
.L_694:
        /*00c4*/ 	.word	0x00000008
.L_695:


//--------------------- .nv.info._Z35group_norm_nhwc_bwd_one_pass_kernelI11Bf16IOFp16WLi512ELi14ELi224EEv26Group_norm_nhwc_bwd_params --------------------------
	.section	.nv.info._Z35group_norm_nhwc_bwd_one_pass_kernelI11Bf16IOFp16WLi512ELi14ELi224EEv26Group_norm_nhwc_bwd_params,"",@"SHT_CUDA_INFO"
	.sectionflags	@""
	.align	4


	//----- nvinfo : EIATTR_CUDA_API_VERSION
	.align		4
        /*0000*/ 	.byte	0x04, 0x37
        /*0002*/ 	.short	(.L_697 - .L_696)
.L_696:
        /*0004*/ 	.word	0x00000082


	//----- nvinfo : EIATTR_KPARAM_INFO
	.align		4
.L_697:
        /*0008*/ 	.byte	0x04, 0x17
        /*000a*/ 	.short	(.L_699 - .L_698)
.L_698:
        /*000c*/ 	.word	0x00000000
        /*0010*/ 	.short	0x0000
        /*0012*/ 	.short	0x0000
        /*0014*/ 	.byte	0x00, 0xf0, 0xe1, 0x02


	//----- nvinfo : EIATTR_SPARSE_MMA_MASK
	.align		4
.L_699:
        /*0018*/ 	.byte	0x03, 0x50
        /*001a*/ 	.short	0x0000


	//----- nvinfo : EIATTR_MAXREG_COUNT
	.align		4
        /*001c*/ 	.byte	0x03, 0x1b
        /*001e*/ 	.short	0x00ff


	//----- nvinfo : EIATTR_NUM_BARRIERS
	.align		4
        /*0020*/ 	.byte	0x02, 0x4c
        /*0022*/ 	.byte	0x01
	.zero		1


	//----- nvinfo : EIATTR_MERCURY_ISA_VERSION
	.align		4
        /*0024*/ 	.byte	0x03, 0x5f
        /*0026*/ 	.short	0x0101


	//----- nvinfo : EIATTR_COOP_GROUP_MASK_REGIDS
	.align		4
        /*0028*/ 	.byte	0x04, 0x29
        /*002a*/ 	.short	(.L_701 - .L_700)


	//   ....[0]....
.L_700:
        /*002c*/ 	.word	0xffffffff


	//   ....[1]....
        /*0030*/ 	.word	0xffffffff


	//   ....[2]....
        /*0034*/ 	.word	0xffffffff


	//   ....[3]....
        /*0038*/ 	.word	0xffffffff


	//   ....[4]....
        /*003c*/ 	.word	0xffffffff


	//   ....[5]....
        /*0040*/ 	.word	0xffffffff


	//   ....[6]....
        /*0044*/ 	.word	0xffffffff


	//   ....[7]....
        /*0048*/ 	.word	0xffffffff


	//   ....[8]....
        /*004c*/ 	.word	0xffffffff


	//   ....[9]....
        /*0050*/ 	.word	0xffffffff


	//----- nvinfo : EIATTR_COOP_GROUP_INSTR_OFFSETS
	.align		4
.L_701:
        /*0054*/ 	.byte	0x04, 0x28
        /*0056*/ 	.short	(.L_703 - .L_702)


	//   ....[0]....
.L_702:
        /*0058*/ 	.word	0x00005500


	//   ....[1]....
        /*005c*/ 	.word	0x00005530


	//   ....[2]....
        /*0060*/ 	.word	0x00005570


	//   ....[3]....
        /*0064*/ 	.word	0x00005590


	//   ....[4]....
        /*0068*/ 	.word	0x000055c0


	//   ....[5]....
        /*006c*/ 	.word	0x000055e0


	//   ....[6]....
        /*0070*/ 	.word	0x00005610


	//   ....[7]....
        /*0074*/ 	.word	0x00005630


	//   ....[8]....
        /*0078*/ 	.word	0x00005680


	//   ....[9]....
        /*007c*/ 	.word	0x00005690


	//----- nvinfo : EIATTR_VRC_CTA_INIT_COUNT
	.align		4
.L_703:
        /*0080*/ 	.byte	0x02, 0x4a
	.zero		1
	.zero		1


	//----- nvinfo : EIATTR_EXIT_INSTR_OFFSETS
	.align		4
        /*0084*/ 	.byte	0x04, 0x1c
        /*0086*/ 	.short	(.L_705 - .L_704)


	//   ....[0]....
.L_704:
        /*0088*/ 	.word	0x0000a390


	//   ....[1]....
        /*008c*/ 	.word	0x0000a4c0


	//   ....[2]....
        /*0090*/ 	.word	0x0000aae0


	//   ....[3]....
        /*0094*/ 	.word	0x0000b0e0


	//----- nvinfo : EIATTR_MAX_THREADS
	.align		4
.L_705:
        /*0098*/ 	.byte	0x04, 0x05
        /*009a*/ 	.short	(.L_707 - .L_706)
.L_706:
        /*009c*/ 	.word	0x000000e0
        /*00a0*/ 	.word	0x00000001
        /*00a4*/ 	.word	0x00000001


	//----- nvinfo : EIATTR_CRS_STACK_SIZE
	.align		4
.L_707:
        /*00a8*/ 	.byte	0x04, 0x1e
        /*00aa*/ 	.short	(.L_709 - .L_708)
.L_708:
        /*00ac*/ 	.word	0x00000000


	//----- nvinfo : EIATTR_CBANK_PARAM_SIZE
	.align		4
.L_709:
        /*00b0*/ 	.byte	0x03, 0x19
        /*00b2*/ 	.short	0x00b8


	//----- nvinfo : EIATTR_PARAM_CBANK
	.align		4
        /*00b4*/ 	.byte	0x04, 0x0a
        /*00b6*/ 	.short	(.L_711 - .L_710)
	.align		4
.L_710:
        /*00b8*/ 	.word	index@(.nv.constant0._Z35group_norm_nhwc_bwd_one_pass_kernelI11Bf16IOFp16WLi512ELi14ELi224EEv26Group_norm_nhwc_bwd_params)
        /*00bc*/ 	.short	0x0380
        /*00be*/ 	.short	0x00b8


	//----- nvinfo : EIATTR_SW_WAR
	.align		4
.L_711:
        /*00c0*/ 	.byte	0x04, 0x36
        /*00c2*/ 	.short	(.L_713 - .L_712)
.L_712:
        /*00c4*/ 	.word	0x00000008
.L_713:


//--------------------- .nv.info._Z35group_norm_nhwc_bwd_one_pass_kernelI11Fp16IOFp32WLi64ELi14ELi224EEv26Group_norm_nhwc_bwd_params --------------------------
	.section	.nv.info._Z35group_norm_nhwc_bwd_one_pass_kernelI11Fp16IOFp32WLi64ELi14ELi224EEv26Group_norm_nhwc_bwd_params,"",@"SHT_CUDA_INFO"
	.sectionflags	@""
	.align	4


	//----- nvinfo : EIATTR_CUDA_API_VERSION
	.align		4
        /*0000*/ 	.byte	0x04, 0x37
        /*0002*/ 	.short	(.L_715 - .L_714)
.L_714:
        /*0004*/ 	.word	0x00000082


	//----- nvinfo : EIATTR_KPARAM_INFO
	.align		4
.L_715:
        /*0008*/ 	.byte	0x04, 0x17
        /*000a*/ 	.short	(.L_717 - .L_716)
.L_716:
        /*000c*/ 	.word	0x00000000
        /*0010*/ 	.short	0x0000
        /*0012*/ 	.short	0x0000
        /*0014*/ 	.byte	0x00, 0xf0, 0xe1, 0x02


	//----- nvinfo : EIATTR_SPARSE_MMA_MASK
	.align		4
.L_717:
        /*0018*/ 	.byte	0x03, 0x50
        /*001a*/ 	.short	0x0000


	//----- nvinfo : EIATTR_MAXREG_COUNT
	.align		4
        /*001c*/ 	.byte	0x03, 0x1b
        /*001e*/ 	.short	0x00ff


	//----- nvinfo : EIATTR_NUM_BARRIERS
	.align		4
        /*0020*/ 	.byte	0x02, 0x4c
        /*0022*/ 	.byte	0x01
	.zero		1


	//----- nvinfo : EIATTR_MERCURY_ISA_VERSION
	.align		4
        /*0024*/ 	.byte	0x03, 0x5f
        /*0026*/ 	.short	0x0101


	//----- nvinfo : EIATTR_INT_WARP_WIDE_INSTR_OFFSETS
	.align		4
        /*0028*/ 	.byte	0x04, 0x31
        /*002a*/ 	.short	(.L_719 - .L_718)


	//   ....[0]....
.L_718:
        /*002c*/ 	.word	0x00002300


	//   ....[1]....
        /*0030*/ 	.word	0x00002320


	//   ....[2]....
        /*0034*/ 	.word	0x000023d0


	//   ....[3]....
        /*0038*/ 	.word	0x00002490


	//   ....[4]....
        /*003c*/ 	.word	0x000024b0


	//   ....[5]....
        /*0040*/ 	.word	0x00002590


	//   ....[6]....
        /*0044*/ 	.word	0x00002630


	//   ....[7]....
        /*0048*/ 	.word	0x00002660


	//----- nvinfo : EIATTR_COOP_GROUP_MASK_REGIDS
	.align		4
.L_719:
        /*004c*/ 	.byte	0x04, 0x29
        /*004e*/ 	.short	(.L_721 - .L_720)


	//   ....[0]....
.L_720:
        /*0050*/ 	.word	0xffffffff


	//   ....[1]....
        /*0054*/ 	.word	0xffffffff


	//   ....[2]....
        /*0058*/ 	.word	0xffffffff


	//   ....[3]....
        /*005c*/ 	.word	0xffffffff


	//   ....[4]....
        /*0060*/ 	.word	0xffffffff


	//   ....[5]....
        /*0064*/ 	.word	0xffffffff


	//   ....[6]....
        /*0068*/ 	.word	0xffffffff


	//   ....[7]....
        /*006c*/ 	.word	0xffffffff


	//   ....[8]....
        /*0070*/ 	.word	0xffffffff


	//   ....[9]....
        /*0074*/ 	.word	0xffffffff


	//----- nvinfo : EIATTR_COOP_GROUP_INSTR_OFFSETS
	.align		4
.L_721:
        /*0078*/ 	.byte	0x04, 0x28
        /*007a*/ 	.short	(.L_723 - .L_722)


	//   ....[0]....
.L_722:
        /*007c*/ 	.word	0x00001070


	//   ....[1]....
        /*0080*/ 	.word	0x000010b0


	//   ....[2]....
        /*0084*/ 	.word	0x00001110


	//   ....[3]....
        /*0088*/ 	.word	0x00001130


	//   ....[4]....
        /*008c*/ 	.word	0x00001160


	//   ....[5]....
        /*0090*/ 	.word	0x00001180


	//   ....[6]....
        /*0094*/ 	.word	0x000011b0


	//   ....[7]....
        /*0098*/ 	.word	0x000011d0


	//   ....[8]....
        /*009c*/ 	.word	0x00001220


	//   ....[9]....
        /*00a0*/ 	.word	0x00001240


	//----- nvinfo : EIATTR_VRC_CTA_INIT_COUNT
	.align		4
.L_723:
        /*00a4*/ 	.byte	0x02, 0x4a
	.zero		1
	.zero		1


	//----- nvinfo : EIATTR_EXIT_INSTR_OFFSETS
	.align		4
        /*00a8*/ 	.byte	0x04, 0x1c
        /*00aa*/ 	.short	(.L_725 - .L_724)


	//   ....[0]....
.L_724:
        /*00ac*/ 	.word	0x00003510


	//   ....[1]....
        /*00b0*/ 	.word	0x00003640


	//   ....[2]....
        /*00b4*/ 	.word	0x00003c40


	//   ....[3]....
        /*00b8*/ 	.word	0x000041f0


	//----- nvinfo : EIATTR_MAX_THREADS
	.align		4
.L_725:
        /*00bc*/ 	.byte	0x04, 0x05
        /*00be*/ 	.short	(.L_727 - .L_726)
.L_726:
        /*00c0*/ 	.word	0x000000e0
        /*00c4*/ 	.word	0x00000001
        /*00c8*/ 	.word	0x00000001


	//----- nvinfo : EIATTR_CRS_STACK_SIZE
	.align		4
.L_727:
        /*00cc*/ 	.byte	0x04, 0x1e
        /*00ce*/ 	.short	(.L_729 - .L_728)
.L_728:
        /*00d0*/ 	.word	0x00000000


	//----- nvinfo : EIATTR_CBANK_PARAM_SIZE
	.align		4
.L_729:
        /*00d4*/ 	.byte	0x03, 0x19
        /*00d6*/ 	.short	0x00b8


	//----- nvinfo : EIATTR_PARAM_CBANK
	.align		4
        /*00d8*/ 	.byte	0x04, 0x0a
        /*00da*/ 	.short	(.L_731 - .L_730)
	.align		4
.L_730:
        /*00dc*/ 	.word	index@(.nv.constant0._Z35group_norm_nhwc_bwd_one_pass_kernelI11Fp16IOFp32WLi64ELi14ELi224EEv26Group_norm_nhwc_bwd_params)
        /*00e0*/ 	.short	0x0380
        /*00e2*/ 	.short	0x00b8


	//----- nvinfo : EIATTR_SW_WAR
	.align		4
.L_731:
        /*00e4*/ 	.byte	0x04, 0x36
        /*00e6*/ 	.short	(.L_733 - .L_732)
.L_732:
        /*00e8*/ 	.word	0x00000008
.L_733:


//--------------------- .nv.info._Z35group_norm_nhwc_bwd_one_pass_kernelI11Fp16IOFp32WLi128ELi14ELi224EEv26Group_norm_nhwc_bwd_params --------------------------
	.section	.nv.info._Z35group_norm_nhwc_bwd_one_pass_kernelI11Fp16IOFp32WLi128ELi14ELi224EEv26Group_norm_nhwc_bwd_params,"",@"SHT_CUDA_INFO"
	.sectionflags	@""
	.align	4


	//----- nvinfo : EIATTR_CUDA_API_VERSION
	.align		4
        /*0000*/ 	.byte	0x04, 0x37
        /*0002*/ 	.short	(.L_735 - .L_734)
.L_734:
        /*0004*/ 	.word	0x00000082


	//----- nvinfo : EIATTR_KPARAM_INFO
	.align		4
.L_735:
        /*0008*/ 	.byte	0x04, 0x17
        /*000a*/ 	.short	(.L_737 - .L_736)
.L_736:
        /*000c*/ 	.word	0x00000000
        /*0010*/ 	.short	0x0000
        /*0012*/ 	.short	0x0000
        /*0014*/ 	.byte	0x00, 0xf0, 0xe1, 0x02


	//----- nvinfo : EIATTR_SPARSE_MMA_MASK
	.align		4
.L_737:
        /*0018*/ 	.byte	0x03, 0x50
        /*001a*/ 	.short	0x0000


	//----- nvinfo : EIATTR_MAXREG_COUNT
	.align		4
        /*001c*/ 	.byte	0x03, 0x1b
        /*001e*/ 	.short	0x00ff


	//----- nvinfo : EIATTR_NUM_BARRIERS
	.align		4
        /*0020*/ 	.byte	0x02, 0x4c
        /*0022*/ 	.byte	0x01
	.zero		1


	//----- nvinfo : EIATTR_MERCURY_ISA_VERSION
	.align		4
        /*0024*/ 	.byte	0x03, 0x5f
        /*0026*/ 	.short	0x0101


	//----- nvinfo : EIATTR_INT_WARP_WIDE_INSTR_OFFSETS
	.align		4
        /*0028*/ 	.byte	0x04, 0x31
        /*002a*/ 	.short	(.L_739 - .L_738)


	//   ....[0]....
.L_738:
        /*002c*/ 	.word	0x00002c70


	//   ....[1]....
        /*0030*/ 	.word	0x00002c90


	//   ....[2]....
        /*0034*/ 	.word	0x00002cc0


	//   ....[3]....
        /*0038*/ 	.word	0x00002d10


	//   ....[4]....
        /*003c*/ 	.word	0x00002e90


	//   ....[5]....
        /*0040*/ 	.word	0x00002ee0


	//   ....[6]....
        /*0044*/ 	.word	0x00002ef0


	//   ....[7]....
        /*0048*/ 	.word	0x00002f40


	//----- nvinfo : EIATTR_COOP_GROUP_MASK_REGIDS
	.align		4
.L_739:
        /*004c*/ 	.byte	0x04, 0x29
        /*004e*/ 	.short	(.L_741 - .L_740)


	//   ....[0]....
.L_740:
        /*0050*/ 	.word	0xffffffff


	//   ....[1]....
        /*0054*/ 	.word	0xffffffff


	//   ....[2]....
        /*0058*/ 	.word	0xffffffff


	//   ....[3]....
        /*005c*/ 	.word	0xffffffff


	//   ....[4]....
        /*0060*/ 	.word	0xffffffff


	//   ....[5]....
        /*0064*/ 	.word	0xffffffff


	//   ....[6]....
        /*0068*/ 	.word	0xffffffff


	//   ....[7]....
        /*006c*/ 	.word	0xffffffff


	//   ....[8]....
        /*0070*/ 	.word	0xffffffff


	//   ....[9]....
        /*0074*/ 	.word	0xffffffff


	//----- nvinfo : EIATTR_COOP_GROUP_INSTR_OFFSETS
	.align		4
.L_741:
        /*0078*/ 	.byte	0x04, 0x28
        /*007a*/ 	.short	(.L_743 - .L_742)


	//   ....[0]....
.L_742:
        /*007c*/ 	.word	0x00001990


	//   ....[1]....
        /*0080*/ 	.word	0x000019d0


	//   ....[2]....
        /*0084*/ 	.word	0x00001a30


	//   ....[3]....
        /*0088*/ 	.word	0x00001a50


	//   ....[4]....
        /*008c*/ 	.word	0x00001a80


	//   ....[5]....
        /*0090*/ 	.word	0x00001aa0


	//   ....[6]....
        /*0094*/ 	.word	0x00001ad0


	//   ....[7]....
        /*0098*/ 	.word	0x00001af0


	//   ....[8]....
        /*009c*/ 	.word	0x00001b40


	//   ....[9]....
        /*00a0*/ 	.word	0x00001b50


	//----- nvinfo : EIATTR_VRC_CTA_INIT_COUNT
	.align		4
.L_743:
        /*00a4*/ 	.byte	0x02, 0x4a
	.zero		1
	.zero		1


	//----- nvinfo : EIATTR_EXIT_INSTR_OFFSETS
	.align		4
        /*00a8*/ 	.byte	0x04, 0x1c
        /*00aa*/ 	.short	(.L_745 - .L_744)


	//   ....[0]....
.L_744:
        /*00ac*/ 	.word	0x00004500


	//   ....[1]....
        /*00b0*/ 	.word	0x00004630


	//   ....[2]....
        /*00b4*/ 	.word	0x00004c30


	//   ....[3]....
        /*00b8*/ 	.word	0x000051e0


	//----- nvinfo : EIATTR_MAX_THREADS
	.align		4
.L_745:
        /*00bc*/ 	.byte	0x04, 0x05
        /*00be*/ 	.short	(.L_747 - .L_746)
.L_746:
        /*00c0*/ 	.word	0x000000e0
        /*00c4*/ 	.word	0x00000001
        /*00c8*/ 	.word	0x00000001


	//----- nvinfo : EIATTR_CRS_STACK_SIZE
	.align		4
.L_747:
        /*00cc*/ 	.byte	0x04, 0x1e
        /*00ce*/ 	.short	(.L_749 - .L_748)
.L_748:
        /*00d0*/ 	.word	0x00000000


	//----- nvinfo : EIATTR_CBANK_PARAM_SIZE
	.align		4
.L_749:
        /*00d4*/ 	.byte	0x03, 0x19
        /*00d6*/ 	.short	0x00b8


	//----- nvinfo : EIATTR_PARAM_CBANK
	.align		4
        /*00d8*/ 	.byte	0x04, 0x0a
        /*00da*/ 	.short	(.L_751 - .L_750)
	.align		4
.L_750:
        /*00dc*/ 	.word	index@(.nv.constant0._Z35group_norm_nhwc_bwd_one_pass_kernelI11Fp16IOFp32WLi128ELi14ELi224EEv26Group_norm_nhwc_bwd_params)
        /*00e0*/ 	.short	0x0380
        /*00e2*/ 	.short	0x00b8


	//----- nvinfo : EIATTR_SW_WAR
	.align		4
.L_751:
        /*00e4*/ 	.byte	0x04, 0x36
        /*00e6*/ 	.short	(.L_753 - .L_752)
.L_752:
        /*00e8*/ 	.word	0x00000008
.L_753:


//--------------------- .nv.info._Z35group_norm_nhwc_bwd_one_pass_kernelI11Fp16IOFp32WLi256ELi14ELi224EEv26Group_norm_nhwc_bwd_params --------------------------
	.section	.nv.info._Z35group_norm_nhwc_bwd_one_pass_kernelI11Fp16IOFp32WLi256ELi14ELi224EEv26Group_norm_nhwc_bwd_params,"",@"SHT_CUDA_INFO"
	.sectionflags	@""
	.align	4


	//----- nvinfo : EIATTR_CUDA_API_VERSION
	.align		4
        /*0000*/ 	.byte	0x04, 0x37
        /*0002*/ 	.short	(.L_755 - .L_754)
.L_754:
        /*0004*/ 	.word	0x00000082


	//----- nvinfo : EIATTR_KPARAM_INFO
	.align		4
.L_755:
        /*0008*/ 	.byte	0x04, 0x17
        /*000a*/ 	.short	(.L_757 - .L_756)
.L_756:
        /*000c*/ 	.word	0x00000000
        /*0010*/ 	.short	0x0000
        /*0012*/ 	.short	0x0000
        /*0014*/ 	.byte	0x00, 0xf0, 0xe1, 0x02


	//----- nvinfo : EIATTR_SPARSE_MMA_MASK
	.align		4
.L_757:
        /*0018*/ 	.byte	0x03, 0x50
        /*001a*/ 	.short	0x0000


	//----- nvinfo : EIATTR_MAXREG_COUNT
	.align		4
        /*001c*/ 	.byte	0x03, 0x1b
        /*001e*/ 	.short	0x00ff


	//----- nvinfo : EIATTR_NUM_BARRIERS
	.align		4
        /*0020*/ 	.byte	0x02, 0x4c
        /*0022*/ 	.byte	0x01
	.zero		1


	//----- nvinfo : EIATTR_MERCURY_ISA_VERSION
	.align		4
        /*0024*/ 	.byte	0x03, 0x5f
        /*0026*/ 	.short	0x0101


	//----- nvinfo : EIATTR_INT_WARP_WIDE_INSTR_OFFSETS
	.align		4
        /*0028*/ 	.byte	0x04, 0x31
        /*002a*/ 	.short	(.L_759 - .L_758)


	//   ....[0]....
.L_758:
        /*002c*/ 	.word	0x00003fb0


	//   ....[1]....
        /*0030*/ 	.word	0x00003fd0


	//   ....[2]....
        /*0034*/ 	.word	0x00004000


	//   ....[3]....
        /*0038*/ 	.word	0x00004050


	//   ....[4]....
        /*003c*/ 	.word	0x000041d0


	//   ....[5]....
        /*0040*/ 	.word	0x00004220


	//   ....[6]....
        /*0044*/ 	.word	0x00004230


	//   ....[7]....
        /*0048*/ 	.word	0x00004280


	//----- nvinfo : EIATTR_COOP_GROUP_MASK_REGIDS
	.align		4
.L_759:
        /*004c*/ 	.byte	0x04, 0x29
        /*004e*/ 	.short	(.L_761 - .L_760)


	//   ....[0]....
.L_760:
        /*0050*/ 	.word	0xffffffff


	//   ....[1]....
        /*0054*/ 	.word	0xffffffff


	//   ....[2]....
        /*0058*/ 	.word	0xffffffff


	//   ....[3]....
        /*005c*/ 	.word	0xffffffff


	//   ....[4]....
        /*0060*/ 	.word	0xffffffff


	//   ....[5]....
        /*0064*/ 	.word	0xffffffff


	//   ....[6]....
        /*0068*/ 	.word	0xffffffff


	//   ....[7]....
        /*006c*/ 	.word	0xffffffff


	//   ....[8]....
        /*0070*/ 	.word	0xffffffff


	//   ....[9]....
        /*0074*/ 	.word	0xffffffff


	//----- nvinfo : EIATTR_COOP_GROUP_INSTR_OFFSETS
	.align		4
.L_761:
        /*0078*/ 	.byte	0x04, 0x28
        /*007a*/ 	.short	(.L_763 - .L_762)


	//   ....[0]....
.L_762:
        /*007c*/ 	.word	0x00002ce0


	//   ....[1]....
        /*0080*/ 	.word	0x00002d20


	//   ....[2]....
        /*0084*/ 	.word	0x00002d80


	//   ....[3]....
        /*0088*/ 	.word	0x00002da0


	//   ....[4]....
        /*008c*/ 	.word	0x00002dd0


	//   ....[5]....
        /*0090*/ 	.word	0x00002df0


	//   ....[6]....
        /*0094*/ 	.word	0x00002e20


	//   ....[7]....
        /*0098*/ 	.word	0x00002e40


	//   ....[8]....
        /*009c*/ 	.word	0x00002e90


	//   ....[9]....
        /*00a0*/ 	.word	0x00002ea0


	//----- nvinfo : EIATTR_VRC_CTA_INIT_COUNT
	.align		4
.L_763:
        /*00a4*/ 	.byte	0x02, 0x4a
	.zero		1
	.zero		1


	//----- nvinfo : EIATTR_EXIT_INSTR_OFFSETS
	.align		4
        /*00a8*/ 	.byte	0x04, 0x1c
        /*00aa*/ 	.short	(.L_765 - .L_764)


	//   ....[0]....
.L_764:
        /*00ac*/ 	.word	0x00006540


	//   ....[1]....
        /*00b0*/ 	.word	0x00006670


	//   ....[2]....
        /*00b4*/ 	.word	0x00006c60


	//   ....[3]....
        /*00b8*/ 	.word	0x00007210


	//----- nvinfo : EIATTR_MAX_THREADS
	.align		4
.L_765:
        /*00bc*/ 	.byte	0x04, 0x05
        /*00be*/ 	.short	(.L_767 - .L_766)
.L_766:
        /*00c0*/ 	.word	0x000000e0
        /*00c4*/ 	.word	0x00000001
        /*00c8*/ 	.word	0x00000001


	//----- nvinfo : EIATTR_CRS_STACK_SIZE
	.align		4
.L_767:
        /*00cc*/ 	.byte	0x04, 0x1e
        /*00ce*/ 	.short	(.L_769 - .L_768)
.L_768:
        /*00d0*/ 	.word	0x00000000


	//----- nvinfo : EIATTR_CBANK_PARAM_SIZE
	.align		4
.L_769:
        /*00d4*/ 	.byte	0x03, 0x19
        /*00d6*/ 	.short	0x00b8


	//----- nvinfo : EIATTR_PARAM_CBANK
	.align		4
        /*00d8*/ 	.byte	0x04, 0x0a
        /*00da*/ 	.short	(.L_771 - .L_770)
	.align		4
.L_770:
        /*00dc*/ 	.word	index@(.nv.constant0._Z35group_norm_nhwc_bwd_one_pass_kernelI11Fp16IOFp32WLi256ELi14ELi224EEv26Group_norm_nhwc_bwd_params)
        /*00e0*/ 	.short	0x0380
        /*00e2*/ 	.short	0x00b8


	//----- nvinfo : EIATTR_SW_WAR
	.align		4
.L_771:
        /*00e4*/ 	.byte	0x04, 0x36
        /*00e6*/ 	.short	(.L_773 - .L_772)
.L_772:
        /*00e8*/ 	.word	0x00000008
.L_773:


//--------------------- .nv.info._Z35group_norm_nhwc_bwd_one_pass_kernelI11Fp16IOFp32WLi512ELi14ELi224EEv26Group_norm_nhwc_bwd_params --------------------------
	.section	.nv.info._Z35group_norm_nhwc_bwd_one_pass_kernelI11Fp16IOFp32WLi512ELi14ELi224EEv26Group_norm_nhwc_bwd_params,"",@"SHT_CUDA_INFO"
	.sectionflags	@""
	.align	4


	//----- nvinfo : EIATTR_CUDA_API_VERSION
	.align		4
        /*0000*/ 	.byte	0x04, 0x37
        /*0002*/ 	.short	(.L_775 - .L_774)
.L_774:
        /*0004*/ 	.word	0x00000082


	//----- nvinfo : EIATTR_KPARAM_INFO
	.align		4
.L_775:
        /*0008*/ 	.byte	0x04, 0x17
        /*000a*/ 	.short	(.L_777 - .L_776)
.L_776:
        /*000c*/ 	.word	0x00000000
        /*0010*/ 	.short	0x0000
        /*0012*/ 	.short	0x0000
        /*0014*/ 	.byte	0x00, 0xf0, 0xe1, 0x02


	//----- nvinfo : EIATTR_SPARSE_MMA_MASK
	.align		4
.L_777:
        /*0018*/ 	.byte	0x03, 0x50
        /*001a*/ 	.short	0x0000


	//----- nvinfo : EIATTR_MAXREG_COUNT
	.align		4
        /*001c*/ 	.byte	0x03, 0x1b
        /*001e*/ 	.short	0x00ff


	//----- nvinfo : EIATTR_NUM_BARRIERS
	.align		4
        /*0020*/ 	.byte	0x02, 0x4c
        /*0022*/ 	.byte	0x01
	.zero		1


	//----- nvinfo : EIATTR_MERCURY_ISA_VERSION
	.align		4
        /*0024*/ 	.byte	0x03, 0x5f
        /*0026*/ 	.short	0x0101


	//----- nvinfo : EIATTR_COOP_GROUP_MASK_REGIDS
	.align		4
        /*0028*/ 	.byte	0x04, 0x29
        /*002a*/ 	.short	(.L_779 - .L_778)


	//   ....[0]....
.L_778:
        /*002c*/ 	.word	0xffffffff


	//   ....[1]....
        /*0030*/ 	.word	0xffffffff


	//   ....[2]....
        /*0034*/ 	.word	0xffffffff


	//   ....[3]....
        /*0038*/ 	.word	0xffffffff


	//   ....[4]....
        /*003c*/ 	.word	0xffffffff


	//   ....[5]....
        /*0040*/ 	.word	0xffffffff


	//   ....[6]....
        /*0044*/ 	.word	0xffffffff


	//   ....[7]....
        /*0048*/ 	.word	0xffffffff


	//   ....[8]....
        /*004c*/ 	.word	0xffffffff


	//   ....[9]....
        /*0050*/ 	.word	0xffffffff


	//----- nvinfo : EIATTR_COOP_GROUP_INSTR_OFFSETS
	.align		4
.L_779:
        /*0054*/ 	.byte	0x04, 0x28
        /*0056*/ 	.short	(.L_781 - .L_780)


	//   ....[0]....
.L_780:
        /*0058*/ 	.word	0x000052a0


	//   ....[1]....
        /*005c*/ 	.word	0x000052e0


	//   ....[2]....
        /*0060*/ 	.word	0x00005350


	//   ....[3]....
        /*0064*/ 	.word	0x00005370


	//   ....[4]....
        /*0068*/ 	.word	0x000053a0


	//   ....[5]....
        /*006c*/ 	.word	0x000053c0


	//   ....[6]....
        /*0070*/ 	.word	0x000053f0


	//   ....[7]....
        /*0074*/ 	.word	0x00005410


	//   ....[8]....
        /*0078*/ 	.word	0x00005460


	//   ....[9]....
        /*007c*/ 	.word	0x00005470


	//----- nvinfo : EIATTR_VRC_CTA_INIT_COUNT
	.align		4
.L_781:
        /*0080*/ 	.byte	0x02, 0x4a
	.zero		1
	.zero		1


	//----- nvinfo : EIATTR_EXIT_INSTR_OFFSETS
	.align		4
        /*0084*/ 	.byte	0x04, 0x1c
        /*0086*/ 	.short	(.L_783 - .L_782)


	//   ....[0]....
.L_782:
        /*0088*/ 	.word	0x0000a080


	//   ....[1]....
        /*008c*/ 	.word	0x0000a1b0


	//   ....[2]....
        /*0090*/ 	.word	0x0000a7a0


	//   ....[3]....
        /*0094*/ 	.word	0x0000ad50


	//----- nvinfo : EIATTR_MAX_THREADS
	.align		4
.L_783:
        /*0098*/ 	.byte	0x04, 0x05
        /*009a*/ 	.short	(.L_785 - .L_784)
.L_784:
        /*009c*/ 	.word	0x000000e0
        /*00a0*/ 	.word	0x00000001
        /*00a4*/ 	.word	0x00000001


	//----- nvinfo : EIATTR_CRS_STACK_SIZE
	.align		4
.L_785:
        /*00a8*/ 	.byte	0x04, 0x1e
        /*00aa*/ 	.short	(.L_787 - .L_786)
.L_786:
        /*00ac*/ 	.word	0x00000000


	//----- nvinfo : EIATTR_CBANK_PARAM_SIZE
	.align		4
.L_787:
        /*00b0*/ 	.byte	0x03, 0x19
        /*00b2*/ 	.short	0x00b8


	//----- nvinfo : EIATTR_PARAM_CBANK
	.align		4
        /*00b4*/ 	.byte	0x04, 0x0a
        /*00b6*/ 	.short	(.L_789 - .L_788)
	.align		4
.L_788:
        /*00b8*/ 	.word	index@(.nv.constant0._Z35group_norm_nhwc_bwd_one_pass_kernelI11Fp16IOFp32WLi512ELi14ELi224EEv26Group_norm_nhwc_bwd_params)
        /*00bc*/ 	.short	0x0380
        /*00be*/ 	.short	0x00b8


	//----- nvinfo : EIATTR_SW_WAR
	.align		4
.L_789:
        /*00c0*/ 	.byte	0x04, 0x36
        /*00c2*/ 	.short	(.L_791 - .L_790)
.L_790:
        /*00c4*/ 	.word	0x00000008
.L_791:


//--------------------- .nv.info._Z35group_norm_nhwc_bwd_one_pass_kernelI11Fp16IOBf16WLi64ELi14ELi224EEv26Group_norm_nhwc_bwd_params --------------------------
	.section	.nv.info._Z35group_norm_nhwc_bwd_one_pass_kernelI11Fp16IOBf16WLi64ELi14ELi224EEv26Group_norm_nhwc_bwd_params,"",@"SHT_CUDA_INFO"
	.sectionflags	@""
	.align	4


	//----- nvinfo : EIATTR_CUDA_API_VERSION
	.align		4
        /*0000*/ 	.byte	0x04, 0x37
        /*0002*/ 	.short	(.L_793 - .L_792)
.L_792:
        /*0004*/ 	.word	0x00000082


	//----- nvinfo : EIATTR_KPARAM_INFO
	.align		4
.L_793:
        /*0008*/ 	.byte	0x04, 0x17
        /*000a*/ 	.short	(.L_795 - .L_794)
.L_794:
        /*000c*/ 	.word	0x00000000
        /*0010*/ 	.short	0x0000
        /*0012*/ 	.short	0x0000
        /*0014*/ 	.byte	0x00, 0xf0, 0xe1, 0x02


	//----- nvinfo : EIATTR_SPARSE_MMA_MASK
	.align		4
.L_795:
        /*0018*/ 	.byte	0x03, 0x50
        /*001a*/ 	.short	0x0000


	//----- nvinfo : EIATTR_MAXREG_COUNT
	.align		4
        /*001c*/ 	.byte	0x03, 0x1b
        /*001e*/ 	.short	0x00ff


	//----- nvinfo : EIATTR_NUM_BARRIERS
	.align		4
        /*0020*/ 	.byte	0x02, 0x4c
        /*0022*/ 	.byte	0x01
	.zero		1


	//----- nvinfo : EIATTR_MERCURY_ISA_VERSION
	.align		4
        /*0024*/ 	.byte	0x03, 0x5f
        /*0026*/ 	.short	0x0101


	//----- nvinfo : EIATTR_INT_WARP_WIDE_INSTR_OFFSETS
	.align		4
        /*0028*/ 	.byte	0x04, 0x31
        /*002a*/ 	.short	(.L_797 - .L_796)


	//   ....[0]....
.L_796:
        /*002c*/ 	.word	0x00002350


	//   ....[1]....
        /*0030*/ 	.word	0x00002370


	//   ....[2]....
        /*0034*/ 	.word	0x00002420


	//   ....[3]....
        /*0038*/ 	.word	0x000024d0


	//   ....[4]....
        /*003c*/ 	.word	0x00002500


	//   ....[5]....
        /*0040*/ 	.word	0x00002600


	//   ....[6]....
        /*0044*/ 	.word	0x00002660


	//   ....[7]....
        /*0048*/ 	.word	0x000026a0


	//----- nvinfo : EIATTR_COOP_GROUP_MASK_REGIDS
	.align		4
.L_797:
        /*004c*/ 	.byte	0x04, 0x29
        /*004e*/ 	.short	(.L_799 - .L_798)


	//   ....[0]....
.L_798:
        /*0050*/ 	.word	0xffffffff


	//   ....[1]....
        /*0054*/ 	.word	0xffffffff


	//   ....[2]....
        /*0058*/ 	.word	0xffffffff


	//   ....[3]....
        /*005c*/ 	.word	0xffffffff


	//   ....[4]....
        /*0060*/ 	.word	0xffffffff


	//   ....[5]....
        /*0064*/ 	.word	0xffffffff


	//   ....[6]....
        /*0068*/ 	.word	0xffffffff


	//   ....[7]....
        /*006c*/ 	.word	0xffffffff


	//   ....[8]....
        /*0070*/ 	.word	0xffffffff


	//   ....[9]....
        /*0074*/ 	.word	0xffffffff


	//----- nvinfo : EIATTR_COOP_GROUP_INSTR_OFFSETS
	.align		4
.L_799:
        /*0078*/ 	.byte	0x04, 0x28
        /*007a*/ 	.short	(.L_801 - .L_800)


	//   ....[0]....
.L_800:
        /*007c*/ 	.word	0x000010c0


	//   ....[1]....
        /*0080*/ 	.word	0x00001100


	//   ....[2]....
        /*0084*/ 	.word	0x00001160


	//   ....[3]....
        /*0088*/ 	.word	0x00001180


	//   ....[4]....
        /*008c*/ 	.word	0x000011b0


	//   ....[5]....
        /*0090*/ 	.word	0x000011d0


	//   ....[6]....
        /*0094*/ 	.word	0x00001200


	//   ....[7]....
        /*0098*/ 	.word	0x00001220


	//   ....[8]....
        /*009c*/ 	.word	0x00001270


	//   ....[9]....
        /*00a0*/ 	.word	0x00001290


	//----- nvinfo : EIATTR_VRC_CTA_INIT_COUNT
	.align		4
.L_801:
        /*00a4*/ 	.byte	0x02, 0x4a
	.zero		1
	.zero		1


	//----- nvinfo : EIATTR_EXIT_INSTR_OFFSETS
	.align		4
        /*00a8*/ 	.byte	0x04, 0x1c
        /*00aa*/ 	.short	(.L_803 - .L_802)


	//   ....[0]....
.L_802:
        /*00ac*/ 	.word	0x00003560


	//   ....[1]....
        /*00b0*/ 	.word	0x00003690


	//   ....[2]....
        /*00b4*/ 	.word	0x00003cb0


	//   ....[3]....
        /*00b8*/ 	.word	0x000042b0


	//----- nvinfo : EIATTR_MAX_THREADS
	.align		4
.L_803:
        /*00bc*/ 	.byte	0x04, 0x05
        /*00be*/ 	.short	(.L_805 - .L_804)
.L_804:
        /*00c0*/ 	.word	0x000000e0
        /*00c4*/ 	.word	0x00000001
        /*00c8*/ 	.word	0x00000001


	//----- nvinfo : EIATTR_CRS_STACK_SIZE
	.align		4
.L_805:
        /*00cc*/ 	.byte	0x04, 0x1e
        /*00ce*/ 	.short	(.L_807 - .L_806)
.L_806:
        /*00d0*/ 	.word	0x00000000


	//----- nvinfo : EIATTR_CBANK_PARAM_SIZE
	.align		4
.L_807:
        /*00d4*/ 	.byte	0x03, 0x19
        /*00d6*/ 	.short	0x00b8


	//----- nvinfo : EIATTR_PARAM_CBANK
	.align		4
        /*00d8*/ 	.byte	0x04, 0x0a
        /*00da*/ 	.short	(.L_809 - .L_808)
	.align		4
.L_808:
        /*00dc*/ 	.word	index@(.nv.constant0._Z35group_norm_nhwc_bwd_one_pass_kernelI11Fp16IOBf16WLi64ELi14ELi224EEv26Group_norm_nhwc_bwd_params)
        /*00e0*/ 	.short	0x0380
        /*00e2*/ 	.short	0x00b8


	//----- nvinfo : EIATTR_SW_WAR
	.align		4
.L_809:
        /*00e4*/ 	.byte	0x04, 0x36
        /*00e6*/ 	.short	(.L_811 - .L_810)
.L_810:
        /*00e8*/ 	.word	0x00000008
.L_811:


//--------------------- .nv.info._Z35group_norm_nhwc_bwd_one_pass_kernelI11Fp16IOBf16WLi128ELi14ELi224EEv26Group_norm_nhwc_bwd_params --------------------------
	.section	.nv.info._Z35group_norm_nhwc_bwd_one_pass_kernelI11Fp16IOBf16WLi128ELi14ELi224EEv26Group_norm_nhwc_bwd_params,"",@"SHT_CUDA_INFO"
	.sectionflags	@""
	.align	4


	//----- nvinfo : EIATTR_CUDA_API_VERSION
	.align		4
        /*0000*/ 	.byte	0x04, 0x37
        /*0002*/ 	.short	(.L_813 - .L_812)
.L_812:
        /*0004*/ 	.word	0x00000082


	//----- nvinfo : EIATTR_KPARAM_INFO
	.align		4
.L_813:
        /*0008*/ 	.byte	0x04, 0x17
        /*000a*/ 	.short	(.L_815 - .L_814)
.L_814:
        /*000c*/ 	.word	0x00000000
        /*0010*/ 	.short	0x0000
        /*0012*/ 	.short	0x0000
        /*0014*/ 	.byte	0x00, 0xf0, 0xe1, 0x02


	//----- nvinfo : EIATTR_SPARSE_MMA_MASK
	.align		4
.L_815:
        /*0018*/ 	.byte	0x03, 0x50
        /*001a*/ 	.short	0x0000


	//----- nvinfo : EIATTR_MAXREG_COUNT
	.align		4
        /*001c*/ 	.byte	0x03, 0x1b
        /*001e*/ 	.short	0x00ff


	//----- nvinfo : EIATTR_NUM_BARRIERS
	.align		4
        /*0020*/ 	.byte	0x02, 0x4c
        /*0022*/ 	.byte	0x01
	.zero		1


	//----- nvinfo : EIATTR_MERCURY_ISA_VERSION
	.align		4
        /*0024*/ 	.byte	0x03, 0x5f
        /*0026*/ 	.short	0x0101


	//----- nvinfo : EIATTR_INT_WARP_WIDE_INSTR_OFFSETS
	.align		4
        /*0028*/ 	.byte	0x04, 0x31
        /*002a*/ 	.short	(.L_817 - .L_816)


	//   ....[0]....
.L_816:
        /*002c*/ 	.word	0x00002cd0


	//   ....[1]....
        /*0030*/ 	.word	0x00002cf0


	//   ....[2]....
        /*0034*/ 	.word	0x00002d20


	//   ....[3]....
        /*0038*/ 	.word	0x00002d70


	//   ....[4]....
        /*003c*/ 	.word	0x00002ef0


	//   ....[5]....
        /*0040*/ 	.word	0x00002f40


	//   ....[6]....
        /*0044*/ 	.word	0x00002f50


	//   ....[7]....
        /*0048*/ 	.word	0x00002fa0


	//----- nvinfo : EIATTR_COOP_GROUP_MASK_REGIDS
	.align		4
.L_817:
        /*004c*/ 	.byte	0x04, 0x29
        /*004e*/ 	.short	(.L_819 - .L_818)


	//   ....[0]....
.L_818:
        /*0050*/ 	.word	0xffffffff


	//   ....[1]....
        /*0054*/ 	.word	0xffffffff


	//   ....[2]....
        /*0058*/ 	.word	0xffffffff


	//   ....[3]....
        /*005c*/ 	.word	0xffffffff


	//   ....[4]....
        /*0060*/ 	.word	0xffffffff


	//   ....[5]....
        /*0064*/ 	.word	0xffffffff


	//   ....[6]....
        /*0068*/ 	.word	0xffffffff


	//   ....[7]....
        /*006c*/ 	.word	0xffffffff


	//   ....[8]....
        /*0070*/ 	.word	0xffffffff


	//   ....[9]....
        /*0074*/ 	.word	0xffffffff


	//----- nvinfo : EIATTR_COOP_GROUP_INSTR_OFFSETS
	.align		4
.L_819:
        /*0078*/ 	.byte	0x04, 0x28
        /*007a*/ 	.short	(.L_821 - .L_820)


	//   ....[0]....
.L_820:
        /*007c*/ 	.word	0x000019f0


	//   ....[1]....
        /*0080*/ 	.word	0x00001a30


	//   ....[2]....
        /*0084*/ 	.word	0x00001a90


	//   ....[3]....
        /*0088*/ 	.word	0x00001ab0


	//   ....[4]....
        /*008c*/ 	.word	0x00001ae0


	//   ....[5]....
        /*0090*/ 	.word	0x00001b00


	//   ....[6]....
        /*0094*/ 	.word	0x00001b30


	//   ....[7]....
        /*0098*/ 	.word	0x00001b50


	//   ....[8]....
        /*009c*/ 	.word	0x00001ba0


	//   ....[9]....
        /*00a0*/ 	.word	0x00001bb0


	//----- nvinfo : EIATTR_VRC_CTA_INIT_COUNT
	.align		4
.L_821:
        /*00a4*/ 	.byte	0x02, 0x4a
	.zero		1
	.zero		1


	//----- nvinfo : EIATTR_EXIT_INSTR_OFFSETS
	.align		4
        /*00a8*/ 	.byte	0x04, 0x1c
        /*00aa*/ 	.short	(.L_823 - .L_822)


	//   ....[0]....
.L_822:
        /*00ac*/ 	.word	0x00004550


	//   ....[1]....
        /*00b0*/ 	.word	0x00004680


	//   ....[2]....
        /*00b4*/ 	.word	0x00004ca0


	//   ....[3]....
        /*00b8*/ 	.word	0x000052a0


	//----- nvinfo : EIATTR_MAX_THREADS
	.align		4
.L_823:
        /*00bc*/ 	.byte	0x04, 0x05
        /*00be*/ 	.short	(.L_825 - .L_824)
.L_824:
        /*00c0*/ 	.word	0x000000e0
        /*00c4*/ 	.word	0x00000001
        /*00c8*/ 	.word	0x00000001


	//----- nvinfo : EIATTR_CRS_STACK_SIZE
	.align		4
.L_825:
        /*00cc*/ 	.byte	0x04, 0x1e
        /*00ce*/ 	.short	(.L_827 - .L_826)
.L_826:
        /*00d0*/ 	.word	0x00000000


	//----- nvinfo : EIATTR_CBANK_PARAM_SIZE
	.align		4
.L_827:
        /*00d4*/ 	.byte	0x03, 0x19
        /*00d6*/ 	.short	0x00b8


	//----- nvinfo : EIATTR_PARAM_CBANK
	.align		4
        /*00d8*/ 	.byte	0x04, 0x0a
        /*00da*/ 	.short	(.L_829 - .L_828)
	.align		4
.L_828:
        /*00dc*/ 	.word	index@(.nv.constant0._Z35group_norm_nhwc_bwd_one_pass_kernelI11Fp16IOBf16WLi128ELi14ELi224EEv26Group_norm_nhwc_bwd_params)
        /*00e0*/ 	.short	0x0380
        /*00e2*/ 	.short	0x00b8


	//----- nvinfo : EIATTR_SW_WAR
	.align		4
.L_829:
        /*00e4*/ 	.byte	0x04, 0x36
        /*00e6*/ 	.short	(.L_831 - .L_830)
.L_830:
        /*00e8*/ 	.word	0x00000008
.L_831:


//--------------------- .nv.info._Z35group_norm_nhwc_bwd_one_pass_kernelI11Fp16IOBf16WLi256ELi14ELi224EEv26Group_norm_nhwc_bwd_params --------------------------
	.section	.nv.info._Z35group_norm_nhwc_bwd_one_pass_kernelI11Fp16IOBf16WLi256ELi14ELi224EEv26Group_norm_nhwc_bwd_params,"",@"SHT_CUDA_INFO"
	.sectionflags	@""
	.align	4


	//----- nvinfo : EIATTR_CUDA_API_VERSION
	.align		4
        /*0000*/ 	.byte	0x04, 0x37
        /*0002*/ 	.short	(.L_833 - .L_832)
.L_832:
        /*0004*/ 	.word	0x00000082


	//----- nvinfo : EIATTR_KPARAM_INFO
	.align		4
.L_833:
        /*0008*/ 	.byte	0x04, 0x17
        /*000a*/ 	.short	(.L_835 - .L_834)
.L_834:
        /*000c*/ 	.word	0x00000000
        /*0010*/ 	.short	0x0000
        /*0012*/ 	.short	0x0000
        /*0014*/ 	.byte	0x00, 0xf0, 0xe1, 0x02


	//----- nvinfo : EIATTR_SPARSE_MMA_MASK
	.align		4
.L_835:
        /*0018*/ 	.byte	0x03, 0x50
        /*001a*/ 	.short	0x0000


	//----- nvinfo : EIATTR_MAXREG_COUNT
	.align		4
        /*001c*/ 	.byte	0x03, 0x1b
        /*001e*/ 	.short	0x00ff


	//----- nvinfo : EIATTR_NUM_BARRIERS
	.align		4
        /*0020*/ 	.byte	0x02, 0x4c
        /*0022*/ 	.byte	0x01
	.zero		1


	//----- nvinfo : EIATTR_MERCURY_ISA_VERSION
	.align		4
        /*0024*/ 	.byte	0x03, 0x5f
        /*0026*/ 	.short	0x0101


	//----- nvinfo : EIATTR_COOP_GROUP_MASK_REGIDS
	.align		4
        /*0028*/ 	.byte	0x04, 0x29
        /*002a*/ 	.short	(.L_837 - .L_836)


	//   ....[0]....
.L_836:
        /*002c*/ 	.word	0xffffffff


	//   ....[1]....
        /*0030*/ 	.word	0xffffffff


	//   ....[2]....
        /*0034*/ 	.word	0xffffffff


	//   ....[3]....
        /*0038*/ 	.word	0xffffffff


	//   ....[4]....
        /*003c*/ 	.word	0xffffffff


	//   ....[5]....
        /*0040*/ 	.word	0xffffffff


	//   ....[6]....
        /*0044*/ 	.word	0xffffffff


	//   ....[7]....
        /*0048*/ 	.word	0xffffffff


	//   ....[8]....
        /*004c*/ 	.word	0xffffffff


	//   ....[9]....
        /*0050*/ 	.word	0xffffffff


	//----- nvinfo : EIATTR_COOP_GROUP_INSTR_OFFSETS
	.align		4
.L_837:
        /*0054*/ 	.byte	0x04, 0x28
        /*0056*/ 	.short	(.L_839 - .L_838)


	//   ....[0]....
.L_838:
        /*0058*/ 	.word	0x00002d30


	//   ....[1]....
        /*005c*/ 	.word	0x00002d70


	//   ....[2]....
        /*0060*/ 	.word	0x00002de0


	//   ....[3]....
        /*0064*/ 	.word	0x00002e00


	//   ....[4]....
        /*0068*/ 	.word	0x00002e30


	//   ....[5]....
        /*006c*/ 	.word	0x00002e50


	//   ....[6]....
        /*0070*/ 	.word	0x00002e80


	//   ....[7]....
        /*0074*/ 	.word	0x00002ea0


	//   ....[8]....
        /*0078*/ 	.word	0x00002ef0


	//   ....[9]....
        /*007c*/ 	.word	0x00002f00


	//----- nvinfo : EIATTR_VRC_CTA_INIT_COUNT
	.align		4
.L_839:
        /*0080*/ 	.byte	0x02, 0x4a
	.zero		1
	.zero		1


	//----- nvinfo : EIATTR_EXIT_INSTR_OFFSETS
	.align		4
        /*0084*/ 	.byte	0x04, 0x1c
        /*0086*/ 	.short	(.L_841 - .L_840)


	//   ....[0]....
.L_840:
        /*0088*/ 	.word	0x000062d0


	//   ....[1]....
        /*008c*/ 	.word	0x00006400


	//   ....[2]....
        /*0090*/ 	.word	0x00006a10


	//   ....[3]....
        /*0094*/ 	.word	0x00007010


	//----- nvinfo : EIATTR_MAX_THREADS
	.align		4
.L_841:
        /*0098*/ 	.byte	0x04, 0x05
        /*009a*/ 	.short	(.L_843 - .L_842)
.L_842:
        /*009c*/ 	.word	0x000000e0
        /*00a0*/ 	.word	0x00000001
        /*00a4*/ 	.word	0x00000001


	//----- nvinfo : EIATTR_CRS_STACK_SIZE
	.align		4
.L_843:
        /*00a8*/ 	.byte	0x04, 0x1e
        /*00aa*/ 	.short	(.L_845 - .L_844)
.L_844:
        /*00ac*/ 	.word	0x00000000


	//----- nvinfo : EIATTR_CBANK_PARAM_SIZE
	.align		4
.L_845:
        /*00b0*/ 	.byte	0x03, 0x19
        /*00b2*/ 	.short	0x00b8


	//----- nvinfo : EIATTR_PARAM_CBANK
	.align		4
        /*00b4*/ 	.byte	0x04, 0x0a
        /*00b6*/ 	.short	(.L_847 - .L_846)
	.align		4
.L_846:
        /*00b8*/ 	.word	index@(.nv.constant0._Z35group_norm_nhwc_bwd_one_pass_kernelI11Fp16IOBf16WLi256ELi14ELi224EEv26Group_norm_nhwc_bwd_params)
        /*00bc*/ 	.short	0x0380
        /*00be*/ 	.short	0x00b8


	//----- nvinfo : EIATTR_SW_WAR
	.align		4
.L_847:
        /*00c0*/ 	.byte	0x04, 0x36
        /*00c2*/ 	.short	(.L_849 - .L_848)
.L_848:
        /*00c4*/ 	.word	0x00000008
.L_849:


//--------------------- .nv.info._Z35group_norm_nhwc_bwd_one_pass_kernelI11Fp16IOBf16WLi512ELi14ELi224EEv26Group_norm_nhwc_bwd_params --------------------------
	.section	.nv.info._Z35group_norm_nhwc_bwd_one_pass_kernelI11Fp16IOBf16WLi512ELi14ELi224EEv26Group_norm_nhwc_bwd_params,"",@"SHT_CUDA_INFO"
	.sectionflags	@""
	.align	4


	//----- nvinfo : EIATTR_CUDA_API_VERSION
	.align		4
        /*0000*/ 	.byte	0x04, 0x37
        /*0002*/ 	.short	(.L_851 - .L_850)
.L_850:
        /*0004*/ 	.word	0x00000082


	//----- nvinfo : EIATTR_KPARAM_INFO
	.align		4
.L_851:
        /*0008*/ 	.byte	0x04, 0x17
        /*000a*/ 	.short	(.L_853 - .L_852)
.L_852:
        /*000c*/ 	.word	0x00000000
        /*0010*/ 	.short	0x0000
        /*0012*/ 	.short	0x0000
        /*0014*/ 	.byte	0x00, 0xf0, 0xe1, 0x02


	//----- nvinfo : EIATTR_SPARSE_MMA_MASK
	.align		4
.L_853:
        /*0018*/ 	.byte	0x03, 0x50
        /*001a*/ 	.short	0x0000


	//----- nvinfo : EIATTR_MAXREG_COUNT
	.align		4
        /*001c*/ 	.byte	0x03, 0x1b
        /*001e*/ 	.short	0x00ff


	//----- nvinfo : EIATTR_NUM_BARRIERS
	.align		4
        /*0020*/ 	.byte	0x02, 0x4c
        /*0022*/ 	.byte	0x01
	.zero		1


	//----- nvinfo : EIATTR_MERCURY_ISA_VERSION
	.align		4
        /*0024*/ 	.byte	0x03, 0x5f
        /*0026*/ 	.short	0x0101


	//----- nvinfo : EIATTR_COOP_GROUP_MASK_REGIDS
	.align		4
        /*0028*/ 	.byte	0x04, 0x29
        /*002a*/ 	.short	(.L_855 - .L_854)


	//   ....[0]....
.L_854:
        /*002c*/ 	.word	0xffffffff


	//   ....[1]....
        /*0030*/ 	.word	0xffffffff


	//   ....[2]....
        /*0034*/ 	.word	0xffffffff


	//   ....[3]....
        /*0038*/ 	.word	0xffffffff


	//   ....[4]....
        /*003c*/ 	.word	0xffffffff


	//   ....[5]....
        /*0040*/ 	.word	0xffffffff


	//   ....[6]....
        /*0044*/ 	.word	0xffffffff


	//   ....[7]....
        /*0048*/ 	.word	0xffffffff


	//   ....[8]....
        /*004c*/ 	.word	0xffffffff


	//   ....[9]....
        /*0050*/ 	.word	0xffffffff


	//----- nvinfo : EIATTR_COOP_GROUP_INSTR_OFFSETS
	.align		4
.L_855:
        /*0054*/ 	.byte	0x04, 0x28
        /*0056*/ 	.short	(.L_857 - .L_856)


	//   ....[0]....
.L_856:
        /*0058*/ 	.word	0x00005310


	//   ....[1]....
        /*005c*/ 	.word	0x00005350


	//   ....[2]....
        /*0060*/ 	.word	0x000053c0


	//   ....[3]....
        /*0064*/ 	.word	0x000053e0


	//   ....[4]....
        /*0068*/ 	.word	0x00005410


	//   ....[5]....
        /*006c*/ 	.word	0x00005430


	//   ....[6]....
        /*0070*/ 	.word	0x00005460


	//   ....[7]....
        /*0074*/ 	.word	0x00005480


	//   ....[8]....
        /*0078*/ 	.word	0x000054d0


	//   ....[9]....
        /*007c*/ 	.word	0x000054e0


	//----- nvinfo : EIATTR_VRC_CTA_INIT_COUNT
	.align		4
.L_857:
        /*0080*/ 	.byte	0x02, 0x4a
	.zero		1
	.zero		1


	//----- nvinfo : EIATTR_EXIT_INSTR_OFFSETS
	.align		4
        /*0084*/ 	.byte	0x04, 0x1c
        /*0086*/ 	.short	(.L_859 - .L_858)


	//   ....[0]....
.L_858:
        /*0088*/ 	.word	0x0000a0f0


	//   ....[1]....
        /*008c*/ 	.word	0x0000a220


	//   ....[2]....
        /*0090*/ 	.word	0x0000a840


	//   ....[3]....
        /*0094*/ 	.word	0x0000ae40


	//----- nvinfo : EIATTR_MAX_THREADS
	.align		4
.L_859:
        /*0098*/ 	.byte	0x04, 0x05
        /*009a*/ 	.short	(.L_861 - .L_860)
.L_860:
        /*009c*/ 	.word	0x000000e0
        /*00a0*/ 	.word	0x00000001
        /*00a4*/ 	.word	0x00000001


	//----- nvinfo : EIATTR_CRS_STACK_SIZE
	.align		4
.L_861:
        /*00a8*/ 	.byte	0x04, 0x1e
        /*00aa*/ 	.short	(.L_863 - .L_862)
.L_862:
        /*00ac*/ 	.word	0x00000000


	//----- nvinfo : EIATTR_CBANK_PARAM_SIZE
	.align		4
.L_863:
        /*00b0*/ 	.byte	0x03, 0x19
        /*00b2*/ 	.short	0x00b8


	//----- nvinfo : EIATTR_PARAM_CBANK
	.align		4
        /*00b4*/ 	.byte	0x04, 0x0a
        /*00b6*/ 	.short	(.L_865 - .L_864)
	.align		4
.L_864:
        /*00b8*/ 	.word	index@(.nv.constant0._Z35group_norm_nhwc_bwd_one_pass_kernelI11Fp16IOBf16WLi512ELi14ELi224EEv26Group_norm_nhwc_bwd_params)
        /*00bc*/ 	.short	0x0380
        /*00be*/ 	.short	0x00b8


	//----- nvinfo : EIATTR_SW_WAR
	.align		4
.L_865:
        /*00c0*/ 	.byte	0x04, 0x36
        /*00c2*/ 	.short	(.L_867 - .L_866)
.L_866:
        /*00c4*/ 	.word	0x00000008
.L_867:


//--------------------- .nv.info._Z35group_norm_nhwc_bwd_one_pass_kernelI11Fp16IOFp16WLi64ELi14ELi224EEv26Group_norm_nhwc_bwd_params --------------------------
	.section	.nv.info._Z35group_norm_nhwc_bwd_one_pass_kernelI11Fp16IOFp16WLi64ELi14ELi224EEv26Group_norm_nhwc_bwd_params,"",@"SHT_CUDA_INFO"
	.sectionflags	@""
	.align	4


	//----- nvinfo : EIATTR_CUDA_API_VERSION
	.align		4
        /*0000*/ 	.byte	0x04, 0x37
        /*0002*/ 	.short	(.L_869 - .L_868)
.L_868:
        /*0004*/ 	.word	0x00000082


	//----- nvinfo : EIATTR_KPARAM_INFO
	.align		4
.L_869:
        /*0008*/ 	.byte	0x04, 0x17
        /*000a*/ 	.short	(.L_871 - .L_870)
.L_870:
        /*000c*/ 	.word	0x00000000
        /*0010*/ 	.short	0x0000
        /*0012*/ 	.short	0x0000
        /*0014*/ 	.byte	0x00, 0xf0, 0xe1, 0x02


	//----- nvinfo : EIATTR_SPARSE_MMA_MASK
	.align		4
.L_871:
        /*0018*/ 	.byte	0x03, 0x50
        /*001a*/ 	.short	0x0000


	//----- nvinfo : EIATTR_MAXREG_COUNT
	.align		4
        /*001c*/ 	.byte	0x03, 0x1b
        /*001e*/ 	.short	0x00ff


	//----- nvinfo : EIATTR_NUM_BARRIERS
	.align		4
        /*0020*/ 	.byte	0x02, 0x4c
        /*0022*/ 	.byte	0x01
	.zero		1


	//----- nvinfo : EIATTR_MERCURY_ISA_VERSION
	.align		4
        /*0024*/ 	.byte	0x03, 0x5f
        /*0026*/ 	.short	0x0101


	//----- nvinfo : EIATTR_INT_WARP_WIDE_INSTR_OFFSETS
	.align		4
        /*0028*/ 	.byte	0x04, 0x31
        /*002a*/ 	.short	(.L_873 - .L_872)


	//   ....[0]....
.L_872:
        /*002c*/ 	.word	0x00002350


	//   ....[1]....
        /*0030*/ 	.word	0x00002370


	//   ....[2]....
        /*0034*/ 	.word	0x00002420


	//   ....[3]....
        /*0038*/ 	.word	0x000024d0


	//   ....[4]....
        /*003c*/ 	.word	0x00002500


	//   ....[5]....
        /*0040*/ 	.word	0x00002600


	//   ....[6]....
        /*0044*/ 	.word	0x00002660


	//   ....[7]....
        /*0048*/ 	.word	0x000026a0


	//----- nvinfo : EIATTR_COOP_GROUP_MASK_REGIDS
	.align		4
.L_873:
        /*004c*/ 	.byte	0x04, 0x29
        /*004e*/ 	.short	(.L_875 - .L_874)


	//   ....[0]....
.L_874:
        /*0050*/ 	.word	0xffffffff


	//   ....[1]....
        /*0054*/ 	.word	0xffffffff


	//   ....[2]....
        /*0058*/ 	.word	0xffffffff


	//   ....[3]....
        /*005c*/ 	.word	0xffffffff


	//   ....[4]....
        /*0060*/ 	.word	0xffffffff


	//   ....[5]....
        /*0064*/ 	.word	0xffffffff


	//   ....[6]....
        /*0068*/ 	.word	0xffffffff


	//   ....[7]....
        /*006c*/ 	.word	0xffffffff


	//   ....[8]....
        /*0070*/ 	.word	0xffffffff


	//   ....[9]....
        /*0074*/ 	.word	0xffffffff


	//----- nvinfo : EIATTR_COOP_GROUP_INSTR_OFFSETS
	.align		4
.L_875:
        /*0078*/ 	.byte	0x04, 0x28
        /*007a*/ 	.short	(.L_877 - .L_876)


	//   ....[0]....
.L_876:
        /*007c*/ 	.word	0x000010c0


	//   ....[1]....
        /*0080*/ 	.word	0x00001100


	//   ....[2]....
        /*0084*/ 	.word	0x00001160


	//   ....[3]....
        /*0088*/ 	.word	0x00001180


	//   ....[4]....
        /*008c*/ 	.word	0x000011b0


	//   ....[5]....
        /*0090*/ 	.word	0x000011d0


	//   ....[6]....
        /*0094*/ 	.word	0x00001200


	//   ....[7]....
        /*0098*/ 	.word	0x00001220


	//   ....[8]....
        /*009c*/ 	.word	0x00001270


	//   ....[9]....
        /*00a0*/ 	.word	0x00001290


	//----- nvinfo : EIATTR_VRC_CTA_INIT_COUNT
	.align		4
.L_877:
        /*00a4*/ 	.byte	0x02, 0x4a
	.zero		1
	.zero		1


	//----- nvinfo : EIATTR_EXIT_INSTR_OFFSETS
	.align		4
        /*00a8*/ 	.byte	0x04, 0x1c
        /*00aa*/ 	.short	(.L_879 - .L_878)


	//   ....[0]....
.L_878:
        /*00ac*/ 	.word	0x00003560


	//   ....[1]....
        /*00b0*/ 	.word	0x00003690


	//   ....[2]....
        /*00b4*/ 	.word	0x00003cb0


	//   ....[3]....
        /*00b8*/ 	.word	0x000042b0


	//----- nvinfo : EIATTR_MAX_THREADS
	.align		4
.L_879:
        /*00bc*/ 	.byte	0x04, 0x05
        /*00be*/ 	.short	(.L_881 - .L_880)
.L_880:
        /*00c0*/ 	.word	0x000000e0
        /*00c4*/ 	.word	0x00000001
        /*00c8*/ 	.word	0x00000001


	//----- nvinfo : EIATTR_CRS_STACK_SIZE
	.align		4
.L_881:
        /*00cc*/ 	.byte	0x04, 0x1e
        /*00ce*/ 	.short	(.L_883 - .L_882)
.L_882:
        /*00d0*/ 	.word	0x00000000


	//----- nvinfo : EIATTR_CBANK_PARAM_SIZE
	.align		4
.L_883:
        /*00d4*/ 	.byte	0x03, 0x19
        /*00d6*/ 	.short	0x00b8


	//----- nvinfo : EIATTR_PARAM_CBANK
	.align		4
        /*00d8*/ 	.byte	0x04, 0x0a
        /*00da*/ 	.short	(.L_885 - .L_884)
	.align		4
.L_884:
        /*00dc*/ 	.word	index@(.nv.constant0._Z35group_norm_nhwc_bwd_one_pass_kernelI11Fp16IOFp16WLi64ELi14ELi224EEv26Group_norm_nhwc_bwd_params)
        /*00e0*/ 	.short	0x0380
        /*00e2*/ 	.short	0x00b8


	//----- nvinfo : EIATTR_SW_WAR
	.align		4
.L_885:
        /*00e4*/ 	.byte	0x04, 0x36
        /*00e6*/ 	.short	(.L_887 - .L_886)
.L_886:
        /*00e8*/ 	.word	0x00000008
.L_887:


//--------------------- .nv.info._Z35group_norm_nhwc_bwd_one_pass_kernelI11Fp16IOFp16WLi128ELi14ELi224EEv26Group_norm_nhwc_bwd_params --------------------------
	.section	.nv.info._Z35group_norm_nhwc_bwd_one_pass_kernelI11Fp16IOFp16WLi128ELi14ELi224EEv26Group_norm_nhwc_bwd_params,"",@"SHT_CUDA_INFO"
	.sectionflags	@""
	.align	4


	//----- nvinfo : EIATTR_CUDA_API_VERSION
	.align		4
        /*0000*/ 	.byte	0x04, 0x37
        /*0002*/ 	.short	(.L_889 - .L_888)
.L_888:
        /*0004*/ 	.word	0x00000082


	//----- nvinfo : EIATTR_KPARAM_INFO
	.align		4
.L_889:
        /*0008*/ 	.byte	0x04, 0x17
        /*000a*/ 	.short	(.L_891 - .L_890)
.L_890:
        /*000c*/ 	.word	0x00000000
        /*0010*/ 	.short	0x0000
        /*0012*/ 	.short	0x0000
        /*0014*/ 	.byte	0x00, 0xf0, 0xe1, 0x02


	//----- nvinfo : EIATTR_SPARSE_MMA_MASK
	.align		4
.L_891:
        /*0018*/ 	.byte	0x03, 0x50
        /*001a*/ 	.short	0x0000


	//----- nvinfo : EIATTR_MAXREG_COUNT
	.align		4
        /*001c*/ 	.byte	0x03, 0x1b
        /*001e*/ 	.short	0x00ff


	//----- nvinfo : EIATTR_NUM_BARRIERS
	.align		4
        /*0020*/ 	.byte	0x02, 0x4c
        /*0022*/ 	.byte	0x01
	.zero		1


	//----- nvinfo : EIATTR_MERCURY_ISA_VERSION
	.align		4
        /*0024*/ 	.byte	0x03, 0x5f
        /*0026*/ 	.short	0x0101


	//----- nvinfo : EIATTR_INT_WARP_WIDE_INSTR_OFFSETS
	.align		4
        /*0028*/ 	.byte	0x04, 0x31
        /*002a*/ 	.short	(.L_893 - .L_892)


	//   ....[0]....
.L_892:
        /*002c*/ 	.word	0x00002cd0


	//   ....[1]....
        /*0030*/ 	.word	0x00002cf0


	//   ....[2]....
        /*0034*/ 	.word	0x00002d20


	//   ....[3]....
        /*0038*/ 	.word	0x00002d70


	//   ....[4]....
        /*003c*/ 	.word	0x00002ef0


	//   ....[5]....
        /*0040*/ 	.word	0x00002f40


	//   ....[6]....
        /*0044*/ 	.word	0x00002f50


	//   ....[7]....
        /*0048*/ 	.word	0x00002fa0


	//----- nvinfo : EIATTR_COOP_GROUP_MASK_REGIDS
	.align		4
.L_893:
        /*004c*/ 	.byte	0x04, 0x29
        /*004e*/ 	.short	(.L_895 - .L_894)


	//   ....[0]....
.L_894:
        /*0050*/ 	.word	0xffffffff


	//   ....[1]....
        /*0054*/ 	.word	0xffffffff


	//   ....[2]....
        /*0058*/ 	.word	0xffffffff


	//   ....[3]....
        /*005c*/ 	.word	0xffffffff


	//   ....[4]....
        /*0060*/ 	.word	0xffffffff


	//   ....[5]....
        /*0064*/ 	.word	0xffffffff


	//   ....[6]....
        /*0068*/ 	.word	0xffffffff


	//   ....[7]....
        /*006c*/ 	.word	0xffffffff


	//   ....[8]....
        /*0070*/ 	.word	0xffffffff


	//   ....[9]....
        /*0074*/ 	.word	0xffffffff


	//----- nvinfo : EIATTR_COOP_GROUP_INSTR_OFFSETS
	.align		4
.L_895:
        /*0078*/ 	.byte	0x04, 0x28
        /*007a*/ 	.short	(.L_897 - .L_896)


	//   ....[0]....
.L_896:
        /*007c*/ 	.word	0x000019f0


	//   ....[1]....
        /*0080*/ 	.word	0x00001a30


	//   ....[2]....
        /*0084*/ 	.word	0x00001a90


	//   ....[3]....
        /*0088*/ 	.word	0x00001ab0


	//   ....[4]....
        /*008c*/ 	.word	0x00001ae0


	//   ....[5]....
        /*0090*/ 	.word	0x00001b00


	//   ....[6]....
        /*0094*/ 	.word	0x00001b30


	//   ....[7]....
        /*0098*/ 	.word	0x00001b50


	//   ....[8]....
        /*009c*/ 	.word	0x00001ba0


	//   ....[9]....
        /*00a0*/ 	.word	0x00001bb0


	//----- nvinfo : EIATTR_VRC_CTA_INIT_COUNT
	.align		4
.L_897:
        /*00a4*/ 	.byte	0x02, 0x4a
	.zero		1
	.zero		1


	//----- nvinfo : EIATTR_EXIT_INSTR_OFFSETS
	.align		4
        /*00a8*/ 	.byte	0x04, 0x1c
        /*00aa*/ 	.short	(.L_899 - .L_898)


	//   ....[0]....
.L_898:
        /*00ac*/ 	.word	0x00004550


	//   ....[1]....
        /*00b0*/ 	.word	0x00004680


	//   ....[2]....
        /*00b4*/ 	.word	0x00004ca0


	//   ....[3]....
        /*00b8*/ 	.word	0x000052a0


	//----- nvinfo : EIATTR_MAX_THREADS
	.align		4
.L_899:
        /*00bc*/ 	.byte	0x04, 0x05
        /*00be*/ 	.short	(.L_901 - .L_900)
.L_900:
        /*00c0*/ 	.word	0x000000e0
        /*00c4*/ 	.word	0x00000001
        /*00c8*/ 	.word	0x00000001


	//----- nvinfo : EIATTR_CRS_STACK_SIZE
	.align		4
.L_901:
        /*00cc*/ 	.byte	0x04, 0x1e
        /*00ce*/ 	.short	(.L_903 - .L_902)
.L_902:
        /*00d0*/ 	.word	0x00000000


	//----- nvinfo : EIATTR_CBANK_PARAM_SIZE
	.align		4
.L_903:
        /*00d4*/ 	.byte	0x03, 0x19
        /*00d6*/ 	.short	0x00b8


	//----- nvinfo : EIATTR_PARAM_CBANK
	.align		4
        /*00d8*/ 	.byte	0x04, 0x0a
        /*00da*/ 	.short	(.L_905 - .L_904)
	.align		4
.L_904:
        /*00dc*/ 	.word	index@(.nv.constant0._Z35group_norm_nhwc_bwd_one_pass_kernelI11Fp16IOFp16WLi128ELi14ELi224EEv26Group_norm_nhwc_bwd_params)
        /*00e0*/ 	.short	0x0380
        /*00e2*/ 	.short	0x00b8


	//----- nvinfo : EIATTR_SW_WAR
	.align		4
.L_905:
        /*00e4*/ 	.byte	0x04, 0x36
        /*00e6*/ 	.short	(.L_907 - .L_906)
.L_906:
        /*00e8*/ 	.word	0x00000008
.L_907:


//--------------------- .nv.info._Z35group_norm_nhwc_bwd_one_pass_kernelI11Fp16IOFp16WLi256ELi14ELi224EEv26Group_norm_nhwc_bwd_params --------------------------
	.section	.nv.info._Z35group_norm_nhwc_bwd_one_pass_kernelI11Fp16IOFp16WLi256ELi14ELi224EEv26Group_norm_nhwc_bwd_params,"",@"SHT_CUDA_INFO"
	.sectionflags	@""
	.align	4


	//----- nvinfo : EIATTR_CUDA_API_VERSION
	.align		4
        /*0000*/ 	.byte	0x04, 0x37
        /*0002*/ 	.short	(.L_909 - .L_908)
.L_908:
        /*0004*/ 	.word	0x00000082


	//----- nvinfo : EIATTR_KPARAM_INFO
	.align		4
.L_909:
        /*0008*/ 	.byte	0x04, 0x17
        /*000a*/ 	.short	(.L_911 - .L_910)
.L_910:
        /*000c*/ 	.word	0x00000000
        /*0010*/ 	.short	0x0000
        /*0012*/ 	.short	0x0000
        /*0014*/ 	.byte	0x00, 0xf0, 0xe1, 0x02


	//----- nvinfo : EIATTR_SPARSE_MMA_MASK
	.align		4
.L_911:
        /*0018*/ 	.byte	0x03, 0x50
        /*001a*/ 	.short	0x0000


	//----- nvinfo : EIATTR_MAXREG_COUNT
	.align		4
        /*001c*/ 	.byte	0x03, 0x1b
        /*001e*/ 	.short	0x00ff


	//----- nvinfo : EIATTR_NUM_BARRIERS
	.align		4
        /*0020*/ 	.byte	0x02, 0x4c
        /*0022*/ 	.byte	0x01
	.zero		1


	//----- nvinfo : EIATTR_MERCURY_ISA_VERSION
	.align		4
        /*0024*/ 	.byte	0x03, 0x5f
        /*0026*/ 	.short	0x0101


	//----- nvinfo : EIATTR_COOP_GROUP_MASK_REGIDS
	.align		4
        /*0028*/ 	.byte	0x04, 0x29
        /*002a*/ 	.short	(.L_913 - .L_912)


	//   ....[0]....
.L_912:
        /*002c*/ 	.word	0xffffffff


	//   ....[1]....
        /*0030*/ 	.word	0xffffffff


	//   ....[2]....
        /*0034*/ 	.word	0xffffffff


	//   ....[3]....
        /*0038*/ 	.word	0xffffffff


	//   ....[4]....
        /*003c*/ 	.word	0xffffffff


	//   ....[5]....
        /*0040*/ 	.word	0xffffffff


	//   ....[6]....
        /*0044*/ 	.word	0xffffffff


	//   ....[7]....
        /*0048*/ 	.word	0xffffffff


	//   ....[8]....
        /*004c*/ 	.word	0xffffffff


	//   ....[9]....
        /*0050*/ 	.word	0xffffffff


	//----- nvinfo : EIATTR_COOP_GROUP_INSTR_OFFSETS
	.align		4
.L_913:
        /*0054*/ 	.byte	0x04, 0x28
        /*0056*/ 	.short	(.L_915 - .L_914)


	//   ....[0]....
.L_914:
        /*0058*/ 	.word	0x00002d30


	//   ....[1]....
        /*005c*/ 	.word	0x00002d70


	//   ....[2]....
        /*0060*/ 	.word	0x00002de0


	//   ....[3]....
        /*0064*/ 	.word	0x00002e00


	//   ....[4]....
        /*0068*/ 	.word	0x00002e30


	//   ....[5]....
        /*006c*/ 	.word	0x00002e50


	//   ....[6]....
        /*0070*/ 	.word	0x00002e80


	//   ....[7]....
        /*0074*/ 	.word	0x00002ea0


	//   ....[8]....
        /*0078*/ 	.word	0x00002ef0


	//   ....[9]....
        /*007c*/ 	.word	0x00002f00


	//----- nvinfo : EIATTR_VRC_CTA_INIT_COUNT
	.align		4
.L_915:
        /*0080*/ 	.byte	0x02, 0x4a
	.zero		1
	.zero		1


	//----- nvinfo : EIATTR_EXIT_INSTR_OFFSETS
	.align		4
        /*0084*/ 	.byte	0x04, 0x1c
        /*0086*/ 	.short	(.L_917 - .L_916)


	//   ....[0]....
.L_916:
        /*0088*/ 	.word	0x000062d0


	//   ....[1]....
        /*008c*/ 	.word	0x00006400


	//   ....[2]....
        /*0090*/ 	.word	0x00006a10


	//   ....[3]....
        /*0094*/ 	.word	0x00007010


	//----- nvinfo : EIATTR_MAX_THREADS
	.align		4
.L_917:
        /*0098*/ 	.byte	0x04, 0x05
        /*009a*/ 	.short	(.L_919 - .L_918)
.L_918:
        /*009c*/ 	.word	0x000000e0
        /*00a0*/ 	.word	0x00000001
        /*00a4*/ 	.word	0x00000001


	//----- nvinfo : EIATTR_CRS_STACK_SIZE
	.align		4
.L_919:
        /*00a8*/ 	.byte	0x04, 0x1e
        /*00aa*/ 	.short	(.L_921 - .L_920)
.L_920:
        /*00ac*/ 	.word	0x00000000


	//----- nvinfo : EIATTR_CBANK_PARAM_SIZE
	.align		4
.L_921:
        /*00b0*/ 	.byte	0x03, 0x19
        /*00b2*/ 	.short	0x00b8


	//----- nvinfo : EIATTR_PARAM_CBANK
	.align		4
        /*00b4*/ 	.byte	0x04, 0x0a
        /*00b6*/ 	.short	(.L_923 - .L_922)
	.align		4
.L_922:
        /*00b8*/ 	.word	index@(.nv.constant0._Z35group_norm_nhwc_bwd_one_pass_kernelI11Fp16IOFp16WLi256ELi14ELi224EEv26Group_norm_nhwc_bwd_params)
        /*00bc*/ 	.short	0x0380
        /*00be*/ 	.short	0x00b8


	//----- nvinfo : EIATTR_SW_WAR
	.align		4
.L_923:
        /*00c0*/ 	.byte	0x04, 0x36
        /*00c2*/ 	.short	(.L_925 - .L_924)
.L_924:
        /*00c4*/ 	.word	0x00000008
.L_925:


//--------------------- .nv.info._Z35group_norm_nhwc_bwd_one_pass_kernelI11Fp16IOFp16WLi512ELi14ELi224EEv26Group_norm_nhwc_bwd_params --------------------------
	.section	.nv.info._Z35group_norm_nhwc_bwd_one_pass_kernelI11Fp16IOFp16WLi512ELi14ELi224EEv26Group_norm_nhwc_bwd_params,"",@"SHT_CUDA_INFO"
	.sectionflags	@""
	.align	4


	//----- nvinfo : EIATTR_CUDA_API_VERSION
	.align		4
        /*0000*/ 	.byte	0x04, 0x37
        /*0002*/ 	.short	(.L_927 - .L_926)
.L_926:
        /*0004*/ 	.word	0x00000082


	//----- nvinfo : EIATTR_KPARAM_INFO
	.align		4
.L_927:
        /*0008*/ 	.byte	0x04, 0x17
        /*000a*/ 	.short	(.L_929 - .L_928)
.L_928:
        /*000c*/ 	.word	0x00000000
        /*0010*/ 	.short	0x0000
        /*0012*/ 	.short	0x0000
        /*0014*/ 	.byte	0x00, 0xf0, 0xe1, 0x02


	//----- nvinfo : EIATTR_SPARSE_MMA_MASK
	.align		4
.L_929:
        /*0018*/ 	.byte	0x03, 0x50
        /*001a*/ 	.short	0x0000


	//----- nvinfo : EIATTR_MAXREG_COUNT
	.align		4
        /*001c*/ 	.byte	0x03, 0x1b
        /*001e*/ 	.short	0x00ff


	//----- nvinfo : EIATTR_NUM_BARRIERS
	.align		4
        /*0020*/ 	.byte	0x02, 0x4c
        /*0022*/ 	.byte	0x01
	.zero		1


	//----- nvinfo : EIATTR_MERCURY_ISA_VERSION
	.align		4
        /*0024*/ 	.byte	0x03, 0x5f
        /*0026*/ 	.short	0x0101


	//----- nvinfo : EIATTR_COOP_GROUP_MASK_REGIDS
	.align		4
        /*0028*/ 	.byte	0x04, 0x29
        /*002a*/ 	.short	(.L_931 - .L_930)


	//   ....[0]....
.L_930:
        /*002c*/ 	.word	0xffffffff


	//   ....[1]....
        /*0030*/ 	.word	0xffffffff


	//   ....[2]....
        /*0034*/ 	.word	0xffffffff


	//   ....[3]....
        /*0038*/ 	.word	0xffffffff


	//   ....[4]....
        /*003c*/ 	.word	0xffffffff


	//   ....[5]....
        /*0040*/ 	.word	0xffffffff


	//   ....[6]....
        /*0044*/ 	.word	0xffffffff


	//   ....[7]....
        /*0048*/ 	.word	0xffffffff


	//   ....[8]....
        /*004c*/ 	.word	0xffffffff


	//   ....[9]....
        /*0050*/ 	.word	0xffffffff


	//----- nvinfo : EIATTR_COOP_GROUP_INSTR_OFFSETS
	.align		4
.L_931:
        /*0054*/ 	.byte	0x04, 0x28
        /*0056*/ 	.short	(.L_933 - .L_932)


	//   ....[0]....
.L_932:
        /*0058*/ 	.word	0x00005310


	//   ....[1]....
        /*005c*/ 	.word	0x00005350


	//   ....[2]....
        /*0060*/ 	.word	0x000053c0


	//   ....[3]....
        /*0064*/ 	.word	0x000053e0


	//   ....[4]....
        /*0068*/ 	.word	0x00005410


	//   ....[5]....
        /*006c*/ 	.word	0x00005430


	//   ....[6]....
        /*0070*/ 	.word	0x00005460


	//   ....[7]....
        /*0074*/ 	.word	0x00005480


	//   ....[8]....
        /*0078*/ 	.word	0x000054d0


	//   ....[9]....
        /*007c*/ 	.word	0x000054e0


	//----- nvinfo : EIATTR_VRC_CTA_INIT_COUNT
	.align		4
.L_933:
        /*0080*/ 	.byte	0x02, 0x4a
	.zero		1
	.zero		1


	//----- nvinfo : EIATTR_EXIT_INSTR_OFFSETS
	.align		4
        /*0084*/ 	.byte	0x04, 0x1c
        /*0086*/ 	.short	(.L_935 - .L_934)


	//   ....[0]....
.L_934:
        /*0088*/ 	.word	0x0000a0f0


	//   ....[1]....
        /*008c*/ 	.word	0x0000a220


	//   ....[2]....
        /*0090*/ 	.word	0x0000a840


	//   ....[3]....
        /*0094*/ 	.word	0x0000ae40


	//----- nvinfo : EIATTR_MAX_THREADS
	.align		4
.L_935:
        /*0098*/ 	.byte	0x04, 0x05
        /*009a*/ 	.short	(.L_937 - .L_936)
.L_936:
        /*009c*/ 	.word	0x000000e0
        /*00a0*/ 	.word	0x00000001
        /*00a4*/ 	.word	0x00000001


	//----- nvinfo : EIATTR_CRS_STACK_SIZE
	.align		4
.L_937:
        /*00a8*/ 	.byte	0x04, 0x1e
        /*00aa*/ 	.short	(.L_939 - .L_938)
.L_938:
        /*00ac*/ 	.word	0x00000000


	//----- nvinfo : EIATTR_CBANK_PARAM_SIZE
	.align		4
.L_939:
        /*00b0*/ 	.byte	0x03, 0x19
        /*00b2*/ 	.short	0x00b8


	//----- nvinfo : EIATTR_PARAM_CBANK
	.align		4
        /*00b4*/ 	.byte	0x04, 0x0a
        /*00b6*/ 	.short	(.L_941 - .L_940)
	.align		4
.L_940:
        /*00b8*/ 	.word	index@(.nv.constant0._Z35group_norm_nhwc_bwd_one_pass_kernelI11Fp16IOFp16WLi512ELi14ELi224EEv26Group_norm_nhwc_bwd_params)
        /*00bc*/ 	.short	0x0380
        /*00be*/ 	.short	0x00b8


	//----- nvinfo : EIATTR_SW_WAR
	.align		4
.L_941:
        /*00c0*/ 	.byte	0x04, 0x36
        /*00c2*/ 	.short	(.L_943 - .L_942)
.L_942:
        /*00c4*/ 	.word	0x00000008
.L_943:


//--------------------- .nv.info._Z35group_norm_nhwc_bwd_one_pass_kernelI11Fp32IOFp32WLi64ELi14ELi224EEv26Group_norm_nhwc_bwd_params --------------------------
	.section	.nv.info._Z35group_norm_nhwc_bwd_one_pass_kernelI11Fp32IOFp32WLi64ELi14ELi224EEv26Group_norm_nhwc_bwd_params,"",@"SHT_CUDA_INFO"
	.sectionflags	@""
	.align	4


	//----- nvinfo : EIATTR_CUDA_API_VERSION
	.align		4
        /*0000*/ 	.byte	0x04, 0x37
        /*0002*/ 	.short	(.L_945 - .L_944)
.L_944:
        /*0004*/ 	.word	0x00000082


	//----- nvinfo : EIATTR_KPARAM_INFO
	.align		4
.L_945:
        /*0008*/ 	.byte	0x04, 0x17
        /*000a*/ 	.short	(.L_947 - .L_946)
.L_946:
        /*000c*/ 	.word	0x00000000
        /*0010*/ 	.short	0x0000
        /*0012*/ 	.short	0x0000
        /*0014*/ 	.byte	0x00, 0xf0, 0xe1, 0x02


	//----- nvinfo : EIATTR_SPARSE_MMA_MASK
	.align		4
.L_947:
        /*0018*/ 	.byte	0x03, 0x50
        /*001a*/ 	.short	0x0000


	//----- nvinfo : EIATTR_MAXREG_COUNT
	.align		4
        /*001c*/ 	.byte	0x03, 0x1b
        /*001e*/ 	.short	0x00ff


	//----- nvinfo : EIATTR_NUM_BARRIERS
	.align		4
        /*0020*/ 	.byte	0x02, 0x4c
        /*0022*/ 	.byte	0x01
	.zero		1


	//----- nvinfo : EIATTR_MERCURY_ISA_VERSION
	.align		4
        /*0024*/ 	.byte	0x03, 0x5f
        /*0026*/ 	.short	0x0101


	//----- nvinfo : EIATTR_COOP_GROUP_MASK_REGIDS
	.align		4
        /*0028*/ 	.byte	0x04, 0x29
        /*002a*/ 	.short	(.L_949 - .L_948)


	//   ....[0]....
.L_948:
        /*002c*/ 	.word	0xffffffff


	//   ....[1]....
        /*0030*/ 	.word	0xffffffff


	//   ....[2]....
        /*0034*/ 	.word	0xffffffff


	//   ....[3]....
        /*0038*/ 	.word	0xffffffff


	//   ....[4]....
        /*003c*/ 	.word	0xffffffff


	//   ....[5]....
        /*0040*/ 	.word	0xffffffff


	//   ....[6]....
        /*0044*/ 	.word	0xffffffff


	//   ....[7]....
        /*0048*/ 	.word	0xffffffff


	//   ....[8]....
        /*004c*/ 	.word	0xffffffff


	//   ....[9]....
        /*0050*/ 	.word	0xffffffff


	//----- nvinfo : EIATTR_COOP_GROUP_INSTR_OFFSETS
	.align		4
.L_949:
        /*0054*/ 	.byte	0x04, 0x28
        /*0056*/ 	.short	(.L_951 - .L_950)


	//   ....[0]....
.L_950:
        /*0058*/ 	.word	0x00000f60


	//   ....[1]....
        /*005c*/ 	.word	0x00000f80


	//   ....[2]....
        /*0060*/ 	.word	0x00001000


	//   ....[3]....
        /*0064*/ 	.word	0x00001010


	//   ....[4]....
        /*0068*/ 	.word	0x00001040


	//   ....[5]....
        /*006c*/ 	.word	0x00001060


	//   ....[6]....
        /*0070*/ 	.word	0x00001090


	//   ....[7]....
        /*0074*/ 	.word	0x000010b0


	//   ....[8]....
        /*0078*/ 	.word	0x00001100


	//   ....[9]....
        /*007c*/ 	.word	0x00001110


	//----- nvinfo : EIATTR_VRC_CTA_INIT_COUNT
	.align		4
.L_951:
        /*0080*/ 	.byte	0x02, 0x4a
	.zero		1
	.zero		1


	//----- nvinfo : EIATTR_EXIT_INSTR_OFFSETS
	.align		4
        /*0084*/ 	.byte	0x04, 0x1c
        /*0086*/ 	.short	(.L_953 - .L_952)


	//   ....[0]....
.L_952:
        /*0088*/ 	.word	0x00003100


	//   ....[1]....
        /*008c*/ 	.word	0x00003240


	//   ....[2]....
        /*0090*/ 	.word	0x000038c0


	//   ....[3]....
        /*0094*/ 	.word	0x00003ea0


	//----- nvinfo : EIATTR_MAX_THREADS
	.align		4
.L_953:
        /*0098*/ 	.byte	0x04, 0x05
        /*009a*/ 	.short	(.L_955 - .L_954)
.L_954:
        /*009c*/ 	.word	0x000000e0
        /*00a0*/ 	.word	0x00000001
        /*00a4*/ 	.word	0x00000001


	//----- nvinfo : EIATTR_CRS_STACK_SIZE
	.align		4
.L_955:
        /*00a8*/ 	.byte	0x04, 0x1e
        /*00aa*/ 	.short	(.L_957 - .L_956)
.L_956:
        /*00ac*/ 	.word	0x00000000


	//----- nvinfo : EIATTR_CBANK_PARAM_SIZE
	.align		4
.L_957:
        /*00b0*/ 	.byte	0x03, 0x19
        /*00b2*/ 	.short	0x00b8


	//----- nvinfo : EIATTR_PARAM_CBANK
	.align		4
        /*00b4*/ 	.byte	0x04, 0x0a
        /*00b6*/ 	.short	(.L_959 - .L_958)
	.align		4
.L_958:
        /*00b8*/ 	.word	index@(.nv.constant0._Z35group_norm_nhwc_bwd_one_pass_kernelI11Fp32IOFp32WLi64ELi14ELi224EEv26Group_norm_nhwc_bwd_params)
        /*00bc*/ 	.short	0x0380
        /*00be*/ 	.short	0x00b8


	//----- nvinfo : EIATTR_SW_WAR
	.align		4
.L_959:
        /*00c0*/ 	.byte	0x04, 0x36
        /*00c2*/ 	.short	(.L_961 - .L_960)
.L_960:
        /*00c4*/ 	.word	0x00000008
.L_961:


//--------------------- .nv.info._Z35group_norm_nhwc_bwd_one_pass_kernelI11Fp32IOFp32WLi128ELi14ELi224EEv26Group_norm_nhwc_bwd_params --------------------------
	.section	.nv.info._Z35group_norm_nhwc_bwd_one_pass_kernelI11Fp32IOFp32WLi128ELi14ELi224EEv26Group_norm_nhwc_bwd_params,"",@"SHT_CUDA_INFO"
	.sectionflags	@""
	.align	4


	//----- nvinfo : EIATTR_CUDA_API_VERSION
	.align		4
        /*0000*/ 	.byte	0x04, 0x37
        /*0002*/ 	.short	(.L_963 - .L_962)
.L_962:
        /*0004*/ 	.word	0x00000082


	//----- nvinfo : EIATTR_KPARAM_INFO
	.align		4
.L_963:
        /*0008*/ 	.byte	0x04, 0x17
        /*000a*/ 	.short	(.L_965 - .L_964)
.L_964:
        /*000c*/ 	.word	0x00000000
        /*0010*/ 	.short	0x0000
        /*0012*/ 	.short	0x0000
        /*0014*/ 	.byte	0x00, 0xf0, 0xe1, 0x02


	//----- nvinfo : EIATTR_SPARSE_MMA_MASK
	.align		4
.L_965:
        /*0018*/ 	.byte	0x03, 0x50
        /*001a*/ 	.short	0x0000


	//----- nvinfo : EIATTR_MAXREG_COUNT
	.align		4
        /*001c*/ 	.byte	0x03, 0x1b
        /*001e*/ 	.short	0x00ff


	//----- nvinfo : EIATTR_NUM_BARRIERS
	.align		4
        /*0020*/ 	.byte	0x02, 0x4c
        /*0022*/ 	.byte	0x01
	.zero		1


	//----- nvinfo : EIATTR_MERCURY_ISA_VERSION
	.align		4
        /*0024*/ 	.byte	0x03, 0x5f
        /*0026*/ 	.short	0x0101


	//----- nvinfo : EIATTR_INT_WARP_WIDE_INSTR_OFFSETS
	.align		4
        /*0028*/ 	.byte	0x04, 0x31
        /*002a*/ 	.short	(.L_967 - .L_966)


	//   ....[0]....
.L_966:
        /*002c*/ 	.word	0x00002ac0


	//   ....[1]....
        /*0030*/ 	.word	0x00002ae0


	//   ....[2]....
        /*0034*/ 	.word	0x00002b10


	//   ....[3]....
        /*0038*/ 	.word	0x00002b60


	//   ....[4]....
        /*003c*/ 	.word	0x00002ce0


	//   ....[5]....
        /*0040*/ 	.word	0x00002d30


	//   ....[6]....
        /*0044*/ 	.word	0x00002d40


	//   ....[7]....
        /*0048*/ 	.word	0x00002d90


	//----- nvinfo : EIATTR_COOP_GROUP_MASK_REGIDS
	.align		4
.L_967:
        /*004c*/ 	.byte	0x04, 0x29
        /*004e*/ 	.short	(.L_969 - .L_968)


	//   ....[0]....
.L_968:
        /*0050*/ 	.word	0xffffffff


	//   ....[1]....
        /*0054*/ 	.word	0xffffffff


	//   ....[2]....
        /*0058*/ 	.word	0xffffffff


	//   ....[3]....
        /*005c*/ 	.word	0xffffffff


	//   ....[4]....
        /*0060*/ 	.word	0xffffffff


	//   ....[5]....
        /*0064*/ 	.word	0xffffffff


	//   ....[6]....
        /*0068*/ 	.word	0xffffffff


	//   ....[7]....
        /*006c*/ 	.word	0xffffffff


	//   ....[8]....
        /*0070*/ 	.word	0xffffffff


	//   ....[9]....
        /*0074*/ 	.word	0xffffffff


	//----- nvinfo : EIATTR_COOP_GROUP_INSTR_OFFSETS
	.align		4
.L_969:
        /*0078*/ 	.byte	0x04, 0x28
        /*007a*/ 	.short	(.L_971 - .L_970)


	//   ....[0]....
.L_970:
        /*007c*/ 	.word	0x00001820


	//   ....[1]....
        /*0080*/ 	.word	0x00001850


	//   ....[2]....
        /*0084*/ 	.word	0x00001880


	//   ....[3]....
        /*0088*/ 	.word	0x000018a0


	//   ....[4]....
        /*008c*/ 	.word	0x000018d0


	//   ....[5]....
        /*0090*/ 	.word	0x000018f0


	//   ....[6]....
        /*0094*/ 	.word	0x00001920


	//   ....[7]....
        /*0098*/ 	.word	0x00001940


	//   ....[8]....
        /*009c*/ 	.word	0x00001990


	//   ....[9]....
        /*00a0*/ 	.word	0x000019a0


	//----- nvinfo : EIATTR_VRC_CTA_INIT_COUNT
	.align		4
.L_971:
        /*00a4*/ 	.byte	0x02, 0x4a
	.zero		1
	.zero		1


	//----- nvinfo : EIATTR_EXIT_INSTR_OFFSETS
	.align		4
        /*00a8*/ 	.byte	0x04, 0x1c
        /*00aa*/ 	.short	(.L_973 - .L_972)


	//   ....[0]....
.L_972:
        /*00ac*/ 	.word	0x000041f0


	//   ....[1]....
        /*00b0*/ 	.word	0x00004320


	//   ....[2]....
        /*00b4*/ 	.word	0x00004920


	//   ....[3]....
        /*00b8*/ 	.word	0x00004ed0


	//----- nvinfo : EIATTR_MAX_THREADS
	.align		4
.L_973:
        /*00bc*/ 	.byte	0x04, 0x05
        /*00be*/ 	.short	(.L_975 - .L_974)
.L_974:
        /*00c0*/ 	.word	0x000000e0
        /*00c4*/ 	.word	0x00000001
        /*00c8*/ 	.word	0x00000001


	//----- nvinfo : EIATTR_CRS_STACK_SIZE
	.align		4
.L_975:
        /*00cc*/ 	.byte	0x04, 0x1e
        /*00ce*/ 	.short	(.L_977 - .L_976)
.L_976:
        /*00d0*/ 	.word	0x00000000


	//----- nvinfo : EIATTR_CBANK_PARAM_SIZE
	.align		4
.L_977:
        /*00d4*/ 	.byte	0x03, 0x19
        /*00d6*/ 	.short	0x00b8


	//----- nvinfo : EIATTR_PARAM_CBANK
	.align		4
        /*00d8*/ 	.byte	0x04, 0x0a
        /*00da*/ 	.short	(.L_979 - .L_978)
	.align		4
.L_978:
        /*00dc*/ 	.word	index@(.nv.constant0._Z35group_norm_nhwc_bwd_one_pass_kernelI11Fp32IOFp32WLi128ELi14ELi224EEv26Group_norm_nhwc_bwd_params)
        /*00e0*/ 	.short	0x0380
        /*00e2*/ 	.short	0x00b8


	//----- nvinfo : EIATTR_SW_WAR
	.align		4
.L_979:
        /*00e4*/ 	.byte	0x04, 0x36
        /*00e6*/ 	.short	(.L_981 - .L_980)
.L_980:
        /*00e8*/ 	.word	0x00000008
.L_981:


//--------------------- .nv.info._Z35group_norm_nhwc_bwd_one_pass_kernelI11Fp32IOFp32WLi256ELi14ELi224EEv26Group_norm_nhwc_bwd_params --------------------------
	.section	.nv.info._Z35group_norm_nhwc_bwd_one_pass_kernelI11Fp32IOFp32WLi256ELi14ELi224EEv26Group_norm_nhwc_bwd_params,"",@"SHT_CUDA_INFO"
	.sectionflags	@""
	.align	4


	//----- nvinfo : EIATTR_CUDA_API_VERSION
	.align		4
        /*0000*/ 	.byte	0x04, 0x37
        /*0002*/ 	.short	(.L_983 - .L_982)
.L_982:
        /*0004*/ 	.word	0x00000082


	//----- nvinfo : EIATTR_KPARAM_INFO
	.align		4
.L_983:
        /*0008*/ 	.byte	0x04, 0x17
        /*000a*/ 	.short	(.L_985 - .L_984)
.L_984:
        /*000c*/ 	.word	0x00000000
        /*0010*/ 	.short	0x0000
        /*0012*/ 	.short	0x0000
        /*0014*/ 	.byte	0x00, 0xf0, 0xe1, 0x02


	//----- nvinfo : EIATTR_SPARSE_MMA_MASK
	.align		4
.L_985:
        /*0018*/ 	.byte	0x03, 0x50
        /*001a*/ 	.short	0x0000


	//----- nvinfo : EIATTR_MAXREG_COUNT
	.align		4
        /*001c*/ 	.byte	0x03, 0x1b
        /*001e*/ 	.short	0x00ff


	//----- nvinfo : EIATTR_NUM_BARRIERS
	.align		4
        /*0020*/ 	.byte	0x02, 0x4c
        /*0022*/ 	.byte	0x01
	.zero		1


	//----- nvinfo : EIATTR_MERCURY_ISA_VERSION
	.align		4
        /*0024*/ 	.byte	0x03, 0x5f
        /*0026*/ 	.short	0x0101


	//----- nvinfo : EIATTR_COOP_GROUP_MASK_REGIDS
	.align		4
        /*0028*/ 	.byte	0x04, 0x29
        /*002a*/ 	.short	(.L_987 - .L_986)


	//   ....[0]....
.L_986:
        /*002c*/ 	.word	0xffffffff


	//   ....[1]....
        /*0030*/ 	.word	0xffffffff


	//   ....[2]....
        /*0034*/ 	.word	0xffffffff


	//   ....[3]....
        /*0038*/ 	.word	0xffffffff


	//   ....[4]....
        /*003c*/ 	.word	0xffffffff


	//   ....[5]....
        /*0040*/ 	.word	0xffffffff


	//   ....[6]....
        /*0044*/ 	.word	0xffffffff


	//   ....[7]....
        /*0048*/ 	.word	0xffffffff


	//   ....[8]....
        /*004c*/ 	.word	0xffffffff


	//   ....[9]....
        /*0050*/ 	.word	0xffffffff


	//----- nvinfo : EIATTR_COOP_GROUP_INSTR_OFFSETS
	.align		4
.L_987:
        /*0054*/ 	.byte	0x04, 0x28
        /*0056*/ 	.short	(.L_989 - .L_988)


	//   ....[0]....
.L_988:
        /*0058*/ 	.word	0x00002940


	//   ....[1]....
        /*005c*/ 	.word	0x00002950


	//   ....[2]....
        /*0060*/ 	.word	0x000029f0


	//   ....[3]....
        /*0064*/ 	.word	0x00002a00


	//   ....[4]....
        /*0068*/ 	.word	0x00002a30


	//   ....[5]....
        /*006c*/ 	.word	0x00002a50


	//   ....[6]....
        /*0070*/ 	.word	0x00002a80


	//   ....[7]....
        /*0074*/ 	.word	0x00002aa0


	//   ....[8]....
        /*0078*/ 	.word	0x00002af0


	//   ....[9]....
        /*007c*/ 	.word	0x00002b00


	//----- nvinfo : EIATTR_VRC_CTA_INIT_COUNT
	.align		4
.L_989:
        /*0080*/ 	.byte	0x02, 0x4a
	.zero		1
	.zero		1


	//----- nvinfo : EIATTR_EXIT_INSTR_OFFSETS
	.align		4
        /*0084*/ 	.byte	0x04, 0x1c
        /*0086*/ 	.short	(.L_991 - .L_990)


	//   ....[0]....
.L_990:
        /*0088*/ 	.word	0x00005cc0


	//   ....[1]....
        /*008c*/ 	.word	0x00005e00


	//   ....[2]....
        /*0090*/ 	.word	0x00006400


	//   ....[3]....
        /*0094*/ 	.word	0x000069b0


	//----- nvinfo : EIATTR_MAX_THREADS
	.align		4
.L_991:
        /*0098*/ 	.byte	0x04, 0x05
        /*009a*/ 	.short	(.L_993 - .L_992)
.L_992:
        /*009c*/ 	.word	0x000000e0
        /*00a0*/ 	.word	0x00000001
        /*00a4*/ 	.word	0x00000001


	//----- nvinfo : EIATTR_CRS_STACK_SIZE
	.align		4
.L_993:
        /*00a8*/ 	.byte	0x04, 0x1e
        /*00aa*/ 	.short	(.L_995 - .L_994)
.L_994:
        /*00ac*/ 	.word	0x00000000


	//----- nvinfo : EIATTR_CBANK_PARAM_SIZE
	.align		4
.L_995:
        /*00b0*/ 	.byte	0x03, 0x19
        /*00b2*/ 	.short	0x00b8


	//----- nvinfo : EIATTR_PARAM_CBANK
	.align		4
        /*00b4*/ 	.byte	0x04, 0x0a
        /*00b6*/ 	.short	(.L_997 - .L_996)
	.align		4
.L_996:
        /*00b8*/ 	.word	index@(.nv.constant0._Z35group_norm_nhwc_bwd_one_pass_kernelI11Fp32IOFp32WLi256ELi14ELi224EEv26Group_norm_nhwc_bwd_params)
        /*00bc*/ 	.short	0x0380
        /*00be*/ 	.short	0x00b8


	//----- nvinfo : EIATTR_SW_WAR
	.align		4
.L_997:
        /*00c0*/ 	.byte	0x04, 0x36
        /*00c2*/ 	.short	(.L_999 - .L_998)
.L_998:
        /*00c4*/ 	.word	0x00000008
.L_999:


//--------------------- .nv.info._Z35group_norm_nhwc_bwd_one_pass_kernelI11Fp32IOFp32WLi512ELi14ELi224EEv26Group_norm_nhwc_bwd_params --------------------------
	.section	.nv.info._Z35group_norm_nhwc_bwd_one_pass_kernelI11Fp32IOFp32WLi512ELi14ELi224EEv26Group_norm_nhwc_bwd_params,"",@"SHT_CUDA_INFO"
	.sectionflags	@""
	.align	4


	//----- nvinfo : EIATTR_CUDA_API_VERSION
	.align		4
        /*0000*/ 	.byte	0x04, 0x37
        /*0002*/ 	.short	(.L_1001 - .L_1000)
.L_1000:
        /*0004*/ 	.word	0x00000082


	//----- nvinfo : EIATTR_KPARAM_INFO
	.align		4
.L_1001:
        /*0008*/ 	.byte	0x04, 0x17
        /*000a*/ 	.short	(.L_1003 - .L_1002)
.L_1002:
        /*000c*/ 	.word	0x00000000
        /*0010*/ 	.short	0x0000
        /*0012*/ 	.short	0x0000
        /*0014*/ 	.byte	0x00, 0xf0, 0xe1, 0x02


	//----- nvinfo : EIATTR_SPARSE_MMA_MASK
	.align		4
.L_1003:
        /*0018*/ 	.byte	0x03, 0x50
        /*001a*/ 	.short	0x0000


	//----- nvinfo : EIATTR_MAXREG_COUNT
	.align		4
        /*001c*/ 	.byte	0x03, 0x1b
        /*001e*/ 	.short	0x00ff


	//----- nvinfo : EIATTR_NUM_BARRIERS
	.align		4
        /*0020*/ 	.byte	0x02, 0x4c
        /*0022*/ 	.byte	0x01
	.zero		1


	//----- nvinfo : EIATTR_MERCURY_ISA_VERSION
	.align		4
        /*0024*/ 	.byte	0x03, 0x5f
        /*0026*/ 	.short	0x0101


	//----- nvinfo : EIATTR_INT_WARP_WIDE_INSTR_OFFSETS
	.align		4
        /*0028*/ 	.byte	0x04, 0x31
        /*002a*/ 	.short	(.L_1005 - .L_1004)


	//   ....[0]....
.L_1004:
        /*002c*/ 	.word	0x00005ed0


	//   ....[1]....
        /*0030*/ 	.word	0x00005ef0


	//   ....[2]....
        /*0034*/ 	.word	0x00005f20


	//   ....[3]....
        /*0038*/ 	.word	0x00005f70


	//   ....[4]....
        /*003c*/ 	.word	0x000060f0


	//   ....[5]....
        /*0040*/ 	.word	0x00006140


	//   ....[6]....
        /*0044*/ 	.word	0x00006150


	//   ....[7]....
        /*0048*/ 	.word	0x000061a0


	//----- nvinfo : EIATTR_COOP_GROUP_MASK_REGIDS
	.align		4
.L_1005:
        /*004c*/ 	.byte	0x04, 0x29
        /*004e*/ 	.short	(.L_1007 - .L_1006)


	//   ....[0]....
.L_1006:
        /*0050*/ 	.word	0xffffffff


	//   ....[1]....
        /*0054*/ 	.word	0xffffffff


	//   ....[2]....
        /*0058*/ 	.word	0xffffffff


	//   ....[3]....
        /*005c*/ 	.word	0xffffffff


	//   ....[4]....
        /*0060*/ 	.word	0xffffffff


	//   ....[5]....
        /*0064*/ 	.word	0xffffffff


	//   ....[6]....
        /*0068*/ 	.word	0xffffffff


	//   ....[7]....
        /*006c*/ 	.word	0xffffffff


	//   ....[8]....
        /*0070*/ 	.word	0xffffffff


	//   ....[9]....
        /*0074*/ 	.word	0xffffffff


	//----- nvinfo : EIATTR_COOP_GROUP_INSTR_OFFSETS
	.align		4
.L_1007:
        /*0078*/ 	.byte	0x04, 0x28
        /*007a*/ 	.short	(.L_1009 - .L_1008)


	//   ....[0]....
.L_1008:
        /*007c*/ 	.word	0x00004c00


	//   ....[1]....
        /*0080*/ 	.word	0x00004c40


	//   ....[2]....
        /*0084*/ 	.word	0x00004ca0


	//   ....[3]....
        /*0088*/ 	.word	0x00004cc0


	//   ....[4]....
        /*008c*/ 	.word	0x00004cf0


	//   ....[5]....
        /*0090*/ 	.word	0x00004d10


	//   ....[6]....
        /*0094*/ 	.word	0x00004d40


	//   ....[7]....
        /*0098*/ 	.word	0x00004d60


	//   ....[8]....
        /*009c*/ 	.word	0x00004db0


	//   ....[9]....
        /*00a0*/ 	.word	0x00004dc0


	//----- nvinfo : EIATTR_VRC_CTA_INIT_COUNT
	.align		4
.L_1009:
        /*00a4*/ 	.byte	0x02, 0x4a
	.zero		1
	.zero		1


	//----- nvinfo : EIATTR_EXIT_INSTR_OFFSETS
	.align		4
        /*00a8*/ 	.byte	0x04, 0x1c
        /*00aa*/ 	.short	(.L_1011 - .L_1010)


	//   ....[0]....
.L_1010:
        /*00ac*/ 	.word	0x000098b0


	//   ....[1]....
        /*00b0*/ 	.word	0x000099e0


	//   ....[2]....
        /*00b4*/ 	.word	0x00009fe0


	//   ....[3]....
        /*00b8*/ 	.word	0x0000a590


	//----- nvinfo : EIATTR_MAX_THREADS
	.align		4
.L_1011:
        /*00bc*/ 	.byte	0x04, 0x05
        /*00be*/ 	.short	(.L_1013 - .L_1012)
.L_1012:
        /*00c0*/ 	.word	0x000000e0
        /*00c4*/ 	.word	0x00000001
        /*00c8*/ 	.word	0x00000001


	//----- nvinfo : EIATTR_CRS_STACK_SIZE
	.align		4
.L_1013:
        /*00cc*/ 	.byte	0x04, 0x1e
        /*00ce*/ 	.short	(.L_1015 - .L_1014)
.L_1014:
        /*00d0*/ 	.word	0x00000000


	//----- nvinfo : EIATTR_CBANK_PARAM_SIZE
	.align		4
.L_1015:
        /*00d4*/ 	.byte	0x03, 0x19
        /*00d6*/ 	.short	0x00b8


	//----- nvinfo : EIATTR_PARAM_CBANK
	.align		4
        /*00d8*/ 	.byte	0x04, 0x0a
        /*00da*/ 	.short	(.L_1017 - .L_1016)
	.align		4
.L_1016:
        /*00dc*/ 	.word	index@(.nv.constant0._Z35group_norm_nhwc_bwd_one_pass_kernelI11Fp32IOFp32WLi512ELi14ELi224EEv26Group_norm_nhwc_bwd_params)
        /*00e0*/ 	.short	0x0380
        /*00e2*/ 	.short	0x00b8


	//----- nvinfo : EIATTR_SW_WAR
	.align		4
.L_1017:
        /*00e4*/ 	.byte	0x04, 0x36
        /*00e6*/ 	.short	(.L_1019 - .L_1018)
.L_1018:
        /*00e8*/ 	.word	0x00000008
.L_1019:


//--------------------- .nv.info._Z35group_norm_nhwc_bwd_one_pass_kernelI11Fp32IOBf16WLi64ELi14ELi224EEv26Group_norm_nhwc_bwd_params --------------------------
	.section	.nv.info._Z35group_norm_nhwc_bwd_one_pass_kernelI11Fp32IOBf16WLi64ELi14ELi224EEv26Group_norm_nhwc_bwd_params,"",@"SHT_CUDA_INFO"
	.sectionflags	@""
	.align	4


	//----- nvinfo : EIATTR_CUDA_API_VERSION
	.align		4
        /*0000*/ 	.byte	0x04, 0x37
        /*0002*/ 	.short	(.L_1021 - .L_1020)
.L_1020:
        /*0004*/ 	.word	0x00000082


	//----- nvinfo : EIATTR_KPARAM_INFO
	.align		4
.L_1021:
        /*0008*/ 	.byte	0x04, 0x17
        /*000a*/ 	.short	(.L_1023 - .L_1022)
.L_1022:
        /*000c*/ 	.word	0x00000000
        /*0010*/ 	.short	0x0000
        /*0012*/ 	.short	0x0000
        /*0014*/ 	.byte	0x00, 0xf0, 0xe1, 0x02


	//----- nvinfo : EIATTR_SPARSE_MMA_MASK
	.align		4
.L_1023:
        /*0018*/ 	.byte	0x03, 0x50
        /*001a*/ 	.short	0x0000


	//----- nvinfo : EIATTR_MAXREG_COUNT
	.align		4
        /*001c*/ 	.byte	0x03, 0x1b
        /*001e*/ 	.short	0x00ff


	//----- nvinfo : EIATTR_NUM_BARRIERS
	.align		4
        /*0020*/ 	.byte	0x02, 0x4c
        /*0022*/ 	.byte	0x01
	.zero		1


	//----- nvinfo : EIATTR_MERCURY_ISA_VERSION
	.align		4
        /*0024*/ 	.byte	0x03, 0x5f
        /*0026*/ 	.short	0x0101


	//----- nvinfo : EIATTR_COOP_GROUP_MASK_REGIDS
	.align		4
        /*0028*/ 	.byte	0x04, 0x29
        /*002a*/ 	.short	(.L_1025 - .L_1024)


	//   ....[0]....
.L_1024:
        /*002c*/ 	.word	0xffffffff


	//   ....[1]....
        /*0030*/ 	.word	0xffffffff


	//   ....[2]....
        /*0034*/ 	.word	0xffffffff


	//   ....[3]....
        /*0038*/ 	.word	0xffffffff


	//   ....[4]....
        /*003c*/ 	.word	0xffffffff


	//   ....[5]....
        /*0040*/ 	.word	0xffffffff


	//   ....[6]....
        /*0044*/ 	.word	0xffffffff


	//   ....[7]....
        /*0048*/ 	.word	0xffffffff


	//   ....[8]....
        /*004c*/ 	.word	0xffffffff


	//   ....[9]....
        /*0050*/ 	.word	0xffffffff


	//----- nvinfo : EIATTR_COOP_GROUP_INSTR_OFFSETS
	.align		4
.L_1025:
        /*0054*/ 	.byte	0x04, 0x28
        /*0056*/ 	.short	(.L_1027 - .L_1026)


	//   ....[0]....
.L_1026:
        /*0058*/ 	.word	0x00000fe0


	//   ....[1]....
        /*005c*/ 	.word	0x00001000


	//   ....[2]....
        /*0060*/ 	.word	0x00001080


	//   ....[3]....
        /*0064*/ 	.word	0x00001090


	//   ....[4]....
        /*0068*/ 	.word	0x000010c0


	//   ....[5]....
        /*006c*/ 	.word	0x000010e0


	//   ....[6]....
        /*0070*/ 	.word	0x00001110


	//   ....[7]....
        /*0074*/ 	.word	0x00001130


	//   ....[8]....
        /*0078*/ 	.word	0x00001180


	//   ....[9]....
        /*007c*/ 	.word	0x00001190


	//----- nvinfo : EIATTR_VRC_CTA_INIT_COUNT
	.align		4
.L_1027:
        /*0080*/ 	.byte	0x02, 0x4a
	.zero		1
	.zero		1


	//----- nvinfo : EIATTR_EXIT_INSTR_OFFSETS
	.align		4
        /*0084*/ 	.byte	0x04, 0x1c
        /*0086*/ 	.short	(.L_1029 - .L_1028)


	//   ....[0]....
.L_1028:
        /*0088*/ 	.word	0x00003180


	//   ....[1]....
        /*008c*/ 	.word	0x000032c0


	//   ....[2]....
        /*0090*/ 	.word	0x00003960


	//   ....[3]....
        /*0094*/ 	.word	0x00003f90


	//----- nvinfo : EIATTR_MAX_THREADS
	.align		4
.L_1029:
        /*0098*/ 	.byte	0x04, 0x05
        /*009a*/ 	.short	(.L_1031 - .L_1030)
.L_1030:
        /*009c*/ 	.word	0x000000e0
        /*00a0*/ 	.word	0x00000001
        /*00a4*/ 	.word	0x00000001


	//----- nvinfo : EIATTR_CRS_STACK_SIZE
	.align		4
.L_1031:
        /*00a8*/ 	.byte	0x04, 0x1e
        /*00aa*/ 	.short	(.L_1033 - .L_1032)
.L_1032:
        /*00ac*/ 	.word	0x00000000


	//----- nvinfo : EIATTR_CBANK_PARAM_SIZE
	.align		4
.L_1033:
        /*00b0*/ 	.byte	0x03, 0x19
        /*00b2*/ 	.short	0x00b8


	//----- nvinfo : EIATTR_PARAM_CBANK
	.align		4
        /*00b4*/ 	.byte	0x04, 0x0a
        /*00b6*/ 	.short	(.L_1035 - .L_1034)
	.align		4
.L_1034:
        /*00b8*/ 	.word	index@(.nv.constant0._Z35group_norm_nhwc_bwd_one_pass_kernelI11Fp32IOBf16WLi64ELi14ELi224EEv26Group_norm_nhwc_bwd_params)
        /*00bc*/ 	.short	0x0380
        /*00be*/ 	.short	0x00b8


	//----- nvinfo : EIATTR_SW_WAR
	.align		4
.L_1035:
        /*00c0*/ 	.byte	0x04, 0x36
        /*00c2*/ 	.short	(.L_1037 - .L_1036)
.L_1036:
        /*00c4*/ 	.word	0x00000008
.L_1037:


//--------------------- .nv.info._Z35group_norm_nhwc_bwd_one_pass_kernelI11Fp32IOBf16WLi128ELi14ELi224EEv26Group_norm_nhwc_bwd_params --------------------------
	.section	.nv.info._Z35group_norm_nhwc_bwd_one_pass_kernelI11Fp32IOBf16WLi128ELi14ELi224EEv26Group_norm_nhwc_bwd_params,"",@"SHT_CUDA_INFO"
	.sectionflags	@""
	.align	4


	//----- nvinfo : EIATTR_CUDA_API_VERSION
	.align		4
        /*0000*/ 	.byte	0x04, 0x37
        /*0002*/ 	.short	(.L_1039 - .L_1038)
.L_1038:
        /*0004*/ 	.word	0x00000082


	//----- nvinfo : EIATTR_KPARAM_INFO
	.align		4
.L_1039:
        /*0008*/ 	.byte	0x04, 0x17
        /*000a*/ 	.short	(.L_1041 - .L_1040)
.L_1040:
        /*000c*/ 	.word	0x00000000
        /*0010*/ 	.short	0x0000
        /*0012*/ 	.short	0x0000
        /*0014*/ 	.byte	0x00, 0xf0, 0xe1, 0x02


	//----- nvinfo : EIATTR_SPARSE_MMA_MASK
	.align		4
.L_1041:
        /*0018*/ 	.byte	0x03, 0x50
        /*001a*/ 	.short	0x0000


	//----- nvinfo : EIATTR_MAXREG_COUNT
	.align		4
        /*001c*/ 	.byte	0x03, 0x1b
        /*001e*/ 	.short	0x00ff


	//----- nvinfo : EIATTR_NUM_BARRIERS
	.align		4
        /*0020*/ 	.byte	0x02, 0x4c
        /*0022*/ 	.byte	0x01
	.zero		1


	//----- nvinfo : EIATTR_MERCURY_ISA_VERSION
	.align		4
        /*0024*/ 	.byte	0x03, 0x5f
        /*0026*/ 	.short	0x0101


	//----- nvinfo : EIATTR_INT_WARP_WIDE_INSTR_OFFSETS
	.align		4
        /*0028*/ 	.byte	0x04, 0x31
        /*002a*/ 	.short	(.L_1043 - .L_1042)


	//   ....[0]....
.L_1042:
        /*002c*/ 	.word	0x00002b10


	//   ....[1]....
        /*0030*/ 	.word	0x00002b30


	//   ....[2]....
        /*0034*/ 	.word	0x00002b60


	//   ....[3]....
        /*0038*/ 	.word	0x00002bb0


	//   ....[4]....
        /*003c*/ 	.word	0x00002d30


	//   ....[5]....
        /*0040*/ 	.word	0x00002d80


	//   ....[6]....
        /*0044*/ 	.word	0x00002d90


	//   ....[7]....
        /*0048*/ 	.word	0x00002de0


	//----- nvinfo : EIATTR_COOP_GROUP_MASK_REGIDS
	.align		4
.L_1043:
        /*004c*/ 	.byte	0x04, 0x29
        /*004e*/ 	.short	(.L_1045 - .L_1044)


	//   ....[0]....
.L_1044:
        /*0050*/ 	.word	0xffffffff


	//   ....[1]....
        /*0054*/ 	.word	0xffffffff


	//   ....[2]....
        /*0058*/ 	.word	0xffffffff


	//   ....[3]....
        /*005c*/ 	.word	0xffffffff


	//   ....[4]....
        /*0060*/ 	.word	0xffffffff


	//   ....[5]....
        /*0064*/ 	.word	0xffffffff


	//   ....[6]....
        /*0068*/ 	.word	0xffffffff


	//   ....[7]....
        /*006c*/ 	.word	0xffffffff


	//   ....[8]....
        /*0070*/ 	.word	0xffffffff


	//   ....[9]....
        /*0074*/ 	.word	0xffffffff


	//----- nvinfo : EIATTR_COOP_GROUP_INSTR_OFFSETS
	.align		4
.L_1045:
        /*0078*/ 	.byte	0x04, 0x28
        /*007a*/ 	.short	(.L_1047 - .L_1046)


	//   ....[0]....
.L_1046:
        /*007c*/ 	.word	0x00001870


	//   ....[1]....
        /*0080*/ 	.word	0x000018a0


	//   ....[2]....
        /*0084*/ 	.word	0x000018d0


	//   ....[3]....
        /*0088*/ 	.word	0x000018f0


	//   ....[4]....
        /*008c*/ 	.word	0x00001920


	//   ....[5]....
        /*0090*/ 	.word	0x00001940


	//   ....[6]....
        /*0094*/ 	.word	0x00001970


	//   ....[7]....
        /*0098*/ 	.word	0x00001990


	//   ....[8]....
        /*009c*/ 	.word	0x000019e0


	//   ....[9]....
        /*00a0*/ 	.word	0x000019f0


	//----- nvinfo : EIATTR_VRC_CTA_INIT_COUNT
	.align		4
.L_1047:
        /*00a4*/ 	.byte	0x02, 0x4a
	.zero		1
	.zero		1


	//----- nvinfo : EIATTR_EXIT_INSTR_OFFSETS
	.align		4
        /*00a8*/ 	.byte	0x04, 0x1c
        /*00aa*/ 	.short	(.L_1049 - .L_1048)


	//   ....[0]....
.L_1048:
        /*00ac*/ 	.word	0x00004240


	//   ....[1]....
        /*00b0*/ 	.word	0x00004370


	//   ....[2]....
        /*00b4*/ 	.word	0x00004990


	//   ....[3]....
        /*00b8*/ 	.word	0x00004f90


	//----- nvinfo : EIATTR_MAX_THREADS
	.align		4
.L_1049:
        /*00bc*/ 	.byte	0x04, 0x05
        /*00be*/ 	.short	(.L_1051 - .L_1050)
.L_1050:
        /*00c0*/ 	.word	0x000000e0
        /*00c4*/ 	.word	0x00000001
        /*00c8*/ 	.word	0x00000001


	//----- nvinfo : EIATTR_CRS_STACK_SIZE
	.align		4
.L_1051:
        /*00cc*/ 	.byte	0x04, 0x1e
        /*00ce*/ 	.short	(.L_1053 - .L_1052)
.L_1052:
        /*00d0*/ 	.word	0x00000000


	//----- nvinfo : EIATTR_CBANK_PARAM_SIZE
	.align		4
.L_1053:
        /*00d4*/ 	.byte	0x03, 0x19
        /*00d6*/ 	.short	0x00b8


	//----- nvinfo : EIATTR_PARAM_CBANK
	.align		4
        /*00d8*/ 	.byte	0x04, 0x0a
        /*00da*/ 	.short	(.L_1055 - .L_1054)
	.align		4
.L_1054:
        /*00dc*/ 	.word	index@(.nv.constant0._Z35group_norm_nhwc_bwd_one_pass_kernelI11Fp32IOBf16WLi128ELi14ELi224EEv26Group_norm_nhwc_bwd_params)
        /*00e0*/ 	.short	0x0380
        /*00e2*/ 	.short	0x00b8


	//----- nvinfo : EIATTR_SW_WAR
	.align		4
.L_1055:
        /*00e4*/ 	.byte	0x04, 0x36
        /*00e6*/ 	.short	(.L_1057 - .L_1056)
.L_1056:
        /*00e8*/ 	.word	0x00000008
.L_1057:


//--------------------- .nv.info._Z35group_norm_nhwc_bwd_one_pass_kernelI11Fp32IOBf16WLi256ELi14ELi224EEv26Group_norm_nhwc_bwd_params --------------------------
	.section	.nv.info._Z35group_norm_nhwc_bwd_one_pass_kernelI11Fp32IOBf16WLi256ELi14ELi224EEv26Group_norm_nhwc_bwd_params,"",@"SHT_CUDA_INFO"
	.sectionflags	@""
	.align	4


	//----- nvinfo : EIATTR_CUDA_API_VERSION
	.align		4
        /*0000*/ 	.byte	0x04, 0x37
        /*0002*/ 	.short	(.L_1059 - .L_1058)
.L_1058:
        /*0004*/ 	.word	0x00000082


	//----- nvinfo : EIATTR_KPARAM_INFO
	.align		4
.L_1059:
        /*0008*/ 	.byte	0x04, 0x17
        /*000a*/ 	.short	(.L_1061 - .L_1060)
.L_1060:
        /*000c*/ 	.word	0x00000000
        /*0010*/ 	.short	0x0000
        /*0012*/ 	.short	0x0000
        /*0014*/ 	.byte	0x00, 0xf0, 0xe1, 0x02


	//----- nvinfo : EIATTR_SPARSE_MMA_MASK
	.align		4
.L_1061:
        /*0018*/ 	.byte	0x03, 0x50
        /*001a*/ 	.short	0x0000


	//----- nvinfo : EIATTR_MAXREG_COUNT
	.align		4
        /*001c*/ 	.byte	0x03, 0x1b
        /*001e*/ 	.short	0x00ff


	//----- nvinfo : EIATTR_NUM_BARRIERS
	.align		4
        /*0020*/ 	.byte	0x02, 0x4c
        /*0022*/ 	.byte	0x01
	.zero		1


	//----- nvinfo : EIATTR_MERCURY_ISA_VERSION
	.align		4
        /*0024*/ 	.byte	0x03, 0x5f
        /*0026*/ 	.short	0x0101


	//----- nvinfo : EIATTR_INT_WARP_WIDE_INSTR_OFFSETS
	.align		4
        /*0028*/ 	.byte	0x04, 0x31
        /*002a*/ 	.short	(.L_1063 - .L_1062)


	//   ....[0]....
.L_1062:
        /*002c*/ 	.word	0x00003ce0


	//   ....[1]....
        /*0030*/ 	.word	0x00003d00


	//   ....[2]....
        /*0034*/ 	.word	0x00003d30


	//   ....[3]....
        /*0038*/ 	.word	0x00003d80


	//   ....[4]....
        /*003c*/ 	.word	0x00003f00


	//   ....[5]....
        /*0040*/ 	.word	0x00003f50


	//   ....[6]....
        /*0044*/ 	.word	0x00003f60


	//   ....[7]....
        /*0048*/ 	.word	0x00003fb0


	//----- nvinfo : EIATTR_COOP_GROUP_MASK_REGIDS
	.align		4
.L_1063:
        /*004c*/ 	.byte	0x04, 0x29
        /*004e*/ 	.short	(.L_1065 - .L_1064)


	//   ....[0]....
.L_1064:
        /*0050*/ 	.word	0xffffffff


	//   ....[1]....
        /*0054*/ 	.word	0xffffffff


	//   ....[2]....
        /*0058*/ 	.word	0xffffffff


	//   ....[3]....
        /*005c*/ 	.word	0xffffffff


	//   ....[4]....
        /*0060*/ 	.word	0xffffffff


	//   ....[5]....
        /*0064*/ 	.word	0xffffffff


	//   ....[6]....
        /*0068*/ 	.word	0xffffffff


	//   ....[7]....
        /*006c*/ 	.word	0xffffffff


	//   ....[8]....
        /*0070*/ 	.word	0xffffffff


	//   ....[9]....
        /*0074*/ 	.word	0xffffffff


	//----- nvinfo : EIATTR_COOP_GROUP_INSTR_OFFSETS
	.align		4
.L_1065:
        /*0078*/ 	.byte	0x04, 0x28
        /*007a*/ 	.short	(.L_1067 - .L_1066)


	//   ....[0]....
.L_1066:
        /*007c*/ 	.word	0x00002a50


	//   ....[1]....
        /*0080*/ 	.word	0x00002a80


	//   ....[2]....
        /*0084*/ 	.word	0x00002ac0


	//   ....[3]....
        /*0088*/ 	.word	0x00002ae0


	//   ....[4]....
        /*008c*/ 	.word	0x00002b10


	//   ....[5]....
        /*0090*/ 	.word	0x00002b30


	//   ....[6]....
        /*0094*/ 	.word	0x00002b60


	//   ....[7]....
        /*0098*/ 	.word	0x00002b80


	//   ....[8]....
        /*009c*/ 	.word	0x00002bd0


	//   ....[9]....
        /*00a0*/ 	.word	0x00002be0


	//----- nvinfo : EIATTR_VRC_CTA_INIT_COUNT
	.align		4
.L_1067:
        /*00a4*/ 	.byte	0x02, 0x4a
	.zero		1
	.zero		1


	//----- nvinfo : EIATTR_EXIT_INSTR_OFFSETS
	.align		4
        /*00a8*/ 	.byte	0x04, 0x1c
        /*00aa*/ 	.short	(.L_1069 - .L_1068)


	//   ....[0]....
.L_1068:
        /*00ac*/ 	.word	0x00005fe0


	//   ....[1]....
        /*00b0*/ 	.word	0x00006110


	//   ....[2]....
        /*00b4*/ 	.word	0x00006730


	//   ....[3]....
        /*00b8*/ 	.word	0x00006d30


	//----- nvinfo : EIATTR_MAX_THREADS
	.align		4
.L_1069:
        /*00bc*/ 	.byte	0x04, 0x05
        /*00be*/ 	.short	(.L_1071 - .L_1070)
.L_1070:
        /*00c0*/ 	.word	0x000000e0
        /*00c4*/ 	.word	0x00000001
        /*00c8*/ 	.word	0x00000001


	//----- nvinfo : EIATTR_CRS_STACK_SIZE
	.align		4
.L_1071:
        /*00cc*/ 	.byte	0x04, 0x1e
        /*00ce*/ 	.short	(.L_1073 - .L_1072)
.L_1072:
        /*00d0*/ 	.word	0x00000000


	//----- nvinfo : EIATTR_CBANK_PARAM_SIZE
	.align		4
.L_1073:
        /*00d4*/ 	.byte	0x03, 0x19
        /*00d6*/ 	.short	0x00b8


	//----- nvinfo : EIATTR_PARAM_CBANK
	.align		4
        /*00d8*/ 	.byte	0x04, 0x0a
        /*00da*/ 	.short	(.L_1075 - .L_1074)
	.align		4
.L_1074:
        /*00dc*/ 	.word	index@(.nv.constant0._Z35group_norm_nhwc_bwd_one_pass_kernelI11Fp32IOBf16WLi256ELi14ELi224EEv26Group_norm_nhwc_bwd_params)
        /*00e0*/ 	.short	0x0380
        /*00e2*/ 	.short	0x00b8


	//----- nvinfo : EIATTR_SW_WAR
	.align		4
.L_1075:
        /*00e4*/ 	.byte	0x04, 0x36
        /*00e6*/ 	.short	(.L_1077 - .L_1076)
.L_1076:
        /*00e8*/ 	.word	0x00000008
.L_1077:


//--------------------- .nv.info._Z35group_norm_nhwc_bwd_one_pass_kernelI11Fp32IOBf16WLi512ELi14ELi224EEv26Group_norm_nhwc_bwd_params --------------------------
	.section	.nv.info._Z35group_norm_nhwc_bwd_one_pass_kernelI11Fp32IOBf16WLi512ELi14ELi224EEv26Group_norm_nhwc_bwd_params,"",@"SHT_CUDA_INFO"
	.sectionflags	@""
	.align	4


	//----- nvinfo : EIATTR_CUDA_API_VERSION
	.align		4
        /*0000*/ 	.byte	0x04, 0x37
        /*0002*/ 	.short	(.L_1079 - .L_1078)
.L_1078:
        /*0004*/ 	.word	0x00000082


	//----- nvinfo : EIATTR_KPARAM_INFO
	.align		4
.L_1079:
        /*0008*/ 	.byte	0x04, 0x17
        /*000a*/ 	.short	(.L_1081 - .L_1080)
.L_1080:
        /*000c*/ 	.word	0x00000000
        /*0010*/ 	.short	0x0000
        /*0012*/ 	.short	0x0000
        /*0014*/ 	.byte	0x00, 0xf0, 0xe1, 0x02


	//----- nvinfo : EIATTR_SPARSE_MMA_MASK
	.align		4
.L_1081:
        /*0018*/ 	.byte	0x03, 0x50
        /*001a*/ 	.short	0x0000


	//----- nvinfo : EIATTR_MAXREG_COUNT
	.align		4
        /*001c*/ 	.byte	0x03, 0x1b
        /*001e*/ 	.short	0x00ff


	//----- nvinfo : EIATTR_NUM_BARRIERS
	.align		4
        /*0020*/ 	.byte	0x02, 0x4c
        /*0022*/ 	.byte	0x01
	.zero		1


	//----- nvinfo : EIATTR_MERCURY_ISA_VERSION
	.align		4
        /*0024*/ 	.byte	0x03, 0x5f
        /*0026*/ 	.short	0x0101


	//----- nvinfo : EIATTR_COOP_GROUP_MASK_REGIDS
	.align		4
        /*0028*/ 	.byte	0x04, 0x29
        /*002a*/ 	.short	(.L_1083 - .L_1082)


	//   ....[0]....
.L_1082:
        /*002c*/ 	.word	0xffffffff


	//   ....[1]....
        /*0030*/ 	.word	0xffffffff


	//   ....[2]....
        /*0034*/ 	.word	0xffffffff


	//   ....[3]....
        /*0038*/ 	.word	0xffffffff


	//   ....[4]....
        /*003c*/ 	.word	0xffffffff


	//   ....[5]....
        /*0040*/ 	.word	0xffffffff


	//   ....[6]....
        /*0044*/ 	.word	0xffffffff


	//   ....[7]....
        /*0048*/ 	.word	0xffffffff


	//   ....[8]....
        /*004c*/ 	.word	0xffffffff


	//   ....[9]....
        /*0050*/ 	.word	0xffffffff


	//----- nvinfo : EIATTR_COOP_GROUP_INSTR_OFFSETS
	.align		4
.L_1083:
        /*0054*/ 	.byte	0x04, 0x28
        /*0056*/ 	.short	(.L_1085 - .L_1084)


	//   ....[0]....
.L_1084:
        /*0058*/ 	.word	0x00004be0


	//   ....[1]....
        /*005c*/ 	.word	0x00004c20


	//   ....[2]....
        /*0060*/ 	.word	0x00004c90


	//   ....[3]....
        /*0064*/ 	.word	0x00004cb0


	//   ....[4]....
        /*0068*/ 	.word	0x00004ce0


	//   ....[5]....
        /*006c*/ 	.word	0x00004d00


	//   ....[6]....
        /*0070*/ 	.word	0x00004d30


	//   ....[7]....
        /*0074*/ 	.word	0x00004d50


	//   ....[8]....
        /*0078*/ 	.word	0x00004da0


	//   ....[9]....
        /*007c*/ 	.word	0x00004db0


	//----- nvinfo : EIATTR_VRC_CTA_INIT_COUNT
	.align		4
.L_1085:
        /*0080*/ 	.byte	0x02, 0x4a
	.zero		1
	.zero		1


	//----- nvinfo : EIATTR_EXIT_INSTR_OFFSETS
	.align		4
        /*0084*/ 	.byte	0x04, 0x1c
        /*0086*/ 	.short	(.L_1087 - .L_1086)


	//   ....[0]....
.L_1086:
        /*0088*/ 	.word	0x000095b0


	//   ....[1]....
        /*008c*/ 	.word	0x000096e0


	//   ....[2]....
        /*0090*/ 	.word	0x00009ce0


	//   ....[3]....
        /*0094*/ 	.word	0x0000a2e0


	//----- nvinfo : EIATTR_MAX_THREADS
	.align		4
.L_1087:
        /*0098*/ 	.byte	0x04, 0x05
        /*009a*/ 	.short	(.L_1089 - .L_1088)
.L_1088:
        /*009c*/ 	.word	0x000000e0
        /*00a0*/ 	.word	0x00000001
        /*00a4*/ 	.word	0x00000001


	//----- nvinfo : EIATTR_CRS_STACK_SIZE
	.align		4
.L_1089:
        /*00a8*/ 	.byte	0x04, 0x1e
        /*00aa*/ 	.short	(.L_1091 - .L_1090)
.L_1090:
        /*00ac*/ 	.word	0x00000000


	//----- nvinfo : EIATTR_CBANK_PARAM_SIZE
	.align		4
.L_1091:
        /*00b0*/ 	.byte	0x03, 0x19
        /*00b2*/ 	.short	0x00b8


	//----- nvinfo : EIATTR_PARAM_CBANK
	.align		4
        /*00b4*/ 	.byte	0x04, 0x0a
        /*00b6*/ 	.short	(.L_1093 - .L_1092)
	.align		4
.L_1092:
        /*00b8*/ 	.word	index@(.nv.constant0._Z35group_norm_nhwc_bwd_one_pass_kernelI11Fp32IOBf16WLi512ELi14ELi224EEv26Group_norm_nhwc_bwd_params)
        /*00bc*/ 	.short	0x0380
        /*00be*/ 	.short	0x00b8


	//----- nvinfo : EIATTR_SW_WAR
	.align		4
.L_1093:
        /*00c0*/ 	.byte	0x04, 0x36
        /*00c2*/ 	.short	(.L_1095 - .L_1094)
.L_1094:
        /*00c4*/ 	.word	0x00000008
.L_1095:


//--------------------- .nv.info._Z35group_norm_nhwc_bwd_one_pass_kernelI11Fp32IOFp16WLi64ELi14ELi224EEv26Group_norm_nhwc_bwd_params --------------------------
	.section	.nv.info._Z35group_norm_nhwc_bwd_one_pass_kernelI11Fp32IOFp16WLi64ELi14ELi224EEv26Group_norm_nhwc_bwd_params,"",@"SHT_CUDA_INFO"
	.sectionflags	@""
	.align	4


	//----- nvinfo : EIATTR_CUDA_API_VERSION
	.align		4
        /*0000*/ 	.byte	0x04, 0x37
        /*0002*/ 	.short	(.L_1097 - .L_1096)
.L_1096:
        /*0004*/ 	.word	0x00000082


	//----- nvinfo : EIATTR_KPARAM_INFO
	.align		4
.L_1097:
        /*0008*/ 	.byte	0x04, 0x17
        /*000a*/ 	.short	(.L_1099 - .L_1098)
.L_1098:
        /*000c*/ 	.word	0x00000000
        /*0010*/ 	.short	0x0000
        /*0012*/ 	.short	0x0000
        /*0014*/ 	.byte	0x00, 0xf0, 0xe1, 0x02


	//----- nvinfo : EIATTR_SPARSE_MMA_MASK
	.align		4
.L_1099:
        /*0018*/ 	.byte	0x03, 0x50
        /*001a*/ 	.short	0x0000


	//----- nvinfo : EIATTR_MAXREG_COUNT
	.align		4
        /*001c*/ 	.byte	0x03, 0x1b
        /*001e*/ 	.short	0x00ff


	//----- nvinfo : EIATTR_NUM_BARRIERS
	.align		4
        /*0020*/ 	.byte	0x02, 0x4c
        /*0022*/ 	.byte	0x01
	.zero		1


	//----- nvinfo : EIATTR_MERCURY_ISA_VERSION
	.align		4
        /*0024*/ 	.byte	0x03, 0x5f
        /*0026*/ 	.short	0x0101


	//----- nvinfo : EIATTR_COOP_GROUP_MASK_REGIDS
	.align		4
        /*0028*/ 	.byte	0x04, 0x29
        /*002a*/ 	.short	(.L_1101 - .L_1100)


	//   ....[0]....
.L_1100:
        /*002c*/ 	.word	0xffffffff


	//   ....[1]....
        /*0030*/ 	.word	0xffffffff


	//   ....[2]....
        /*0034*/ 	.word	0xffffffff


	//   ....[3]....
        /*0038*/ 	.word	0xffffffff


	//   ....[4]....
        /*003c*/ 	.word	0xffffffff


	//   ....[5]....
        /*0040*/ 	.word	0xffffffff


	//   ....[6]....
        /*0044*/ 	.word	0xffffffff


	//   ....[7]....
        /*0048*/ 	.word	0xffffffff


	//   ....[8]....
        /*004c*/ 	.word	0xffffffff


	//   ....[9]....
        /*0050*/ 	.word	0xffffffff


	//----- nvinfo : EIATTR_COOP_GROUP_INSTR_OFFSETS
	.align		4
.L_1101:
        /*0054*/ 	.byte	0x04, 0x28
        /*0056*/ 	.short	(.L_1103 - .L_1102)


	//   ....[0]....
.L_1102:
        /*0058*/ 	.word	0x00000fe0


	//   ....[1]....
        /*005c*/ 	.word	0x00001000


	//   ....[2]....
        /*0060*/ 	.word	0x00001080


	//   ....[3]....
        /*0064*/ 	.word	0x00001090


	//   ....[4]....
        /*0068*/ 	.word	0x000010c0


	//   ....[5]....
        /*006c*/ 	.word	0x000010e0


	//   ....[6]....
        /*0070*/ 	.word	0x00001110


	//   ....[7]....
        /*0074*/ 	.word	0x00001130


	//   ....[8]....
        /*0078*/ 	.word	0x00001180


	//   ....[9]....
        /*007c*/ 	.word	0x00001190


	//----- nvinfo : EIATTR_VRC_CTA_INIT_COUNT
	.align		4
.L_1103:
        /*0080*/ 	.byte	0x02, 0x4a
	.zero		1
	.zero		1


	//----- nvinfo : EIATTR_EXIT_INSTR_OFFSETS
	.align		4
        /*0084*/ 	.byte	0x04, 0x1c
        /*0086*/ 	.short	(.L_1105 - .L_1104)


	//   ....[0]....
.L_1104:
        /*0088*/ 	.word	0x00003180


	//   ....[1]....
        /*008c*/ 	.word	0x000032c0


	//   ....[2]....
        /*0090*/ 	.word	0x00003960


	//   ....[3]....
        /*0094*/ 	.word	0x00003f90


	//----- nvinfo : EIATTR_MAX_THREADS
	.align		4
.L_1105:
        /*0098*/ 	.byte	0x04, 0x05
        /*009a*/ 	.short	(.L_1107 - .L_1106)
.L_1106:
        /*009c*/ 	.word	0x000000e0
        /*00a0*/ 	.word	0x00000001
        /*00a4*/ 	.word	0x00000001


	//----- nvinfo : EIATTR_CRS_STACK_SIZE
	.align		4
.L_1107:
        /*00a8*/ 	.byte	0x04, 0x1e
        /*00aa*/ 	.short	(.L_1109 - .L_1108)
.L_1108:
        /*00ac*/ 	.word	0x00000000


	//----- nvinfo : EIATTR_CBANK_PARAM_SIZE
	.align		4
.L_1109:
        /*00b0*/ 	.byte	0x03, 0x19
        /*00b2*/ 	.short	0x00b8


	//----- nvinfo : EIATTR_PARAM_CBANK
	.align		4
        /*00b4*/ 	.byte	0x04, 0x0a
        /*00b6*/ 	.short	(.L_1111 - .L_1110)
	.align		4
.L_1110:
        /*00b8*/ 	.word	index@(.nv.constant0._Z35group_norm_nhwc_bwd_one_pass_kernelI11Fp32IOFp16WLi64ELi14ELi224EEv26Group_norm_nhwc_bwd_params)
        /*00bc*/ 	.short	0x0380
        /*00be*/ 	.short	0x00b8


	//----- nvinfo : EIATTR_SW_WAR
	.align		4
.L_1111:
        /*00c0*/ 	.byte	0x04, 0x36
        /*00c2*/ 	.short	(.L_1113 - .L_1112)
.L_1112:
        /*00c4*/ 	.word	0x00000008
.L_1113:


//--------------------- .nv.info._Z35group_norm_nhwc_bwd_one_pass_kernelI11Fp32IOFp16WLi128ELi14ELi224EEv26Group_norm_nhwc_bwd_params --------------------------
	.section	.nv.info._Z35group_norm_nhwc_bwd_one_pass_kernelI11Fp32IOFp16WLi128ELi14ELi224EEv26Group_norm_nhwc_bwd_params,"",@"SHT_CUDA_INFO"
	.sectionflags	@""
	.align	4


	//----- nvinfo : EIATTR_CUDA_API_VERSION
	.align		4
        /*0000*/ 	.byte	0x04, 0x37
        /*0002*/ 	.short	(.L_1115 - .L_1114)
.L_1114:
        /*0004*/ 	.word	0x00000082


	//----- nvinfo : EIATTR_KPARAM_INFO
	.align		4
.L_1115:
        /*0008*/ 	.byte	0x04, 0x17
        /*000a*/ 	.short	(.L_1117 - .L_1116)
.L_1116:
        /*000c*/ 	.word	0x00000000
        /*0010*/ 	.short	0x0000
        /*0012*/ 	.short	0x0000
        /*0014*/ 	.byte	0x00, 0xf0, 0xe1, 0x02


	//----- nvinfo : EIATTR_SPARSE_MMA_MASK
	.align		4
.L_1117:
        /*0018*/ 	.byte	0x03, 0x50
        /*001a*/ 	.short	0x0000


	//----- nvinfo : EIATTR_MAXREG_COUNT
	.align		4
        /*001c*/ 	.byte	0x03, 0x1b
        /*001e*/ 	.short	0x00ff


	//----- nvinfo : EIATTR_NUM_BARRIERS
	.align		4
        /*0020*/ 	.byte	0x02, 0x4c
        /*0022*/ 	.byte	0x01
	.zero		1


	//----- nvinfo : EIATTR_MERCURY_ISA_VERSION
	.align		4
        /*0024*/ 	.byte	0x03, 0x5f
        /*0026*/ 	.short	0x0101


	//----- nvinfo : EIATTR_INT_WARP_WIDE_INSTR_OFFSETS
	.align		4
        /*0028*/ 	.byte	0x04, 0x31
        /*002a*/ 	.short	(.L_1119 - .L_1118)


	//   ....[0]....
.L_1118:
        /*002c*/ 	.word	0x00002b10


	//   ....[1]....
        /*0030*/ 	.word	0x00002b30


	//   ....[2]....
        /*0034*/ 	.word	0x00002b60


	//   ....[3]....
        /*0038*/ 	.word	0x00002bb0


	//   ....[4]....
        /*003c*/ 	.word	0x00002d30


	//   ....[5]....
        /*0040*/ 	.word	0x00002d80


	//   ....[6]....
        /*0044*/ 	.word	0x00002d90


	//   ....[7]....
        /*0048*/ 	.word	0x00002de0


	//----- nvinfo : EIATTR_COOP_GROUP_MASK_REGIDS
	.align		4
.L_1119:
        /*004c*/ 	.byte	0x04, 0x29
        /*004e*/ 	.short	(.L_1121 - .L_1120)


	//   ....[0]....
.L_1120:
        /*0050*/ 	.word	0xffffffff


	//   ....[1]....
        /*0054*/ 	.word	0xffffffff


	//   ....[2]....
        /*0058*/ 	.word	0xffffffff


	//   ....[3]....
        /*005c*/ 	.word	0xffffffff


	//   ....[4]....
        /*0060*/ 	.word	0xffffffff


	//   ....[5]....
        /*0064*/ 	.word	0xffffffff


	//   ....[6]....
        /*0068*/ 	.word	0xffffffff


	//   ....[7]....
        /*006c*/ 	.word	0xffffffff


	//   ....[8]....
        /*0070*/ 	.word	0xffffffff


	//   ....[9]....
        /*0074*/ 	.word	0xffffffff


	//----- nvinfo : EIATTR_COOP_GROUP_INSTR_OFFSETS
	.align		4
.L_1121:
        /*0078*/ 	.byte	0x04, 0x28
        /*007a*/ 	.short	(.L_1123 - .L_1122)


	//   ....[0]....
.L_1122:
        /*007c*/ 	.word	0x00001870


	//   ....[1]....
        /*0080*/ 	.word	0x000018a0


	//   ....[2]....
        /*0084*/ 	.word	0x000018d0


	//   ....[3]....
        /*0088*/ 	.word	0x000018f0


	//   ....[4]....
        /*008c*/ 	.word	0x00001920


	//   ....[5]....
        /*0090*/ 	.word	0x00001940


	//   ....[6]....
        /*0094*/ 	.word	0x00001970


	//   ....[7]....
        /*0098*/ 	.word	0x00001990


	//   ....[8]....
        /*009c*/ 	.word	0x000019e0


	//   ....[9]....
        /*00a0*/ 	.word	0x000019f0


	//----- nvinfo : EIATTR_VRC_CTA_INIT_COUNT
	.align		4
.L_1123:
        /*00a4*/ 	.byte	0x02, 0x4a
	.zero		1
	.zero		1


	//----- nvinfo : EIATTR_EXIT_INSTR_OFFSETS
	.align		4
        /*00a8*/ 	.byte	0x04, 0x1c
        /*00aa*/ 	.short	(.L_1125 - .L_1124)


	//   ....[0]....
.L_1124:
        /*00ac*/ 	.word	0x00004240


	//   ....[1]....
        /*00b0*/ 	.word	0x00004370


	//   ....[2]....
        /*00b4*/ 	.word	0x00004990


	//   ....[3]....
        /*00b8*/ 	.word	0x00004f90


	//----- nvinfo : EIATTR_MAX_THREADS
	.align		4
.L_1125:
        /*00bc*/ 	.byte	0x04, 0x05
        /*00be*/ 	.short	(.L_1127 - .L_1126)
.L_1126:
        /*00c0*/ 	.word	0x000000e0
        /*00c4*/ 	.word	0x00000001
        /*00c8*/ 	.word	0x00000001


	//----- nvinfo : EIATTR_CRS_STACK_SIZE
	.align		4
.L_1127:
        /*00cc*/ 	.byte	0x04, 0x1e
        /*00ce*/ 	.short	(.L_1129 - .L_1128)
.L_1128:
        /*00d0*/ 	.word	0x00000000


	//----- nvinfo : EIATTR_CBANK_PARAM_SIZE
	.align		4
.L_1129:
        /*00d4*/ 	.byte	0x03, 0x19
        /*00d6*/ 	.short	0x00b8


	//----- nvinfo : EIATTR_PARAM_CBANK
	.align		4
        /*00d8*/ 	.byte	0x04, 0x0a
        /*00da*/ 	.short	(.L_1131 - .L_1130)
	.align		4
.L_1130:
        /*00dc*/ 	.word	index@(.nv.constant0._Z35group_norm_nhwc_bwd_one_pass_kernelI11Fp32IOFp16WLi128ELi14ELi224EEv26Group_norm_nhwc_bwd_params)
        /*00e0*/ 	.short	0x0380
        /*00e2*/ 	.short	0x00b8


	//----- nvinfo : EIATTR_SW_WAR
	.align		4
.L_1131:
        /*00e4*/ 	.byte	0x04, 0x36
        /*00e6*/ 	.short	(.L_1133 - .L_1132)
.L_1132:
        /*00e8*/ 	.word	0x00000008
.L_1133:


//--------------------- .nv.info._Z35group_norm_nhwc_bwd_one_pass_kernelI11Fp32IOFp16WLi256ELi14ELi224EEv26Group_norm_nhwc_bwd_params --------------------------
	.section	.nv.info._Z35group_norm_nhwc_bwd_one_pass_kernelI11Fp32IOFp16WLi256ELi14ELi224EEv26Group_norm_nhwc_bwd_params,"",@"SHT_CUDA_INFO"
	.sectionflags	@""
	.align	4


	//----- nvinfo : EIATTR_CUDA_API_VERSION
	.align		4
        /*0000*/ 	.byte	0x04, 0x37
        /*0002*/ 	.short	(.L_1135 - .L_1134)
.L_1134:
        /*0004*/ 	.word	0x00000082


	//----- nvinfo : EIATTR_KPARAM_INFO
	.align		4
.L_1135:
        /*0008*/ 	.byte	0x04, 0x17
        /*000a*/ 	.short	(.L_1137 - .L_1136)
.L_1136:
        /*000c*/ 	.word	0x00000000
        /*0010*/ 	.short	0x0000
        /*0012*/ 	.short	0x0000
        /*0014*/ 	.byte	0x00, 0xf0, 0xe1, 0x02


	//----- nvinfo : EIATTR_SPARSE_MMA_MASK
	.align		4
.L_1137:
        /*0018*/ 	.byte	0x03, 0x50
        /*001a*/ 	.short	0x0000


	//----- nvinfo : EIATTR_MAXREG_COUNT
	.align		4
        /*001c*/ 	.byte	0x03, 0x1b
        /*001e*/ 	.short	0x00ff


	//----- nvinfo : EIATTR_NUM_BARRIERS
	.align		4
        /*0020*/ 	.byte	0x02, 0x4c
        /*0022*/ 	.byte	0x01
	.zero		1


	//----- nvinfo : EIATTR_MERCURY_ISA_VERSION
	.align		4
        /*0024*/ 	.byte	0x03, 0x5f
        /*0026*/ 	.short	0x0101


	//----- nvinfo : EIATTR_INT_WARP_WIDE_INSTR_OFFSETS
	.align		4
        /*0028*/ 	.byte	0x04, 0x31
        /*002a*/ 	.short	(.L_1139 - .L_1138)


	//   ....[0]....
.L_1138:
        /*002c*/ 	.word	0x00003ce0


	//   ....[1]....
        /*0030*/ 	.word	0x00003d00


	//   ....[2]....
        /*0034*/ 	.word	0x00003d30


	//   ....[3]....
        /*0038*/ 	.word	0x00003d80


	//   ....[4]....
        /*003c*/ 	.word	0x00003f00


	//   ....[5]....
        /*0040*/ 	.word	0x00003f50


	//   ....[6]....
        /*0044*/ 	.word	0x00003f60


	//   ....[7]....
        /*0048*/ 	.word	0x00003fb0


	//----- nvinfo : EIATTR_COOP_GROUP_MASK_REGIDS
	.align		4
.L_1139:
        /*004c*/ 	.byte	0x04, 0x29
        /*004e*/ 	.short	(.L_1141 - .L_1140)


	//   ....[0]....
.L_1140:
        /*0050*/ 	.word	0xffffffff


	//   ....[1]....
        /*0054*/ 	.word	0xffffffff


	//   ....[2]....
        /*0058*/ 	.word	0xffffffff


	//   ....[3]....
        /*005c*/ 	.word	0xffffffff


	//   ....[4]....
        /*0060*/ 	.word	0xffffffff


	//   ....[5]....
        /*0064*/ 	.word	0xffffffff


	//   ....[6]....
        /*0068*/ 	.word	0xffffffff


	//   ....[7]....
        /*006c*/ 	.word	0xffffffff


	//   ....[8]....
        /*0070*/ 	.word	0xffffffff


	//   ....[9]....
        /*0074*/ 	.word	0xffffffff


	//----- nvinfo : EIATTR_COOP_GROUP_INSTR_OFFSETS
	.align		4
.L_1141:
        /*0078*/ 	.byte	0x04, 0x28
        /*007a*/ 	.short	(.L_1143 - .L_1142)


	//   ....[0]....
.L_1142:
        /*007c*/ 	.word	0x00002a50


	//   ....[1]....
        /*0080*/ 	.word	0x00002a80


	//   ....[2]....
        /*0084*/ 	.word	0x00002ac0


	//   ....[3]....
        /*0088*/ 	.word	0x00002ae0


	//   ....[4]....
        /*008c*/ 	.word	0x00002b10


	//   ....[5]....
        /*0090*/ 	.word	0x00002b30


	//   ....[6]....
        /*0094*/ 	.word	0x00002b60


	//   ....[7]....
        /*0098*/ 	.word	0x00002b80


	//   ....[8]....
        /*009c*/ 	.word	0x00002bd0


	//   ....[9]....
        /*00a0*/ 	.word	0x00002be0


	//----- nvinfo : EIATTR_VRC_CTA_INIT_COUNT
	.align		4
.L_1143:
        /*00a4*/ 	.byte	0x02, 0x4a
	.zero		1
	.zero		1


	//----- nvinfo : EIATTR_EXIT_INSTR_OFFSETS
	.align		4
        /*00a8*/ 	.byte	0x04, 0x1c
        /*00aa*/ 	.short	(.L_1145 - .L_1144)


	//   ....[0]....
.L_1144:
        /*00ac*/ 	.word	0x00005fe0


	//   ....[1]....
        /*00b0*/ 	.word	0x00006110


	//   ....[2]....
        /*00b4*/ 	.word	0x00006730


	//   ....[3]....
        /*00b8*/ 	.word	0x00006d30


	//----- nvinfo : EIATTR_MAX_THREADS
	.align		4
.L_1145:
        /*00bc*/ 	.byte	0x04, 0x05
        /*00be*/ 	.short	(.L_1147 - .L_1146)
.L_1146:
        /*00c0*/ 	.word	0x000000e0
        /*00c4*/ 	.word	0x00000001
        /*00c8*/ 	.word	0x00000001


	//----- nvinfo : EIATTR_CRS_STACK_SIZE
	.align		4
.L_1147:
        /*00cc*/ 	.byte	0x04, 0x1e
        /*00ce*/ 	.short	(.L_1149 - .L_1148)
.L_1148:
        /*00d0*/ 	.word	0x00000000


	//----- nvinfo : EIATTR_CBANK_PARAM_SIZE
	.align		4
.L_1149:
        /*00d4*/ 	.byte	0x03, 0x19
        /*00d6*/ 	.short	0x00b8


	//----- nvinfo : EIATTR_PARAM_CBANK
	.align		4
        /*00d8*/ 	.byte	0x04, 0x0a
        /*00da*/ 	.short	(.L_1151 - .L_1150)
	.align		4
.L_1150:
        /*00dc*/ 	.word	index@(.nv.constant0._Z35group_norm_nhwc_bwd_one_pass_kernelI11Fp32IOFp16WLi256ELi14ELi224EEv26Group_norm_nhwc_bwd_params)
        /*00e0*/ 	.short	0x0380
        /*00e2*/ 	.short	0x00b8


	//----- nvinfo : EIATTR_SW_WAR
	.align		4
.L_1151:
        /*00e4*/ 	.byte	0x04, 0x36
        /*00e6*/ 	.short	(.L_1153 - .L_1152)
.L_1152:
        /*00e8*/ 	.word	0x00000008
.L_1153:


//--------------------- .nv.info._Z35group_norm_nhwc_bwd_one_pass_kernelI11Fp32IOFp16WLi512ELi14ELi224EEv26Group_norm_nhwc_bwd_params --------------------------
	.section	.nv.info._Z35group_norm_nhwc_bwd_one_pass_kernelI11Fp32IOFp16WLi512ELi14ELi224EEv26Group_norm_nhwc_bwd_params,"",@"SHT_CUDA_INFO"
	.sectionflags	@""
	.align	4


	//----- nvinfo : EIATTR_CUDA_API_VERSION
	.align		4
        /*0000*/ 	.byte	0x04, 0x37
        /*0002*/ 	.short	(.L_1155 - .L_1154)
.L_1154:
        /*0004*/ 	.word	0x00000082


	//----- nvinfo : EIATTR_KPARAM_INFO
	.align		4
.L_1155:
        /*0008*/ 	.byte	0x04, 0x17
        /*000a*/ 	.short	(.L_1157 - .L_1156)
.L_1156:
        /*000c*/ 	.word	0x00000000
        /*0010*/ 	.short	0x0000
        /*0012*/ 	.short	0x0000
        /*0014*/ 	.byte	0x00, 0xf0, 0xe1, 0x02


	//----- nvinfo : EIATTR_SPARSE_MMA_MASK
	.align		4
.L_1157:
        /*0018*/ 	.byte	0x03, 0x50
        /*001a*/ 	.short	0x0000


	//----- nvinfo : EIATTR_MAXREG_COUNT
	.align		4
        /*001c*/ 	.byte	0x03, 0x1b
        /*001e*/ 	.short	0x00ff


	//----- nvinfo : EIATTR_NUM_BARRIERS
	.align		4
        /*0020*/ 	.byte	0x02, 0x4c
        /*0022*/ 	.byte	0x01
	.zero		1


	//----- nvinfo : EIATTR_MERCURY_ISA_VERSION
	.align		4
        /*0024*/ 	.byte	0x03, 0x5f
        /*0026*/ 	.short	0x0101


	//----- nvinfo : EIATTR_COOP_GROUP_MASK_REGIDS
	.align		4
        /*0028*/ 	.byte	0x04, 0x29
        /*002a*/ 	.short	(.L_1159 - .L_1158)


	//   ....[0]....
.L_1158:
        /*002c*/ 	.word	0xffffffff


	//   ....[1]....
        /*0030*/ 	.word	0xffffffff


	//   ....[2]....
        /*0034*/ 	.word	0xffffffff


	//   ....[3]....
        /*0038*/ 	.word	0xffffffff


	//   ....[4]....
        /*003c*/ 	.word	0xffffffff


	//   ....[5]....
        /*0040*/ 	.word	0xffffffff


	//   ....[6]....
        /*0044*/ 	.word	0xffffffff


	//   ....[7]....
        /*0048*/ 	.word	0xffffffff


	//   ....[8]....
        /*004c*/ 	.word	0xffffffff


	//   ....[9]....
        /*0050*/ 	.word	0xffffffff


	//----- nvinfo : EIATTR_COOP_GROUP_INSTR_OFFSETS
	.align		4
.L_1159:
        /*0054*/ 	.byte	0x04, 0x28
        /*0056*/ 	.short	(.L_1161 - .L_1160)


	//   ....[0]....
.L_1160:
        /*0058*/ 	.word	0x00004be0


	//   ....[1]....
        /*005c*/ 	.word	0x00004c20


	//   ....[2]....
        /*0060*/ 	.word	0x00004c90


	//   ....[3]....
        /*0064*/ 	.word	0x00004cb0


	//   ....[4]....
        /*0068*/ 	.word	0x00004ce0


	//   ....[5]....
        /*006c*/ 	.word	0x00004d00


	//   ....[6]....
        /*0070*/ 	.word	0x00004d30


	//   ....[7]....
        /*0074*/ 	.word	0x00004d50


	//   ....[8]....
        /*0078*/ 	.word	0x00004da0


	//   ....[9]....
        /*007c*/ 	.word	0x00004db0


	//----- nvinfo : EIATTR_VRC_CTA_INIT_COUNT
	.align		4
.L_1161:
        /*0080*/ 	.byte	0x02, 0x4a
	.zero		1
	.zero		1


	//----- nvinfo : EIATTR_EXIT_INSTR_OFFSETS
	.align		4
        /*0084*/ 	.byte	0x04, 0x1c
        /*0086*/ 	.short	(.L_1163 - .L_1162)


	//   ....[0]....
.L_1162:
        /*0088*/ 	.word	0x000095b0


	//   ....[1]....
        /*008c*/ 	.word	0x000096e0


	//   ....[2]....
        /*0090*/ 	.word	0x00009ce0


	//   ....[3]....
        /*0094*/ 	.word	0x0000a2e0


	//----- nvinfo : EIATTR_MAX_THREADS
	.align		4
.L_1163:
        /*0098*/ 	.byte	0x04, 0x05
        /*009a*/ 	.short	(.L_1165 - .L_1164)
.L_1164:
        /*009c*/ 	.word	0x000000e0
        /*00a0*/ 	.word	0x00000001
        /*00a4*/ 	.word	0x00000001


	//----- nvinfo : EIATTR_CRS_STACK_SIZE
	.align		4
.L_1165:
        /*00a8*/ 	.byte	0x04, 0x1e
        /*00aa*/ 	.short	(.L_1167 - .L_1166)
.L_1166:
        /*00ac*/ 	.word	0x00000000


	//----- nvinfo : EIATTR_CBANK_PARAM_SIZE
	.align		4
.L_1167:
        /*00b0*/ 	.byte	0x03, 0x19
        /*00b2*/ 	.short	0x00b8


	//----- nvinfo : EIATTR_PARAM_CBANK
	.align		4
        /*00b4*/ 	.byte	0x04, 0x0a
        /*00b6*/ 	.short	(.L_1169 - .L_1168)
	.align		4
.L_1168:
        /*00b8*/ 	.word	index@(.nv.constant0._Z35group_norm_nhwc_bwd_one_pass_kernelI11Fp32IOFp16WLi512ELi14ELi224EEv26Group_norm_nhwc_bwd_params)
        /*00bc*/ 	.short	0x0380
        /*00be*/ 	.short	0x00b8


	//----- nvinfo : EIATTR_SW_WAR
	.align		4
.L_1169:
        /*00c0*/ 	.byte	0x04, 0x36
        /*00c2*/ 	.short	(.L_1171 - .L_1170)
.L_1170:
        /*00c4*/ 	.word	0x00000008
.L_1171:


//--------------------- .nv.info._Z35group_norm_nhwc_fwd_one_pass_kernelI11Bf16IOFp32WLi64ELi14ELi224EEv26Group_norm_nhwc_fwd_params --------------------------
	.section	.nv.info._Z35group_norm_nhwc_fwd_one_pass_kernelI11Bf16IOFp32WLi64ELi14ELi224EEv26Group_norm_nhwc_fwd_params,"",@"SHT_CUDA_INFO"
	.sectionflags	@""
	.align	4


	//----- nvinfo : EIATTR_CUDA_API_VERSION
	.align		4
        /*0000*/ 	.byte	0x04, 0x37
        /*0002*/ 	.short	(.L_1173 - .L_1172)
.L_1172:
        /*0004*/ 	.word	0x00000082


	//----- nvinfo : EIATTR_KPARAM_INFO
	.align		4
.L_1173:
        /*0008*/ 	.byte	0x04, 0x17
        /*000a*/ 	.short	(.L_1175 - .L_1174)
.L_1174:
        /*000c*/ 	.word	0x00000000
        /*0010*/ 	.short	0x0000
        /*0012*/ 	.short	0x0000
        /*0014*/ 	.byte	0x00, 0xf0, 0x81, 0x02


	//----- nvinfo : EIATTR_SPARSE_MMA_MASK
	.align		4
.L_1175:
        /*0018*/ 	.byte	0x03, 0x50
        /*001a*/ 	.short	0x0000


	//----- nvinfo : EIATTR_MAXREG_COUNT
	.align		4
        /*001c*/ 	.byte	0x03, 0x1b
        /*001e*/ 	.short	0x00ff


	//----- nvinfo : EIATTR_NUM_BARRIERS
	.align		4
        /*0020*/ 	.byte	0x02, 0x4c
        /*0022*/ 	.byte	0x01
	.zero		1


	//----- nvinfo : EIATTR_MERCURY_ISA_VERSION
	.align		4
        /*0024*/ 	.byte	0x03, 0x5f
        /*0026*/ 	.short	0x0101


	//----- nvinfo : EIATTR_INT_WARP_WIDE_INSTR_OFFSETS
	.align		4
        /*0028*/ 	.byte	0x04, 0x31
        /*002a*/ 	.short	(.L_1177 - .L_1176)


	//   ....[0]....
.L_1176:
        /*002c*/ 	.word	0x00000f30


	//   ....[1]....
        /*0030*/ 	.word	0x00000f60


	//   ....[2]....
        /*0034*/ 	.word	0x00000f80


	//   ....[3]....
        /*0038*/ 	.word	0x00000fb0


	//   ....[4]....
        /*003c*/ 	.word	0x00001180


	//   ....[5]....
        /*0040*/ 	.word	0x000011e0


	//   ....[6]....
        /*0044*/ 	.word	0x00001210


	//   ....[7]....
        /*0048*/ 	.word	0x00001230


	//   ....[8]....
        /*004c*/ 	.word	0x000014e0


	//   ....[9]....
        /*0050*/ 	.word	0x000015c0


	//   ....[10]....
        /*0054*/ 	.word	0x000015d0


	//   ....[11]....
        /*0058*/ 	.word	0x000016b0


	//   ....[12]....
        /*005c*/ 	.word	0x00001820


	//   ....[13]....
        /*0060*/ 	.word	0x00001840


	//----- nvinfo : EIATTR_COOP_GROUP_MASK_REGIDS
	.align		4
.L_1177:
        /*0064*/ 	.byte	0x04, 0x29
        /*0066*/ 	.short	(.L_1179 - .L_1178)


	//   ....[0]....
.L_1178:
        /*0068*/ 	.word	0xffffffff


	//   ....[1]....
        /*006c*/ 	.word	0xffffffff


	//   ....[2]....
        /*0070*/ 	.word	0xffffffff


	//   ....[3]....
        /*0074*/ 	.word	0xffffffff


	//   ....[4]....
        /*0078*/ 	.word	0xffffffff


	//   ....[5]....
        /*007c*/ 	.word	0xffffffff


	//   ....[6]....
        /*0080*/ 	.word	0xffffffff


	//   ....[7]....
        /*0084*/ 	.word	0xffffffff


	//   ....[8]....
        /*0088*/ 	.word	0xffffffff


	//   ....[9]....
        /*008c*/ 	.word	0xffffffff


	//----- nvinfo : EIATTR_COOP_GROUP_INSTR_OFFSETS
	.align		4
.L_1179:
        /*0090*/ 	.byte	0x04, 0x28
        /*0092*/ 	.short	(.L_1181 - .L_1180)


	//   ....[0]....
.L_1180:
        /*0094*/ 	.word	0x000007c0


	//   ....[1]....
        /*0098*/ 	.word	0x000007d0


	//   ....[2]....
        /*009c*/ 	.word	0x00000800


	//   ....[3]....
        /*00a0*/ 	.word	0x00000820


	//   ....[4]....
        /*00a4*/ 	.word	0x00000850


	//   ....[5]....
        /*00a8*/ 	.word	0x00000870


	//   ....[6]....
        /*00ac*/ 	.word	0x000008a0


	//   ....[7]....
        /*00b0*/ 	.word	0x000008c0


	//   ....[8]....
        /*00b4*/ 	.word	0x00000910


	//   ....[9]....
        /*00b8*/ 	.word	0x00000920


	//----- nvinfo : EIATTR_VRC_CTA_INIT_COUNT
	.align		4
.L_1181:
        /*00bc*/ 	.byte	0x02, 0x4a
	.zero		1
	.zero		1


	//----- nvinfo : EIATTR_EXIT_INSTR_OFFSETS
	.align		4
        /*00c0*/ 	.byte	0x04, 0x1c
        /*00c2*/ 	.short	(.L_1183 - .L_1182)


	//   ....[0]....
.L_1182:
        /*00c4*/ 	.word	0x00000070


	//   ....[1]....
        /*00c8*/ 	.word	0x00002400


	//----- nvinfo : EIATTR_MAX_THREADS
	.align		4
.L_1183:
        /*00cc*/ 	.byte	0x04, 0x05
        /*00ce*/ 	.short	(.L_1185 - .L_1184)
.L_1184:
        /*00d0*/ 	.word	0x000000e0
        /*00d4*/ 	.word	0x00000001
        /*00d8*/ 	.word	0x00000001


	//----- nvinfo : EIATTR_CRS_STACK_SIZE
	.align		4
.L_1185:
        /*00dc*/ 	.byte	0x04, 0x1e
        /*00de*/ 	.short	(.L_1187 - .L_1186)
.L_1186:
        /*00e0*/ 	.word	0x00000000


	//----- nvinfo : EIATTR_CBANK_PARAM_SIZE
	.align		4
.L_1187:
        /*00e4*/ 	.byte	0x03, 0x19
        /*00e6*/ 	.short	0x00a0


	//----- nvinfo : EIATTR_PARAM_CBANK
	.align		4
        /*00e8*/ 	.byte	0x04, 0x0a
        /*00ea*/ 	.short	(.L_1189 - .L_1188)
	.align		4
.L_1188:
        /*00ec*/ 	.word	index@(.nv.constant0._Z35group_norm_nhwc_fwd_one_pass_kernelI11Bf16IOFp32WLi64ELi14ELi224EEv26Group_norm_nhwc_fwd_params)
        /*00f0*/ 	.short	0x0380
        /*00f2*/ 	.short	0x00a0


	//----- nvinfo : EIATTR_SW_WAR
	.align		4
.L_1189:
        /*00f4*/ 	.byte	0x04, 0x36
        /*00f6*/ 	.short	(.L_1191 - .L_1190)
.L_1190:
        /*00f8*/ 	.word	0x00000008
.L_1191:


//--------------------- .nv.info._Z35group_norm_nhwc_fwd_one_pass_kernelI11Bf16IOFp32WLi128ELi14ELi224EEv26Group_norm_nhwc_fwd_params --------------------------
	.section	.nv.info._Z35group_norm_nhwc_fwd_one_pass_kernelI11Bf16IOFp32WLi128ELi14ELi224EEv26Group_norm_nhwc_fwd_params,"",@"SHT_CUDA_INFO"
	.sectionflags	@""
	.align	4


	//----- nvinfo : EIATTR_CUDA_API_VERSION
	.align		4
        /*0000*/ 	.byte	0x04, 0x37
        /*0002*/ 	.short	(.L_1193 - .L_1192)
.L_1192:
        /*0004*/ 	.word	0x00000082


	//----- nvinfo : EIATTR_KPARAM_INFO
	.align		4
.L_1193:
        /*0008*/ 	.byte	0x04, 0x17
        /*000a*/ 	.short	(.L_1195 - .L_1194)
.L_1194:
        /*000c*/ 	.word	0x00000000
        /*0010*/ 	.short	0x0000
        /*0012*/ 	.short	0x0000
        /*0014*/ 	.byte	0x00, 0xf0, 0x81, 0x02


	//----- nvinfo : EIATTR_SPARSE_MMA_MASK
	.align		4
.L_1195:
        /*0018*/ 	.byte	0x03, 0x50
        /*001a*/ 	.short	0x0000


	//----- nvinfo : EIATTR_MAXREG_COUNT
	.align		4
        /*001c*/ 	.byte	0x03, 0x1b
        /*001e*/ 	.short	0x00ff


	//----- nvinfo : EIATTR_NUM_BARRIERS
	.align		4
        /*0020*/ 	.byte	0x02, 0x4c
        /*0022*/ 	.byte	0x01
	.zero		1


	//----- nvinfo : EIATTR_MERCURY_ISA_VERSION
	.align		4
        /*0024*/ 	.byte	0x03, 0x5f
        /*0026*/ 	.short	0x0101


	//----- nvinfo : EIATTR_INT_WARP_WIDE_INSTR_OFFSETS
	.align		4
        /*0028*/ 	.byte	0x04, 0x31
        /*002a*/ 	.short	(.L_1197 - .L_1196)


	//   ....[0]....
.L_1196:
        /*002c*/ 	.word	0x000012c0


	//   ....[1]....
        /*0030*/ 	.word	0x00001320


	//   ....[2]....
        /*0034*/ 	.word	0x000013b0


	//   ....[3]....
        /*0038*/ 	.word	0x00001460


	//   ....[4]....
        /*003c*/ 	.word	0x000014c0


	//   ....[5]....
        /*0040*/ 	.word	0x000015c0


	//   ....[6]....
        /*0044*/ 	.word	0x000015e0


	//   ....[7]....
        /*0048*/ 	.word	0x000016a0


	//   ....[8]....
        /*004c*/ 	.word	0x000018c0


	//   ....[9]....
        /*0050*/ 	.word	0x000019b0


	//   ....[10]....
        /*0054*/ 	.word	0x000019c0


	//   ....[11]....
        /*0058*/ 	.word	0x000019e0


	//   ....[12]....
        /*005c*/ 	.word	0x00001c10


	//   ....[13]....
        /*0060*/ 	.word	0x00001c30


	//----- nvinfo : EIATTR_COOP_GROUP_MASK_REGIDS
	.align		4
.L_1197:
        /*0064*/ 	.byte	0x04, 0x29
        /*0066*/ 	.short	(.L_1199 - .L_1198)


	//   ....[0]....
.L_1198:
        /*0068*/ 	.word	0xffffffff


	//   ....[1]....
        /*006c*/ 	.word	0xffffffff


	//   ....[2]....
        /*0070*/ 	.word	0xffffffff


	//   ....[3]....
        /*0074*/ 	.word	0xffffffff


	//   ....[4]....
        /*0078*/ 	.word	0xffffffff


	//   ....[5]....
        /*007c*/ 	.word	0xffffffff


	//   ....[6]....
        /*0080*/ 	.word	0xffffffff


	//   ....[7]....
        /*0084*/ 	.word	0xffffffff


	//   ....[8]....
        /*0088*/ 	.word	0xffffffff


	//   ....[9]....
        /*008c*/ 	.word	0xffffffff


	//----- nvinfo : EIATTR_COOP_GROUP_INSTR_OFFSETS
	.align		4
.L_1199:
        /*0090*/ 	.byte	0x04, 0x28
        /*0092*/ 	.short	(.L_1201 - .L_1200)


	//   ....[0]....
.L_1200:
        /*0094*/ 	.word	0x00000bb0


	//   ....[1]....
        /*0098*/ 	.word	0x00000bc0


	//   ....[2]....
        /*009c*/ 	.word	0x00000bf0


	//   ....[3]....
        /*00a0*/ 	.word	0x00000c00


	//   ....[4]....
        /*00a4*/ 	.word	0x00000c40


	//   ....[5]....
        /*00a8*/ 	.word	0x00000c50


	//   ....[6]....
        /*00ac*/ 	.word	0x00000c90


	//   ....[7]....
        /*00b0*/ 	.word	0x00000ca0


	//   ....[8]....
        /*00b4*/ 	.word	0x00000d00


	//   ....[9]....
        /*00b8*/ 	.word	0x00000d10


	//----- nvinfo : EIATTR_VRC_CTA_INIT_COUNT
	.align		4
.L_1201:
        /*00bc*/ 	.byte	0x02, 0x4a
	.zero		1
	.zero		1


	//----- nvinfo : EIATTR_EXIT_INSTR_OFFSETS
	.align		4
        /*00c0*/ 	.byte	0x04, 0x1c
        /*00c2*/ 	.short	(.L_1203 - .L_1202)


	//   ....[0]....
.L_1202:
        /*00c4*/ 	.word	0x00000070


	//   ....[1]....
        /*00c8*/ 	.word	0x00002f10


	//----- nvinfo : EIATTR_MAX_THREADS
	.align		4
.L_1203:
        /*00cc*/ 	.byte	0x04, 0x05
        /*00ce*/ 	.short	(.L_1205 - .L_1204)
.L_1204:
        /*00d0*/ 	.word	0x000000e0
        /*00d4*/ 	.word	0x00000001
        /*00d8*/ 	.word	0x00000001


	//----- nvinfo : EIATTR_CRS_STACK_SIZE
	.align		4
.L_1205:
        /*00dc*/ 	.byte	0x04, 0x1e
        /*00de*/ 	.short	(.L_1207 - .L_1206)
.L_1206:
        /*00e0*/ 	.word	0x00000000


	//----- nvinfo : EIATTR_CBANK_PARAM_SIZE
	.align		4
.L_1207:
        /*00e4*/ 	.byte	0x03, 0x19
        /*00e6*/ 	.short	0x00a0


	//----- nvinfo : EIATTR_PARAM_CBANK
	.align		4
        /*00e8*/ 	.byte	0x04, 0x0a
        /*00ea*/ 	.short	(.L_1209 - .L_1208)
	.align		4
.L_1208:
        /*00ec*/ 	.word	index@(.nv.constant0._Z35group_norm_nhwc_fwd_one_pass_kernelI11Bf16IOFp32WLi128ELi14ELi224EEv26Group_norm_nhwc_fwd_params)
        /*00f0*/ 	.short	0x0380
        /*00f2*/ 	.short	0x00a0


	//----- nvinfo : EIATTR_SW_WAR
	.align		4
.L_1209:
        /*00f4*/ 	.byte	0x04, 0x36
        /*00f6*/ 	.short	(.L_1211 - .L_1210)
.L_1210:
        /*00f8*/ 	.word	0x00000008
.L_1211:


//--------------------- .nv.info._Z35group_norm_nhwc_fwd_one_pass_kernelI11Bf16IOFp32WLi256ELi14ELi224EEv26Group_norm_nhwc_fwd_params --------------------------
	.section	.nv.info._Z35group_norm_nhwc_fwd_one_pass_kernelI11Bf16IOFp32WLi256ELi14ELi224EEv26Group_norm_nhwc_fwd_params,"",@"SHT_CUDA_INFO"
	.sectionflags	@""
	.align	4


	//----- nvinfo : EIATTR_CUDA_API_VERSION
	.align		4
        /*0000*/ 	.byte	0x04, 0x37
        /*0002*/ 	.short	(.L_1213 - .L_1212)
.L_1212:
        /*0004*/ 	.word	0x00000082


	//----- nvinfo : EIATTR_KPARAM_INFO
	.align		4
.L_1213:
        /*0008*/ 	.byte	0x04, 0x17
        /*000a*/ 	.short	(.L_1215 - .L_1214)
.L_1214:
        /*000c*/ 	.word	0x00000000
        /*0010*/ 	.short	0x0000
        /*0012*/ 	.short	0x0000
        /*0014*/ 	.byte	0x00, 0xf0, 0x81, 0x02


	//----- nvinfo : EIATTR_SPARSE_MMA_MASK
	.align		4
.L_1215:
        /*0018*/ 	.byte	0x03, 0x50
        /*001a*/ 	.short	0x0000


	//----- nvinfo : EIATTR_MAXREG_COUNT
	.align		4
        /*001c*/ 	.byte	0x03, 0x1b
        /*001e*/ 	.short	0x00ff


	//----- nvinfo : EIATTR_NUM_BARRIERS
	.align		4
        /*0020*/ 	.byte	0x02, 0x4c
        /*0022*/ 	.byte	0x01
	.zero		1


	//----- nvinfo : EIATTR_MERCURY_ISA_VERSION
	.align		4
        /*0024*/ 	.byte	0x03, 0x5f
        /*0026*/ 	.short	0x0101


	//----- nvinfo : EIATTR_INT_WARP_WIDE_INSTR_OFFSETS
	.align		4
        /*0028*/ 	.byte	0x04, 0x31
        /*002a*/ 	.short	(.L_1217 - .L_1216)


	//   ....[0]....
.L_1216:
        /*002c*/ 	.word	0x00001800


	//   ....[1]....
        /*0030*/ 	.word	0x00001880


	//   ....[2]....
        /*0034*/ 	.word	0x00001920


	//   ....[3]....
        /*0038*/ 	.word	0x000019c0


	//   ....[4]....
        /*003c*/ 	.word	0x00001a60


	//   ....[5]....
        /*0040*/ 	.word	0x00001b00


	//   ....[6]....
        /*0044*/ 	.word	0x00001ba0


	//   ....[7]....
        /*0048*/ 	.word	0x00001c40


	//   ....[8]....
        /*004c*/ 	.word	0x00001e40


	//   ....[9]....
        /*0050*/ 	.word	0x00001ea0


	//   ....[10]....
        /*0054*/ 	.word	0x00001f40


	//   ....[11]....
        /*0058*/ 	.word	0x00001fe0


	//   ....[12]....
        /*005c*/ 	.word	0x00002160


	//   ....[13]....
        /*0060*/ 	.word	0x00002190


	//----- nvinfo : EIATTR_COOP_GROUP_MASK_REGIDS
	.align		4
.L_1217:
        /*0064*/ 	.byte	0x04, 0x29
        /*0066*/ 	.short	(.L_1219 - .L_1218)


	//   ....[0]....
.L_1218:
        /*0068*/ 	.word	0xffffffff


	//   ....[1]....
        /*006c*/ 	.word	0xffffffff


	//   ....[2]....
        /*0070*/ 	.word	0xffffffff


	//   ....[3]....
        /*0074*/ 	.word	0xffffffff


	//   ....[4]....
        /*0078*/ 	.word	0xffffffff


	//   ....[5]....
        /*007c*/ 	.word	0xffffffff


	//   ....[6]....
        /*0080*/ 	.word	0xffffffff


	//   ....[7]....
        /*0084*/ 	.word	0xffffffff


	//   ....[8]....
        /*0088*/ 	.word	0xffffffff


	//   ....[9]....
        /*008c*/ 	.word	0xffffffff


	//----- nvinfo : EIATTR_COOP_GROUP_INSTR_OFFSETS
	.align		4
.L_1219:
        /*0090*/ 	.byte	0x04, 0x28
        /*0092*/ 	.short	(.L_1221 - .L_1220)


	//   ....[0]....
.L_1220:
        /*0094*/ 	.word	0x000010c0


	//   ....[1]....
        /*0098*/ 	.word	0x000010d0


	//   ....[2]....
        /*009c*/ 	.word	0x00001100


	//   ....[3]....
        /*00a0*/ 	.word	0x00001110


	//   ....[4]....
        /*00a4*/ 	.word	0x00001150


	//   ....[5]....
        /*00a8*/ 	.word	0x00001160


	//   ....[6]....
        /*00ac*/ 	.word	0x000011a0


	//   ....[7]....
        /*00b0*/ 	.word	0x000011b0


	//   ....[8]....
        /*00b4*/ 	.word	0x00001240


	//   ....[9]....
        /*00b8*/ 	.word	0x00001250


	//----- nvinfo : EIATTR_VRC_CTA_INIT_COUNT
	.align		4
.L_1221:
        /*00bc*/ 	.byte	0x02, 0x4a
	.zero		1
	.zero		1


	//----- nvinfo : EIATTR_EXIT_INSTR_OFFSETS
	.align		4
        /*00c0*/ 	.byte	0x04, 0x1c
        /*00c2*/ 	.short	(.L_1223 - .L_1222)


	//   ....[0]....
.L_1222:
        /*00c4*/ 	.word	0x00000070


	//   ....[1]....
        /*00c8*/ 	.word	0x00004380


	//----- nvinfo : EIATTR_MAX_THREADS
	.align		4
.L_1223:
        /*00cc*/ 	.byte	0x04, 0x05
        /*00ce*/ 	.short	(.L_1225 - .L_1224)
.L_1224:
        /*00d0*/ 	.word	0x000000e0
        /*00d4*/ 	.word	0x00000001
        /*00d8*/ 	.word	0x00000001


	//----- nvinfo : EIATTR_CRS_STACK_SIZE
	.align		4
.L_1225:
        /*00dc*/ 	.byte	0x04, 0x1e
        /*00de*/ 	.short	(.L_1227 - .L_1226)
.L_1226:
        /*00e0*/ 	.word	0x00000000


	//----- nvinfo : EIATTR_CBANK_PARAM_SIZE
	.align		4
.L_1227:
        /*00e4*/ 	.byte	0x03, 0x19
        /*00e6*/ 	.short	0x00a0


	//----- nvinfo : EIATTR_PARAM_CBANK
	.align		4
        /*00e8*/ 	.byte	0x04, 0x0a
        /*00ea*/ 	.short	(.L_1229 - .L_1228)
	.align		4
.L_1228:
        /*00ec*/ 	.word	index@(.nv.constant0._Z35group_norm_nhwc_fwd_one_pass_kernelI11Bf16IOFp32WLi256ELi14ELi224EEv26Group_norm_nhwc_fwd_params)
        /*00f0*/ 	.short	0x0380
        /*00f2*/ 	.short	0x00a0


	//----- nvinfo : EIATTR_SW_WAR
	.align		4
.L_1229:
        /*00f4*/ 	.byte	0x04, 0x36
        /*00f6*/ 	.short	(.L_1231 - .L_1230)
.L_1230:
        /*00f8*/ 	.word	0x00000008
.L_1231:


//--------------------- .nv.info._Z35group_norm_nhwc_fwd_one_pass_kernelI11Bf16IOFp32WLi512ELi14ELi224EEv26Group_norm_nhwc_fwd_params --------------------------
	.section	.nv.info._Z35group_norm_nhwc_fwd_one_pass_kernelI11Bf16IOFp32WLi512ELi14ELi224EEv26Group_norm_nhwc_fwd_params,"",@"SHT_CUDA_INFO"
	.sectionflags	@""
	.align	4


	//----- nvinfo : EIATTR_CUDA_API_VERSION
	.align		4
        /*0000*/ 	.byte	0x04, 0x37
        /*0002*/ 	.short	(.L_1233 - .L_1232)
.L_1232:
        /*0004*/ 	.word	0x00000082


	//----- nvinfo : EIATTR_KPARAM_INFO
	.align		4
.L_1233:
        /*0008*/ 	.byte	0x04, 0x17
        /*000a*/ 	.short	(.L_1235 - .L_1234)
.L_1234:
        /*000c*/ 	.word	0x00000000
        /*0010*/ 	.short	0x0000
        /*0012*/ 	.short	0x0000
        /*0014*/ 	.byte	0x00, 0xf0, 0x81, 0x02


	//----- nvinfo : EIATTR_SPARSE_MMA_MASK
	.align		4
.L_1235:
        /*0018*/ 	.byte	0x03, 0x50
        /*001a*/ 	.short	0x0000


	//----- nvinfo : EIATTR_MAXREG_COUNT
	.align		4
        /*001c*/ 	.byte	0x03, 0x1b
        /*001e*/ 	.short	0x00ff


	//----- nvinfo : EIATTR_NUM_BARRIERS
	.align		4
        /*0020*/ 	.byte	0x02, 0x4c
        /*0022*/ 	.byte	0x01
	.zero		1


	//----- nvinfo : EIATTR_MERCURY_ISA_VERSION
	.align		4
        /*0024*/ 	.byte	0x03, 0x5f
        /*0026*/ 	.short	0x0101


	//----- nvinfo : EIATTR_INT_WARP_WIDE_INSTR_OFFSETS
	.align		4
        /*0028*/ 	.byte	0x04, 0x31
        /*002a*/ 	.short	(.L_1237 - .L_1236)


	//   ....[0]....
.L_1236:
        /*002c*/ 	.word	0x00002420


	//   ....[1]....
        /*0030*/ 	.word	0x00002470


	//   ....[2]....
        /*0034*/ 	.word	0x00002500


	//   ....[3]....
        /*0038*/ 	.word	0x00002590


	//   ....[4]....
        /*003c*/ 	.word	0x00002640


	//   ....[5]....
        /*0040*/ 	.word	0x000026d0


	//   ....[6]....
        /*0044*/ 	.word	0x00002780


	//   ....[7]....
        /*0048*/ 	.word	0x00002800


	//   ....[8]....
        /*004c*/ 	.word	0x00002a40


	//   ....[9]....
        /*0050*/ 	.word	0x00002a60


	//   ....[10]....
        /*0054*/ 	.word	0x00002b60


	//   ....[11]....
        /*0058*/ 	.word	0x00002b80


	//   ....[12]....
        /*005c*/ 	.word	0x00002d60


	//   ....[13]....
        /*0060*/ 	.word	0x00002d80


	//----- nvinfo : EIATTR_COOP_GROUP_MASK_REGIDS
	.align		4
.L_1237:
        /*0064*/ 	.byte	0x04, 0x29
        /*0066*/ 	.short	(.L_1239 - .L_1238)


	//   ....[0]....
.L_1238:
        /*0068*/ 	.word	0xffffffff


	//   ....[1]....
        /*006c*/ 	.word	0xffffffff


	//   ....[2]....
        /*0070*/ 	.word	0xffffffff


	//   ....[3]....
        /*0074*/ 	.word	0xffffffff


	//   ....[4]....
        /*0078*/ 	.word	0xffffffff


	//   ....[5]....
        /*007c*/ 	.word	0xffffffff


	//   ....[6]....
        /*0080*/ 	.word	0xffffffff


	//   ....[7]....
        /*0084*/ 	.word	0xffffffff


	//   ....[8]....
        /*0088*/ 	.word	0xffffffff


	//   ....[9]....
        /*008c*/ 	.word	0xffffffff


	//----- nvinfo : EIATTR_COOP_GROUP_INSTR_OFFSETS
	.align		4
.L_1239:
        /*0090*/ 	.byte	0x04, 0x28
        /*0092*/ 	.short	(.L_1241 - .L_1240)


	//   ....[0]....
.L_1240:
        /*0094*/ 	.word	0x00001cd0


	//   ....[1]....
        /*0098*/ 	.word	0x00001ce0


	//   ....[2]....
        /*009c*/ 	.word	0x00001d20


	//   ....[3]....
        /*00a0*/ 	.word	0x00001d30


	//   ....[4]....
        /*00a4*/ 	.word	0x00001d70


	//   ....[5]....
        /*00a8*/ 	.word	0x00001d80


	//   ....[6]....
        /*00ac*/ 	.word	0x00001dc0


	//   ....[7]....
        /*00b0*/ 	.word	0x00001dd0


	//   ....[8]....
        /*00b4*/ 	.word	0x00001e50


	//   ....[9]....
        /*00b8*/ 	.word	0x00001e60


	//----- nvinfo : EIATTR_VRC_CTA_INIT_COUNT
	.align		4
.L_1241:
        /*00bc*/ 	.byte	0x02, 0x4a
	.zero		1
	.zero		1


	//----- nvinfo : EIATTR_EXIT_INSTR_OFFSETS
	.align		4
        /*00c0*/ 	.byte	0x04, 0x1c
        /*00c2*/ 	.short	(.L_1243 - .L_1242)


	//   ....[0]....
.L_1242:
        /*00c4*/ 	.word	0x00000070


	//   ....[1]....
        /*00c8*/ 	.word	0x00006c90


	//----- nvinfo : EIATTR_MAX_THREADS
	.align		4
.L_1243:
        /*00cc*/ 	.byte	0x04, 0x05
        /*00ce*/ 	.short	(.L_1245 - .L_1244)
.L_1244:
        /*00d0*/ 	.word	0x000000e0
        /*00d4*/ 	.word	0x00000001
        /*00d8*/ 	.word	0x00000001


	//----- nvinfo : EIATTR_CRS_STACK_SIZE
	.align		4
.L_1245:
        /*00dc*/ 	.byte	0x04, 0x1e
        /*00de*/ 	.short	(.L_1247 - .L_1246)
.L_1246:
        /*00e0*/ 	.word	0x00000000


	//----- nvinfo : EIATTR_CBANK_PARAM_SIZE
	.align		4
.L_1247:
        /*00e4*/ 	.byte	0x03, 0x19
        /*00e6*/ 	.short	0x00a0


	//----- nvinfo : EIATTR_PARAM_CBANK
	.align		4
        /*00e8*/ 	.byte	0x04, 0x0a
        /*00ea*/ 	.short	(.L_1249 - .L_1248)
	.align		4
.L_1248:
        /*00ec*/ 	.word	index@(.nv.constant0._Z35group_norm_nhwc_fwd_one_pass_kernelI11Bf16IOFp32WLi512ELi14ELi224EEv26Group_norm_nhwc_fwd_params)
        /*00f0*/ 	.short	0x0380
        /*00f2*/ 	.short	0x00a0


	//----- nvinfo : EIATTR_SW_WAR
	.align		4
.L_1249:
        /*00f4*/ 	.byte	0x04, 0x36
        /*00f6*/ 	.short	(.L_1251 - .L_1250)
.L_1250:
        /*00f8*/ 	.word	0x00000008
.L_1251:


//--------------------- .nv.info._Z35group_norm_nhwc_fwd_one_pass_kernelI11Bf16IOBf16WLi64ELi14ELi224EEv26Group_norm_nhwc_fwd_params --------------------------
	.section	.nv.info._Z35group_norm_nhwc_fwd_one_pass_kernelI11Bf16IOBf16WLi64ELi14ELi224EEv26Group_norm_nhwc_fwd_params,"",@"SHT_CUDA_INFO"
	.sectionflags	@""
	.align	4


	//----- nvinfo : EIATTR_CUDA_API_VERSION
	.align		4
        /*0000*/ 	.byte	0x04, 0x37
        /*0002*/ 	.short	(.L_1253 - .L_1252)
.L_1252:
        /*0004*/ 	.word	0x00000082


	//----- nvinfo : EIATTR_KPARAM_INFO
	.align		4
.L_1253:
        /*0008*/ 	.byte	0x04, 0x17
        /*000a*/ 	.short	(.L_1255 - .L_1254)
.L_1254:
        /*000c*/ 	.word	0x00000000
        /*0010*/ 	.short	0x0000
        /*0012*/ 	.short	0x0000
        /*0014*/ 	.byte	0x00, 0xf0, 0x81, 0x02


	//----- nvinfo : EIATTR_SPARSE_MMA_MASK
	.align		4
.L_1255:
        /*0018*/ 	.byte	0x03, 0x50
        /*001a*/ 	.short	0x0000


	//----- nvinfo : EIATTR_MAXREG_COUNT
	.align		4
        /*001c*/ 	.byte	0x03, 0x1b
        /*001e*/ 	.short	0x00ff


	//----- nvinfo : EIATTR_NUM_BARRIERS
	.align		4
        /*0020*/ 	.byte	0x02, 0x4c
        /*0022*/ 	.byte	0x01
	.zero		1


	//----- nvinfo : EIATTR_MERCURY_ISA_VERSION
	.align		4
        /*0024*/ 	.byte	0x03, 0x5f
        /*0026*/ 	.short	0x0101


	//----- nvinfo : EIATTR_INT_WARP_WIDE_INSTR_OFFSETS
	.align		4
        /*0028*/ 	.byte	0x04, 0x31
        /*002a*/ 	.short	(.L_1257 - .L_1256)


	//   ....[0]....
.L_1256:
        /*002c*/ 	.word	0x00000f30


	//   ....[1]....
        /*0030*/ 	.word	0x00000f60


	//   ....[2]....
        /*0034*/ 	.word	0x00000f80


	//   ....[3]....
        /*0038*/ 	.word	0x00000fb0


	//   ....[4]....
        /*003c*/ 	.word	0x00001180


	//   ....[5]....
        /*0040*/ 	.word	0x000011e0


	//   ....[6]....
        /*0044*/ 	.word	0x00001210


	//   ....[7]....
        /*0048*/ 	.word	0x00001230


	//   ....[8]....
        /*004c*/ 	.word	0x000014e0


	//   ....[9]....
        /*0050*/ 	.word	0x000015c0


	//   ....[10]....
        /*0054*/ 	.word	0x000015d0


	//   ....[11]....
        /*0058*/ 	.word	0x000016b0


	//   ....[12]....
        /*005c*/ 	.word	0x00001820


	//   ....[13]....
        /*0060*/ 	.word	0x00001840


	//----- nvinfo : EIATTR_COOP_GROUP_MASK_REGIDS
	.align		4
.L_1257:
        /*0064*/ 	.byte	0x04, 0x29
        /*0066*/ 	.short	(.L_1259 - .L_1258)


	//   ....[0]....
.L_1258:
        /*0068*/ 	.word	0xffffffff


	//   ....[1]....
        /*006c*/ 	.word	0xffffffff


	//   ....[2]....
        /*0070*/ 	.word	0xffffffff


	//   ....[3]....
        /*0074*/ 	.word	0xffffffff


	//   ....[4]....
        /*0078*/ 	.word	0xffffffff


	//   ....[5]....
        /*007c*/ 	.word	0xffffffff


	//   ....[6]....
        /*0080*/ 	.word	0xffffffff


	//   ....[7]....
        /*0084*/ 	.word	0xffffffff


	//   ....[8]....
        /*0088*/ 	.word	0xffffffff


	//   ....[9]....
        /*008c*/ 	.word	0xffffffff


	//----- nvinfo : EIATTR_COOP_GROUP_INSTR_OFFSETS
	.align		4
.L_1259:
        /*0090*/ 	.byte	0x04, 0x28
        /*0092*/ 	.short	(.L_1261 - .L_1260)


	//   ....[0]....
.L_1260:
        /*0094*/ 	.word	0x000007c0


	//   ....[1]....
        /*0098*/ 	.word	0x000007d0


	//   ....[2]....
        /*009c*/ 	.word	0x00000800


	//   ....[3]....
        /*00a0*/ 	.word	0x00000820


	//   ....[4]....
        /*00a4*/ 	.word	0x00000850


	//   ....[5]....
        /*00a8*/ 	.word	0x00000870


	//   ....[6]....
        /*00ac*/ 	.word	0x000008a0


	//   ....[7]....
        /*00b0*/ 	.word	0x000008c0


	//   ....[8]....
        /*00b4*/ 	.word	0x00000910


	//   ....[9]....
        /*00b8*/ 	.word	0x00000920


	//----- nvinfo : EIATTR_VRC_CTA_INIT_COUNT
	.align		4
.L_1261:
        /*00bc*/ 	.byte	0x02, 0x4a
	.zero		1
	.zero		1


	//----- nvinfo : EIATTR_EXIT_INSTR_OFFSETS
	.align		4
        /*00c0*/ 	.byte	0x04, 0x1c
        /*00c2*/ 	.short	(.L_1263 - .L_1262)


	//   ....[0]....
.L_1262:
        /*00c4*/ 	.word	0x00000070


	//   ....[1]....
        /*00c8*/ 	.word	0x00002450


	//----- nvinfo : EIATTR_MAX_THREADS
	.align		4
.L_1263:
        /*00cc*/ 	.byte	0x04, 0x05
        /*00ce*/ 	.short	(.L_1265 - .L_1264)
.L_1264:
        /*00d0*/ 	.word	0x000000e0
        /*00d4*/ 	.word	0x00000001
        /*00d8*/ 	.word	0x00000001


	//----- nvinfo : EIATTR_CRS_STACK_SIZE
	.align		4
.L_1265:
        /*00dc*/ 	.byte	0x04, 0x1e
        /*00de*/ 	.short	(.L_1267 - .L_1266)
.L_1266:
        /*00e0*/ 	.word	0x00000000


	//----- nvinfo : EIATTR_CBANK_PARAM_SIZE
	.align		4
.L_1267:
        /*00e4*/ 	.byte	0x03, 0x19
        /*00e6*/ 	.short	0x00a0


	//----- nvinfo : EIATTR_PARAM_CBANK
	.align		4
        /*00e8*/ 	.byte	0x04, 0x0a
        /*00ea*/ 	.short	(.L_1269 - .L_1268)
	.align		4
.L_1268:
        /*00ec*/ 	.word	index@(.nv.constant0._Z35group_norm_nhwc_fwd_one_pass_kernelI11Bf16IOBf16WLi64ELi14ELi224EEv26Group_norm_nhwc_fwd_params)
        /*00f0*/ 	.short	0x0380
        /*00f2*/ 	.short	0x00a0


	//----- nvinfo : EIATTR_SW_WAR
	.align		4
.L_1269:
        /*00f4*/ 	.byte	0x04, 0x36
        /*00f6*/ 	.short	(.L_1271 - .L_1270)
.L_1270:
        /*00f8*/ 	.word	0x00000008
.L_1271:


//--------------------- .nv.info._Z35group_norm_nhwc_fwd_one_pass_kernelI11Bf16IOBf16WLi128ELi14ELi224EEv26Group_norm_nhwc_fwd_params --------------------------
	.section	.nv.info._Z35group_norm_nhwc_fwd_one_pass_kernelI11Bf16IOBf16WLi128ELi14ELi224EEv26Group_norm_nhwc_fwd_params,"",@"SHT_CUDA_INFO"
	.sectionflags	@""
	.align	4


	//----- nvinfo : EIATTR_CUDA_API_VERSION
	.align		4
        /*0000*/ 	.byte	0x04, 0x37
        /*0002*/ 	.short	(.L_1273 - .L_1272)
.L_1272:
        /*0004*/ 	.word	0x00000082


	//----- nvinfo : EIATTR_KPARAM_INFO
	.align		4
.L_1273:
        /*0008*/ 	.byte	0x04, 0x17
        /*000a*/ 	.short	(.L_1275 - .L_1274)
.L_1274:
        /*000c*/ 	.word	0x00000000
        /*0010*/ 	.short	0x0000
        /*0012*/ 	.short	0x0000
        /*0014*/ 	.byte	0x00, 0xf0, 0x81, 0x02


	//----- nvinfo : EIATTR_SPARSE_MMA_MASK
	.align		4
.L_1275:
        /*0018*/ 	.byte	0x03, 0x50
        /*001a*/ 	.short	0x0000


	//----- nvinfo : EIATTR_MAXREG_COUNT
	.align		4
        /*001c*/ 	.byte	0x03, 0x1b
        /*001e*/ 	.short	0x00ff


	//----- nvinfo : EIATTR_NUM_BARRIERS
	.align		4
        /*0020*/ 	.byte	0x02, 0x4c
        /*0022*/ 	.byte	0x01
	.zero		1


	//----- nvinfo : EIATTR_MERCURY_ISA_VERSION
	.align		4
        /*0024*/ 	.byte	0x03, 0x5f
        /*0026*/ 	.short	0x0101


	//----- nvinfo : EIATTR_INT_WARP_WIDE_INSTR_OFFSETS
	.align		4
        /*0028*/ 	.byte	0x04, 0x31
        /*002a*/ 	.short	(.L_1277 - .L_1276)


	//   ....[0]....
.L_1276:
        /*002c*/ 	.word	0x000012b0


	//   ....[1]....
        /*0030*/ 	.word	0x00001310


	//   ....[2]....
        /*0034*/ 	.word	0x000013a0


	//   ....[3]....
        /*0038*/ 	.word	0x00001450


	//   ....[4]....
        /*003c*/ 	.word	0x000014b0


	//   ....[5]....
        /*0040*/ 	.word	0x000015b0


	//   ....[6]....
        /*0044*/ 	.word	0x000015d0


	//   ....[7]....
        /*0048*/ 	.word	0x00001690


	//   ....[8]....
        /*004c*/ 	.word	0x000018b0


	//   ....[9]....
        /*0050*/ 	.word	0x000019a0


	//   ....[10]....
        /*0054*/ 	.word	0x000019b0


	//   ....[11]....
        /*0058*/ 	.word	0x000019d0


	//   ....[12]....
        /*005c*/ 	.word	0x00001c00


	//   ....[13]....
        /*0060*/ 	.word	0x00001c20


	//----- nvinfo : EIATTR_COOP_GROUP_MASK_REGIDS
	.align		4
.L_1277:
        /*0064*/ 	.byte	0x04, 0x29
        /*0066*/ 	.short	(.L_1279 - .L_1278)


	//   ....[0]....
.L_1278:
        /*0068*/ 	.word	0xffffffff


	//   ....[1]....
        /*006c*/ 	.word	0xffffffff


	//   ....[2]....
        /*0070*/ 	.word	0xffffffff


	//   ....[3]....
        /*0074*/ 	.word	0xffffffff


	//   ....[4]....
        /*0078*/ 	.word	0xffffffff


	//   ....[5]....
        /*007c*/ 	.word	0xffffffff


	//   ....[6]....
        /*0080*/ 	.word	0xffffffff


	//   ....[7]....
        /*0084*/ 	.word	0xffffffff


	//   ....[8]....
        /*0088*/ 	.word	0xffffffff


	//   ....[9]....
        /*008c*/ 	.word	0xffffffff


	//----- nvinfo : EIATTR_COOP_GROUP_INSTR_OFFSETS
	.align		4
.L_1279:
        /*0090*/ 	.byte	0x04, 0x28
        /*0092*/ 	.short	(.L_1281 - .L_1280)


	//   ....[0]....
.L_1280:
        /*0094*/ 	.word	0x00000ba0


	//   ....[1]....
        /*0098*/ 	.word	0x00000bb0


	//   ....[2]....
        /*009c*/ 	.word	0x00000be0


	//   ....[3]....
        /*00a0*/ 	.word	0x00000bf0


	//   ....[4]....
        /*00a4*/ 	.word	0x00000c30


	//   ....[5]....
        /*00a8*/ 	.word	0x00000c40


	//   ....[6]....
        /*00ac*/ 	.word	0x00000c80


	//   ....[7]....
        /*00b0*/ 	.word	0x00000c90


	//   ....[8]....
        /*00b4*/ 	.word	0x00000cf0


	//   ....[9]....
        /*00b8*/ 	.word	0x00000d00


	//----- nvinfo : EIATTR_VRC_CTA_INIT_COUNT
	.align		4
.L_1281:
        /*00bc*/ 	.byte	0x02, 0x4a
	.zero		1
	.zero		1


	//----- nvinfo : EIATTR_EXIT_INSTR_OFFSETS
	.align		4
        /*00c0*/ 	.byte	0x04, 0x1c
        /*00c2*/ 	.short	(.L_1283 - .L_1282)


	//   ....[0]....
.L_1282:
        /*00c4*/ 	.word	0x00000070


	//   ....[1]....
        /*00c8*/ 	.word	0x00002f60


	//----- nvinfo : EIATTR_MAX_THREADS
	.align		4
.L_1283:
        /*00cc*/ 	.byte	0x04, 0x05
        /*00ce*/ 	.short	(.L_1285 - .L_1284)
.L_1284:
        /*00d0*/ 	.word	0x000000e0
        /*00d4*/ 	.word	0x00000001
        /*00d8*/ 	.word	0x00000001


	//----- nvinfo : EIATTR_CRS_STACK_SIZE
	.align		4
.L_1285:
        /*00dc*/ 	.byte	0x04, 0x1e
        /*00de*/ 	.short	(.L_1287 - .L_1286)
.L_1286:
        /*00e0*/ 	.word	0x00000000


	//----- nvinfo : EIATTR_CBANK_PARAM_SIZE
	.align		4
.L_1287:
        /*00e4*/ 	.byte	0x03, 0x19
        /*00e6*/ 	.short	0x00a0


	//----- nvinfo : EIATTR_PARAM_CBANK
	.align		4
        /*00e8*/ 	.byte	0x04, 0x0a
        /*00ea*/ 	.short	(.L_1289 - .L_1288)
	.align		4
.L_1288:
        /*00ec*/ 	.word	index@(.nv.constant0._Z35group_norm_nhwc_fwd_one_pass_kernelI11Bf16IOBf16WLi128ELi14ELi224EEv26Group_norm_nhwc_fwd_params)
        /*00f0*/ 	.short	0x0380
        /*00f2*/ 	.short	0x00a0


	//----- nvinfo : EIATTR_SW_WAR
	.align		4
.L_1289:
        /*00f4*/ 	.byte	0x04, 0x36
        /*00f6*/ 	.short	(.L_1291 - .L_1290)
.L_1290:
        /*00f8*/ 	.word	0x00000008
.L_1291:


//--------------------- .nv.info._Z35group_norm_nhwc_fwd_one_pass_kernelI11Bf16IOBf16WLi256ELi14ELi224EEv26Group_norm_nhwc_fwd_params --------------------------
	.section	.nv.info._Z35group_norm_nhwc_fwd_one_pass_kernelI11Bf16IOBf16WLi256ELi14ELi224EEv26Group_norm_nhwc_fwd_params,"",@"SHT_CUDA_INFO"
	.sectionflags	@""
	.align	4


	//----- nvinfo : EIATTR_CUDA_API_VERSION
	.align		4
        /*0000*/ 	.byte	0x04, 0x37
        /*0002*/ 	.short	(.L_1293 - .L_1292)
.L_1292:
        /*0004*/ 	.word	0x00000082


	//----- nvinfo : EIATTR_KPARAM_INFO
	.align		4
.L_1293:
        /*0008*/ 	.byte	0x04, 0x17
        /*000a*/ 	.short	(.L_1295 - .L_1294)
.L_1294:
        /*000c*/ 	.word	0x00000000
        /*0010*/ 	.short	0x0000
        /*0012*/ 	.short	0x0000
        /*0014*/ 	.byte	0x00, 0xf0, 0x81, 0x02


	//----- nvinfo : EIATTR_SPARSE_MMA_MASK
	.align		4
.L_1295:
        /*0018*/ 	.byte	0x03, 0x50
        /*001a*/ 	.short	0x0000


	//----- nvinfo : EIATTR_MAXREG_COUNT
	.align		4
        /*001c*/ 	.byte	0x03, 0x1b
        /*001e*/ 	.short	0x00ff


	//----- nvinfo : EIATTR_NUM_BARRIERS
	.align		4
        /*0020*/ 	.byte	0x02, 0x4c
        /*0022*/ 	.byte	0x01
	.zero		1


	//----- nvinfo : EIATTR_MERCURY_ISA_VERSION
	.align		4
        /*0024*/ 	.byte	0x03, 0x5f
        /*0026*/ 	.short	0x0101


	//----- nvinfo : EIATTR_INT_WARP_WIDE_INSTR_OFFSETS
	.align		4
        /*0028*/ 	.byte	0x04, 0x31
        /*002a*/ 	.short	(.L_1297 - .L_1296)


	//   ....[0]....
.L_1296:
        /*002c*/ 	.word	0x00001820


	//   ....[1]....
        /*0030*/ 	.word	0x000018a0


	//   ....[2]....
        /*0034*/ 	.word	0x00001940


	//   ....[3]....
        /*0038*/ 	.word	0x000019e0


	//   ....[4]....
        /*003c*/ 	.word	0x00001a80


	//   ....[5]....
        /*0040*/ 	.word	0x00001b20


	//   ....[6]....
        /*0044*/ 	.word	0x00001bc0


	//   ....[7]....
        /*0048*/ 	.word	0x00001c60


	//   ....[8]....
        /*004c*/ 	.word	0x00001e60


	//   ....[9]....
        /*0050*/ 	.word	0x00001ec0


	//   ....[10]....
        /*0054*/ 	.word	0x00001f60


	//   ....[11]....
        /*0058*/ 	.word	0x00002000


	//   ....[12]....
        /*005c*/ 	.word	0x00002180


	//   ....[13]....
        /*0060*/ 	.word	0x000021b0


	//----- nvinfo : EIATTR_COOP_GROUP_MASK_REGIDS
	.align		4
.L_1297:
        /*0064*/ 	.byte	0x04, 0x29
        /*0066*/ 	.short	(.L_1299 - .L_1298)


	//   ....[0]....
.L_1298:
        /*0068*/ 	.word	0xffffffff


	//   ....[1]....
        /*006c*/ 	.word	0xffffffff


	//   ....[2]....
        /*0070*/ 	.word	0xffffffff


	//   ....[3]....
        /*0074*/ 	.word	0xffffffff


	//   ....[4]....
        /*0078*/ 	.word	0xffffffff


	//   ....[5]....
        /*007c*/ 	.word	0xffffffff


	//   ....[6]....
        /*0080*/ 	.word	0xffffffff


	//   ....[7]....
        /*0084*/ 	.word	0xffffffff


	//   ....[8]....
        /*0088*/ 	.word	0xffffffff


	//   ....[9]....
        /*008c*/ 	.word	0xffffffff


	//----- nvinfo : EIATTR_COOP_GROUP_INSTR_OFFSETS
	.align		4
.L_1299:
        /*0090*/ 	.byte	0x04, 0x28
        /*0092*/ 	.short	(.L_1301 - .L_1300)


	//   ....[0]....
.L_1300:
        /*0094*/ 	.word	0x000010f0


	//   ....[1]....
        /*0098*/ 	.word	0x00001100


	//   ....[2]....
        /*009c*/ 	.word	0x00001130


	//   ....[3]....
        /*00a0*/ 	.word	0x00001140


	//   ....[4]....
        /*00a4*/ 	.word	0x00001180


	//   ....[5]....
        /*00a8*/ 	.word	0x00001190


	//   ....[6]....
        /*00ac*/ 	.word	0x000011d0


	//   ....[7]....
        /*00b0*/ 	.word	0x000011e0


	//   ....[8]....
        /*00b4*/ 	.word	0x00001260


	//   ....[9]....
        /*00b8*/ 	.word	0x00001270


	//----- nvinfo : EIATTR_VRC_CTA_INIT_COUNT
	.align		4
.L_1301:
        /*00bc*/ 	.byte	0x02, 0x4a
	.zero		1
	.zero		1


	//----- nvinfo : EIATTR_EXIT_INSTR_OFFSETS
	.align		4
        /*00c0*/ 	.byte	0x04, 0x1c
        /*00c2*/ 	.short	(.L_1303 - .L_1302)


	//   ....[0]....
.L_1302:
        /*00c4*/ 	.word	0x00000070


	//   ....[1]....
        /*00c8*/ 	.word	0x00004410


	//----- nvinfo : EIATTR_MAX_THREADS
	.align		4
.L_1303:
        /*00cc*/ 	.byte	0x04, 0x05
        /*00ce*/ 	.short	(.L_1305 - .L_1304)
.L_1304:
        /*00d0*/ 	.word	0x000000e0
        /*00d4*/ 	.word	0x00000001
        /*00d8*/ 	.word	0x00000001


	//----- nvinfo : EIATTR_CRS_STACK_SIZE
	.align		4
.L_1305:
        /*00dc*/ 	.byte	0x04, 0x1e
        /*00de*/ 	.short	(.L_1307 - .L_1306)
.L_1306:
        /*00e0*/ 	.word	0x00000000


	//----- nvinfo : EIATTR_CBANK_PARAM_SIZE
	.align		4
.L_1307:
        /*00e4*/ 	.byte	0x03, 0x19
        /*00e6*/ 	.short	0x00a0


	//----- nvinfo : EIATTR_PARAM_CBANK
	.align		4
        /*00e8*/ 	.byte	0x04, 0x0a
        /*00ea*/ 	.short	(.L_1309 - .L_1308)
	.align		4
.L_1308:
        /*00ec*/ 	.word	index@(.nv.constant0._Z35group_norm_nhwc_fwd_one_pass_kernelI11Bf16IOBf16WLi256ELi14ELi224EEv26Group_norm_nhwc_fwd_params)
        /*00f0*/ 	.short	0x0380
        /*00f2*/ 	.short	0x00a0


	//----- nvinfo : EIATTR_SW_WAR
	.align		4
.L_1309:
        /*00f4*/ 	.byte	0x04, 0x36
        /*00f6*/ 	.short	(.L_1311 - .L_1310)
.L_1310:
        /*00f8*/ 	.word	0x00000008
.L_1311:


//--------------------- .nv.info._Z35group_norm_nhwc_fwd_one_pass_kernelI11Bf16IOBf16WLi512ELi14ELi224EEv26Group_norm_nhwc_fwd_params --------------------------
	.section	.nv.info._Z35group_norm_nhwc_fwd_one_pass_kernelI11Bf16IOBf16WLi512ELi14ELi224EEv26Group_norm_nhwc_fwd_params,"",@"SHT_CUDA_INFO"
	.sectionflags	@""
	.align	4


	//----- nvinfo : EIATTR_CUDA_API_VERSION
	.align		4
        /*0000*/ 	.byte	0x04, 0x37
        /*0002*/ 	.short	(.L_1313 - .L_1312)
.L_1312:
        /*0004*/ 	.word	0x00000082


	//----- nvinfo : EIATTR_KPARAM_INFO
	.align		4
.L_1313:
        /*0008*/ 	.byte	0x04, 0x17
        /*000a*/ 	.short	(.L_1315 - .L_1314)
.L_1314:
        /*000c*/ 	.word	0x00000000
        /*0010*/ 	.short	0x0000
        /*0012*/ 	.short	0x0000
        /*0014*/ 	.byte	0x00, 0xf0, 0x81, 0x02


	//----- nvinfo : EIATTR_SPARSE_MMA_MASK
	.align		4
.L_1315:
        /*0018*/ 	.byte	0x03, 0x50
        /*001a*/ 	.short	0x0000


	//----- nvinfo : EIATTR_MAXREG_COUNT
	.align		4
        /*001c*/ 	.byte	0x03, 0x1b
        /*001e*/ 	.short	0x00ff


	//----- nvinfo : EIATTR_NUM_BARRIERS
	.align		4
        /*0020*/ 	.byte	0x02, 0x4c
        /*0022*/ 	.byte	0x01
	.zero		1


	//----- nvinfo : EIATTR_MERCURY_ISA_VERSION
	.align		4
        /*0024*/ 	.byte	0x03, 0x5f
        /*0026*/ 	.short	0x0101


	//----- nvinfo : EIATTR_INT_WARP_WIDE_INSTR_OFFSETS
	.align		4
        /*0028*/ 	.byte	0x04, 0x31
        /*002a*/ 	.short	(.L_1317 - .L_1316)


	//   ....[0]....
.L_1316:
        /*002c*/ 	.word	0x00002420


	//   ....[1]....
        /*0030*/ 	.word	0x00002470


	//   ....[2]....
        /*0034*/ 	.word	0x00002500


	//   ....[3]....
        /*0038*/ 	.word	0x00002590


	//   ....[4]....
        /*003c*/ 	.word	0x00002640


	//   ....[5]....
        /*0040*/ 	.word	0x000026d0


	//   ....[6]....
        /*0044*/ 	.word	0x00002780


	//   ....[7]....
        /*0048*/ 	.word	0x00002800


	//   ....[8]....
        /*004c*/ 	.word	0x00002a40


	//   ....[9]....
        /*0050*/ 	.word	0x00002a60


	//   ....[10]....
        /*0054*/ 	.word	0x00002b60


	//   ....[11]....
        /*0058*/ 	.word	0x00002b80


	//   ....[12]....
        /*005c*/ 	.word	0x00002d60


	//   ....[13]....
        /*0060*/ 	.word	0x00002d80


	//----- nvinfo : EIATTR_COOP_GROUP_MASK_REGIDS
	.align		4
.L_1317:
        /*0064*/ 	.byte	0x04, 0x29
        /*0066*/ 	.short	(.L_1319 - .L_1318)


	//   ....[0]....
.L_1318:
        /*0068*/ 	.word	0xffffffff


	//   ....[1]....
        /*006c*/ 	.word	0xffffffff


	//   ....[2]....
        /*0070*/ 	.word	0xffffffff


	//   ....[3]....
        /*0074*/ 	.word	0xffffffff


	//   ....[4]....
        /*0078*/ 	.word	0xffffffff


	//   ....[5]....
        /*007c*/ 	.word	0xffffffff


	//   ....[6]....
        /*0080*/ 	.word	0xffffffff


	//   ....[7]....
        /*0084*/ 	.word	0xffffffff


	//   ....[8]....
        /*0088*/ 	.word	0xffffffff


	//   ....[9]....
        /*008c*/ 	.word	0xffffffff


	//----- nvinfo : EIATTR_COOP_GROUP_INSTR_OFFSETS
	.align		4
.L_1319:
        /*0090*/ 	.byte	0x04, 0x28
        /*0092*/ 	.short	(.L_1321 - .L_1320)


	//   ....[0]....
.L_1320:
        /*0094*/ 	.word	0x00001cd0


	//   ....[1]....
        /*0098*/ 	.word	0x00001ce0


	//   ....[2]....
        /*009c*/ 	.word	0x00001d20


	//   ....[3]....
        /*00a0*/ 	.word	0x00001d30


	//   ....[4]....
        /*00a4*/ 	.word	0x00001d70


	//   ....[5]....
        /*00a8*/ 	.word	0x00001d80


	//   ....[6]....
        /*00ac*/ 	.word	0x00001dc0


	//   ....[7]....
        /*00b0*/ 	.word	0x00001dd0


	//   ....[8]....
        /*00b4*/ 	.word	0x00001e50


	//   ....[9]....
        /*00b8*/ 	.word	0x00001e60


	//----- nvinfo : EIATTR_VRC_CTA_INIT_COUNT
	.align		4
.L_1321:
        /*00bc*/ 	.byte	0x02, 0x4a
	.zero		1
	.zero		1


	//----- nvinfo : EIATTR_EXIT_INSTR_OFFSETS
	.align		4
        /*00c0*/ 	.byte	0x04, 0x1c
        /*00c2*/ 	.short	(.L_1323 - .L_1322)


	//   ....[0]....
.L_1322:
        /*00c4*/ 	.word	0x00000070


	//   ....[1]....
        /*00c8*/ 	.word	0x00006cf0


	//----- nvinfo : EIATTR_MAX_THREADS
	.align		4
.L_1323:
        /*00cc*/ 	.byte	0x04, 0x05
        /*00ce*/ 	.short	(.L_1325 - .L_1324)
.L_1324:
        /*00d0*/ 	.word	0x000000e0
        /*00d4*/ 	.word	0x00000001
        /*00d8*/ 	.word	0x00000001


	//----- nvinfo : EIATTR_CRS_STACK_SIZE
	.align		4
.L_1325:
        /*00dc*/ 	.byte	0x04, 0x1e
        /*00de*/ 	.short	(.L_1327 - .L_1326)
.L_1326:
        /*00e0*/ 	.word	0x00000000


	//----- nvinfo : EIATTR_CBANK_PARAM_SIZE
	.align		4
.L_1327:
        /*00e4*/ 	.byte	0x03, 0x19
        /*00e6*/ 	.short	0x00a0


	//----- nvinfo : EIATTR_PARAM_CBANK
	.align		4
        /*00e8*/ 	.byte	0x04, 0x0a
        /*00ea*/ 	.short	(.L_1329 - .L_1328)
	.align		4
.L_1328:
        /*00ec*/ 	.word	index@(.nv.constant0._Z35group_norm_nhwc_fwd_one_pass_kernelI11Bf16IOBf16WLi512ELi14ELi224EEv26Group_norm_nhwc_fwd_params)
        /*00f0*/ 	.short	0x0380
        /*00f2*/ 	.short	0x00a0


	//----- nvinfo : EIATTR_SW_WAR
	.align		4
.L_1329:
        /*00f4*/ 	.byte	0x04, 0x36
        /*00f6*/ 	.short	(.L_1331 - .L_1330)
.L_1330:
        /*00f8*/ 	.word	0x00000008
.L_1331:


//--------------------- .nv.info._Z35group_norm_nhwc_fwd_one_pass_kernelI11Bf16IOFp16WLi64ELi14ELi224EEv26Group_norm_nhwc_fwd_params --------------------------
	.section	.nv.info._Z35group_norm_nhwc_fwd_one_pass_kernelI11Bf16IOFp16WLi64ELi14ELi224EEv26Group_norm_nhwc_fwd_params,"",@"SHT_CUDA_INFO"
	.sectionflags	@""
	.align	4


	//----- nvinfo : EIATTR_CUDA_API_VERSION
	.align		4
        /*0000*/ 	.byte	0x04, 0x37
        /*0002*/ 	.short	(.L_1333 - .L_1332)
.L_1332:
        /*0004*/ 	.word	0x00000082


	//----- nvinfo : EIATTR_KPARAM_INFO
	.align		4
.L_1333:
        /*0008*/ 	.byte	0x04, 0x17
        /*000a*/ 	.short	(.L_1335 - .L_1334)
.L_1334:
        /*000c*/ 	.word	0x00000000
        /*0010*/ 	.short	0x0000
        /*0012*/ 	.short	0x0000
        /*0014*/ 	.byte	0x00, 0xf0, 0x81, 0x02


	//----- nvinfo : EIATTR_SPARSE_MMA_MASK
	.align		4
.L_1335:
        /*0018*/ 	.byte	0x03, 0x50
        /*001a*/ 	.short	0x0000


	//----- nvinfo : EIATTR_MAXREG_COUNT
	.align		4
        /*001c*/ 	.byte	0x03, 0x1b
        /*001e*/ 	.short	0x00ff


	//----- nvinfo : EIATTR_NUM_BARRIERS
	.align		4
        /*0020*/ 	.byte	0x02, 0x4c
        /*0022*/ 	.byte	0x01
	.zero		1


	//----- nvinfo : EIATTR_MERCURY_ISA_VERSION
	.align		4
        /*0024*/ 	.byte	0x03, 0x5f
        /*0026*/ 	.short	0x0101


	//----- nvinfo : EIATTR_INT_WARP_WIDE_INSTR_OFFSETS
	.align		4
        /*0028*/ 	.byte	0x04, 0x31
        /*002a*/ 	.short	(.L_1337 - .L_1336)


	//   ....[0]....
.L_1336:
        /*002c*/ 	.word	0x00000f30


	//   ....[1]....
        /*0030*/ 	.word	0x00000f60


	//   ....[2]....
        /*0034*/ 	.word	0x00000f80


	//   ....[3]....
        /*0038*/ 	.word	0x00000fb0


	//   ....[4]....
        /*003c*/ 	.word	0x00001180


	//   ....[5]....
        /*0040*/ 	.word	0x000011e0


	//   ....[6]....
        /*0044*/ 	.word	0x00001210


	//   ....[7]....
        /*0048*/ 	.word	0x00001230


	//   ....[8]....
        /*004c*/ 	.word	0x000014e0


	//   ....[9]....
        /*0050*/ 	.word	0x000015c0


	//   ....[10]....
        /*0054*/ 	.word	0x000015d0


	//   ....[11]....
        /*0058*/ 	.word	0x000016b0


	//   ....[12]....
        /*005c*/ 	.word	0x00001820


	//   ....[13]....
        /*0060*/ 	.word	0x00001840


	//----- nvinfo : EIATTR_COOP_GROUP_MASK_REGIDS
	.align		4
.L_1337:
        /*0064*/ 	.byte	0x04, 0x29
        /*0066*/ 	.short	(.L_1339 - .L_1338)


	//   ....[0]....
.L_1338:
        /*0068*/ 	.word	0xffffffff


	//   ....[1]....
        /*006c*/ 	.word	0xffffffff


	//   ....[2]....
        /*0070*/ 	.word	0xffffffff


	//   ....[3]....
        /*0074*/ 	.word	0xffffffff


	//   ....[4]....
        /*0078*/ 	.word	0xffffffff


	//   ....[5]....
        /*007c*/ 	.word	0xffffffff


	//   ....[6]....
        /*0080*/ 	.word	0xffffffff


	//   ....[7]....
        /*0084*/ 	.word	0xffffffff


	//   ....[8]....
        /*0088*/ 	.word	0xffffffff


	//   ....[9]....
        /*008c*/ 	.word	0xffffffff


	//----- nvinfo : EIATTR_COOP_GROUP_INSTR_OFFSETS
	.align		4
.L_1339:
        /*0090*/ 	.byte	0x04, 0x28
        /*0092*/ 	.short	(.L_1341 - .L_1340)


	//   ....[0]....
.L_1340:
        /*0094*/ 	.word	0x000007c0


	//   ....[1]....
        /*0098*/ 	.word	0x000007d0


	//   ....[2]....
        /*009c*/ 	.word	0x00000800


	//   ....[3]....
        /*00a0*/ 	.word	0x00000820


	//   ....[4]....
        /*00a4*/ 	.word	0x00000850


	//   ....[5]....
        /*00a8*/ 	.word	0x00000870


	//   ....[6]....
        /*00ac*/ 	.word	0x000008a0


	//   ....[7]....
        /*00b0*/ 	.word	0x000008c0


	//   ....[8]....
        /*00b4*/ 	.word	0x00000910


	//   ....[9]....
        /*00b8*/ 	.word	0x00000920


	//----- nvinfo : EIATTR_VRC_CTA_INIT_COUNT
	.align		4
.L_1341:
        /*00bc*/ 	.byte	0x02, 0x4a
	.zero		1
	.zero		1


	//----- nvinfo : EIATTR_EXIT_INSTR_OFFSETS
	.align		4
        /*00c0*/ 	.byte	0x04, 0x1c
        /*00c2*/ 	.short	(.L_1343 - .L_1342)


	//   ....[0]....
.L_1342:
        /*00c4*/ 	.word	0x00000070


	//   ....[1]....
        /*00c8*/ 	.word	0x00002450


	//----- nvinfo : EIATTR_MAX_THREADS
	.align		4
.L_1343:
        /*00cc*/ 	.byte	0x04, 0x05
        /*00ce*/ 	.short	(.L_1345 - .L_1344)
.L_1344:
        /*00d0*/ 	.word	0x000000e0
        /*00d4*/ 	.word	0x00000001
        /*00d8*/ 	.word	0x00000001


	//----- nvinfo : EIATTR_CRS_STACK_SIZE
	.align		4
.L_1345:
        /*00dc*/ 	.byte	0x04, 0x1e
        /*00de*/ 	.short	(.L_1347 - .L_1346)
.L_1346:
        /*00e0*/ 	.word	0x00000000


	//----- nvinfo : EIATTR_CBANK_PARAM_SIZE
	.align		4
.L_1347:
        /*00e4*/ 	.byte	0x03, 0x19
        /*00e6*/ 	.short	0x00a0


	//----- nvinfo : EIATTR_PARAM_CBANK
	.align		4
        /*00e8*/ 	.byte	0x04, 0x0a
        /*00ea*/ 	.short	(.L_1349 - .L_1348)
	.align		4
.L_1348:
        /*00ec*/ 	.word	index@(.nv.constant0._Z35group_norm_nhwc_fwd_one_pass_kernelI11Bf16IOFp16WLi64ELi14ELi224EEv26Group_norm_nhwc_fwd_params)
        /*00f0*/ 	.short	0x0380
        /*00f2*/ 	.short	0x00a0


	//----- nvinfo : EIATTR_SW_WAR
	.align		4
.L_1349:
        /*00f4*/ 	.byte	0x04, 0x36
        /*00f6*/ 	.short	(.L_1351 - .L_1350)
.L_1350:
        /*00f8*/ 	.word	0x00000008
.L_1351:


//--------------------- .nv.info._Z35group_norm_nhwc_fwd_one_pass_kernelI11Bf16IOFp16WLi128ELi14ELi224EEv26Group_norm_nhwc_fwd_params --------------------------
	.section	.nv.info._Z35group_norm_nhwc_fwd_one_pass_kernelI11Bf16IOFp16WLi128ELi14ELi224EEv26Group_norm_nhwc_fwd_params,"",@"SHT_CUDA_INFO"
	.sectionflags	@""
	.align	4


	//----- nvinfo : EIATTR_CUDA_API_VERSION
	.align		4
        /*0000*/ 	.byte	0x04, 0x37
        /*0002*/ 	.short	(.L_1353 - .L_1352)
.L_1352:
        /*0004*/ 	.word	0x00000082


	//----- nvinfo : EIATTR_KPARAM_INFO
	.align		4
.L_1353:
        /*0008*/ 	.byte	0x04, 0x17
        /*000a*/ 	.short	(.L_1355 - .L_1354)
.L_1354:
        /*000c*/ 	.word	0x00000000
        /*0010*/ 	.short	0x0000
        /*0012*/ 	.short	0x0000
        /*0014*/ 	.byte	0x00, 0xf0, 0x81, 0x02


	//----- nvinfo : EIATTR_SPARSE_MMA_MASK
	.align		4
.L_1355:
        /*0018*/ 	.byte	0x03, 0x50
        /*001a*/ 	.short	0x0000


	//----- nvinfo : EIATTR_MAXREG_COUNT
	.align		4
        /*001c*/ 	.byte	0x03, 0x1b
        /*001e*/ 	.short	0x00ff


	//----- nvinfo : EIATTR_NUM_BARRIERS
	.align		4
        /*0020*/ 	.byte	0x02, 0x4c
        /*0022*/ 	.byte	0x01
	.zero		1


	//----- nvinfo : EIATTR_MERCURY_ISA_VERSION
	.align		4
        /*0024*/ 	.byte	0x03, 0x5f
        /*0026*/ 	.short	0x0101


	//----- nvinfo : EIATTR_INT_WARP_WIDE_INSTR_OFFSETS
	.align		4
        /*0028*/ 	.byte	0x04, 0x31
        /*002a*/ 	.short	(.L_1357 - .L_1356)


	//   ....[0]....
.L_1356:
        /*002c*/ 	.word	0x000012b0


	//   ....[1]....
        /*0030*/ 	.word	0x00001310


	//   ....[2]....
        /*0034*/ 	.word	0x000013a0


	//   ....[3]....
        /*0038*/ 	.word	0x00001450


	//   ....[4]....
        /*003c*/ 	.word	0x000014b0


	//   ....[5]....
        /*0040*/ 	.word	0x000015b0


	//   ....[6]....
        /*0044*/ 	.word	0x000015d0


	//   ....[7]....
        /*0048*/ 	.word	0x00001690


	//   ....[8]....
        /*004c*/ 	.word	0x000018b0


	//   ....[9]....
        /*0050*/ 	.word	0x000019a0


	//   ....[10]....
        /*0054*/ 	.word	0x000019b0


	//   ....[11]....
        /*0058*/ 	.word	0x000019d0


	//   ....[12]....
        /*005c*/ 	.word	0x00001c00


	//   ....[13]....
        /*0060*/ 	.word	0x00001c20


	//----- nvinfo : EIATTR_COOP_GROUP_MASK_REGIDS
	.align		4
.L_1357:
        /*0064*/ 	.byte	0x04, 0x29
        /*0066*/ 	.short	(.L_1359 - .L_1358)


	//   ....[0]....
.L_1358:
        /*0068*/ 	.word	0xffffffff


	//   ....[1]....
        /*006c*/ 	.word	0xffffffff


	//   ....[2]....
        /*0070*/ 	.word	0xffffffff


	//   ....[3]....
        /*0074*/ 	.word	0xffffffff


	//   ....[4]....
        /*0078*/ 	.word	0xffffffff


	//   ....[5]....
        /*007c*/ 	.word	0xffffffff


	//   ....[6]....
        /*0080*/ 	.word	0xffffffff


	//   ....[7]....
        /*0084*/ 	.word	0xffffffff


	//   ....[8]....
        /*0088*/ 	.word	0xffffffff


	//   ....[9]....
        /*008c*/ 	.word	0xffffffff


	//----- nvinfo : EIATTR_COOP_GROUP_INSTR_OFFSETS
	.align		4
.L_1359:
        /*0090*/ 	.byte	0x04, 0x28
        /*0092*/ 	.short	(.L_1361 - .L_1360)


	//   ....[0]....
.L_1360:
        /*0094*/ 	.word	0x00000ba0


	//   ....[1]....
        /*0098*/ 	.word	0x00000bb0


	//   ....[2]....
        /*009c*/ 	.word	0x00000be0


	//   ....[3]....
        /*00a0*/ 	.word	0x00000bf0


	//   ....[4]....
        /*00a4*/ 	.word	0x00000c30


	//   ....[5]....
        /*00a8*/ 	.word	0x00000c40


	//   ....[6]....
        /*00ac*/ 	.word	0x00000c80


	//   ....[7]....
        /*00b0*/ 	.word	0x00000c90


	//   ....[8]....
        /*00b4*/ 	.word	0x00000cf0


	//   ....[9]....
        /*00b8*/ 	.word	0x00000d00


	//----- nvinfo : EIATTR_VRC_CTA_INIT_COUNT
	.align		4
.L_1361:
        /*00bc*/ 	.byte	0x02, 0x4a
	.zero		1
	.zero		1


	//----- nvinfo : EIATTR_EXIT_INSTR_OFFSETS
	.align		4
        /*00c0*/ 	.byte	0x04, 0x1c
        /*00c2*/ 	.short	(.L_1363 - .L_1362)


	//   ....[0]....
.L_1362:
        /*00c4*/ 	.word	0x00000070


	//   ....[1]....
        /*00c8*/ 	.word	0x00002f60


	//----- nvinfo : EIATTR_MAX_THREADS
	.align		4
.L_1363:
        /*00cc*/ 	.byte	0x04, 0x05
        /*00ce*/ 	.short	(.L_1365 - .L_1364)
.L_1364:
        /*00d0*/ 	.word	0x000000e0
        /*00d4*/ 	.word	0x00000001
        /*00d8*/ 	.word	0x00000001


	//----- nvinfo : EIATTR_CRS_STACK_SIZE
	.align		4
.L_1365:
        /*00dc*/ 	.byte	0x04, 0x1e
        /*00de*/ 	.short	(.L_1367 - .L_1366)
.L_1366:
        /*00e0*/ 	.word	0x00000000


	//----- nvinfo : EIATTR_CBANK_PARAM_SIZE
	.align		4
.L_1367:
        /*00e4*/ 	.byte	0x03, 0x19
        /*00e6*/ 	.short	0x00a0


	//----- nvinfo : EIATTR_PARAM_CBANK
	.align		4
        /*00e8*/ 	.byte	0x04, 0x0a
        /*00ea*/ 	.short	(.L_1369 - .L_1368)
	.align		4
.L_1368:
        /*00ec*/ 	.word	index@(.nv.constant0._Z35group_norm_nhwc_fwd_one_pass_kernelI11Bf16IOFp16WLi128ELi14ELi224EEv26Group_norm_nhwc_fwd_params)
        /*00f0*/ 	.short	0x0380
        /*00f2*/ 	.short	0x00a0


	//----- nvinfo : EIATTR_SW_WAR
	.align		4
.L_1369:
        /*00f4*/ 	.byte	0x04, 0x36
        /*00f6*/ 	.short	(.L_1371 - .L_1370)
.L_1370:
        /*00f8*/ 	.word	0x00000008
.L_1371:


//--------------------- .nv.info._Z35group_norm_nhwc_fwd_one_pass_kernelI11Bf16IOFp16WLi256ELi14ELi224EEv26Group_norm_nhwc_fwd_params --------------------------
	.section	.nv.info._Z35group_norm_nhwc_fwd_one_pass_kernelI11Bf16IOFp16WLi256ELi14ELi224EEv26Group_norm_nhwc_fwd_params,"",@"SHT_CUDA_INFO"
	.sectionflags	@""
	.align	4


	//----- nvinfo : EIATTR_CUDA_API_VERSION
	.align		4
        /*0000*/ 	.byte	0x04, 0x37
        /*0002*/ 	.short	(.L_1373 - .L_1372)
.L_1372:
        /*0004*/ 	.word	0x00000082


	//----- nvinfo : EIATTR_KPARAM_INFO
	.align		4
.L_1373:
        /*0008*/ 	.byte	0x04, 0x17
        /*000a*/ 	.short	(.L_1375 - .L_1374)
.L_1374:
        /*000c*/ 	.word	0x00000000
        /*0010*/ 	.short	0x0000
        /*0012*/ 	.short	0x0000
        /*0014*/ 	.byte	0x00, 0xf0, 0x81, 0x02


	//----- nvinfo : EIATTR_SPARSE_MMA_MASK
	.align		4
.L_1375:
        /*0018*/ 	.byte	0x03, 0x50
        /*001a*/ 	.short	0x0000


	//----- nvinfo : EIATTR_MAXREG_COUNT
	.align		4
        /*001c*/ 	.byte	0x03, 0x1b
        /*001e*/ 	.short	0x00ff


	//----- nvinfo : EIATTR_NUM_BARRIERS
	.align		4
        /*0020*/ 	.byte	0x02, 0x4c
        /*0022*/ 	.byte	0x01
	.zero		1


	//----- nvinfo : EIATTR_MERCURY_ISA_VERSION
	.align		4
        /*0024*/ 	.byte	0x03, 0x5f
        /*0026*/ 	.short	0x0101


	//----- nvinfo : EIATTR_INT_WARP_WIDE_INSTR_OFFSETS
	.align		4
        /*0028*/ 	.byte	0x04, 0x31
        /*002a*/ 	.short	(.L_1377 - .L_1376)


	//   ....[0]....
.L_1376:
        /*002c*/ 	.word	0x00001820


	//   ....[1]....
        /*0030*/ 	.word	0x000018a0


	//   ....[2]....
        /*0034*/ 	.word	0x00001940


	//   ....[3]....
        /*0038*/ 	.word	0x000019e0


	//   ....[4]....
        /*003c*/ 	.word	0x00001a80


	//   ....[5]....
        /*0040*/ 	.word	0x00001b20


	//   ....[6]....
        /*0044*/ 	.word	0x00001bc0


	//   ....[7]....
        /*0048*/ 	.word	0x00001c60


	//   ....[8]....
        /*004c*/ 	.word	0x00001e60


	//   ....[9]....
        /*0050*/ 	.word	0x00001ec0


	//   ....[10]....
        /*0054*/ 	.word	0x00001f60


	//   ....[11]....
        /*0058*/ 	.word	0x00002000


	//   ....[12]....
        /*005c*/ 	.word	0x00002180


	//   ....[13]....
        /*0060*/ 	.word	0x000021b0


	//----- nvinfo : EIATTR_COOP_GROUP_MASK_REGIDS
	.align		4
.L_1377:
        /*0064*/ 	.byte	0x04, 0x29
        /*0066*/ 	.short	(.L_1379 - .L_1378)


	//   ....[0]....
.L_1378:
        /*0068*/ 	.word	0xffffffff


	//   ....[1]....
        /*006c*/ 	.word	0xffffffff


	//   ....[2]....
        /*0070*/ 	.word	0xffffffff


	//   ....[3]....
        /*0074*/ 	.word	0xffffffff


	//   ....[4]....
        /*0078*/ 	.word	0xffffffff


	//   ....[5]....
        /*007c*/ 	.word	0xffffffff


	//   ....[6]....
        /*0080*/ 	.word	0xffffffff


	//   ....[7]....
        /*0084*/ 	.word	0xffffffff


	//   ....[8]....
        /*0088*/ 	.word	0xffffffff


	//   ....[9]....
        /*008c*/ 	.word	0xffffffff


	//----- nvinfo : EIATTR_COOP_GROUP_INSTR_OFFSETS
	.align		4
.L_1379:
        /*0090*/ 	.byte	0x04, 0x28
        /*0092*/ 	.short	(.L_1381 - .L_1380)


	//   ....[0]....
.L_1380:
        /*0094*/ 	.word	0x000010f0


	//   ....[1]....
        /*0098*/ 	.word	0x00001100


	//   ....[2]....
        /*009c*/ 	.word	0x00001130


	//   ....[3]....
        /*00a0*/ 	.word	0x00001140


	//   ....[4]....
        /*00a4*/ 	.word	0x00001180


	//   ....[5]....
        /*00a8*/ 	.word	0x00001190


	//   ....[6]....
        /*00ac*/ 	.word	0x000011d0


	//   ....[7]....
        /*00b0*/ 	.word	0x000011e0


	//   ....[8]....
        /*00b4*/ 	.word	0x00001260


	//   ....[9]....
        /*00b8*/ 	.word	0x00001270


	//----- nvinfo : EIATTR_VRC_CTA_INIT_COUNT
	.align		4
.L_1381:
        /*00bc*/ 	.byte	0x02, 0x4a
	.zero		1
	.zero		1


	//----- nvinfo : EIATTR_EXIT_INSTR_OFFSETS
	.align		4
        /*00c0*/ 	.byte	0x04, 0x1c
        /*00c2*/ 	.short	(.L_1383 - .L_1382)


	//   ....[0]....
.L_1382:
        /*00c4*/ 	.word	0x00000070


	//   ....[1]....
        /*00c8*/ 	.word	0x00004410


	//----- nvinfo : EIATTR_MAX_THREADS
	.align		4
.L_1383:
        /*00cc*/ 	.byte	0x04, 0x05
        /*00ce*/ 	.short	(.L_1385 - .L_1384)
.L_1384:
        /*00d0*/ 	.word	0x000000e0
        /*00d4*/ 	.word	0x00000001
        /*00d8*/ 	.word	0x00000001


	//----- nvinfo : EIATTR_CRS_STACK_SIZE
	.align		4
.L_1385:
        /*00dc*/ 	.byte	0x04, 0x1e
        /*00de*/ 	.short	(.L_1387 - .L_1386)
.L_1386:
        /*00e0*/ 	.word	0x00000000


	//----- nvinfo : EIATTR_CBANK_PARAM_SIZE
	.align		4
.L_1387:
        /*00e4*/ 	.byte	0x03, 0x19
        /*00e6*/ 	.short	0x00a0


	//----- nvinfo : EIATTR_PARAM_CBANK
	.align		4
        /*00e8*/ 	.byte	0x04, 0x0a
        /*00ea*/ 	.short	(.L_1389 - .L_1388)
	.align		4
.L_1388:
        /*00ec*/ 	.word	index@(.nv.constant0._Z35group_norm_nhwc_fwd_one_pass_kernelI11Bf16IOFp16WLi256ELi14ELi224EEv26Group_norm_nhwc_fwd_params)
        /*00f0*/ 	.short	0x0380
        /*00f2*/ 	.short	0x00a0


	//----- nvinfo : EIATTR_SW_WAR
	.align		4
.L_1389:
        /*00f4*/ 	.byte	0x04, 0x36
        /*00f6*/ 	.short	(.L_1391 - .L_1390)
.L_1390:
        /*00f8*/ 	.word	0x00000008
.L_1391:


//--------------------- .nv.info._Z35group_norm_nhwc_fwd_one_pass_kernelI11Bf16IOFp16WLi512ELi14ELi224EEv26Group_norm_nhwc_fwd_params --------------------------
	.section	.nv.info._Z35group_norm_nhwc_fwd_one_pass_kernelI11Bf16IOFp16WLi512ELi14ELi224EEv26Group_norm_nhwc_fwd_params,"",@"SHT_CUDA_INFO"
	.sectionflags	@""
	.align	4


	//----- nvinfo : EIATTR_CUDA_API_VERSION
	.align		4
        /*0000*/ 	.byte	0x04, 0x37
        /*0002*/ 	.short	(.L_1393 - .L_1392)
.L_1392:
        /*0004*/ 	.word	0x00000082


	//----- nvinfo : EIATTR_KPARAM_INFO
	.align		4
.L_1393:
        /*0008*/ 	.byte	0x04, 0x17
        /*000a*/ 	.short	(.L_1395 - .L_1394)
.L_1394:
        /*000c*/ 	.word	0x00000000
        /*0010*/ 	.short	0x0000
        /*0012*/ 	.short	0x0000
        /*0014*/ 	.byte	0x00, 0xf0, 0x81, 0x02


	//----- nvinfo : EIATTR_SPARSE_MMA_MASK
	.align		4
.L_1395:
        /*0018*/ 	.byte	0x03, 0x50
        /*001a*/ 	.short	0x0000


	//----- nvinfo : EIATTR_MAXREG_COUNT
	.align		4
        /*001c*/ 	.byte	0x03, 0x1b
        /*001e*/ 	.short	0x00ff


	//----- nvinfo : EIATTR_NUM_BARRIERS
	.align		4
        /*0020*/ 	.byte	0x02, 0x4c
        /*0022*/ 	.byte	0x01
	.zero		1


	//----- nvinfo : EIATTR_MERCURY_ISA_VERSION
	.align		4
        /*0024*/ 	.byte	0x03, 0x5f
        /*0026*/ 	.short	0x0101


	//----- nvinfo : EIATTR_INT_WARP_WIDE_INSTR_OFFSETS
	.align		4
        /*0028*/ 	.byte	0x04, 0x31
        /*002a*/ 	.short	(.L_1397 - .L_1396)


	//   ....[0]....
.L_1396:
        /*002c*/ 	.word	0x00002420


	//   ....[1]....
        /*0030*/ 	.word	0x00002470


	//   ....[2]....
        /*0034*/ 	.word	0x00002500


	//   ....[3]....
        /*0038*/ 	.word	0x00002590


	//   ....[4]....
        /*003c*/ 	.word	0x00002640


	//   ....[5]....
        /*0040*/ 	.word	0x000026d0


	//   ....[6]....
        /*0044*/ 	.word	0x00002780


	//   ....[7]....
        /*0048*/ 	.word	0x00002800


	//   ....[8]....
        /*004c*/ 	.word	0x00002a40


	//   ....[9]....
        /*0050*/ 	.word	0x00002a60


	//   ....[10]....
        /*0054*/ 	.word	0x00002b60


	//   ....[11]....
        /*0058*/ 	.word	0x00002b80


	//   ....[12]....
        /*005c*/ 	.word	0x00002d60


	//   ....[13]....
        /*0060*/ 	.word	0x00002d80


	//----- nvinfo : EIATTR_COOP_GROUP_MASK_REGIDS
	.align		4
.L_1397:
        /*0064*/ 	.byte	0x04, 0x29
        /*0066*/ 	.short	(.L_1399 - .L_1398)


	//   ....[0]....
.L_1398:
        /*0068*/ 	.word	0xffffffff


	//   ....[1]....
        /*006c*/ 	.word	0xffffffff


	//   ....[2]....
        /*0070*/ 	.word	0xffffffff


	//   ....[3]....
        /*0074*/ 	.word	0xffffffff


	//   ....[4]....
        /*0078*/ 	.word	0xffffffff


	//   ....[5]....
        /*007c*/ 	.word	0xffffffff


	//   ....[6]....
        /*0080*/ 	.word	0xffffffff


	//   ....[7]....
        /*0084*/ 	.word	0xffffffff


	//   ....[8]....
        /*0088*/ 	.word	0xffffffff


	//   ....[9]....
        /*008c*/ 	.word	0xffffffff


	//----- nvinfo : EIATTR_COOP_GROUP_INSTR_OFFSETS
	.align		4
.L_1399:
        /*0090*/ 	.byte	0x04, 0x28
        /*0092*/ 	.short	(.L_1401 - .L_1400)


	//   ....[0]....
.L_1400:
        /*0094*/ 	.word	0x00001cd0


	//   ....[1]....
        /*0098*/ 	.word	0x00001ce0


	//   ....[2]....
        /*009c*/ 	.word	0x00001d20


	//   ....[3]....
        /*00a0*/ 	.word	0x00001d30


	//   ....[4]....
        /*00a4*/ 	.word	0x00001d70


	//   ....[5]....
        /*00a8*/ 	.word	0x00001d80


	//   ....[6]....
        /*00ac*/ 	.word	0x00001dc0


	//   ....[7]....
        /*00b0*/ 	.word	0x00001dd0


	//   ....[8]....
        /*00b4*/ 	.word	0x00001e50


	//   ....[9]....
        /*00b8*/ 	.word	0x00001e60


	//----- nvinfo : EIATTR_VRC_CTA_INIT_COUNT
	.align		4
.L_1401:
        /*00bc*/ 	.byte	0x02, 0x4a
	.zero		1
	.zero		1


	//----- nvinfo : EIATTR_EXIT_INSTR_OFFSETS
	.align		4
        /*00c0*/ 	.byte	0x04, 0x1c
        /*00c2*/ 	.short	(.L_1403 - .L_1402)


	//   ....[0]....
.L_1402:
        /*00c4*/ 	.word	0x00000070


	//   ....[1]....
        /*00c8*/ 	.word	0x00006cf0


	//----- nvinfo : EIATTR_MAX_THREADS
	.align		4
.L_1403:
        /*00cc*/ 	.byte	0x04, 0x05
        /*00ce*/ 	.short	(.L_1405 - .L_1404)
.L_1404:
        /*00d0*/ 	.word	0x000000e0
        /*00d4*/ 	.word	0x00000001
        /*00d8*/ 	.word	0x00000001


	//----- nvinfo : EIATTR_CRS_STACK_SIZE
	.align		4
.L_1405:
        /*00dc*/ 	.byte	0x04, 0x1e
        /*00de*/ 	.short	(.L_1407 - .L_1406)
.L_1406:
        /*00e0*/ 	.word	0x00000000


	//----- nvinfo : EIATTR_CBANK_PARAM_SIZE
	.align		4
.L_1407:
        /*00e4*/ 	.byte	0x03, 0x19
        /*00e6*/ 	.short	0x00a0


	//----- nvinfo : EIATTR_PARAM_CBANK
	.align		4
        /*00e8*/ 	.byte	0x04, 0x0a
        /*00ea*/ 	.short	(.L_1409 - .L_1408)
	.align		4
.L_1408:
        /*00ec*/ 	.word	index@(.nv.constant0._Z35group_norm_nhwc_fwd_one_pass_kernelI11Bf16IOFp16WLi512ELi14ELi224EEv26Group_norm_nhwc_fwd_params)
        /*00f0*/ 	.short	0x0380
        /*00f2*/ 	.short	0x00a0


	//----- nvinfo : EIATTR_SW_WAR
	.align		4
.L_1409:
        /*00f4*/ 	.byte	0x04, 0x36
        /*00f6*/ 	.short	(.L_1411 - .L_1410)
.L_1410:
        /*00f8*/ 	.word	0x00000008
.L_1411:


//--------------------- .nv.info._Z35group_norm_nhwc_fwd_one_pass_kernelI11Fp16IOFp32WLi64ELi14ELi224EEv26Group_norm_nhwc_fwd_params --------------------------
	.section	.nv.info._Z35group_norm_nhwc_fwd_one_pass_kernelI11Fp16IOFp32WLi64ELi14ELi224EEv26Group_norm_nhwc_fwd_params,"",@"SHT_CUDA_INFO"
	.sectionflags	@""
	.align	4


	//----- nvinfo : EIATTR_CUDA_API_VERSION
	.align		4
        /*0000*/ 	.byte	0x04, 0x37
        /*0002*/ 	.short	(.L_1413 - .L_1412)
.L_1412:
        /*0004*/ 	.word	0x00000082


	//----- nvinfo : EIATTR_KPARAM_INFO
	.align		4
.L_1413:
        /*0008*/ 	.byte	0x04, 0x17
        /*000a*/ 	.short	(.L_1415 - .L_1414)
.L_1414:
        /*000c*/ 	.word	0x00000000
        /*0010*/ 	.short	0x0000
        /*0012*/ 	.short	0x0000
        /*0014*/ 	.byte	0x00, 0xf0, 0x81, 0x02


	//----- nvinfo : EIATTR_SPARSE_MMA_MASK
	.align		4
.L_1415:
        /*0018*/ 	.byte	0x03, 0x50
        /*001a*/ 	.short	0x0000


	//----- nvinfo : EIATTR_MAXREG_COUNT
	.align		4
        /*001c*/ 	.byte	0x03, 0x1b
        /*001e*/ 	.short	0x00ff


	//----- nvinfo : EIATTR_NUM_BARRIERS
	.align		4
        /*0020*/ 	.byte	0x02, 0x4c
        /*0022*/ 	.byte	0x01
	.zero		1


	//----- nvinfo : EIATTR_MERCURY_ISA_VERSION
	.align		4
        /*0024*/ 	.byte	0x03, 0x5f
        /*0026*/ 	.short	0x0101


	//----- nvinfo : EIATTR_INT_WARP_WIDE_INSTR_OFFSETS
	.align		4
        /*0028*/ 	.byte	0x04, 0x31
        /*002a*/ 	.short	(.L_1417 - .L_1416)


	//   ....[0]....
.L_1416:
        /*002c*/ 	.word	0x00000f00


	//   ....[1]....
        /*0030*/ 	.word	0x00000f40


	//   ....[2]....
        /*0034*/ 	.word	0x00000f70


	//   ....[3]....
        /*0038*/ 	.word	0x00000f90


	//   ....[4]....
        /*003c*/ 	.word	0x00001160


	//   ....[5]....
        /*0040*/ 	.word	0x000011c0


	//   ....[6]....
        /*0044*/ 	.word	0x00001200


	//   ....[7]....
        /*0048*/ 	.word	0x00001210


	//   ....[8]....
        /*004c*/ 	.word	0x000014c0


	//   ....[9]....
        /*0050*/ 	.word	0x000015a0


	//   ....[10]....
        /*0054*/ 	.word	0x000015b0


	//   ....[11]....
        /*0058*/ 	.word	0x00001690


	//   ....[12]....
        /*005c*/ 	.word	0x00001800


	//   ....[13]....
        /*0060*/ 	.word	0x00001820


	//----- nvinfo : EIATTR_COOP_GROUP_MASK_REGIDS
	.align		4
.L_1417:
        /*0064*/ 	.byte	0x04, 0x29
        /*0066*/ 	.short	(.L_1419 - .L_1418)


	//   ....[0]....
.L_1418:
        /*0068*/ 	.word	0xffffffff


	//   ....[1]....
        /*006c*/ 	.word	0xffffffff


	//   ....[2]....
        /*0070*/ 	.word	0xffffffff


	//   ....[3]....
        /*0074*/ 	.word	0xffffffff


	//   ....[4]....
        /*0078*/ 	.word	0xffffffff


	//   ....[5]....
        /*007c*/ 	.word	0xffffffff


	//   ....[6]....
        /*0080*/ 	.word	0xffffffff


	//   ....[7]....
        /*0084*/ 	.word	0xffffffff


	//   ....[8]....
        /*0088*/ 	.word	0xffffffff


	//   ....[9]....
        /*008c*/ 	.word	0xffffffff


	//----- nvinfo : EIATTR_COOP_GROUP_INSTR_OFFSETS
	.align		4
.L_1419:
        /*0090*/ 	.byte	0x04, 0x28
        /*0092*/ 	.short	(.L_1421 - .L_1420)


	//   ....[0]....
.L_1420:
        /*0094*/ 	.word	0x000007a0


	//   ....[1]....
        /*0098*/ 	.word	0x000007b0


	//   ....[2]....
        /*009c*/ 	.word	0x000007e0


	//   ....[3]....
        /*00a0*/ 	.word	0x00000800


	//   ....[4]....
        /*00a4*/ 	.word	0x00000830


	//   ....[5]....
        /*00a8*/ 	.word	0x00000850


	//   ....[6]....
        /*00ac*/ 	.word	0x00000880


	//   ....[7]....
        /*00b0*/ 	.word	0x000008a0


	//   ....[8]....
        /*00b4*/ 	.word	0x000008f0


	//   ....[9]....
        /*00b8*/ 	.word	0x00000900


	//----- nvinfo : EIATTR_VRC_CTA_INIT_COUNT
	.align		4
.L_1421:
        /*00bc*/ 	.byte	0x02, 0x4a
	.zero		1
	.zero		1


	//----- nvinfo : EIATTR_EXIT_INSTR_OFFSETS
	.align		4
        /*00c0*/ 	.byte	0x04, 0x1c
        /*00c2*/ 	.short	(.L_1423 - .L_1422)


	//   ....[0]....
.L_1422:
        /*00c4*/ 	.word	0x00000070


	//   ....[1]....
        /*00c8*/ 	.word	0x000023e0


	//----- nvinfo : EIATTR_MAX_THREADS
	.align		4
.L_1423:
        /*00cc*/ 	.byte	0x04, 0x05
        /*00ce*/ 	.short	(.L_1425 - .L_1424)
.L_1424:
        /*00d0*/ 	.word	0x000000e0
        /*00d4*/ 	.word	0x00000001
        /*00d8*/ 	.word	0x00000001


	//----- nvinfo : EIATTR_CRS_STACK_SIZE
	.align		4
.L_1425:
        /*00dc*/ 	.byte	0x04, 0x1e
        /*00de*/ 	.short	(.L_1427 - .L_1426)
.L_1426:
        /*00e0*/ 	.word	0x00000000


	//----- nvinfo : EIATTR_CBANK_PARAM_SIZE
	.align		4
.L_1427:
        /*00e4*/ 	.byte	0x03, 0x19
        /*00e6*/ 	.short	0x00a0


	//----- nvinfo : EIATTR_PARAM_CBANK
	.align		4
        /*00e8*/ 	.byte	0x04, 0x0a
        /*00ea*/ 	.short	(.L_1429 - .L_1428)
	.align		4
.L_1428:
        /*00ec*/ 	.word	index@(.nv.constant0._Z35group_norm_nhwc_fwd_one_pass_kernelI11Fp16IOFp32WLi64ELi14ELi224EEv26Group_norm_nhwc_fwd_params)
        /*00f0*/ 	.short	0x0380
        /*00f2*/ 	.short	0x00a0


	//----- nvinfo : EIATTR_SW_WAR
	.align		4
.L_1429:
        /*00f4*/ 	.byte	0x04, 0x36
        /*00f6*/ 	.short	(.L_1431 - .L_1430)
.L_1430:
        /*00f8*/ 	.word	0x00000008
.L_1431:


//--------------------- .nv.info._Z35group_norm_nhwc_fwd_one_pass_kernelI11Fp16IOFp32WLi128ELi14ELi224EEv26Group_norm_nhwc_fwd_params --------------------------
	.section	.nv.info._Z35group_norm_nhwc_fwd_one_pass_kernelI11Fp16IOFp32WLi128ELi14ELi224EEv26Group_norm_nhwc_fwd_params,"",@"SHT_CUDA_INFO"
	.sectionflags	@""
	.align	4


	//----- nvinfo : EIATTR_CUDA_API_VERSION
	.align		4
        /*0000*/ 	.byte	0x04, 0x37
        /*0002*/ 	.short	(.L_1433 - .L_1432)
.L_1432:
        /*0004*/ 	.word	0x00000082


	//----- nvinfo : EIATTR_KPARAM_INFO
	.align		4
.L_1433:
        /*0008*/ 	.byte	0x04, 0x17
        /*000a*/ 	.short	(.L_1435 - .L_1434)
.L_1434:
        /*000c*/ 	.word	0x00000000
        /*0010*/ 	.short	0x0000
        /*0012*/ 	.short	0x0000
        /*0014*/ 	.byte	0x00, 0xf0, 0x81, 0x02


	//----- nvinfo : EIATTR_SPARSE_MMA_MASK
	.align		4
.L_1435:
        /*0018*/ 	.byte	0x03, 0x50
        /*001a*/ 	.short	0x0000


	//----- nvinfo : EIATTR_MAXREG_COUNT
	.align		4
        /*001c*/ 	.byte	0x03, 0x1b
        /*001e*/ 	.short	0x00ff


	//----- nvinfo : EIATTR_NUM_BARRIERS
	.align		4
        /*0020*/ 	.byte	0x02, 0x4c
        /*0022*/ 	.byte	0x01
	.zero		1


	//----- nvinfo : EIATTR_MERCURY_ISA_VERSION
	.align		4
        /*0024*/ 	.byte	0x03, 0x5f
        /*0026*/ 	.short	0x0101


	//----- nvinfo : EIATTR_INT_WARP_WIDE_INSTR_OFFSETS
	.align		4
        /*0028*/ 	.byte	0x04, 0x31
        /*002a*/ 	.short	(.L_1437 - .L_1436)


	//   ....[0]....
.L_1436:
        /*002c*/ 	.word	0x00001280


	//   ....[1]....
        /*0030*/ 	.word	0x000012e0


	//   ....[2]....
        /*0034*/ 	.word	0x00001370


	//   ....[3]....
        /*0038*/ 	.word	0x00001420


	//   ....[4]....
        /*003c*/ 	.word	0x00001480


	//   ....[5]....
        /*0040*/ 	.word	0x00001580


	//   ....[6]....
        /*0044*/ 	.word	0x000015a0


	//   ....[7]....
        /*0048*/ 	.word	0x00001660


	//   ....[8]....
        /*004c*/ 	.word	0x00001880


	//   ....[9]....
        /*0050*/ 	.word	0x00001970


	//   ....[10]....
        /*0054*/ 	.word	0x00001980


	//   ....[11]....
        /*0058*/ 	.word	0x000019a0


	//   ....[12]....
        /*005c*/ 	.word	0x00001bd0


	//   ....[13]....
        /*0060*/ 	.word	0x00001bf0


	//----- nvinfo : EIATTR_COOP_GROUP_MASK_REGIDS
	.align		4
.L_1437:
        /*0064*/ 	.byte	0x04, 0x29
        /*0066*/ 	.short	(.L_1439 - .L_1438)


	//   ....[0]....
.L_1438:
        /*0068*/ 	.word	0xffffffff


	//   ....[1]....
        /*006c*/ 	.word	0xffffffff


	//   ....[2]....
        /*0070*/ 	.word	0xffffffff


	//   ....[3]....
        /*0074*/ 	.word	0xffffffff


	//   ....[4]....
        /*0078*/ 	.word	0xffffffff


	//   ....[5]....
        /*007c*/ 	.word	0xffffffff


	//   ....[6]....
        /*0080*/ 	.word	0xffffffff


	//   ....[7]....
        /*0084*/ 	.word	0xffffffff


	//   ....[8]....
        /*0088*/ 	.word	0xffffffff


	//   ....[9]....
        /*008c*/ 	.word	0xffffffff


	//----- nvinfo : EIATTR_COOP_GROUP_INSTR_OFFSETS
	.align		4
.L_1439:
        /*0090*/ 	.byte	0x04, 0x28
        /*0092*/ 	.short	(.L_1441 - .L_1440)


	//   ....[0]....
.L_1440:
        /*0094*/ 	.word	0x00000b70


	//   ....[1]....
        /*0098*/ 	.word	0x00000b80


	//   ....[2]....
        /*009c*/ 	.word	0x00000bb0


	//   ....[3]....
        /*00a0*/ 	.word	0x00000bc0


	//   ....[4]....
        /*00a4*/ 	.word	0x00000c00


	//   ....[5]....
        /*00a8*/ 	.word	0x00000c10


	//   ....[6]....
        /*00ac*/ 	.word	0x00000c50


	//   ....[7]....
        /*00b0*/ 	.word	0x00000c60


	//   ....[8]....
        /*00b4*/ 	.word	0x00000cc0


	//   ....[9]....
        /*00b8*/ 	.word	0x00000cd0


	//----- nvinfo : EIATTR_VRC_CTA_INIT_COUNT
	.align		4
.L_1441:
        /*00bc*/ 	.byte	0x02, 0x4a
	.zero		1
	.zero		1


	//----- nvinfo : EIATTR_EXIT_INSTR_OFFSETS
	.align		4
        /*00c0*/ 	.byte	0x04, 0x1c
        /*00c2*/ 	.short	(.L_1443 - .L_1442)


	//   ....[0]....
.L_1442:
        /*00c4*/ 	.word	0x00000070


	//   ....[1]....
        /*00c8*/ 	.word	0x00002ed0


	//----- nvinfo : EIATTR_MAX_THREADS
	.align		4
.L_1443:
        /*00cc*/ 	.byte	0x04, 0x05
        /*00ce*/ 	.short	(.L_1445 - .L_1444)
.L_1444:
        /*00d0*/ 	.word	0x000000e0
        /*00d4*/ 	.word	0x00000001
        /*00d8*/ 	.word	0x00000001


	//----- nvinfo : EIATTR_CRS_STACK_SIZE
	.align		4
.L_1445:
        /*00dc*/ 	.byte	0x04, 0x1e
        /*00de*/ 	.short	(.L_1447 - .L_1446)
.L_1446:
        /*00e0*/ 	.word	0x00000000


	//----- nvinfo : EIATTR_CBANK_PARAM_SIZE
	.align		4
.L_1447:
        /*00e4*/ 	.byte	0x03, 0x19
        /*00e6*/ 	.short	0x00a0


	//----- nvinfo : EIATTR_PARAM_CBANK
	.align		4
        /*00e8*/ 	.byte	0x04, 0x0a
        /*00ea*/ 	.short	(.L_1449 - .L_1448)
	.align		4
.L_1448:
        /*00ec*/ 	.word	index@(.nv.constant0._Z35group_norm_nhwc_fwd_one_pass_kernelI11Fp16IOFp32WLi128ELi14ELi224EEv26Group_norm_nhwc_fwd_params)
        /*00f0*/ 	.short	0x0380
        /*00f2*/ 	.short	0x00a0


	//----- nvinfo : EIATTR_SW_WAR
	.align		4
.L_1449:
        /*00f4*/ 	.byte	0x04, 0x36
        /*00f6*/ 	.short	(.L_1451 - .L_1450)
.L_1450:
        /*00f8*/ 	.word	0x00000008
.L_1451:


//--------------------- .nv.info._Z35group_norm_nhwc_fwd_one_pass_kernelI11Fp16IOFp32WLi256ELi14ELi224EEv26Group_norm_nhwc_fwd_params --------------------------
	.section	.nv.info._Z35group_norm_nhwc_fwd_one_pass_kernelI11Fp16IOFp32WLi256ELi14ELi224EEv26Group_norm_nhwc_fwd_params,"",@"SHT_CUDA_INFO"
	.sectionflags	@""
	.align	4


	//----- nvinfo : EIATTR_CUDA_API_VERSION
	.align		4
        /*0000*/ 	.byte	0x04, 0x37
        /*0002*/ 	.short	(.L_1453 - .L_1452)
.L_1452:
        /*0004*/ 	.word	0x00000082


	//----- nvinfo : EIATTR_KPARAM_INFO
	.align		4
.L_1453:
        /*0008*/ 	.byte	0x04, 0x17
        /*000a*/ 	.short	(.L_1455 - .L_1454)
.L_1454:
        /*000c*/ 	.word	0x00000000
        /*0010*/ 	.short	0x0000
        /*0012*/ 	.short	0x0000
        /*0014*/ 	.byte	0x00, 0xf0, 0x81, 0x02


	//----- nvinfo : EIATTR_SPARSE_MMA_MASK
	.align		4
.L_1455:
        /*0018*/ 	.byte	0x03, 0x50
        /*001a*/ 	.short	0x0000


	//----- nvinfo : EIATTR_MAXREG_COUNT
	.align		4
        /*001c*/ 	.byte	0x03, 0x1b
        /*001e*/ 	.short	0x00ff


	//----- nvinfo : EIATTR_NUM_BARRIERS
	.align		4
        /*0020*/ 	.byte	0x02, 0x4c
        /*0022*/ 	.byte	0x01
	.zero		1


	//----- nvinfo : EIATTR_MERCURY_ISA_VERSION
	.align		4
        /*0024*/ 	.byte	0x03, 0x5f
        /*0026*/ 	.short	0x0101


	//----- nvinfo : EIATTR_INT_WARP_WIDE_INSTR_OFFSETS
	.align		4
        /*0028*/ 	.byte	0x04, 0x31
        /*002a*/ 	.short	(.L_1457 - .L_1456)


	//   ....[0]....
.L_1456:
        /*002c*/ 	.word	0x00001790


	//   ....[1]....
        /*0030*/ 	.word	0x00001810


	//   ....[2]....
        /*0034*/ 	.word	0x000018b0


	//   ....[3]....
        /*0038*/ 	.word	0x00001950


	//   ....[4]....
        /*003c*/ 	.word	0x000019f0


	//   ....[5]....
        /*0040*/ 	.word	0x00001a90


	//   ....[6]....
        /*0044*/ 	.word	0x00001b30


	//   ....[7]....
        /*0048*/ 	.word	0x00001bd0


	//   ....[8]....
        /*004c*/ 	.word	0x00001dd0


	//   ....[9]....
        /*0050*/ 	.word	0x00001e30


	//   ....[10]....
        /*0054*/ 	.word	0x00001ed0


	//   ....[11]....
        /*0058*/ 	.word	0x00001f70


	//   ....[12]....
        /*005c*/ 	.word	0x000020f0


	//   ....[13]....
        /*0060*/ 	.word	0x00002120


	//----- nvinfo : EIATTR_COOP_GROUP_MASK_REGIDS
	.align		4
.L_1457:
        /*0064*/ 	.byte	0x04, 0x29
        /*0066*/ 	.short	(.L_1459 - .L_1458)


	//   ....[0]....
.L_1458:
        /*0068*/ 	.word	0xffffffff


	//   ....[1]....
        /*006c*/ 	.word	0xffffffff


	//   ....[2]....
        /*0070*/ 	.word	0xffffffff


	//   ....[3]....
        /*0074*/ 	.word	0xffffffff


	//   ....[4]....
        /*0078*/ 	.word	0xffffffff


	//   ....[5]....
        /*007c*/ 	.word	0xffffffff


	//   ....[6]....
        /*0080*/ 	.word	0xffffffff


	//   ....[7]....
        /*0084*/ 	.word	0xffffffff


	//   ....[8]....
        /*0088*/ 	.word	0xffffffff


	//   ....[9]....
        /*008c*/ 	.word	0xffffffff


	//----- nvinfo : EIATTR_COOP_GROUP_INSTR_OFFSETS
	.align		4
.L_1459:
        /*0090*/ 	.byte	0x04, 0x28
        /*0092*/ 	.short	(.L_1461 - .L_1460)


	//   ....[0]....
.L_1460:
        /*0094*/ 	.word	0x00001050


	//   ....[1]....
        /*0098*/ 	.word	0x00001060


	//   ....[2]....
        /*009c*/ 	.word	0x00001090


	//   ....[3]....
        /*00a0*/ 	.word	0x000010a0


	//   ....[4]....
        /*00a4*/ 	.word	0x000010e0


	//   ....[5]....
        /*00a8*/ 	.word	0x000010f0


	//   ....[6]....
        /*00ac*/ 	.word	0x00001130


	//   ....[7]....
        /*00b0*/ 	.word	0x00001140


	//   ....[8]....
        /*00b4*/ 	.word	0x000011d0


	//   ....[9]....
        /*00b8*/ 	.word	0x000011e0


	//----- nvinfo : EIATTR_VRC_CTA_INIT_COUNT
	.align		4
.L_1461:
        /*00bc*/ 	.byte	0x02, 0x4a
	.zero		1
	.zero		1


	//----- nvinfo : EIATTR_EXIT_INSTR_OFFSETS
	.align		4
        /*00c0*/ 	.byte	0x04, 0x1c
        /*00c2*/ 	.short	(.L_1463 - .L_1462)


	//   ....[0]....
.L_1462:
        /*00c4*/ 	.word	0x00000070


	//   ....[1]....
        /*00c8*/ 	.word	0x00004310


	//----- nvinfo : EIATTR_MAX_THREADS
	.align		4
.L_1463:
        /*00cc*/ 	.byte	0x04, 0x05
        /*00ce*/ 	.short	(.L_1465 - .L_1464)
.L_1464:
        /*00d0*/ 	.word	0x000000e0
        /*00d4*/ 	.word	0x00000001
        /*00d8*/ 	.word	0x00000001


	//----- nvinfo : EIATTR_CRS_STACK_SIZE
	.align		4
.L_1465:
        /*00dc*/ 	.byte	0x04, 0x1e
        /*00de*/ 	.short	(.L_1467 - .L_1466)
.L_1466:
        /*00e0*/ 	.word	0x00000000


	//----- nvinfo : EIATTR_CBANK_PARAM_SIZE
	.align		4
.L_1467:
        /*00e4*/ 	.byte	0x03, 0x19
        /*00e6*/ 	.short	0x00a0


	//----- nvinfo : EIATTR_PARAM_CBANK
	.align		4
        /*00e8*/ 	.byte	0x04, 0x0a
        /*00ea*/ 	.short	(.L_1469 - .L_1468)
	.align		4
.L_1468:
        /*00ec*/ 	.word	index@(.nv.constant0._Z35group_norm_nhwc_fwd_one_pass_kernelI11Fp16IOFp32WLi256ELi14ELi224EEv26Group_norm_nhwc_fwd_params)
        /*00f0*/ 	.short	0x0380
        /*00f2*/ 	.short	0x00a0


	//----- nvinfo : EIATTR_SW_WAR
	.align		4
.L_1469:
        /*00f4*/ 	.byte	0x04, 0x36
        /*00f6*/ 	.short	(.L_1471 - .L_1470)
.L_1470:
        /*00f8*/ 	.word	0x00000008
.L_1471:


//--------------------- .nv.info._Z35group_norm_nhwc_fwd_one_pass_kernelI11Fp16IOFp32WLi512ELi14ELi224EEv26Group_norm_nhwc_fwd_params --------------------------
	.section	.nv.info._Z35group_norm_nhwc_fwd_one_pass_kernelI11Fp16IOFp32WLi512ELi14ELi224EEv26Group_norm_nhwc_fwd_params,"",@"SHT_CUDA_INFO"
	.sectionflags	@""
	.align	4


	//----- nvinfo : EIATTR_CUDA_API_VERSION
	.align		4
        /*0000*/ 	.byte	0x04, 0x37
        /*0002*/ 	.short	(.L_1473 - .L_1472)
.L_1472:
        /*0004*/ 	.word	0x00000082


	//----- nvinfo : EIATTR_KPARAM_INFO
	.align		4
.L_1473:
        /*0008*/ 	.byte	0x04, 0x17
        /*000a*/ 	.short	(.L_1475 - .L_1474)
.L_1474:
        /*000c*/ 	.word	0x00000000
        /*0010*/ 	.short	0x0000
        /*0012*/ 	.short	0x0000
        /*0014*/ 	.byte	0x00, 0xf0, 0x81, 0x02


	//----- nvinfo : EIATTR_SPARSE_MMA_MASK
	.align		4
.L_1475:
        /*0018*/ 	.byte	0x03, 0x50
        /*001a*/ 	.short	0x0000


	//----- nvinfo : EIATTR_MAXREG_COUNT
	.align		4
        /*001c*/ 	.byte	0x03, 0x1b
        /*001e*/ 	.short	0x00ff


	//----- nvinfo : EIATTR_NUM_BARRIERS
	.align		4
        /*0020*/ 	.byte	0x02, 0x4c
        /*0022*/ 	.byte	0x01
	.zero		1


	//----- nvinfo : EIATTR_MERCURY_ISA_VERSION
	.align		4
        /*0024*/ 	.byte	0x03, 0x5f
        /*0026*/ 	.short	0x0101


	//----- nvinfo : EIATTR_INT_WARP_WIDE_INSTR_OFFSETS
	.align		4
        /*0028*/ 	.byte	0x04, 0x31
        /*002a*/ 	.short	(.L_1477 - .L_1476)


	//   ....[0]....
.L_1476:
        /*002c*/ 	.word	0x00002310


	//   ....[1]....
        /*0030*/ 	.word	0x00002360


	//   ....[2]....
        /*0034*/ 	.word	0x000023f0


	//   ....[3]....
        /*0038*/ 	.word	0x00002480


	//   ....[4]....
        /*003c*/ 	.word	0x00002530


	//   ....[5]....
        /*0040*/ 	.word	0x000025c0


	//   ....[6]....
        /*0044*/ 	.word	0x00002670


	//   ....[7]....
        /*0048*/ 	.word	0x000026f0


	//   ....[8]....
        /*004c*/ 	.word	0x00002930


	//   ....[9]....
        /*0050*/ 	.word	0x00002950


	//   ....[10]....
        /*0054*/ 	.word	0x00002a50


	//   ....[11]....
        /*0058*/ 	.word	0x00002a70


	//   ....[12]....
        /*005c*/ 	.word	0x00002c50


	//   ....[13]....
        /*0060*/ 	.word	0x00002c70


	//----- nvinfo : EIATTR_COOP_GROUP_MASK_REGIDS
	.align		4
.L_1477:
        /*0064*/ 	.byte	0x04, 0x29
        /*0066*/ 	.short	(.L_1479 - .L_1478)


	//   ....[0]....
.L_1478:
        /*0068*/ 	.word	0xffffffff


	//   ....[1]....
        /*006c*/ 	.word	0xffffffff


	//   ....[2]....
        /*0070*/ 	.word	0xffffffff


	//   ....[3]....
        /*0074*/ 	.word	0xffffffff


	//   ....[4]....
        /*0078*/ 	.word	0xffffffff


	//   ....[5]....
        /*007c*/ 	.word	0xffffffff


	//   ....[6]....
        /*0080*/ 	.word	0xffffffff


	//   ....[7]....
        /*0084*/ 	.word	0xffffffff


	//   ....[8]....
        /*0088*/ 	.word	0xffffffff


	//   ....[9]....
        /*008c*/ 	.word	0xffffffff


	//----- nvinfo : EIATTR_COOP_GROUP_INSTR_OFFSETS
	.align		4
.L_1479:
        /*0090*/ 	.byte	0x04, 0x28
        /*0092*/ 	.short	(.L_1481 - .L_1480)


	//   ....[0]....
.L_1480:
        /*0094*/ 	.word	0x00001bc0


	//   ....[1]....
        /*0098*/ 	.word	0x00001bd0


	//   ....[2]....
        /*009c*/ 	.word	0x00001c10


	//   ....[3]....
        /*00a0*/ 	.word	0x00001c20


	//   ....[4]....
        /*00a4*/ 	.word	0x00001c60


	//   ....[5]....
        /*00a8*/ 	.word	0x00001c70


	//   ....[6]....
        /*00ac*/ 	.word	0x00001cb0


	//   ....[7]....
        /*00b0*/ 	.word	0x00001cc0


	//   ....[8]....
        /*00b4*/ 	.word	0x00001d40


	//   ....[9]....
        /*00b8*/ 	.word	0x00001d50


	//----- nvinfo : EIATTR_VRC_CTA_INIT_COUNT
	.align		4
.L_1481:
        /*00bc*/ 	.byte	0x02, 0x4a
	.zero		1
	.zero		1


	//----- nvinfo : EIATTR_EXIT_INSTR_OFFSETS
	.align		4
        /*00c0*/ 	.byte	0x04, 0x1c
        /*00c2*/ 	.short	(.L_1483 - .L_1482)


	//   ....[0]....
.L_1482:
        /*00c4*/ 	.word	0x00000070


	//   ....[1]....
        /*00c8*/ 	.word	0x00006b80


	//----- nvinfo : EIATTR_MAX_THREADS
	.align		4
.L_1483:
        /*00cc*/ 	.byte	0x04, 0x05
        /*00ce*/ 	.short	(.L_1485 - .L_1484)
.L_1484:
        /*00d0*/ 	.word	0x000000e0
        /*00d4*/ 	.word	0x00000001
        /*00d8*/ 	.word	0x00000001


	//----- nvinfo : EIATTR_CRS_STACK_SIZE
	.align		4
.L_1485:
        /*00dc*/ 	.byte	0x04, 0x1e
        /*00de*/ 	.short	(.L_1487 - .L_1486)
.L_1486:
        /*00e0*/ 	.word	0x00000000


	//----- nvinfo : EIATTR_CBANK_PARAM_SIZE
	.align		4
.L_1487:
        /*00e4*/ 	.byte	0x03, 0x19
        /*00e6*/ 	.short	0x00a0


	//----- nvinfo : EIATTR_PARAM_CBANK
	.align		4
        /*00e8*/ 	.byte	0x04, 0x0a
        /*00ea*/ 	.short	(.L_1489 - .L_1488)
	.align		4
.L_1488:
        /*00ec*/ 	.word	index@(.nv.constant0._Z35group_norm_nhwc_fwd_one_pass_kernelI11Fp16IOFp32WLi512ELi14ELi224EEv26Group_norm_nhwc_fwd_params)
        /*00f0*/ 	.short	0x0380
        /*00f2*/ 	.short	0x00a0


	//----- nvinfo : EIATTR_SW_WAR
	.align		4
.L_1489:
        /*00f4*/ 	.byte	0x04, 0x36
        /*00f6*/ 	.short	(.L_1491 - .L_1490)
.L_1490:
        /*00f8*/ 	.word	0x00000008
.L_1491:


//--------------------- .nv.info._Z35group_norm_nhwc_fwd_one_pass_kernelI11Fp16IOBf16WLi64ELi14ELi224EEv26Group_norm_nhwc_fwd_params --------------------------
	.section	.nv.info._Z35group_norm_nhwc_fwd_one_pass_kernelI11Fp16IOBf16WLi64ELi14ELi224EEv26Group_norm_nhwc_fwd_params,"",@"SHT_CUDA_INFO"
	.sectionflags	@""
	.align	4


	//----- nvinfo : EIATTR_CUDA_API_VERSION
	.align		4
        /*0000*/ 	.byte	0x04, 0x37
        /*0002*/ 	.short	(.L_1493 - .L_1492)
.L_1492:
        /*0004*/ 	.word	0x00000082


	//----- nvinfo : EIATTR_KPARAM_INFO
	.align		4
.L_1493:
        /*0008*/ 	.byte	0x04, 0x17
        /*000a*/ 	.short	(.L_1495 - .L_1494)
.L_1494:
        /*000c*/ 	.word	0x00000000
        /*0010*/ 	.short	0x0000
        /*0012*/ 	.short	0x0000
        /*0014*/ 	.byte	0x00, 0xf0, 0x81, 0x02


	//----- nvinfo : EIATTR_SPARSE_MMA_MASK
	.align		4
.L_1495:
        /*0018*/ 	.byte	0x03, 0x50
        /*001a*/ 	.short	0x0000


	//----- nvinfo : EIATTR_MAXREG_COUNT
	.align		4
        /*001c*/ 	.byte	0x03, 0x1b
        /*001e*/ 	.short	0x00ff


	//----- nvinfo : EIATTR_NUM_BARRIERS
	.align		4
        /*0020*/ 	.byte	0x02, 0x4c
        /*0022*/ 	.byte	0x01
	.zero		1


	//----- nvinfo : EIATTR_MERCURY_ISA_VERSION
	.align		4
        /*0024*/ 	.byte	0x03, 0x5f
        /*0026*/ 	.short	0x0101


	//----- nvinfo : EIATTR_INT_WARP_WIDE_INSTR_OFFSETS
	.align		4
        /*0028*/ 	.byte	0x04, 0x31
        /*002a*/ 	.short	(.L_1497 - .L_1496)


	//   ....[0]....
.L_1496:
        /*002c*/ 	.word	0x00000f00


	//   ....[1]....
        /*0030*/ 	.word	0x00000f40


	//   ....[2]....
        /*0034*/ 	.word	0x00000f70


	//   ....[3]....
        /*0038*/ 	.word	0x00000f90


	//   ....[4]....
        /*003c*/ 	.word	0x00001160


	//   ....[5]....
        /*0040*/ 	.word	0x000011c0


	//   ....[6]....
        /*0044*/ 	.word	0x00001200


	//   ....[7]....
        /*0048*/ 	.word	0x00001210


	//   ....[8]....
        /*004c*/ 	.word	0x000014c0


	//   ....[9]....
        /*0050*/ 	.word	0x000015a0


	//   ....[10]....
        /*0054*/ 	.word	0x000015b0


	//   ....[11]....
        /*0058*/ 	.word	0x00001690


	//   ....[12]....
        /*005c*/ 	.word	0x00001800


	//   ....[13]....
        /*0060*/ 	.word	0x00001820


	//----- nvinfo : EIATTR_COOP_GROUP_MASK_REGIDS
	.align		4
.L_1497:
        /*0064*/ 	.byte	0x04, 0x29
        /*0066*/ 	.short	(.L_1499 - .L_1498)


	//   ....[0]....
.L_1498:
        /*0068*/ 	.word	0xffffffff


	//   ....[1]....
        /*006c*/ 	.word	0xffffffff


	//   ....[2]....
        /*0070*/ 	.word	0xffffffff


	//   ....[3]....
        /*0074*/ 	.word	0xffffffff


	//   ....[4]....
        /*0078*/ 	.word	0xffffffff


	//   ....[5]....
        /*007c*/ 	.word	0xffffffff


	//   ....[6]....
        /*0080*/ 	.word	0xffffffff


	//   ....[7]....
        /*0084*/ 	.word	0xffffffff


	//   ....[8]....
        /*0088*/ 	.word	0xffffffff


	//   ....[9]....
        /*008c*/ 	.word	0xffffffff


	//----- nvinfo : EIATTR_COOP_GROUP_INSTR_OFFSETS
	.align		4
.L_1499:
        /*0090*/ 	.byte	0x04, 0x28
        /*0092*/ 	.short	(.L_1501 - .L_1500)


	//   ....[0]....
.L_1500:
        /*0094*/ 	.word	0x000007a0


	//   ....[1]....
        /*0098*/ 	.word	0x000007b0


	//   ....[2]....
        /*009c*/ 	.word	0x000007e0


	//   ....[3]....
        /*00a0*/ 	.word	0x00000800


	//   ....[4]....
        /*00a4*/ 	.word	0x00000830


	//   ....[5]....
        /*00a8*/ 	.word	0x00000850


	//   ....[6]....
        /*00ac*/ 	.word	0x00000880


	//   ....[7]....
        /*00b0*/ 	.word	0x000008a0


	//   ....[8]....
        /*00b4*/ 	.word	0x000008f0


	//   ....[9]....
        /*00b8*/ 	.word	0x00000900


	//----- nvinfo : EIATTR_VRC_CTA_INIT_COUNT
	.align		4
.L_1501:
        /*00bc*/ 	.byte	0x02, 0x4a
	.zero		1
	.zero		1


	//----- nvinfo : EIATTR_EXIT_INSTR_OFFSETS
	.align		4
        /*00c0*/ 	.byte	0x04, 0x1c
        /*00c2*/ 	.short	(.L_1503 - .L_1502)


	//   ....[0]....
.L_1502:
        /*00c4*/ 	.word	0x00000070


	//   ....[1]....
        /*00c8*/ 	.word	0x00002430


	//----- nvinfo : EIATTR_MAX_THREADS
	.align		4
.L_1503:
        /*00cc*/ 	.byte	0x04, 0x05
        /*00ce*/ 	.short	(.L_1505 - .L_1504)
.L_1504:
        /*00d0*/ 	.word	0x000000e0
        /*00d4*/ 	.word	0x00000001
        /*00d8*/ 	.word	0x00000001


	//----- nvinfo : EIATTR_CRS_STACK_SIZE
	.align		4
.L_1505:
        /*00dc*/ 	.byte	0x04, 0x1e
        /*00de*/ 	.short	(.L_1507 - .L_1506)
.L_1506:
        /*00e0*/ 	.word	0x00000000


	//----- nvinfo : EIATTR_CBANK_PARAM_SIZE
	.align		4
.L_1507:
        /*00e4*/ 	.byte	0x03, 0x19
        /*00e6*/ 	.short	0x00a0


	//----- nvinfo : EIATTR_PARAM_CBANK
	.align		4
        /*00e8*/ 	.byte	0x04, 0x0a
        /*00ea*/ 	.short	(.L_1509 - .L_1508)
	.align		4
.L_1508:
        /*00ec*/ 	.word	index@(.nv.constant0._Z35group_norm_nhwc_fwd_one_pass_kernelI11Fp16IOBf16WLi64ELi14ELi224EEv26Group_norm_nhwc_fwd_params)
        /*00f0*/ 	.short	0x0380
        /*00f2*/ 	.short	0x00a0


	//----- nvinfo : EIATTR_SW_WAR
	.align		4
.L_1509:
        /*00f4*/ 	.byte	0x04, 0x36
        /*00f6*/ 	.short	(.L_1511 - .L_1510)
.L_1510:
        /*00f8*/ 	.word	0x00000008
.L_1511:


//--------------------- .nv.info._Z35group_norm_nhwc_fwd_one_pass_kernelI11Fp16IOBf16WLi128ELi14ELi224EEv26Group_norm_nhwc_fwd_params --------------------------
	.section	.nv.info._Z35group_norm_nhwc_fwd_one_pass_kernelI11Fp16IOBf16WLi128ELi14ELi224EEv26Group_norm_nhwc_fwd_params,"",@"SHT_CUDA_INFO"
	.sectionflags	@""
	.align	4


	//----- nvinfo : EIATTR_CUDA_API_VERSION
	.align		4
        /*0000*/ 	.byte	0x04, 0x37
        /*0002*/ 	.short	(.L_1513 - .L_1512)
.L_1512:
        /*0004*/ 	.word	0x00000082


	//----- nvinfo : EIATTR_KPARAM_INFO
	.align		4
.L_1513:
        /*0008*/ 	.byte	0x04, 0x17
        /*000a*/ 	.short	(.L_1515 - .L_1514)
.L_1514:
        /*000c*/ 	.word	0x00000000
        /*0010*/ 	.short	0x0000
        /*0012*/ 	.short	0x0000
        /*0014*/ 	.byte	0x00, 0xf0, 0x81, 0x02


	//----- nvinfo : EIATTR_SPARSE_MMA_MASK
	.align		4
.L_1515:
        /*0018*/ 	.byte	0x03, 0x50
        /*001a*/ 	.short	0x0000


	//----- nvinfo : EIATTR_MAXREG_COUNT
	.align		4
        /*001c*/ 	.byte	0x03, 0x1b
        /*001e*/ 	.short	0x00ff


	//----- nvinfo : EIATTR_NUM_BARRIERS
	.align		4
        /*0020*/ 	.byte	0x02, 0x4c
        /*0022*/ 	.byte	0x01
	.zero		1


	//----- nvinfo : EIATTR_MERCURY_ISA_VERSION
	.align		4
        /*0024*/ 	.byte	0x03, 0x5f
        /*0026*/ 	.short	0x0101


	//----- nvinfo : EIATTR_INT_WARP_WIDE_INSTR_OFFSETS
	.align		4
        /*0028*/ 	.byte	0x04, 0x31
        /*002a*/ 	.short	(.L_1517 - .L_1516)


	//   ....[0]....
.L_1516:
        /*002c*/ 	.word	0x00001270


	//   ....[1]....
        /*0030*/ 	.word	0x000012d0


	//   ....[2]....
        /*0034*/ 	.word	0x00001360


	//   ....[3]....
        /*0038*/ 	.word	0x00001410


	//   ....[4]....
        /*003c*/ 	.word	0x00001470


	//   ....[5]....
        /*0040*/ 	.word	0x00001570


	//   ....[6]....
        /*0044*/ 	.word	0x00001590


	//   ....[7]....
        /*0048*/ 	.word	0x00001650


	//   ....[8]....
        /*004c*/ 	.word	0x00001870


	//   ....[9]....
        /*0050*/ 	.word	0x00001960


	//   ....[10]....
        /*0054*/ 	.word	0x00001970


	//   ....[11]....
        /*0058*/ 	.word	0x00001990


	//   ....[12]....
        /*005c*/ 	.word	0x00001bc0


	//   ....[13]....
        /*0060*/ 	.word	0x00001be0


	//----- nvinfo : EIATTR_COOP_GROUP_MASK_REGIDS
	.align		4
.L_1517:
        /*0064*/ 	.byte	0x04, 0x29
        /*0066*/ 	.short	(.L_1519 - .L_1518)


	//   ....[0]....
.L_1518:
        /*0068*/ 	.word	0xffffffff


	//   ....[1]....
        /*006c*/ 	.word	0xffffffff


	//   ....[2]....
        /*0070*/ 	.word	0xffffffff


	//   ....[3]....
        /*0074*/ 	.word	0xffffffff


	//   ....[4]....
        /*0078*/ 	.word	0xffffffff


	//   ....[5]....
        /*007c*/ 	.word	0xffffffff


	//   ....[6]....
        /*0080*/ 	.word	0xffffffff


	//   ....[7]....
        /*0084*/ 	.word	0xffffffff


	//   ....[8]....
        /*0088*/ 	.word	0xffffffff


	//   ....[9]....
        /*008c*/ 	.word	0xffffffff


	//----- nvinfo : EIATTR_COOP_GROUP_INSTR_OFFSETS
	.align		4
.L_1519:
        /*0090*/ 	.byte	0x04, 0x28
        /*0092*/ 	.short	(.L_1521 - .L_1520)


	//   ....[0]....
.L_1520:
        /*0094*/ 	.word	0x00000b60


	//   ....[1]....
        /*0098*/ 	.word	0x00000b70


	//   ....[2]....
        /*009c*/ 	.word	0x00000ba0


	//   ....[3]....
        /*00a0*/ 	.word	0x00000bb0


	//   ....[4]....
        /*00a4*/ 	.word	0x00000bf0


	//   ....[5]....
        /*00a8*/ 	.word	0x00000c00


	//   ....[6]....
        /*00ac*/ 	.word	0x00000c40


	//   ....[7]....
        /*00b0*/ 	.word	0x00000c50


	//   ....[8]....
        /*00b4*/ 	.word	0x00000cb0


	//   ....[9]....
        /*00b8*/ 	.word	0x00000cc0


	//----- nvinfo : EIATTR_VRC_CTA_INIT_COUNT
	.align		4
.L_1521:
        /*00bc*/ 	.byte	0x02, 0x4a
	.zero		1
	.zero		1


	//----- nvinfo : EIATTR_EXIT_INSTR_OFFSETS
	.align		4
        /*00c0*/ 	.byte	0x04, 0x1c
        /*00c2*/ 	.short	(.L_1523 - .L_1522)


	//   ....[0]....
.L_1522:
        /*00c4*/ 	.word	0x00000070


	//   ....[1]....
        /*00c8*/ 	.word	0x00002f20


	//----- nvinfo : EIATTR_MAX_THREADS
	.align		4
.L_1523:
        /*00cc*/ 	.byte	0x04, 0x05
        /*00ce*/ 	.short	(.L_1525 - .L_1524)
.L_1524:
        /*00d0*/ 	.word	0x000000e0
        /*00d4*/ 	.word	0x00000001
        /*00d8*/ 	.word	0x00000001


	//----- nvinfo : EIATTR_CRS_STACK_SIZE
	.align		4
.L_1525:
        /*00dc*/ 	.byte	0x04, 0x1e
        /*00de*/ 	.short	(.L_1527 - .L_1526)
.L_1526:
        /*00e0*/ 	.word	0x00000000


	//----- nvinfo : EIATTR_CBANK_PARAM_SIZE
	.align		4
.L_1527:
        /*00e4*/ 	.byte	0x03, 0x19
        /*00e6*/ 	.short	0x00a0


	//----- nvinfo : EIATTR_PARAM_CBANK
	.align		4
        /*00e8*/ 	.byte	0x04, 0x0a
        /*00ea*/ 	.short	(.L_1529 - .L_1528)
	.align		4
.L_1528:
        /*00ec*/ 	.word	index@(.nv.constant0._Z35group_norm_nhwc_fwd_one_pass_kernelI11Fp16IOBf16WLi128ELi14ELi224EEv26Group_norm_nhwc_fwd_params)
        /*00f0*/ 	.short	0x0380
        /*00f2*/ 	.short	0x00a0


	//----- nvinfo : EIATTR_SW_WAR
	.align		4
.L_1529:
        /*00f4*/ 	.byte	0x04, 0x36
        /*00f6*/ 	.short	(.L_1531 - .L_1530)
.L_1530:
        /*00f8*/ 	.word	0x00000008
.L_1531:


//--------------------- .nv.info._Z35group_norm_nhwc_fwd_one_pass_kernelI11Fp16IOBf16WLi256ELi14ELi224EEv26Group_norm_nhwc_fwd_params --------------------------
	.section	.nv.info._Z35group_norm_nhwc_fwd_one_pass_kernelI11Fp16IOBf16WLi256ELi14ELi224EEv26Group_norm_nhwc_fwd_params,"",@"SHT_CUDA_INFO"
	.sectionflags	@""
	.align	4


	//----- nvinfo : EIATTR_CUDA_API_VERSION
	.align		4
        /*0000*/ 	.byte	0x04, 0x37
        /*0002*/ 	.short	(.L_1533 - .L_1532)
.L_1532:
        /*0004*/ 	.word	0x00000082


	//----- nvinfo : EIATTR_KPARAM_INFO
	.align		4
.L_1533:
        /*0008*/ 	.byte	0x04, 0x17
        /*000a*/ 	.short	(.L_1535 - .L_1534)
.L_1534:
        /*000c*/ 	.word	0x00000000
        /*0010*/ 	.short	0x0000
        /*0012*/ 	.short	0x0000
        /*0014*/ 	.byte	0x00, 0xf0, 0x81, 0x02


	//----- nvinfo : EIATTR_SPARSE_MMA_MASK
	.align		4
.L_1535:
        /*0018*/ 	.byte	0x03, 0x50
        /*001a*/ 	.short	0x0000


	//----- nvinfo : EIATTR_MAXREG_COUNT
	.align		4
        /*001c*/ 	.byte	0x03, 0x1b
        /*001e*/ 	.short	0x00ff


	//----- nvinfo : EIATTR_NUM_BARRIERS
	.align		4
        /*0020*/ 	.byte	0x02, 0x4c
        /*0022*/ 	.byte	0x01
	.zero		1


	//----- nvinfo : EIATTR_MERCURY_ISA_VERSION
	.align		4
        /*0024*/ 	.byte	0x03, 0x5f
        /*0026*/ 	.short	0x0101


	//----- nvinfo : EIATTR_INT_WARP_WIDE_INSTR_OFFSETS
	.align		4
        /*0028*/ 	.byte	0x04, 0x31
        /*002a*/ 	.short	(.L_1537 - .L_1536)


	//   ....[0]....
.L_1536:
        /*002c*/ 	.word	0x00001790


	//   ....[1]....
        /*0030*/ 	.word	0x00001810


	//   ....[2]....
        /*0034*/ 	.word	0x000018b0


	//   ....[3]....
        /*0038*/ 	.word	0x00001950


	//   ....[4]....
        /*003c*/ 	.word	0x000019f0


	//   ....[5]....
        /*0040*/ 	.word	0x00001a90


	//   ....[6]....
        /*0044*/ 	.word	0x00001b30


	//   ....[7]....
        /*0048*/ 	.word	0x00001bd0


	//   ....[8]....
        /*004c*/ 	.word	0x00001dd0


	//   ....[9]....
        /*0050*/ 	.word	0x00001e30


	//   ....[10]....
        /*0054*/ 	.word	0x00001ed0


	//   ....[11]....
        /*0058*/ 	.word	0x00001f70


	//   ....[12]....
        /*005c*/ 	.word	0x000020f0


	//   ....[13]....
        /*0060*/ 	.word	0x00002120


	//----- nvinfo : EIATTR_COOP_GROUP_MASK_REGIDS
	.align		4
.L_1537:
        /*0064*/ 	.byte	0x04, 0x29
        /*0066*/ 	.short	(.L_1539 - .L_1538)


	//   ....[0]....
.L_1538:
        /*0068*/ 	.word	0xffffffff


	//   ....[1]....
        /*006c*/ 	.word	0xffffffff


	//   ....[2]....
        /*0070*/ 	.word	0xffffffff


	//   ....[3]....
        /*0074*/ 	.word	0xffffffff


	//   ....[4]....
        /*0078*/ 	.word	0xffffffff


	//   ....[5]....
        /*007c*/ 	.word	0xffffffff


	//   ....[6]....
        /*0080*/ 	.word	0xffffffff


	//   ....[7]....
        /*0084*/ 	.word	0xffffffff


	//   ....[8]....
        /*0088*/ 	.word	0xffffffff


	//   ....[9]....
        /*008c*/ 	.word	0xffffffff


	//----- nvinfo : EIATTR_COOP_GROUP_INSTR_OFFSETS
	.align		4
.L_1539:
        /*0090*/ 	.byte	0x04, 0x28
        /*0092*/ 	.short	(.L_1541 - .L_1540)


	//   ....[0]....
.L_1540:
        /*0094*/ 	.word	0x00001060


	//   ....[1]....
        /*0098*/ 	.word	0x00001070


	//   ....[2]....
        /*009c*/ 	.word	0x000010a0


	//   ....[3]....
        /*00a0*/ 	.word	0x000010b0


	//   ....[4]....
        /*00a4*/ 	.word	0x000010f0


	//   ....[5]....
        /*00a8*/ 	.word	0x00001100


	//   ....[6]....
        /*00ac*/ 	.word	0x00001140


	//   ....[7]....
        /*00b0*/ 	.word	0x00001150


	//   ....[8]....
        /*00b4*/ 	.word	0x000011d0


	//   ....[9]....
        /*00b8*/ 	.word	0x000011e0


	//----- nvinfo : EIATTR_VRC_CTA_INIT_COUNT
	.align		4
.L_1541:
        /*00bc*/ 	.byte	0x02, 0x4a
	.zero		1
	.zero		1


	//----- nvinfo : EIATTR_EXIT_INSTR_OFFSETS
	.align		4
        /*00c0*/ 	.byte	0x04, 0x1c
        /*00c2*/ 	.short	(.L_1543 - .L_1542)


	//   ....[0]....
.L_1542:
        /*00c4*/ 	.word	0x00000070


	//   ....[1]....
        /*00c8*/ 	.word	0x00004380


	//----- nvinfo : EIATTR_MAX_THREADS
	.align		4
.L_1543:
        /*00cc*/ 	.byte	0x04, 0x05
        /*00ce*/ 	.short	(.L_1545 - .L_1544)
.L_1544:
        /*00d0*/ 	.word	0x000000e0
        /*00d4*/ 	.word	0x00000001
        /*00d8*/ 	.word	0x00000001


	//----- nvinfo : EIATTR_CRS_STACK_SIZE
	.align		4
.L_1545:
        /*00dc*/ 	.byte	0x04, 0x1e
        /*00de*/ 	.short	(.L_1547 - .L_1546)
.L_1546:
        /*00e0*/ 	.word	0x00000000


	//----- nvinfo : EIATTR_CBANK_PARAM_SIZE
	.align		4
.L_1547:
        /*00e4*/ 	.byte	0x03, 0x19
        /*00e6*/ 	.short	0x00a0


	//----- nvinfo : EIATTR_PARAM_CBANK
	.align		4
        /*00e8*/ 	.byte	0x04, 0x0a
        /*00ea*/ 	.short	(.L_1549 - .L_1548)
	.align		4
.L_1548:
        /*00ec*/ 	.word	index@(.nv.constant0._Z35group_norm_nhwc_fwd_one_pass_kernelI11Fp16IOBf16WLi256ELi14ELi224EEv26Group_norm_nhwc_fwd_params)
        /*00f0*/ 	.short	0x0380
        /*00f2*/ 	.short	0x00a0


	//----- nvinfo : EIATTR_SW_WAR
	.align		4
.L_1549:
        /*00f4*/ 	.byte	0x04, 0x36
        /*00f6*/ 	.short	(.L_1551 - .L_1550)
.L_1550:
        /*00f8*/ 	.word	0x00000008
.L_1551:


//--------------------- .nv.info._Z35group_norm_nhwc_fwd_one_pass_kernelI11Fp16IOBf16WLi512ELi14ELi224EEv26Group_norm_nhwc_fwd_params --------------------------
	.section	.nv.info._Z35group_norm_nhwc_fwd_one_pass_kernelI11Fp16IOBf16WLi512ELi14ELi224EEv26Group_norm_nhwc_fwd_params,"",@"SHT_CUDA_INFO"
	.sectionflags	@""
	.align	4


	//----- nvinfo : EIATTR_CUDA_API_VERSION
	.align		4
        /*0000*/ 	.byte	0x04, 0x37
        /*0002*/ 	.short	(.L_1553 - .L_1552)
.L_1552:
        /*0004*/ 	.word	0x00000082


	//----- nvinfo : EIATTR_KPARAM_INFO
	.align		4
.L_1553:
        /*0008*/ 	.byte	0x04, 0x17
        /*000a*/ 	.short	(.L_1555 - .L_1554)
.L_1554:
        /*000c*/ 	.word	0x00000000
        /*0010*/ 	.short	0x0000
        /*0012*/ 	.short	0x0000
        /*0014*/ 	.byte	0x00, 0xf0, 0x81, 0x02


	//----- nvinfo : EIATTR_SPARSE_MMA_MASK
	.align		4
.L_1555:
        /*0018*/ 	.byte	0x03, 0x50
        /*001a*/ 	.short	0x0000


	//----- nvinfo : EIATTR_MAXREG_COUNT
	.align		4
        /*001c*/ 	.byte	0x03, 0x1b
        /*001e*/ 	.short	0x00ff


	//----- nvinfo : EIATTR_NUM_BARRIERS
	.align		4
        /*0020*/ 	.byte	0x02, 0x4c
        /*0022*/ 	.byte	0x01
	.zero		1


	//----- nvinfo : EIATTR_MERCURY_ISA_VERSION
	.align		4
        /*0024*/ 	.byte	0x03, 0x5f
        /*0026*/ 	.short	0x0101


	//----- nvinfo : EIATTR_INT_WARP_WIDE_INSTR_OFFSETS
	.align		4
        /*0028*/ 	.byte	0x04, 0x31
        /*002a*/ 	.short	(.L_1557 - .L_1556)


	//   ....[0]....
.L_1556:
        /*002c*/ 	.word	0x00002310


	//   ....[1]....
        /*0030*/ 	.word	0x00002360


	//   ....[2]....
        /*0034*/ 	.word	0x000023f0


	//   ....[3]....
        /*0038*/ 	.word	0x00002480


	//   ....[4]....
        /*003c*/ 	.word	0x00002530


	//   ....[5]....
        /*0040*/ 	.word	0x000025c0


	//   ....[6]....
        /*0044*/ 	.word	0x00002670


	//   ....[7]....
        /*0048*/ 	.word	0x000026f0


	//   ....[8]....
        /*004c*/ 	.word	0x00002930


	//   ....[9]....
        /*0050*/ 	.word	0x00002950


	//   ....[10]....
        /*0054*/ 	.word	0x00002a50


	//   ....[11]....
        /*0058*/ 	.word	0x00002a70


	//   ....[12]....
        /*005c*/ 	.word	0x00002c50


	//   ....[13]....
        /*0060*/ 	.word	0x00002c70


	//----- nvinfo : EIATTR_COOP_GROUP_MASK_REGIDS
	.align		4
.L_1557:
        /*0064*/ 	.byte	0x04, 0x29
        /*0066*/ 	.short	(.L_1559 - .L_1558)


	//   ....[0]....
.L_1558:
        /*0068*/ 	.word	0xffffffff


	//   ....[1]....
        /*006c*/ 	.word	0xffffffff


	//   ....[2]....
        /*0070*/ 	.word	0xffffffff


	//   ....[3]....
        /*0074*/ 	.word	0xffffffff


	//   ....[4]....
        /*0078*/ 	.word	0xffffffff


	//   ....[5]....
        /*007c*/ 	.word	0xffffffff


	//   ....[6]....
        /*0080*/ 	.word	0xffffffff


	//   ....[7]....
        /*0084*/ 	.word	0xffffffff


	//   ....[8]....
        /*0088*/ 	.word	0xffffffff


	//   ....[9]....
        /*008c*/ 	.word	0xffffffff


	//----- nvinfo : EIATTR_COOP_GROUP_INSTR_OFFSETS
	.align		4
.L_1559:
        /*0090*/ 	.byte	0x04, 0x28
        /*0092*/ 	.short	(.L_1561 - .L_1560)


	//   ....[0]....
.L_1560:
        /*0094*/ 	.word	0x00001bc0


	//   ....[1]....
        /*0098*/ 	.word	0x00001bd0


	//   ....[2]....
        /*009c*/ 	.word	0x00001c10


	//   ....[3]....
        /*00a0*/ 	.word	0x00001c20


	//   ....[4]....
        /*00a4*/ 	.word	0x00001c60


	//   ....[5]....
        /*00a8*/ 	.word	0x00001c70


	//   ....[6]....
        /*00ac*/ 	.word	0x00001cb0


	//   ....[7]....
        /*00b0*/ 	.word	0x00001cc0


	//   ....[8]....
        /*00b4*/ 	.word	0x00001d40


	//   ....[9]....
        /*00b8*/ 	.word	0x00001d50


	//----- nvinfo : EIATTR_VRC_CTA_INIT_COUNT
	.align		4
.L_1561:
        /*00bc*/ 	.byte	0x02, 0x4a
	.zero		1
	.zero		1


	//----- nvinfo : EIATTR_EXIT_INSTR_OFFSETS
	.align		4
        /*00c0*/ 	.byte	0x04, 0x1c
        /*00c2*/ 	.short	(.L_1563 - .L_1562)


	//   ....[0]....
.L_1562:
        /*00c4*/ 	.word	0x00000070


	//   ....[1]....
        /*00c8*/ 	.word	0x00006be0


	//----- nvinfo : EIATTR_MAX_THREADS
	.align		4
.L_1563:
        /*00cc*/ 	.byte	0x04, 0x05
        /*00ce*/ 	.short	(.L_1565 - .L_1564)
.L_1564:
        /*00d0*/ 	.word	0x000000e0
        /*00d4*/ 	.word	0x00000001
        /*00d8*/ 	.word	0x00000001


	//----- nvinfo : EIATTR_CRS_STACK_SIZE
	.align		4
.L_1565:
        /*00dc*/ 	.byte	0x04, 0x1e
        /*00de*/ 	.short	(.L_1567 - .L_1566)
.L_1566:
        /*00e0*/ 	.word	0x00000000


	//----- nvinfo : EIATTR_CBANK_PARAM_SIZE
	.align		4
.L_1567:
        /*00e4*/ 	.byte	0x03, 0x19
        /*00e6*/ 	.short	0x00a0


	//----- nvinfo : EIATTR_PARAM_CBANK
	.align		4
        /*00e8*/ 	.byte	0x04, 0x0a
        /*00ea*/ 	.short	(.L_1569 - .L_1568)
	.align		4
.L_1568:
        /*00ec*/ 	.word	index@(.nv.constant0._Z35group_norm_nhwc_fwd_one_pass_kernelI11Fp16IOBf16WLi512ELi14ELi224EEv26Group_norm_nhwc_fwd_params)
        /*00f0*/ 	.short	0x0380
        /*00f2*/ 	.short	0x00a0


	//----- nvinfo : EIATTR_SW_WAR
	.align		4
.L_1569:
        /*00f4*/ 	.byte	0x04, 0x36
        /*00f6*/ 	.short	(.L_1571 - .L_1570)
.L_1570:
        /*00f8*/ 	.word	0x00000008
.L_1571:


//--------------------- .nv.info._Z35group_norm_nhwc_fwd_one_pass_kernelI11Fp16IOFp16WLi64ELi14ELi224EEv26Group_norm_nhwc_fwd_params --------------------------
	.section	.nv.info._Z35group_norm_nhwc_fwd_one_pass_kernelI11Fp16IOFp16WLi64ELi14ELi224EEv26Group_norm_nhwc_fwd_params,"",@"SHT_CUDA_INFO"
	.sectionflags	@""
	.align	4


	//----- nvinfo : EIATTR_CUDA_API_VERSION
	.align		4
        /*0000*/ 	.byte	0x04, 0x37
        /*0002*/ 	.short	(.L_1573 - .L_1572)
.L_1572:
        /*0004*/ 	.word	0x00000082


	//----- nvinfo : EIATTR_KPARAM_INFO
	.align		4
.L_1573:
        /*0008*/ 	.byte	0x04, 0x17
        /*000a*/ 	.short	(.L_1575 - .L_1574)
.L_1574:
        /*000c*/ 	.word	0x00000000
        /*0010*/ 	.short	0x0000
        /*0012*/ 	.short	0x0000
        /*0014*/ 	.byte	0x00, 0xf0, 0x81, 0x02


	//----- nvinfo : EIATTR_SPARSE_MMA_MASK
	.align		4
.L_1575:
        /*0018*/ 	.byte	0x03, 0x50
        /*001a*/ 	.short	0x0000


	//----- nvinfo : EIATTR_MAXREG_COUNT
	.align		4
        /*001c*/ 	.byte	0x03, 0x1b
        /*001e*/ 	.short	0x00ff


	//----- nvinfo : EIATTR_NUM_BARRIERS
	.align		4
        /*0020*/ 	.byte	0x02, 0x4c
        /*0022*/ 	.byte	0x01
	.zero		1


	//----- nvinfo : EIATTR_MERCURY_ISA_VERSION
	.align		4
        /*0024*/ 	.byte	0x03, 0x5f
        /*0026*/ 	.short	0x0101


	//----- nvinfo : EIATTR_INT_WARP_WIDE_INSTR_OFFSETS
	.align		4
        /*0028*/ 	.byte	0x04, 0x31
        /*002a*/ 	.short	(.L_1577 - .L_1576)


	//   ....[0]....
.L_1576:
        /*002c*/ 	.word	0x00000f10


	//   ....[1]....
        /*0030*/ 	.word	0x00000f40


	//   ....[2]....
        /*0034*/ 	.word	0x00000f50


	//   ....[3]....
        /*0038*/ 	.word	0x00000fa0


	//   ....[4]....
        /*003c*/ 	.word	0x00001160


	//   ....[5]....
        /*0040*/ 	.word	0x000011c0


	//   ....[6]....
        /*0044*/ 	.word	0x00001200


	//   ....[7]....
        /*0048*/ 	.word	0x00001210


	//   ....[8]....
        /*004c*/ 	.word	0x000014c0


	//   ....[9]....
        /*0050*/ 	.word	0x000015a0


	//   ....[10]....
        /*0054*/ 	.word	0x000015b0


	//   ....[11]....
        /*0058*/ 	.word	0x00001690


	//   ....[12]....
        /*005c*/ 	.word	0x00001800


	//   ....[13]....
        /*0060*/ 	.word	0x00001820


	//----- nvinfo : EIATTR_COOP_GROUP_MASK_REGIDS
	.align		4
.L_1577:
        /*0064*/ 	.byte	0x04, 0x29
        /*0066*/ 	.short	(.L_1579 - .L_1578)


	//   ....[0]....
.L_1578:
        /*0068*/ 	.word	0xffffffff


	//   ....[1]....
        /*006c*/ 	.word	0xffffffff


	//   ....[2]....
        /*0070*/ 	.word	0xffffffff


	//   ....[3]....
        /*0074*/ 	.word	0xffffffff


	//   ....[4]....
        /*0078*/ 	.word	0xffffffff


	//   ....[5]....
        /*007c*/ 	.word	0xffffffff


	//   ....[6]....
        /*0080*/ 	.word	0xffffffff


	//   ....[7]....
        /*0084*/ 	.word	0xffffffff


	//   ....[8]....
        /*0088*/ 	.word	0xffffffff


	//   ....[9]....
        /*008c*/ 	.word	0xffffffff


	//----- nvinfo : EIATTR_COOP_GROUP_INSTR_OFFSETS
	.align		4
.L_1579:
        /*0090*/ 	.byte	0x04, 0x28
        /*0092*/ 	.short	(.L_1581 - .L_1580)


	//   ....[0]....
.L_1580:
        /*0094*/ 	.word	0x000007a0


	//   ....[1]....
        /*0098*/ 	.word	0x000007b0


	//   ....[2]....
        /*009c*/ 	.word	0x000007e0


	//   ....[3]....
        /*00a0*/ 	.word	0x00000800


	//   ....[4]....
        /*00a4*/ 	.word	0x00000830


	//   ....[5]....
        /*00a8*/ 	.word	0x00000850


	//   ....[6]....
        /*00ac*/ 	.word	0x00000880


	//   ....[7]....
        /*00b0*/ 	.word	0x000008a0


	//   ....[8]....
        /*00b4*/ 	.word	0x000008f0


	//   ....[9]....
        /*00b8*/ 	.word	0x00000900


	//----- nvinfo : EIATTR_VRC_CTA_INIT_COUNT
	.align		4
.L_1581:
        /*00bc*/ 	.byte	0x02, 0x4a
	.zero		1
	.zero		1


	//----- nvinfo : EIATTR_EXIT_INSTR_OFFSETS
	.align		4
        /*00c0*/ 	.byte	0x04, 0x1c
        /*00c2*/ 	.short	(.L_1583 - .L_1582)


	//   ....[0]....
.L_1582:
        /*00c4*/ 	.word	0x00000070


	//   ....[1]....
        /*00c8*/ 	.word	0x00002430


	//----- nvinfo : EIATTR_MAX_THREADS
	.align		4
.L_1583:
        /*00cc*/ 	.byte	0x04, 0x05
        /*00ce*/ 	.short	(.L_1585 - .L_1584)
.L_1584:
        /*00d0*/ 	.word	0x000000e0
        /*00d4*/ 	.word	0x00000001
        /*00d8*/ 	.word	0x00000001


	//----- nvinfo : EIATTR_CRS_STACK_SIZE
	.align		4
.L_1585:
        /*00dc*/ 	.byte	0x04, 0x1e
        /*00de*/ 	.short	(.L_1587 - .L_1586)
.L_1586:
        /*00e0*/ 	.word	0x00000000


	//----- nvinfo : EIATTR_CBANK_PARAM_SIZE
	.align		4
.L_1587:
        /*00e4*/ 	.byte	0x03, 0x19
        /*00e6*/ 	.short	0x00a0


	//----- nvinfo : EIATTR_PARAM_CBANK
	.align		4
        /*00e8*/ 	.byte	0x04, 0x0a
        /*00ea*/ 	.short	(.L_1589 - .L_1588)
	.align		4
.L_1588:
        /*00ec*/ 	.word	index@(.nv.constant0._Z35group_norm_nhwc_fwd_one_pass_kernelI11Fp16IOFp16WLi64ELi14ELi224EEv26Group_norm_nhwc_fwd_params)
        /*00f0*/ 	.short	0x0380
        /*00f2*/ 	.short	0x00a0


	//----- nvinfo : EIATTR_SW_WAR
	.align		4
.L_1589:
        /*00f4*/ 	.byte	0x04, 0x36
        /*00f6*/ 	.short	(.L_1591 - .L_1590)
.L_1590:
        /*00f8*/ 	.word	0x00000008
.L_1591:


//--------------------- .nv.info._Z35group_norm_nhwc_fwd_one_pass_kernelI11Fp16IOFp16WLi128ELi14ELi224EEv26Group_norm_nhwc_fwd_params --------------------------
	.section	.nv.info._Z35group_norm_nhwc_fwd_one_pass_kernelI11Fp16IOFp16WLi128ELi14ELi224EEv26Group_norm_nhwc_fwd_params,"",@"SHT_CUDA_INFO"
	.sectionflags	@""
	.align	4


	//----- nvinfo : EIATTR_CUDA_API_VERSION
	.align		4
        /*0000*/ 	.byte	0x04, 0x37
        /*0002*/ 	.short	(.L_1593 - .L_1592)
.L_1592:
        /*0004*/ 	.word	0x00000082


	//----- nvinfo : EIATTR_KPARAM_INFO
	.align		4
.L_1593:
        /*0008*/ 	.byte	0x04, 0x17
        /*000a*/ 	.short	(.L_1595 - .L_1594)
.L_1594:
        /*000c*/ 	.word	0x00000000
        /*0010*/ 	.short	0x0000
        /*0012*/ 	.short	0x0000
        /*0014*/ 	.byte	0x00, 0xf0, 0x81, 0x02


	//----- nvinfo : EIATTR_SPARSE_MMA_MASK
	.align		4
.L_1595:
        /*0018*/ 	.byte	0x03, 0x50
        /*001a*/ 	.short	0x0000


	//----- nvinfo : EIATTR_MAXREG_COUNT
	.align		4
        /*001c*/ 	.byte	0x03, 0x1b
        /*001e*/ 	.short	0x00ff


	//----- nvinfo : EIATTR_NUM_BARRIERS
	.align		4
        /*0020*/ 	.byte	0x02, 0x4c
        /*0022*/ 	.byte	0x01
	.zero		1


	//----- nvinfo : EIATTR_MERCURY_ISA_VERSION
	.align		4
        /*0024*/ 	.byte	0x03, 0x5f
        /*0026*/ 	.short	0x0101


	//----- nvinfo : EIATTR_INT_WARP_WIDE_INSTR_OFFSETS
	.align		4
        /*0028*/ 	.byte	0x04, 0x31
        /*002a*/ 	.short	(.L_1597 - .L_1596)


	//   ....[0]....
.L_1596:
        /*002c*/ 	.word	0x00001270


	//   ....[1]....
        /*0030*/ 	.word	0x000012d0


	//   ....[2]....
        /*0034*/ 	.word	0x00001360


	//   ....[3]....
        /*0038*/ 	.word	0x00001410


	//   ....[4]....
        /*003c*/ 	.word	0x00001470


	//   ....[5]....
        /*0040*/ 	.word	0x00001570


	//   ....[6]....
        /*0044*/ 	.word	0x00001590


	//   ....[7]....
        /*0048*/ 	.word	0x00001650


	//   ....[8]....
        /*004c*/ 	.word	0x00001870


	//   ....[9]....
        /*0050*/ 	.word	0x00001960


	//   ....[10]....
        /*0054*/ 	.word	0x00001970


	//   ....[11]....
        /*0058*/ 	.word	0x00001990


	//   ....[12]....
        /*005c*/ 	.word	0x00001bc0


	//   ....[13]....
        /*0060*/ 	.word	0x00001be0


	//----- nvinfo : EIATTR_COOP_GROUP_MASK_REGIDS
	.align		4
.L_1597:
        /*0064*/ 	.byte	0x04, 0x29
        /*0066*/ 	.short	(.L_1599 - .L_1598)


	//   ....[0]....
.L_1598:
        /*0068*/ 	.word	0xffffffff


	//   ....[1]....
        /*006c*/ 	.word	0xffffffff


	//   ....[2]....
        /*0070*/ 	.word	0xffffffff


	//   ....[3]....
        /*0074*/ 	.word	0xffffffff


	//   ....[4]....
        /*0078*/ 	.word	0xffffffff


	//   ....[5]....
        /*007c*/ 	.word	0xffffffff


	//   ....[6]....
        /*0080*/ 	.word	0xffffffff


	//   ....[7]....
        /*0084*/ 	.word	0xffffffff


	//   ....[8]....
        /*0088*/ 	.word	0xffffffff


	//   ....[9]....
        /*008c*/ 	.word	0xffffffff


	//----- nvinfo : EIATTR_COOP_GROUP_INSTR_OFFSETS
	.align		4
.L_1599:
        /*0090*/ 	.byte	0x04, 0x28
        /*0092*/ 	.short	(.L_1601 - .L_1600)


	//   ....[0]....
.L_1600:
        /*0094*/ 	.word	0x00000b60


	//   ....[1]....
        /*0098*/ 	.word	0x00000b70


	//   ....[2]....
        /*009c*/ 	.word	0x00000ba0


	//   ....[3]....
        /*00a0*/ 	.word	0x00000bb0


	//   ....[4]....
        /*00a4*/ 	.word	0x00000bf0


	//   ....[5]....
        /*00a8*/ 	.word	0x00000c00


	//   ....[6]....
        /*00ac*/ 	.word	0x00000c40


	//   ....[7]....
        /*00b0*/ 	.word	0x00000c50


	//   ....[8]....
        /*00b4*/ 	.word	0x00000cb0


	//   ....[9]....
        /*00b8*/ 	.word	0x00000cc0


	//----- nvinfo : EIATTR_VRC_CTA_INIT_COUNT
	.align		4
.L_1601:
        /*00bc*/ 	.byte	0x02, 0x4a
	.zero		1
	.zero		1


	//----- nvinfo : EIATTR_EXIT_INSTR_OFFSETS
	.align		4
        /*00c0*/ 	.byte	0x04, 0x1c
        /*00c2*/ 	.short	(.L_1603 - .L_1602)


	//   ....[0]....
.L_1602:
        /*00c4*/ 	.word	0x00000070


	//   ....[1]....
        /*00c8*/ 	.word	0x00002f20


	//----- nvinfo : EIATTR_MAX_THREADS
	.align		4
.L_1603:
        /*00cc*/ 	.byte	0x04, 0x05
        /*00ce*/ 	.short	(.L_1605 - .L_1604)
.L_1604:
        /*00d0*/ 	.word	0x000000e0
        /*00d4*/ 	.word	0x00000001
        /*00d8*/ 	.word	0x00000001


	//----- nvinfo : EIATTR_CRS_STACK_SIZE
	.align		4
.L_1605:
        /*00dc*/ 	.byte	0x04, 0x1e
        /*00de*/ 	.short	(.L_1607 - .L_1606)
.L_1606:
        /*00e0*/ 	.word	0x00000000


	//----- nvinfo : EIATTR_CBANK_PARAM_SIZE
	.align		4
.L_1607:
        /*00e4*/ 	.byte	0x03, 0x19
        /*00e6*/ 	.short	0x00a0


	//----- nvinfo : EIATTR_PARAM_CBANK
	.align		4
        /*00e8*/ 	.byte	0x04, 0x0a
        /*00ea*/ 	.short	(.L_1609 - .L_1608)
	.align		4
.L_1608:
        /*00ec*/ 	.word	index@(.nv.constant0._Z35group_norm_nhwc_fwd_one_pass_kernelI11Fp16IOFp16WLi128ELi14ELi224EEv26Group_norm_nhwc_fwd_params)
        /*00f0*/ 	.short	0x0380
        /*00f2*/ 	.short	0x00a0


	//----- nvinfo : EIATTR_SW_WAR
	.align		4
.L_1609:
        /*00f4*/ 	.byte	0x04, 0x36
        /*00f6*/ 	.short	(.L_1611 - .L_1610)
.L_1610:
        /*00f8*/ 	.word	0x00000008
.L_1611:


//--------------------- .nv.info._Z35group_norm_nhwc_fwd_one_pass_kernelI11Fp16IOFp16WLi256ELi14ELi224EEv26Group_norm_nhwc_fwd_params --------------------------
	.section	.nv.info._Z35group_norm_nhwc_fwd_one_pass_kernelI11Fp16IOFp16WLi256ELi14ELi224EEv26Group_norm_nhwc_fwd_params,"",@"SHT_CUDA_INFO"
	.sectionflags	@""
	.align	4


	//----- nvinfo : EIATTR_CUDA_API_VERSION
	.align		4
        /*0000*/ 	.byte	0x04, 0x37
        /*0002*/ 	.short	(.L_1613 - .L_1612)
.L_1612:
        /*0004*/ 	.word	0x00000082


	//----- nvinfo : EIATTR_KPARAM_INFO
	.align		4
.L_1613:
        /*0008*/ 	.byte	0x04, 0x17
        /*000a*/ 	.short	(.L_1615 - .L_1614)
.L_1614:
        /*000c*/ 	.word	0x00000000
        /*0010*/ 	.short	0x0000
        /*0012*/ 	.short	0x0000
        /*0014*/ 	.byte	0x00, 0xf0, 0x81, 0x02


	//----- nvinfo : EIATTR_SPARSE_MMA_MASK
	.align		4
.L_1615:
        /*0018*/ 	.byte	0x03, 0x50
        /*001a*/ 	.short	0x0000


	//----- nvinfo : EIATTR_MAXREG_COUNT
	.align		4
        /*001c*/ 	.byte	0x03, 0x1b
        /*001e*/ 	.short	0x00ff


	//----- nvinfo : EIATTR_NUM_BARRIERS
	.align		4
        /*0020*/ 	.byte	0x02, 0x4c
        /*0022*/ 	.byte	0x01
	.zero		1


	//----- nvinfo : EIATTR_MERCURY_ISA_VERSION
	.align		4
        /*0024*/ 	.byte	0x03, 0x5f
        /*0026*/ 	.short	0x0101


	//----- nvinfo : EIATTR_INT_WARP_WIDE_INSTR_OFFSETS
	.align		4
        /*0028*/ 	.byte	0x04, 0x31
        /*002a*/ 	.short	(.L_1617 - .L_1616)


	//   ....[0]....
.L_1616:
        /*002c*/ 	.word	0x00001790


	//   ....[1]....
        /*0030*/ 	.word	0x00001810


	//   ....[2]....
        /*0034*/ 	.word	0x000018b0


	//   ....[3]....
        /*0038*/ 	.word	0x00001950


	//   ....[4]....
        /*003c*/ 	.word	0x000019f0


	//   ....[5]....
        /*0040*/ 	.word	0x00001a90


	//   ....[6]....
        /*0044*/ 	.word	0x00001b30


	//   ....[7]....
        /*0048*/ 	.word	0x00001bd0


	//   ....[8]....
        /*004c*/ 	.word	0x00001dd0


	//   ....[9]....
        /*0050*/ 	.word	0x00001e30


	//   ....[10]....
        /*0054*/ 	.word	0x00001ed0


	//   ....[11]....
        /*0058*/ 	.word	0x00001f70


	//   ....[12]....
        /*005c*/ 	.word	0x000020f0


	//   ....[13]....
        /*0060*/ 	.word	0x00002120


	//----- nvinfo : EIATTR_COOP_GROUP_MASK_REGIDS
	.align		4
.L_1617:
        /*0064*/ 	.byte	0x04, 0x29
        /*0066*/ 	.short	(.L_1619 - .L_1618)


	//   ....[0]....
.L_1618:
        /*0068*/ 	.word	0xffffffff


	//   ....[1]....
        /*006c*/ 	.word	0xffffffff


	//   ....[2]....
        /*0070*/ 	.word	0xffffffff


	//   ....[3]....
        /*0074*/ 	.word	0xffffffff


	//   ....[4]....
        /*0078*/ 	.word	0xffffffff


	//   ....[5]....
        /*007c*/ 	.word	0xffffffff


	//   ....[6]....
        /*0080*/ 	.word	0xffffffff


	//   ....[7]....
        /*0084*/ 	.word	0xffffffff


	//   ....[8]....
        /*0088*/ 	.word	0xffffffff


	//   ....[9]....
        /*008c*/ 	.word	0xffffffff


	//----- nvinfo : EIATTR_COOP_GROUP_INSTR_OFFSETS
	.align		4
.L_1619:
        /*0090*/ 	.byte	0x04, 0x28
        /*0092*/ 	.short	(.L_1621 - .L_1620)


	//   ....[0]....
.L_1620:
        /*0094*/ 	.word	0x00001060


	//   ....[1]....
        /*0098*/ 	.word	0x00001070


	//   ....[2]....
        /*009c*/ 	.word	0x000010a0


	//   ....[3]....
        /*00a0*/ 	.word	0x000010b0


	//   ....[4]....
        /*00a4*/ 	.word	0x000010f0


	//   ....[5]....
        /*00a8*/ 	.word	0x00001100


	//   ....[6]....
        /*00ac*/ 	.word	0x00001140


	//   ....[7]....
        /*00b0*/ 	.word	0x00001150


	//   ....[8]....
        /*00b4*/ 	.word	0x000011d0


	//   ....[9]....
        /*00b8*/ 	.word	0x000011e0


	//----- nvinfo : EIATTR_VRC_CTA_INIT_COUNT
	.align		4
.L_1621:
        /*00bc*/ 	.byte	0x02, 0x4a
	.zero		1
	.zero		1


	//----- nvinfo : EIATTR_EXIT_INSTR_OFFSETS
	.align		4
        /*00c0*/ 	.byte	0x04, 0x1c
        /*00c2*/ 	.short	(.L_1623 - .L_1622)


	//   ....[0]....
.L_1622:
        /*00c4*/ 	.word	0x00000070


	//   ....[1]....
        /*00c8*/ 	.word	0x00004380


	//----- nvinfo : EIATTR_MAX_THREADS
	.align		4
.L_1623:
        /*00cc*/ 	.byte	0x04, 0x05
        /*00ce*/ 	.short	(.L_1625 - .L_1624)
.L_1624:
        /*00d0*/ 	.word	0x000000e0
        /*00d4*/ 	.word	0x00000001
        /*00d8*/ 	.word	0x00000001


	//----- nvinfo : EIATTR_CRS_STACK_SIZE
	.align		4
.L_1625:
        /*00dc*/ 	.byte	0x04, 0x1e
        /*00de*/ 	.short	(.L_1627 - .L_1626)
.L_1626:
        /*00e0*/ 	.word	0x00000000


	//----- nvinfo : EIATTR_CBANK_PARAM_SIZE
	.align		4
.L_1627:
        /*00e4*/ 	.byte	0x03, 0x19
        /*00e6*/ 	.short	0x00a0


	//----- nvinfo : EIATTR_PARAM_CBANK
	.align		4
        /*00e8*/ 	.byte	0x04, 0x0a
        /*00ea*/ 	.short	(.L_1629 - .L_1628)
	.align		4
.L_1628:
        /*00ec*/ 	.word	index@(.nv.constant0._Z35group_norm_nhwc_fwd_one_pass_kernelI11Fp16IOFp16WLi256ELi14ELi224EEv26Group_norm_nhwc_fwd_params)
        /*00f0*/ 	.short	0x0380
        /*00f2*/ 	.short	0x00a0


	//----- nvinfo : EIATTR_SW_WAR
	.align		4
.L_1629:
        /*00f4*/ 	.byte	0x04, 0x36
        /*00f6*/ 	.short	(.L_1631 - .L_1630)
.L_1630:
        /*00f8*/ 	.word	0x00000008
.L_1631:


//--------------------- .nv.info._Z35group_norm_nhwc_fwd_one_pass_kernelI11Fp16IOFp16WLi512ELi14ELi224EEv26Group_norm_nhwc_fwd_params --------------------------
	.section	.nv.info._Z35group_norm_nhwc_fwd_one_pass_kernelI11Fp16IOFp16WLi512ELi14ELi224EEv26Group_norm_nhwc_fwd_params,"",@"SHT_CUDA_INFO"
	.sectionflags	@""
	.align	4


	//----- nvinfo : EIATTR_CUDA_API_VERSION
	.align		4
        /*0000*/ 	.byte	0x04, 0x37
        /*0002*/ 	.short	(.L_1633 - .L_1632)
.L_1632:
        /*0004*/ 	.word	0x00000082


	//----- nvinfo : EIATTR_KPARAM_INFO
	.align		4
.L_1633:
        /*0008*/ 	.byte	0x04, 0x17
        /*000a*/ 	.short	(.L_1635 - .L_1634)
.L_1634:
        /*000c*/ 	.word	0x00000000
        /*0010*/ 	.short	0x0000
        /*0012*/ 	.short	0x0000
        /*0014*/ 	.byte	0x00, 0xf0, 0x81, 0x02


	//----- nvinfo : EIATTR_SPARSE_MMA_MASK
	.align		4
.L_1635:
        /*0018*/ 	.byte	0x03, 0x50
        /*001a*/ 	.short	0x0000


	//----- nvinfo : EIATTR_MAXREG_COUNT
	.align		4
        /*001c*/ 	.byte	0x03, 0x1b
        /*001e*/ 	.short	0x00ff


	//----- nvinfo : EIATTR_NUM_BARRIERS
	.align		4
        /*0020*/ 	.byte	0x02, 0x4c
        /*0022*/ 	.byte	0x01
	.zero		1


	//----- nvinfo : EIATTR_MERCURY_ISA_VERSION
	.align		4
        /*0024*/ 	.byte	0x03, 0x5f
        /*0026*/ 	.short	0x0101


	//----- nvinfo : EIATTR_INT_WARP_WIDE_INSTR_OFFSETS
	.align		4
        /*0028*/ 	.byte	0x04, 0x31
        /*002a*/ 	.short	(.L_1637 - .L_1636)


	//   ....[0]....
.L_1636:
        /*002c*/ 	.word	0x00002310


	//   ....[1]....
        /*0030*/ 	.word	0x00002360


	//   ....[2]....
        /*0034*/ 	.word	0x000023f0


	//   ....[3]....
        /*0038*/ 	.word	0x00002480


	//   ....[4]....
        /*003c*/ 	.word	0x00002530


	//   ....[5]....
        /*0040*/ 	.word	0x000025c0


	//   ....[6]....
        /*0044*/ 	.word	0x00002670


	//   ....[7]....
        /*0048*/ 	.word	0x000026f0


	//   ....[8]....
        /*004c*/ 	.word	0x00002930


	//   ....[9]....
        /*0050*/ 	.word	0x00002950


	//   ....[10]....
        /*0054*/ 	.word	0x00002a50


	//   ....[11]....
        /*0058*/ 	.word	0x00002a70


	//   ....[12]....
        /*005c*/ 	.word	0x00002c50


	//   ....[13]....
        /*0060*/ 	.word	0x00002c70


	//----- nvinfo : EIATTR_COOP_GROUP_MASK_REGIDS
	.align		4
.L_1637:
        /*0064*/ 	.byte	0x04, 0x29
        /*0066*/ 	.short	(.L_1639 - .L_1638)


	//   ....[0]....
.L_1638:
        /*0068*/ 	.word	0xffffffff


	//   ....[1]....
        /*006c*/ 	.word	0xffffffff


	//   ....[2]....
        /*0070*/ 	.word	0xffffffff


	//   ....[3]....
        /*0074*/ 	.word	0xffffffff


	//   ....[4]....
        /*0078*/ 	.word	0xffffffff


	//   ....[5]....
        /*007c*/ 	.word	0xffffffff


	//   ....[6]....
        /*0080*/ 	.word	0xffffffff


	//   ....[7]....
        /*0084*/ 	.word	0xffffffff


	//   ....[8]....
        /*0088*/ 	.word	0xffffffff


	//   ....[9]....
        /*008c*/ 	.word	0xffffffff


	//----- nvinfo : EIATTR_COOP_GROUP_INSTR_OFFSETS
	.align		4
.L_1639:
        /*0090*/ 	.byte	0x04, 0x28
        /*0092*/ 	.short	(.L_1641 - .L_1640)


	//   ....[0]....
.L_1640:
        /*0094*/ 	.word	0x00001bc0


	//   ....[1]....
        /*0098*/ 	.word	0x00001bd0


	//   ....[2]....
        /*009c*/ 	.word	0x00001c10


	//   ....[3]....
        /*00a0*/ 	.word	0x00001c20


	//   ....[4]....
        /*00a4*/ 	.word	0x00001c60


	//   ....[5]....
        /*00a8*/ 	.word	0x00001c70


	//   ....[6]....
        /*00ac*/ 	.word	0x00001cb0


	//   ....[7]....
        /*00b0*/ 	.word	0x00001cc0


	//   ....[8]....
        /*00b4*/ 	.word	0x00001d40


	//   ....[9]....
        /*00b8*/ 	.word	0x00001d50


	//----- nvinfo : EIATTR_VRC_CTA_INIT_COUNT
	.align		4
.L_1641:
        /*00bc*/ 	.byte	0x02, 0x4a
	.zero		1
	.zero		1


	//----- nvinfo : EIATTR_EXIT_INSTR_OFFSETS
	.align		4
        /*00c0*/ 	.byte	0x04, 0x1c
        /*00c2*/ 	.short	(.L_1643 - .L_1642)


	//   ....[0]....
.L_1642:
        /*00c4*/ 	.word	0x00000070


	//   ....[1]....
        /*00c8*/ 	.word	0x00006be0


	//----- nvinfo : EIATTR_MAX_THREADS
	.align		4
.L_1643:
        /*00cc*/ 	.byte	0x04, 0x05
        /*00ce*/ 	.short	(.L_1645 - .L_1644)
.L_1644:
        /*00d0*/ 	.word	0x000000e0
        /*00d4*/ 	.word	0x00000001
        /*00d8*/ 	.word	0x00000001


	//----- nvinfo : EIATTR_CRS_STACK_SIZE
	.align		4
.L_1645:
        /*00dc*/ 	.byte	0x04, 0x1e
        /*00de*/ 	.short	(.L_1647 - .L_1646)
.L_1646:
        /*00e0*/ 	.word	0x00000000


	//----- nvinfo : EIATTR_CBANK_PARAM_SIZE
	.align		4
.L_1647:
        /*00e4*/ 	.byte	0x03, 0x19
        /*00e6*/ 	.short	0x00a0


	//----- nvinfo : EIATTR_PARAM_CBANK
	.align		4
        /*00e8*/ 	.byte	0x04, 0x0a
        /*00ea*/ 	.short	(.L_1649 - .L_1648)
	.align		4
.L_1648:
        /*00ec*/ 	.word	index@(.nv.constant0._Z35group_norm_nhwc_fwd_one_pass_kernelI11Fp16IOFp16WLi512ELi14ELi224EEv26Group_norm_nhwc_fwd_params)
        /*00f0*/ 	.short	0x0380
        /*00f2*/ 	.short	0x00a0


	//----- nvinfo : EIATTR_SW_WAR
	.align		4
.L_1649:
        /*00f4*/ 	.byte	0x04, 0x36
        /*00f6*/ 	.short	(.L_1651 - .L_1650)
.L_1650:
        /*00f8*/ 	.word	0x00000008
.L_1651:


//--------------------- .nv.info._Z35group_norm_nhwc_fwd_one_pass_kernelI11Fp32IOFp32WLi64ELi14ELi224EEv26Group_norm_nhwc_fwd_params --------------------------
	.section	.nv.info._Z35group_norm_nhwc_fwd_one_pass_kernelI11Fp32IOFp32WLi64ELi14ELi224EEv26Group_norm_nhwc_fwd_params,"",@"SHT_CUDA_INFO"
	.sectionflags	@""
	.align	4


	//----- nvinfo : EIATTR_CUDA_API_VERSION
	.align		4
        /*0000*/ 	.byte	0x04, 0x37
        /*0002*/ 	.short	(.L_1653 - .L_1652)
.L_1652:
        /*0004*/ 	.word	0x00000082


	//----- nvinfo : EIATTR_KPARAM_INFO
	.align		4
.L_1653:
        /*0008*/ 	.byte	0x04, 0x17
        /*000a*/ 	.short	(.L_1655 - .L_1654)
.L_1654:
        /*000c*/ 	.word	0x00000000
        /*0010*/ 	.short	0x0000
        /*0012*/ 	.short	0x0000
        /*0014*/ 	.byte	0x00, 0xf0, 0x81, 0x02


	//----- nvinfo : EIATTR_SPARSE_MMA_MASK
	.align		4
.L_1655:
        /*0018*/ 	.byte	0x03, 0x50
        /*001a*/ 	.short	0x0000


	//----- nvinfo : EIATTR_MAXREG_COUNT
	.align		4
        /*001c*/ 	.byte	0x03, 0x1b
        /*001e*/ 	.short	0x00ff


	//----- nvinfo : EIATTR_NUM_BARRIERS
	.align		4
        /*0020*/ 	.byte	0x02, 0x4c
        /*0022*/ 	.byte	0x01
	.zero		1


	//----- nvinfo : EIATTR_MERCURY_ISA_VERSION
	.align		4
        /*0024*/ 	.byte	0x03, 0x5f
        /*0026*/ 	.short	0x0101


	//----- nvinfo : EIATTR_INT_WARP_WIDE_INSTR_OFFSETS
	.align		4
        /*0028*/ 	.byte	0x04, 0x31
        /*002a*/ 	.short	(.L_1657 - .L_1656)


	//   ....[0]....
.L_1656:
        /*002c*/ 	.word	0x00000ed0


	//   ....[1]....
        /*0030*/ 	.word	0x00000f00


	//   ....[2]....
        /*0034*/ 	.word	0x00000f20


	//   ....[3]....
        /*0038*/ 	.word	0x00000f50


	//   ....[4]....
        /*003c*/ 	.word	0x00001120


	//   ....[5]....
        /*0040*/ 	.word	0x00001180


	//   ....[6]....
        /*0044*/ 	.word	0x000011b0


	//   ....[7]....
        /*0048*/ 	.word	0x000011d0


	//   ....[8]....
        /*004c*/ 	.word	0x00001480


	//   ....[9]....
        /*0050*/ 	.word	0x00001560


	//   ....[10]....
        /*0054*/ 	.word	0x00001570


	//   ....[11]....
        /*0058*/ 	.word	0x00001650


	//   ....[12]....
        /*005c*/ 	.word	0x000017c0


	//   ....[13]....
        /*0060*/ 	.word	0x000017e0


	//----- nvinfo : EIATTR_COOP_GROUP_MASK_REGIDS
	.align		4
.L_1657:
        /*0064*/ 	.byte	0x04, 0x29
        /*0066*/ 	.short	(.L_1659 - .L_1658)


	//   ....[0]....
.L_1658:
        /*0068*/ 	.word	0xffffffff


	//   ....[1]....
        /*006c*/ 	.word	0xffffffff


	//   ....[2]....
        /*0070*/ 	.word	0xffffffff


	//   ....[3]....
        /*0074*/ 	.word	0xffffffff


	//   ....[4]....
        /*0078*/ 	.word	0xffffffff


	//   ....[5]....
        /*007c*/ 	.word	0xffffffff


	//   ....[6]....
        /*0080*/ 	.word	0xffffffff


	//   ....[7]....
        /*0084*/ 	.word	0xffffffff


	//   ....[8]....
        /*0088*/ 	.word	0xffffffff


	//   ....[9]....
        /*008c*/ 	.word	0xffffffff


	//----- nvinfo : EIATTR_COOP_GROUP_INSTR_OFFSETS
	.align		4
.L_1659:
        /*0090*/ 	.byte	0x04, 0x28
        /*0092*/ 	.short	(.L_1661 - .L_1660)


	//   ....[0]....
.L_1660:
        /*0094*/ 	.word	0x00000760


	//   ....[1]....
        /*0098*/ 	.word	0x00000770


	//   ....[2]....
        /*009c*/ 	.word	0x000007a0


	//   ....[3]....
        /*00a0*/ 	.word	0x000007c0


	//   ....[4]....
        /*00a4*/ 	.word	0x000007f0


	//   ....[5]....
        /*00a8*/ 	.word	0x00000810


	//   ....[6]....
        /*00ac*/ 	.word	0x00000840


	//   ....[7]....
        /*00b0*/ 	.word	0x00000860


	//   ....[8]....
        /*00b4*/ 	.word	0x000008b0


	//   ....[9]....
        /*00b8*/ 	.word	0x000008c0


	//----- nvinfo : EIATTR_VRC_CTA_INIT_COUNT
	.align		4
.L_1661:
        /*00bc*/ 	.byte	0x02, 0x4a
	.zero		1
	.zero		1


	//----- nvinfo : EIATTR_EXIT_INSTR_OFFSETS
	.align		4
        /*00c0*/ 	.byte	0x04, 0x1c
        /*00c2*/ 	.short	(.L_1663 - .L_1662)


	//   ....[0]....
.L_1662:
        /*00c4*/ 	.word	0x00000070


	//   ....[1]....
        /*00c8*/ 	.word	0x00002350


	//----- nvinfo : EIATTR_MAX_THREADS
	.align		4
.L_1663:
        /*00cc*/ 	.byte	0x04, 0x05
        /*00ce*/ 	.short	(.L_1665 - .L_1664)
.L_1664:
        /*00d0*/ 	.word	0x000000e0
        /*00d4*/ 	.word	0x00000001
        /*00d8*/ 	.word	0x00000001


	//----- nvinfo : EIATTR_CRS_STACK_SIZE
	.align		4
.L_1665:
        /*00dc*/ 	.byte	0x04, 0x1e
        /*00de*/ 	.short	(.L_1667 - .L_1666)
.L_1666:
        /*00e0*/ 	.word	0x00000000


	//----- nvinfo : EIATTR_CBANK_PARAM_SIZE
	.align		4
.L_1667:
        /*00e4*/ 	.byte	0x03, 0x19
        /*00e6*/ 	.short	0x00a0


	//----- nvinfo : EIATTR_PARAM_CBANK
	.align		4
        /*00e8*/ 	.byte	0x04, 0x0a
        /*00ea*/ 	.short	(.L_1669 - .L_1668)
	.align		4
.L_1668:
        /*00ec*/ 	.word	index@(.nv.constant0._Z35group_norm_nhwc_fwd_one_pass_kernelI11Fp32IOFp32WLi64ELi14ELi224EEv26Group_norm_nhwc_fwd_params)
        /*00f0*/ 	.short	0x0380
        /*00f2*/ 	.short	0x00a0


	//----- nvinfo : EIATTR_SW_WAR
	.align		4
.L_1669:
        /*00f4*/ 	.byte	0x04, 0x36
        /*00f6*/ 	.short	(.L_1671 - .L_1670)
.L_1670:
        /*00f8*/ 	.word	0x00000008
.L_1671:


//--------------------- .nv.info._Z35group_norm_nhwc_fwd_one_pass_kernelI11Fp32IOFp32WLi128ELi14ELi224EEv26Group_norm_nhwc_fwd_params --------------------------
	.section	.nv.info._Z35group_norm_nhwc_fwd_one_pass_kernelI11Fp32IOFp32WLi128ELi14ELi224EEv26Group_norm_nhwc_fwd_params,"",@"SHT_CUDA_INFO"
	.sectionflags	@""
	.align	4


	//----- nvinfo : EIATTR_CUDA_API_VERSION
	.align		4
        /*0000*/ 	.byte	0x04, 0x37
        /*0002*/ 	.short	(.L_1673 - .L_1672)
.L_1672:
        /*0004*/ 	.word	0x00000082


	//----- nvinfo : EIATTR_KPARAM_INFO
	.align		4
.L_1673:
        /*0008*/ 	.byte	0x04, 0x17
        /*000a*/ 	.short	(.L_1675 - .L_1674)
.L_1674:
        /*000c*/ 	.word	0x00000000
        /*0010*/ 	.short	0x0000
        /*0012*/ 	.short	0x0000
        /*0014*/ 	.byte	0x00, 0xf0, 0x81, 0x02


	//----- nvinfo : EIATTR_SPARSE_MMA_MASK
	.align		4
.L_1675:
        /*0018*/ 	.byte	0x03, 0x50
        /*001a*/ 	.short	0x0000


	//----- nvinfo : EIATTR_MAXREG_COUNT
	.align		4
        /*001c*/ 	.byte	0x03, 0x1b
        /*001e*/ 	.short	0x00ff


	//----- nvinfo : EIATTR_NUM_BARRIERS
	.align		4
        /*0020*/ 	.byte	0x02, 0x4c
        /*0022*/ 	.byte	0x01
	.zero		1


	//----- nvinfo : EIATTR_MERCURY_ISA_VERSION
	.align		4
        /*0024*/ 	.byte	0x03, 0x5f
        /*0026*/ 	.short	0x0101


	//----- nvinfo : EIATTR_INT_WARP_WIDE_INSTR_OFFSETS
	.align		4
        /*0028*/ 	.byte	0x04, 0x31
        /*002a*/ 	.short	(.L_1677 - .L_1676)


	//   ....[0]....
.L_1676:
        /*002c*/ 	.word	0x00001200


	//   ....[1]....
        /*0030*/ 	.word	0x00001260


	//   ....[2]....
        /*0034*/ 	.word	0x000012f0


	//   ....[3]....
        /*0038*/ 	.word	0x000013a0


	//   ....[4]....
        /*003c*/ 	.word	0x00001400


	//   ....[5]....
        /*0040*/ 	.word	0x00001500


	//   ....[6]....
        /*0044*/ 	.word	0x00001520


	//   ....[7]....
        /*0048*/ 	.word	0x000015e0


	//   ....[8]....
        /*004c*/ 	.word	0x00001800


	//   ....[9]....
        /*0050*/ 	.word	0x000018f0


	//   ....[10]....
        /*0054*/ 	.word	0x00001910


	//   ....[11]....
        /*0058*/ 	.word	0x00001940


	//   ....[12]....
        /*005c*/ 	.word	0x00001b50


	//   ....[13]....
        /*0060*/ 	.word	0x00001b70


	//----- nvinfo : EIATTR_COOP_GROUP_MASK_REGIDS
	.align		4
.L_1677:
        /*0064*/ 	.byte	0x04, 0x29
        /*0066*/ 	.short	(.L_1679 - .L_1678)


	//   ....[0]....
.L_1678:
        /*0068*/ 	.word	0xffffffff


	//   ....[1]....
        /*006c*/ 	.word	0xffffffff


	//   ....[2]....
        /*0070*/ 	.word	0xffffffff


	//   ....[3]....
        /*0074*/ 	.word	0xffffffff


	//   ....[4]....
        /*0078*/ 	.word	0xffffffff


	//   ....[5]....
        /*007c*/ 	.word	0xffffffff


	//   ....[6]....
        /*0080*/ 	.word	0xffffffff


	//   ....[7]....
        /*0084*/ 	.word	0xffffffff


	//   ....[8]....
        /*0088*/ 	.word	0xffffffff


	//   ....[9]....
        /*008c*/ 	.word	0xffffffff


	//----- nvinfo : EIATTR_COOP_GROUP_INSTR_OFFSETS
	.align		4
.L_1679:
        /*0090*/ 	.byte	0x04, 0x28
        /*0092*/ 	.short	(.L_1681 - .L_1680)


	//   ....[0]....
.L_1680:
        /*0094*/ 	.word	0x00000b10


	//   ....[1]....
        /*0098*/ 	.word	0x00000b20


	//   ....[2]....
        /*009c*/ 	.word	0x00000b50


	//   ....[3]....
        /*00a0*/ 	.word	0x00000b70


	//   ....[4]....
        /*00a4*/ 	.word	0x00000ba0


	//   ....[5]....
        /*00a8*/ 	.word	0x00000bc0


	//   ....[6]....
        /*00ac*/ 	.word	0x00000bf0


	//   ....[7]....
        /*00b0*/ 	.word	0x00000c10


	//   ....[8]....
        /*00b4*/ 	.word	0x00000c60


	//   ....[9]....
        /*00b8*/ 	.word	0x00000c70


	//----- nvinfo : EIATTR_VRC_CTA_INIT_COUNT
	.align		4
.L_1681:
        /*00bc*/ 	.byte	0x02, 0x4a
	.zero		1
	.zero		1


	//----- nvinfo : EIATTR_EXIT_INSTR_OFFSETS
	.align		4
        /*00c0*/ 	.byte	0x04, 0x1c
        /*00c2*/ 	.short	(.L_1683 - .L_1682)


	//   ....[0]....
.L_1682:
        /*00c4*/ 	.word	0x00000070


	//   ....[1]....
        /*00c8*/ 	.word	0x00002da0


	//----- nvinfo : EIATTR_MAX_THREADS
	.align		4
.L_1683:
        /*00cc*/ 	.byte	0x04, 0x05
        /*00ce*/ 	.short	(.L_1685 - .L_1684)
.L_1684:
        /*00d0*/ 	.word	0x000000e0
        /*00d4*/ 	.word	0x00000001
        /*00d8*/ 	.word	0x00000001


	//----- nvinfo : EIATTR_CRS_STACK_SIZE
	.align		4
.L_1685:
        /*00dc*/ 	.byte	0x04, 0x1e
        /*00de*/ 	.short	(.L_1687 - .L_1686)
.L_1686:
        /*00e0*/ 	.word	0x00000000


	//----- nvinfo : EIATTR_CBANK_PARAM_SIZE
	.align		4
.L_1687:
        /*00e4*/ 	.byte	0x03, 0x19
        /*00e6*/ 	.short	0x00a0


	//----- nvinfo : EIATTR_PARAM_CBANK
	.align		4
        /*00e8*/ 	.byte	0x04, 0x0a
        /*00ea*/ 	.short	(.L_1689 - .L_1688)
	.align		4
.L_1688:
        /*00ec*/ 	.word	index@(.nv.constant0._Z35group_norm_nhwc_fwd_one_pass_kernelI11Fp32IOFp32WLi128ELi14ELi224EEv26Group_norm_nhwc_fwd_params)
        /*00f0*/ 	.short	0x0380
        /*00f2*/ 	.short	0x00a0


	//----- nvinfo : EIATTR_SW_WAR
	.align		4
.L_1689:
        /*00f4*/ 	.byte	0x04, 0x36
        /*00f6*/ 	.short	(.L_1691 - .L_1690)
.L_1690:
        /*00f8*/ 	.word	0x00000008
.L_1691:


//--------------------- .nv.info._Z35group_norm_nhwc_fwd_one_pass_kernelI11Fp32IOFp32WLi256ELi14ELi224EEv26Group_norm_nhwc_fwd_params --------------------------
	.section	.nv.info._Z35group_norm_nhwc_fwd_one_pass_kernelI11Fp32IOFp32WLi256ELi14ELi224EEv26Group_norm_nhwc_fwd_params,"",@"SHT_CUDA_INFO"
	.sectionflags	@""
	.align	4


	//----- nvinfo : EIATTR_CUDA_API_VERSION
	.align		4
        /*0000*/ 	.byte	0x04, 0x37
        /*0002*/ 	.short	(.L_1693 - .L_1692)
.L_1692:
        /*0004*/ 	.word	0x00000082


	//----- nvinfo : EIATTR_KPARAM_INFO
	.align		4
.L_1693:
        /*0008*/ 	.byte	0x04, 0x17
        /*000a*/ 	.short	(.L_1695 - .L_1694)
.L_1694:
        /*000c*/ 	.word	0x00000000
        /*0010*/ 	.short	0x0000
        /*0012*/ 	.short	0x0000
        /*0014*/ 	.byte	0x00, 0xf0, 0x81, 0x02


	//----- nvinfo : EIATTR_SPARSE_MMA_MASK
	.align		4
.L_1695:
        /*0018*/ 	.byte	0x03, 0x50
        /*001a*/ 	.short	0x0000


	//----- nvinfo : EIATTR_MAXREG_COUNT
	.align		4
        /*001c*/ 	.byte	0x03, 0x1b
        /*001e*/ 	.short	0x00ff


	//----- nvinfo : EIATTR_NUM_BARRIERS
	.align		4
        /*0020*/ 	.byte	0x02, 0x4c
        /*0022*/ 	.byte	0x01
	.zero		1


	//----- nvinfo : EIATTR_MERCURY_ISA_VERSION
	.align		4
        /*0024*/ 	.byte	0x03, 0x5f
        /*0026*/ 	.short	0x0101


	//----- nvinfo : EIATTR_INT_WARP_WIDE_INSTR_OFFSETS
	.align		4
        /*0028*/ 	.byte	0x04, 0x31
        /*002a*/ 	.short	(.L_1697 - .L_1696)


	//   ....[0]....
.L_1696:
        /*002c*/ 	.word	0x000016b0


	//   ....[1]....
        /*0030*/ 	.word	0x00001730


	//   ....[2]....
        /*0034*/ 	.word	0x000017d0


	//   ....[3]....
        /*0038*/ 	.word	0x00001870


	//   ....[4]....
        /*003c*/ 	.word	0x00001910


	//   ....[5]....
        /*0040*/ 	.word	0x000019b0


	//   ....[6]....
        /*0044*/ 	.word	0x00001a50


	//   ....[7]....
        /*0048*/ 	.word	0x00001af0


	//   ....[8]....
        /*004c*/ 	.word	0x00001cf0


	//   ....[9]....
        /*0050*/ 	.word	0x00001d50


	//   ....[10]....
        /*0054*/ 	.word	0x00001df0


	//   ....[11]....
        /*0058*/ 	.word	0x00001e90


	//   ....[12]....
        /*005c*/ 	.word	0x00002010


	//   ....[13]....
        /*0060*/ 	.word	0x00002040


	//----- nvinfo : EIATTR_COOP_GROUP_MASK_REGIDS
	.align		4
.L_1697:
        /*0064*/ 	.byte	0x04, 0x29
        /*0066*/ 	.short	(.L_1699 - .L_1698)


	//   ....[0]....
.L_1698:
        /*0068*/ 	.word	0xffffffff


	//   ....[1]....
        /*006c*/ 	.word	0xffffffff


	//   ....[2]....
        /*0070*/ 	.word	0xffffffff


	//   ....[3]....
        /*0074*/ 	.word	0xffffffff


	//   ....[4]....
        /*0078*/ 	.word	0xffffffff


	//   ....[5]....
        /*007c*/ 	.word	0xffffffff


	//   ....[6]....
        /*0080*/ 	.word	0xffffffff


	//   ....[7]....
        /*0084*/ 	.word	0xffffffff


	//   ....[8]....
        /*0088*/ 	.word	0xffffffff


	//   ....[9]....
        /*008c*/ 	.word	0xffffffff


	//----- nvinfo : EIATTR_COOP_GROUP_INSTR_OFFSETS
	.align		4
.L_1699:
        /*0090*/ 	.byte	0x04, 0x28
        /*0092*/ 	.short	(.L_1701 - .L_1700)


	//   ....[0]....
.L_1700:
        /*0094*/ 	.word	0x00000f80


	//   ....[1]....
        /*0098*/ 	.word	0x00000f90


	//   ....[2]....
        /*009c*/ 	.word	0x00000fc0


	//   ....[3]....
        /*00a0*/ 	.word	0x00000fd0


	//   ....[4]....
        /*00a4*/ 	.word	0x00001010


	//   ....[5]....
        /*00a8*/ 	.word	0x00001020


	//   ....[6]....
        /*00ac*/ 	.word	0x00001060


	//   ....[7]....
        /*00b0*/ 	.word	0x00001070


	//   ....[8]....
        /*00b4*/ 	.word	0x000010f0


	//   ....[9]....
        /*00b8*/ 	.word	0x00001100


	//----- nvinfo : EIATTR_VRC_CTA_INIT_COUNT
	.align		4
.L_1701:
        /*00bc*/ 	.byte	0x02, 0x4a
	.zero		1
	.zero		1


	//----- nvinfo : EIATTR_EXIT_INSTR_OFFSETS
	.align		4
        /*00c0*/ 	.byte	0x04, 0x1c
        /*00c2*/ 	.short	(.L_1703 - .L_1702)


	//   ....[0]....
.L_1702:
        /*00c4*/ 	.word	0x00000070


	//   ....[1]....
        /*00c8*/ 	.word	0x00004130


	//----- nvinfo : EIATTR_MAX_THREADS
	.align		4
.L_1703:
        /*00cc*/ 	.byte	0x04, 0x05
        /*00ce*/ 	.short	(.L_1705 - .L_1704)
.L_1704:
        /*00d0*/ 	.word	0x000000e0
        /*00d4*/ 	.word	0x00000001
        /*00d8*/ 	.word	0x00000001


	//----- nvinfo : EIATTR_CRS_STACK_SIZE
	.align		4
.L_1705:
        /*00dc*/ 	.byte	0x04, 0x1e
        /*00de*/ 	.short	(.L_1707 - .L_1706)
.L_1706:
        /*00e0*/ 	.word	0x00000000


	//----- nvinfo : EIATTR_CBANK_PARAM_SIZE
	.align		4
.L_1707:
        /*00e4*/ 	.byte	0x03, 0x19
        /*00e6*/ 	.short	0x00a0


	//----- nvinfo : EIATTR_PARAM_CBANK
	.align		4
        /*00e8*/ 	.byte	0x04, 0x0a
        /*00ea*/ 	.short	(.L_1709 - .L_1708)
	.align		4
.L_1708:
        /*00ec*/ 	.word	index@(.nv.constant0._Z35group_norm_nhwc_fwd_one_pass_kernelI11Fp32IOFp32WLi256ELi14ELi224EEv26Group_norm_nhwc_fwd_params)
        /*00f0*/ 	.short	0x0380
        /*00f2*/ 	.short	0x00a0


	//----- nvinfo : EIATTR_SW_WAR
	.align		4
.L_1709:
        /*00f4*/ 	.byte	0x04, 0x36
        /*00f6*/ 	.short	(.L_1711 - .L_1710)
.L_1710:
        /*00f8*/ 	.word	0x00000008
.L_1711:


//--------------------- .nv.info._Z35group_norm_nhwc_fwd_one_pass_kernelI11Fp32IOFp32WLi512ELi14ELi224EEv26Group_norm_nhwc_fwd_params --------------------------
	.section	.nv.info._Z35group_norm_nhwc_fwd_one_pass_kernelI11Fp32IOFp32WLi512ELi14ELi224EEv26Group_norm_nhwc_fwd_params,"",@"SHT_CUDA_INFO"
	.sectionflags	@""
	.align	4


	//----- nvinfo : EIATTR_CUDA_API_VERSION
	.align		4
        /*0000*/ 	.byte	0x04, 0x37
        /*0002*/ 	.short	(.L_1713 - .L_1712)
.L_1712:
        /*0004*/ 	.word	0x00000082


	//----- nvinfo : EIATTR_KPARAM_INFO
	.align		4
.L_1713:
        /*0008*/ 	.byte	0x04, 0x17
        /*000a*/ 	.short	(.L_1715 - .L_1714)
.L_1714:
        /*000c*/ 	.word	0x00000000
        /*0010*/ 	.short	0x0000
        /*0012*/ 	.short	0x0000
        /*0014*/ 	.byte	0x00, 0xf0, 0x81, 0x02


	//----- nvinfo : EIATTR_SPARSE_MMA_MASK
	.align		4
.L_1715:
        /*0018*/ 	.byte	0x03, 0x50
        /*001a*/ 	.short	0x0000


	//----- nvinfo : EIATTR_MAXREG_COUNT
	.align		4
        /*001c*/ 	.byte	0x03, 0x1b
        /*001e*/ 	.short	0x00ff


	//----- nvinfo : EIATTR_NUM_BARRIERS
	.align		4
        /*0020*/ 	.byte	0x02, 0x4c
        /*0022*/ 	.byte	0x01
	.zero		1


	//----- nvinfo : EIATTR_MERCURY_ISA_VERSION
	.align		4
        /*0024*/ 	.byte	0x03, 0x5f
        /*0026*/ 	.short	0x0101


	//----- nvinfo : EIATTR_INT_WARP_WIDE_INSTR_OFFSETS
	.align		4
        /*0028*/ 	.byte	0x04, 0x31
        /*002a*/ 	.short	(.L_1717 - .L_1716)


	//   ....[0]....
.L_1716:
        /*002c*/ 	.word	0x000022d0


	//   ....[1]....
        /*0030*/ 	.word	0x00002320


	//   ....[2]....
        /*0034*/ 	.word	0x000023b0


	//   ....[3]....
        /*0038*/ 	.word	0x00002440


	//   ....[4]....
        /*003c*/ 	.word	0x000024f0


	//   ....[5]....
        /*0040*/ 	.word	0x00002580


	//   ....[6]....
        /*0044*/ 	.word	0x00002630


	//   ....[7]....
        /*0048*/ 	.word	0x000026b0


	//   ....[8]....
        /*004c*/ 	.word	0x000028f0


	//   ....[9]....
        /*0050*/ 	.word	0x00002910


	//   ....[10]....
        /*0054*/ 	.word	0x00002a10


	//   ....[11]....
        /*0058*/ 	.word	0x00002a30


	//   ....[12]....
        /*005c*/ 	.word	0x00002c10


	//   ....[13]....
        /*0060*/ 	.word	0x00002c30


	//----- nvinfo : EIATTR_COOP_GROUP_MASK_REGIDS
	.align		4
.L_1717:
        /*0064*/ 	.byte	0x04, 0x29
        /*0066*/ 	.short	(.L_1719 - .L_1718)


	//   ....[0]....
.L_1718:
        /*0068*/ 	.word	0xffffffff


	//   ....[1]....
        /*006c*/ 	.word	0xffffffff


	//   ....[2]....
        /*0070*/ 	.word	0xffffffff


	//   ....[3]....
        /*0074*/ 	.word	0xffffffff


	//   ....[4]....
        /*0078*/ 	.word	0xffffffff


	//   ....[5]....
        /*007c*/ 	.word	0xffffffff


	//   ....[6]....
        /*0080*/ 	.word	0xffffffff


	//   ....[7]....
        /*0084*/ 	.word	0xffffffff


	//   ....[8]....
        /*0088*/ 	.word	0xffffffff


	//   ....[9]....
        /*008c*/ 	.word	0xffffffff


	//----- nvinfo : EIATTR_COOP_GROUP_INSTR_OFFSETS
	.align		4
.L_1719:
        /*0090*/ 	.byte	0x04, 0x28
        /*0092*/ 	.short	(.L_1721 - .L_1720)


	//   ....[0]....
.L_1720:
        /*0094*/ 	.word	0x00001b90


	//   ....[1]....
        /*0098*/ 	.word	0x00001ba0


	//   ....[2]....
        /*009c*/ 	.word	0x00001bd0


	//   ....[3]....
        /*00a0*/ 	.word	0x00001be0


	//   ....[4]....
        /*00a4*/ 	.word	0x00001c20


	//   ....[5]....
        /*00a8*/ 	.word	0x00001c30


	//   ....[6]....
        /*00ac*/ 	.word	0x00001c70


	//   ....[7]....
        /*00b0*/ 	.word	0x00001c80


	//   ....[8]....
        /*00b4*/ 	.word	0x00001d00


	//   ....[9]....
        /*00b8*/ 	.word	0x00001d10


	//----- nvinfo : EIATTR_VRC_CTA_INIT_COUNT
	.align		4
.L_1721:
        /*00bc*/ 	.byte	0x02, 0x4a
	.zero		1
	.zero		1


	//----- nvinfo : EIATTR_EXIT_INSTR_OFFSETS
	.align		4
        /*00c0*/ 	.byte	0x04, 0x1c
        /*00c2*/ 	.short	(.L_1723 - .L_1722)


	//   ....[0]....
.L_1722:
        /*00c4*/ 	.word	0x00000070


	//   ....[1]....
        /*00c8*/ 	.word	0x00006950


	//----- nvinfo : EIATTR_MAX_THREADS
	.align		4
.L_1723:
        /*00cc*/ 	.byte	0x04, 0x05
        /*00ce*/ 	.short	(.L_1725 - .L_1724)
.L_1724:
        /*00d0*/ 	.word	0x000000e0
        /*00d4*/ 	.word	0x00000001
        /*00d8*/ 	.word	0x00000001


	//----- nvinfo : EIATTR_CRS_STACK_SIZE
	.align		4
.L_1725:
        /*00dc*/ 	.byte	0x04, 0x1e
        /*00de*/ 	.short	(.L_1727 - .L_1726)
.L_1726:
        /*00e0*/ 	.word	0x00000000


	//----- nvinfo : EIATTR_CBANK_PARAM_SIZE
	.align		4
.L_1727:
        /*00e4*/ 	.byte	0x03, 0x19
        /*00e6*/ 	.short	0x00a0


	//----- nvinfo : EIATTR_PARAM_CBANK
	.align		4
        /*00e8*/ 	.byte	0x04, 0x0a
        /*00ea*/ 	.short	(.L_1729 - .L_1728)
	.align		4
.L_1728:
        /*00ec*/ 	.word	index@(.nv.constant0._Z35group_norm_nhwc_fwd_one_pass_kernelI11Fp32IOFp32WLi512ELi14ELi224EEv26Group_norm_nhwc_fwd_params)
        /*00f0*/ 	.short	0x0380
        /*00f2*/ 	.short	0x00a0


	//----- nvinfo : EIATTR_SW_WAR
	.align		4
.L_1729:
        /*00f4*/ 	.byte	0x04, 0x36
        /*00f6*/ 	.short	(.L_1731 - .L_1730)
.L_1730:
        /*00f8*/ 	.word	0x00000008
.L_1731:


//--------------------- .nv.info._Z35group_norm_nhwc_fwd_one_pass_kernelI11Fp32IOBf16WLi64ELi14ELi224EEv26Group_norm_nhwc_fwd_params --------------------------
	.section	.nv.info._Z35group_norm_nhwc_fwd_one_pass_kernelI11Fp32IOBf16WLi64ELi14ELi224EEv26Group_norm_nhwc_fwd_params,"",@"SHT_CUDA_INFO"
	.sectionflags	@""
	.align	4


	//----- nvinfo : EIATTR_CUDA_API_VERSION
	.align		4
        /*0000*/ 	.byte	0x04, 0x37
        /*0002*/ 	.short	(.L_1733 - .L_1732)
.L_1732:
        /*0004*/ 	.word	0x00000082


	//----- nvinfo : EIATTR_KPARAM_INFO
	.align		4
.L_1733:
        /*0008*/ 	.byte	0x04, 0x17
        /*000a*/ 	.short	(.L_1735 - .L_1734)
.L_1734:
        /*000c*/ 	.word	0x00000000
        /*0010*/ 	.short	0x0000
        /*0012*/ 	.short	0x0000
        /*0014*/ 	.byte	0x00, 0xf0, 0x81, 0x02


	//----- nvinfo : EIATTR_SPARSE_MMA_MASK
	.align		4
.L_1735:
        /*0018*/ 	.byte	0x03, 0x50
        /*001a*/ 	.short	0x0000


	//----- nvinfo : EIATTR_MAXREG_COUNT
	.align		4
        /*001c*/ 	.byte	0x03, 0x1b
        /*001e*/ 	.short	0x00ff


	//----- nvinfo : EIATTR_NUM_BARRIERS
	.align		4
        /*0020*/ 	.byte	0x02, 0x4c
        /*0022*/ 	.byte	0x01
	.zero		1


	//----- nvinfo : EIATTR_MERCURY_ISA_VERSION
	.align		4
        /*0024*/ 	.byte	0x03, 0x5f
        /*0026*/ 	.short	0x0101


	//----- nvinfo : EIATTR_INT_WARP_WIDE_INSTR_OFFSETS
	.align		4
        /*0028*/ 	.byte	0x04, 0x31
        /*002a*/ 	.short	(.L_1737 - .L_1736)


	//   ....[0]....
.L_1736:
        /*002c*/ 	.word	0x00000ed0


	//   ....[1]....
        /*0030*/ 	.word	0x00000f00


	//   ....[2]....
        /*0034*/ 	.word	0x00000f20


	//   ....[3]....
        /*0038*/ 	.word	0x00000f50


	//   ....[4]....
        /*003c*/ 	.word	0x00001120


	//   ....[5]....
        /*0040*/ 	.word	0x00001180


	//   ....[6]....
        /*0044*/ 	.word	0x000011b0


	//   ....[7]....
        /*0048*/ 	.word	0x000011d0


	//   ....[8]....
        /*004c*/ 	.word	0x00001480


	//   ....[9]....
        /*0050*/ 	.word	0x00001560


	//   ....[10]....
        /*0054*/ 	.word	0x00001570


	//   ....[11]....
        /*0058*/ 	.word	0x00001650


	//   ....[12]....
        /*005c*/ 	.word	0x000017c0


	//   ....[13]....
        /*0060*/ 	.word	0x000017e0


	//----- nvinfo : EIATTR_COOP_GROUP_MASK_REGIDS
	.align		4
.L_1737:
        /*0064*/ 	.byte	0x04, 0x29
        /*0066*/ 	.short	(.L_1739 - .L_1738)


	//   ....[0]....
.L_1738:
        /*0068*/ 	.word	0xffffffff


	//   ....[1]....
        /*006c*/ 	.word	0xffffffff


	//   ....[2]....
        /*0070*/ 	.word	0xffffffff


	//   ....[3]....
        /*0074*/ 	.word	0xffffffff


	//   ....[4]....
        /*0078*/ 	.word	0xffffffff


	//   ....[5]....
        /*007c*/ 	.word	0xffffffff


	//   ....[6]....
        /*0080*/ 	.word	0xffffffff


	//   ....[7]....
        /*0084*/ 	.word	0xffffffff


	//   ....[8]....
        /*0088*/ 	.word	0xffffffff


	//   ....[9]....
        /*008c*/ 	.word	0xffffffff


	//----- nvinfo : EIATTR_COOP_GROUP_INSTR_OFFSETS
	.align		4
.L_1739:
        /*0090*/ 	.byte	0x04, 0x28
        /*0092*/ 	.short	(.L_1741 - .L_1740)


	//   ....[0]....
.L_1740:
        /*0094*/ 	.word	0x00000760


	//   ....[1]....
        /*0098*/ 	.word	0x00000770


	//   ....[2]....
        /*009c*/ 	.word	0x000007a0


	//   ....[3]....
        /*00a0*/ 	.word	0x000007c0


	//   ....[4]....
        /*00a4*/ 	.word	0x000007f0


	//   ....[5]....
        /*00a8*/ 	.word	0x00000810


	//   ....[6]....
        /*00ac*/ 	.word	0x00000840


	//   ....[7]....
        /*00b0*/ 	.word	0x00000860


	//   ....[8]....
        /*00b4*/ 	.word	0x000008b0


	//   ....[9]....
        /*00b8*/ 	.word	0x000008c0


	//----- nvinfo : EIATTR_VRC_CTA_INIT_COUNT
	.align		4
.L_1741:
        /*00bc*/ 	.byte	0x02, 0x4a
	.zero		1
	.zero		1


	//----- nvinfo : EIATTR_EXIT_INSTR_OFFSETS
	.align		4
        /*00c0*/ 	.byte	0x04, 0x1c
        /*00c2*/ 	.short	(.L_1743 - .L_1742)


	//   ....[0]....
.L_1742:
        /*00c4*/ 	.word	0x00000070


	//   ....[1]....
        /*00c8*/ 	.word	0x000023b0


	//----- nvinfo : EIATTR_MAX_THREADS
	.align		4
.L_1743:
        /*00cc*/ 	.byte	0x04, 0x05
        /*00ce*/ 	.short	(.L_1745 - .L_1744)
.L_1744:
        /*00d0*/ 	.word	0x000000e0
        /*00d4*/ 	.word	0x00000001
        /*00d8*/ 	.word	0x00000001


	//----- nvinfo : EIATTR_CRS_STACK_SIZE
	.align		4
.L_1745:
        /*00dc*/ 	.byte	0x04, 0x1e
        /*00de*/ 	.short	(.L_1747 - .L_1746)
.L_1746:
        /*00e0*/ 	.word	0x00000000


	//----- nvinfo : EIATTR_CBANK_PARAM_SIZE
	.align		4
.L_1747:
        /*00e4*/ 	.byte	0x03, 0x19
        /*00e6*/ 	.short	0x00a0


	//----- nvinfo : EIATTR_PARAM_CBANK
	.align		4
        /*00e8*/ 	.byte	0x04, 0x0a
        /*00ea*/ 	.short	(.L_1749 - .L_1748)
	.align		4
.L_1748:
        /*00ec*/ 	.word	index@(.nv.constant0._Z35group_norm_nhwc_fwd_one_pass_kernelI11Fp32IOBf16WLi64ELi14ELi224EEv26Group_norm_nhwc_fwd_params)
        /*00f0*/ 	.short	0x0380
        /*00f2*/ 	.short	0x00a0


	//----- nvinfo : EIATTR_SW_WAR
	.align		4
.L_1749:
        /*00f4*/ 	.byte	0x04, 0x36
        /*00f6*/ 	.short	(.L_1751 - .L_1750)
.L_1750:
        /*00f8*/ 	.word	0x00000008
.L_1751:


//--------------------- .nv.info._Z35group_norm_nhwc_fwd_one_pass_kernelI11Fp32IOBf16WLi128ELi14ELi224EEv26Group_norm_nhwc_fwd_params --------------------------
	.section	.nv.info._Z35group_norm_nhwc_fwd_one_pass_kernelI11Fp32IOBf16WLi128ELi14ELi224EEv26Group_norm_nhwc_fwd_params,"",@"SHT_CUDA_INFO"
	.sectionflags	@""
	.align	4


	//----- nvinfo : EIATTR_CUDA_API_VERSION
	.align		4
        /*0000*/ 	.byte	0x04, 0x37
        /*0002*/ 	.short	(.L_1753 - .L_1752)
.L_1752:
        /*0004*/ 	.word	0x00000082


	//----- nvinfo : EIATTR_KPARAM_INFO
	.align		4
.L_1753:
        /*0008*/ 	.byte	0x04, 0x17
        /*000a*/ 	.short	(.L_1755 - .L_1754)
.L_1754:
        /*000c*/ 	.word	0x00000000
        /*0010*/ 	.short	0x0000
        /*0012*/ 	.short	0x0000
        /*0014*/ 	.byte	0x00, 0xf0, 0x81, 0x02


	//----- nvinfo : EIATTR_SPARSE_MMA_MASK
	.align		4
.L_1755:
        /*0018*/ 	.byte	0x03, 0x50
        /*001a*/ 	.short	0x0000


	//----- nvinfo : EIATTR_MAXREG_COUNT
	.align		4
        /*001c*/ 	.byte	0x03, 0x1b
        /*001e*/ 	.short	0x00ff


	//----- nvinfo : EIATTR_NUM_BARRIERS
	.align		4
        /*0020*/ 	.byte	0x02, 0x4c
        /*0022*/ 	.byte	0x01
	.zero		1


	//----- nvinfo : EIATTR_MERCURY_ISA_VERSION
	.align		4
        /*0024*/ 	.byte	0x03, 0x5f
        /*0026*/ 	.short	0x0101


	//----- nvinfo : EIATTR_INT_WARP_WIDE_INSTR_OFFSETS
	.align		4
        /*0028*/ 	.byte	0x04, 0x31
        /*002a*/ 	.short	(.L_1757 - .L_1756)


	//   ....[0]....
.L_1756:
        /*002c*/ 	.word	0x00001210


	//   ....[1]....
        /*0030*/ 	.word	0x00001270


	//   ....[2]....
        /*0034*/ 	.word	0x00001300


	//   ....[3]....
        /*0038*/ 	.word	0x000013b0


	//   ....[4]....
        /*003c*/ 	.word	0x00001410


	//   ....[5]....
        /*0040*/ 	.word	0x00001510


	//   ....[6]....
        /*0044*/ 	.word	0x00001530


	//   ....[7]....
        /*0048*/ 	.word	0x000015f0


	//   ....[8]....
        /*004c*/ 	.word	0x00001810


	//   ....[9]....
        /*0050*/ 	.word	0x00001900


	//   ....[10]....
        /*0054*/ 	.word	0x00001920


	//   ....[11]....
        /*0058*/ 	.word	0x00001950


	//   ....[12]....
        /*005c*/ 	.word	0x00001b60


	//   ....[13]....
        /*0060*/ 	.word	0x00001b80


	//----- nvinfo : EIATTR_COOP_GROUP_MASK_REGIDS
	.align		4
.L_1757:
        /*0064*/ 	.byte	0x04, 0x29
        /*0066*/ 	.short	(.L_1759 - .L_1758)


	//   ....[0]....
.L_1758:
        /*0068*/ 	.word	0xffffffff


	//   ....[1]....
        /*006c*/ 	.word	0xffffffff


	//   ....[2]....
        /*0070*/ 	.word	0xffffffff


	//   ....[3]....
        /*0074*/ 	.word	0xffffffff


	//   ....[4]....
        /*0078*/ 	.word	0xffffffff


	//   ....[5]....
        /*007c*/ 	.word	0xffffffff


	//   ....[6]....
        /*0080*/ 	.word	0xffffffff


	//   ....[7]....
        /*0084*/ 	.word	0xffffffff


	//   ....[8]....
        /*0088*/ 	.word	0xffffffff


	//   ....[9]....
        /*008c*/ 	.word	0xffffffff


	//----- nvinfo : EIATTR_COOP_GROUP_INSTR_OFFSETS
	.align		4
.L_1759:
        /*0090*/ 	.byte	0x04, 0x28
        /*0092*/ 	.short	(.L_1761 - .L_1760)


	//   ....[0]....
.L_1760:
        /*0094*/ 	.word	0x00000b20


	//   ....[1]....
        /*0098*/ 	.word	0x00000b30


	//   ....[2]....
        /*009c*/ 	.word	0x00000b60


	//   ....[3]....
        /*00a0*/ 	.word	0x00000b70


	//   ....[4]....
        /*00a4*/ 	.word	0x00000bb0


	//   ....[5]....
        /*00a8*/ 	.word	0x00000bc0


	//   ....[6]....
        /*00ac*/ 	.word	0x00000c00


	//   ....[7]....
        /*00b0*/ 	.word	0x00000c10


	//   ....[8]....
        /*00b4*/ 	.word	0x00000c70


	//   ....[9]....
        /*00b8*/ 	.word	0x00000c80


	//----- nvinfo : EIATTR_VRC_CTA_INIT_COUNT
	.align		4
.L_1761:
        /*00bc*/ 	.byte	0x02, 0x4a
	.zero		1
	.zero		1


	//----- nvinfo : EIATTR_EXIT_INSTR_OFFSETS
	.align		4
        /*00c0*/ 	.byte	0x04, 0x1c
        /*00c2*/ 	.short	(.L_1763 - .L_1762)


	//   ....[0]....
.L_1762:
        /*00c4*/ 	.word	0x00000070


	//   ....[1]....
        /*00c8*/ 	.word	0x00002e20


	//----- nvinfo : EIATTR_MAX_THREADS
	.align		4
.L_1763:
        /*00cc*/ 	.byte	0x04, 0x05
        /*00ce*/ 	.short	(.L_1765 - .L_1764)
.L_1764:
        /*00d0*/ 	.word	0x000000e0
        /*00d4*/ 	.word	0x00000001
        /*00d8*/ 	.word	0x00000001


	//----- nvinfo : EIATTR_CRS_STACK_SIZE
	.align		4
.L_1765:
        /*00dc*/ 	.byte	0x04, 0x1e
        /*00de*/ 	.short	(.L_1767 - .L_1766)
.L_1766:
        /*00e0*/ 	.word	0x00000000


	//----- nvinfo : EIATTR_CBANK_PARAM_SIZE
	.align		4
.L_1767:
        /*00e4*/ 	.byte	0x03, 0x19
        /*00e6*/ 	.short	0x00a0


	//----- nvinfo : EIATTR_PARAM_CBANK
	.align		4
        /*00e8*/ 	.byte	0x04, 0x0a
        /*00ea*/ 	.short	(.L_1769 - .L_1768)
	.align		4
.L_1768:
        /*00ec*/ 	.word	index@(.nv.constant0._Z35group_norm_nhwc_fwd_one_pass_kernelI11Fp32IOBf16WLi128ELi14ELi224EEv26Group_norm_nhwc_fwd_params)
        /*00f0*/ 	.short	0x0380
        /*00f2*/ 	.short	0x00a0


	//----- nvinfo : EIATTR_SW_WAR
	.align		4
.L_1769:
        /*00f4*/ 	.byte	0x04, 0x36
        /*00f6*/ 	.short	(.L_1771 - .L_1770)
.L_1770:
        /*00f8*/ 	.word	0x00000008
.L_1771:


//--------------------- .nv.info._Z35group_norm_nhwc_fwd_one_pass_kernelI11Fp32IOBf16WLi256ELi14ELi224EEv26Group_norm_nhwc_fwd_params --------------------------
	.section	.nv.info._Z35group_norm_nhwc_fwd_one_pass_kernelI11Fp32IOBf16WLi256ELi14ELi224EEv26Group_norm_nhwc_fwd_params,"",@"SHT_CUDA_INFO"
	.sectionflags	@""
	.align	4


	//----- nvinfo : EIATTR_CUDA_API_VERSION
	.align		4
        /*0000*/ 	.byte	0x04, 0x37
        /*0002*/ 	.short	(.L_1773 - .L_1772)
.L_1772:
        /*0004*/ 	.word	0x00000082


	//----- nvinfo : EIATTR_KPARAM_INFO
	.align		4
.L_1773:
        /*0008*/ 	.byte	0x04, 0x17
        /*000a*/ 	.short	(.L_1775 - .L_1774)
.L_1774:
        /*000c*/ 	.word	0x00000000
        /*0010*/ 	.short	0x0000
        /*0012*/ 	.short	0x0000
        /*0014*/ 	.byte	0x00, 0xf0, 0x81, 0x02


	//----- nvinfo : EIATTR_SPARSE_MMA_MASK
	.align		4
.L_1775:
        /*0018*/ 	.byte	0x03, 0x50
        /*001a*/ 	.short	0x0000


	//----- nvinfo : EIATTR_MAXREG_COUNT
	.align		4
        /*001c*/ 	.byte	0x03, 0x1b
        /*001e*/ 	.short	0x00ff


	//----- nvinfo : EIATTR_NUM_BARRIERS
	.align		4
        /*0020*/ 	.byte	0x02, 0x4c
        /*0022*/ 	.byte	0x01
	.zero		1


	//----- nvinfo : EIATTR_MERCURY_ISA_VERSION
	.align		4
        /*0024*/ 	.byte	0x03, 0x5f
        /*0026*/ 	.short	0x0101


	//----- nvinfo : EIATTR_INT_WARP_WIDE_INSTR_OFFSETS
	.align		4
        /*0028*/ 	.byte	0x04, 0x31
        /*002a*/ 	.short	(.L_1777 - .L_1776)


	//   ....[0]....
.L_1776:
        /*002c*/ 	.word	0x000016b0


	//   ....[1]....
        /*0030*/ 	.word	0x00001730


	//   ....[2]....
        /*0034*/ 	.word	0x000017d0


	//   ....[3]....
        /*0038*/ 	.word	0x00001870


	//   ....[4]....
        /*003c*/ 	.word	0x00001910


	//   ....[5]....
        /*0040*/ 	.word	0x000019b0


	//   ....[6]....
        /*0044*/ 	.word	0x00001a50


	//   ....[7]....
        /*0048*/ 	.word	0x00001af0


	//   ....[8]....
        /*004c*/ 	.word	0x00001cf0


	//   ....[9]....
        /*0050*/ 	.word	0x00001d50


	//   ....[10]....
        /*0054*/ 	.word	0x00001df0


	//   ....[11]....
        /*0058*/ 	.word	0x00001e90


	//   ....[12]....
        /*005c*/ 	.word	0x00002010


	//   ....[13]....
        /*0060*/ 	.word	0x00002040


	//----- nvinfo : EIATTR_COOP_GROUP_MASK_REGIDS
	.align		4
.L_1777:
        /*0064*/ 	.byte	0x04, 0x29
        /*0066*/ 	.short	(.L_1779 - .L_1778)


	//   ....[0]....
.L_1778:
        /*0068*/ 	.word	0xffffffff


	//   ....[1]....
        /*006c*/ 	.word	0xffffffff


	//   ....[2]....
        /*0070*/ 	.word	0xffffffff


	//   ....[3]....
        /*0074*/ 	.word	0xffffffff


	//   ....[4]....
        /*0078*/ 	.word	0xffffffff


	//   ....[5]....
        /*007c*/ 	.word	0xffffffff


	//   ....[6]....
        /*0080*/ 	.word	0xffffffff


	//   ....[7]....
        /*0084*/ 	.word	0xffffffff


	//   ....[8]....
        /*0088*/ 	.word	0xffffffff


	//   ....[9]....
        /*008c*/ 	.word	0xffffffff


	//----- nvinfo : EIATTR_COOP_GROUP_INSTR_OFFSETS
	.align		4
.L_1779:
        /*0090*/ 	.byte	0x04, 0x28
        /*0092*/ 	.short	(.L_1781 - .L_1780)


	//   ....[0]....
.L_1780:
        /*0094*/ 	.word	0x00000f70


	//   ....[1]....
        /*0098*/ 	.word	0x00000f80


	//   ....[2]....
        /*009c*/ 	.word	0x00000fb0


	//   ....[3]....
        /*00a0*/ 	.word	0x00000fc0


	//   ....[4]....
        /*00a4*/ 	.word	0x00001000


	//   ....[5]....
        /*00a8*/ 	.word	0x00001010


	//   ....[6]....
        /*00ac*/ 	.word	0x00001050


	//   ....[7]....
        /*00b0*/ 	.word	0x00001060


	//   ....[8]....
        /*00b4*/ 	.word	0x000010f0


	//   ....[9]....
        /*00b8*/ 	.word	0x00001100


	//----- nvinfo : EIATTR_VRC_CTA_INIT_COUNT
	.align		4
.L_1781:
        /*00bc*/ 	.byte	0x02, 0x4a
	.zero		1
	.zero		1


	//----- nvinfo : EIATTR_EXIT_INSTR_OFFSETS
	.align		4
        /*00c0*/ 	.byte	0x04, 0x1c
        /*00c2*/ 	.short	(.L_1783 - .L_1782)


	//   ....[0]....
.L_1782:
        /*00c4*/ 	.word	0x00000070


	//   ....[1]....
        /*00c8*/ 	.word	0x00004170


	//----- nvinfo : EIATTR_MAX_THREADS
	.align		4
.L_1783:
        /*00cc*/ 	.byte	0x04, 0x05
        /*00ce*/ 	.short	(.L_1785 - .L_1784)
.L_1784:
        /*00d0*/ 	.word	0x000000e0
        /*00d4*/ 	.word	0x00000001
        /*00d8*/ 	.word	0x00000001


	//----- nvinfo : EIATTR_CRS_STACK_SIZE
	.align		4
.L_1785:
        /*00dc*/ 	.byte	0x04, 0x1e
        /*00de*/ 	.short	(.L_1787 - .L_1786)
.L_1786:
        /*00e0*/ 	.word	0x00000000


	//----- nvinfo : EIATTR_CBANK_PARAM_SIZE
	.align		4
.L_1787:
        /*00e4*/ 	.byte	0x03, 0x19
        /*00e6*/ 	.short	0x00a0


	//----- nvinfo : EIATTR_PARAM_CBANK
	.align		4
        /*00e8*/ 	.byte	0x04, 0x0a
        /*00ea*/ 	.short	(.L_1789 - .L_1788)
	.align		4
.L_1788:
        /*00ec*/ 	.word	index@(.nv.constant0._Z35group_norm_nhwc_fwd_one_pass_kernelI11Fp32IOBf16WLi256ELi14ELi224EEv26Group_norm_nhwc_fwd_params)
        /*00f0*/ 	.short	0x0380
        /*00f2*/ 	.short	0x00a0


	//----- nvinfo : EIATTR_SW_WAR
	.align		4
.L_1789:
        /*00f4*/ 	.byte	0x04, 0x36
        /*00f6*/ 	.short	(.L_1791 - .L_1790)
.L_1790:
        /*00f8*/ 	.word	0x00000008
.L_1791:


//--------------------- .nv.info._Z35group_norm_nhwc_fwd_one_pass_kernelI11Fp32IOBf16WLi512ELi14ELi224EEv26Group_norm_nhwc_fwd_params --------------------------
	.section	.nv.info._Z35group_norm_nhwc_fwd_one_pass_kernelI11Fp32IOBf16WLi512ELi14ELi224EEv26Group_norm_nhwc_fwd_params,"",@"SHT_CUDA_INFO"
	.sectionflags	@""
	.align	4


	//----- nvinfo : EIATTR_CUDA_API_VERSION
	.align		4
        /*0000*/ 	.byte	0x04, 0x37
        /*0002*/ 	.short	(.L_1793 - .L_1792)
.L_1792:
        /*0004*/ 	.word	0x00000082


	//----- nvinfo : EIATTR_KPARAM_INFO
	.align		4
.L_1793:
        /*0008*/ 	.byte	0x04, 0x17
        /*000a*/ 	.short	(.L_1795 - .L_1794)
.L_1794:
        /*000c*/ 	.word	0x00000000
        /*0010*/ 	.short	0x0000
        /*0012*/ 	.short	0x0000
        /*0014*/ 	.byte	0x00, 0xf0, 0x81, 0x02


	//----- nvinfo : EIATTR_SPARSE_MMA_MASK
	.align		4
.L_1795:
        /*0018*/ 	.byte	0x03, 0x50
        /*001a*/ 	.short	0x0000


	//----- nvinfo : EIATTR_MAXREG_COUNT
	.align		4
        /*001c*/ 	.byte	0x03, 0x1b
        /*001e*/ 	.short	0x00ff


	//----- nvinfo : EIATTR_NUM_BARRIERS
	.align		4
        /*0020*/ 	.byte	0x02, 0x4c
        /*0022*/ 	.byte	0x01
	.zero		1


	//----- nvinfo : EIATTR_MERCURY_ISA_VERSION
	.align		4
        /*0024*/ 	.byte	0x03, 0x5f
        /*0026*/ 	.short	0x0101


	//----- nvinfo : EIATTR_INT_WARP_WIDE_INSTR_OFFSETS
	.align		4
        /*0028*/ 	.byte	0x04, 0x31
        /*002a*/ 	.short	(.L_1797 - .L_1796)


	//   ....[0]....
.L_1796:
        /*002c*/ 	.word	0x000022d0


	//   ....[1]....
        /*0030*/ 	.word	0x00002320


	//   ....[2]....
        /*0034*/ 	.word	0x000023b0


	//   ....[3]....
        /*0038*/ 	.word	0x00002440


	//   ....[4]....
        /*003c*/ 	.word	0x000024f0


	//   ....[5]....
        /*0040*/ 	.word	0x00002580


	//   ....[6]....
        /*0044*/ 	.word	0x00002630


	//   ....[7]....
        /*0048*/ 	.word	0x000026b0


	//   ....[8]....
        /*004c*/ 	.word	0x000028f0


	//   ....[9]....
        /*0050*/ 	.word	0x00002910


	//   ....[10]....
        /*0054*/ 	.word	0x00002a10


	//   ....[11]....
        /*0058*/ 	.word	0x00002a30


	//   ....[12]....
        /*005c*/ 	.word	0x00002c10


	//   ....[13]....
        /*0060*/ 	.word	0x00002c30


	//----- nvinfo : EIATTR_COOP_GROUP_MASK_REGIDS
	.align		4
.L_1797:
        /*0064*/ 	.byte	0x04, 0x29
        /*0066*/ 	.short	(.L_1799 - .L_1798)


	//   ....[0]....
.L_1798:
        /*0068*/ 	.word	0xffffffff


	//   ....[1]....
        /*006c*/ 	.word	0xffffffff


	//   ....[2]....
        /*0070*/ 	.word	0xffffffff


	//   ....[3]....
        /*0074*/ 	.word	0xffffffff


	//   ....[4]....
        /*0078*/ 	.word	0xffffffff


	//   ....[5]....
        /*007c*/ 	.word	0xffffffff


	//   ....[6]....
        /*0080*/ 	.word	0xffffffff


	//   ....[7]....
        /*0084*/ 	.word	0xffffffff


	//   ....[8]....
        /*0088*/ 	.word	0xffffffff


	//   ....[9]....
        /*008c*/ 	.word	0xffffffff


	//----- nvinfo : EIATTR_COOP_GROUP_INSTR_OFFSETS
	.align		4
.L_1799:
        /*0090*/ 	.byte	0x04, 0x28
        /*0092*/ 	.short	(.L_1801 - .L_1800)


	//   ....[0]....
.L_1800:
        /*0094*/ 	.word	0x00001b90


	//   ....[1]....
        /*0098*/ 	.word	0x00001ba0


	//   ....[2]....
        /*009c*/ 	.word	0x00001bd0


	//   ....[3]....
        /*00a0*/ 	.word	0x00001be0


	//   ....[4]....
        /*00a4*/ 	.word	0x00001c20


	//   ....[5]....
        /*00a8*/ 	.word	0x00001c30


	//   ....[6]....
        /*00ac*/ 	.word	0x00001c70


	//   ....[7]....
        /*00b0*/ 	.word	0x00001c80


	//   ....[8]....
        /*00b4*/ 	.word	0x00001d00


	//   ....[9]....
        /*00b8*/ 	.word	0x00001d10


	//----- nvinfo : EIATTR_VRC_CTA_INIT_COUNT
	.align		4
.L_1801:
        /*00bc*/ 	.byte	0x02, 0x4a
	.zero		1
	.zero		1


	//----- nvinfo : EIATTR_EXIT_INSTR_OFFSETS
	.align		4
        /*00c0*/ 	.byte	0x04, 0x1c
        /*00c2*/ 	.short	(.L_1803 - .L_1802)


	//   ....[0]....
.L_1802:
        /*00c4*/ 	.word	0x00000070


	//   ....[1]....
        /*00c8*/ 	.word	0x000069b0


	//----- nvinfo : EIATTR_MAX_THREADS
	.align		4
.L_1803:
        /*00cc*/ 	.byte	0x04, 0x05
        /*00ce*/ 	.short	(.L_1805 - .L_1804)
.L_1804:
        /*00d0*/ 	.word	0x000000e0
        /*00d4*/ 	.word	0x00000001
        /*00d8*/ 	.word	0x00000001


	//----- nvinfo : EIATTR_CRS_STACK_SIZE
	.align		4
.L_1805:
        /*00dc*/ 	.byte	0x04, 0x1e
        /*00de*/ 	.short	(.L_1807 - .L_1806)
.L_1806:
        /*00e0*/ 	.word	0x00000000


	//----- nvinfo : EIATTR_CBANK_PARAM_SIZE
	.align		4
.L_1807:
        /*00e4*/ 	.byte	0x03, 0x19
        /*00e6*/ 	.short	0x00a0


	//----- nvinfo : EIATTR_PARAM_CBANK
	.align		4
        /*00e8*/ 	.byte	0x04, 0x0a
        /*00ea*/ 	.short	(.L_1809 - .L_1808)
	.align		4
.L_1808:
        /*00ec*/ 	.word	index@(.nv.constant0._Z35group_norm_nhwc_fwd_one_pass_kernelI11Fp32IOBf16WLi512ELi14ELi224EEv26Group_norm_nhwc_fwd_params)
        /*00f0*/ 	.short	0x0380
        /*00f2*/ 	.short	0x00a0


	//----- nvinfo : EIATTR_SW_WAR
	.align		4
.L_1809:
        /*00f4*/ 	.byte	0x04, 0x36
        /*00f6*/ 	.short	(.L_1811 - .L_1810)
.L_1810:
        /*00f8*/ 	.word	0x00000008
.L_1811:


//--------------------- .nv.info._Z35group_norm_nhwc_fwd_one_pass_kernelI11Fp32IOFp16WLi64ELi14ELi224EEv26Group_norm_nhwc_fwd_params --------------------------
	.section	.nv.info._Z35group_norm_nhwc_fwd_one_pass_kernelI11Fp32IOFp16WLi64ELi14ELi224EEv26Group_norm_nhwc_fwd_params,"",@"SHT_CUDA_INFO"
	.sectionflags	@""
	.align	4


	//----- nvinfo : EIATTR_CUDA_API_VERSION
	.align		4
        /*0000*/ 	.byte	0x04, 0x37
        /*0002*/ 	.short	(.L_1813 - .L_1812)
.L_1812:
        /*0004*/ 	.word	0x00000082


	//----- nvinfo : EIATTR_KPARAM_INFO
	.align		4
.L_1813:
        /*0008*/ 	.byte	0x04, 0x17
        /*000a*/ 	.short	(.L_1815 - .L_1814)
.L_1814:
        /*000c*/ 	.word	0x00000000
        /*0010*/ 	.short	0x0000
        /*0012*/ 	.short	0x0000
        /*0014*/ 	.byte	0x00, 0xf0, 0x81, 0x02


	//----- nvinfo : EIATTR_SPARSE_MMA_MASK
	.align		4
.L_1815:
        /*0018*/ 	.byte	0x03, 0x50
        /*001a*/ 	.short	0x0000


	//----- nvinfo : EIATTR_MAXREG_COUNT
	.align		4
        /*001c*/ 	.byte	0x03, 0x1b
        /*001e*/ 	.short	0x00ff


	//----- nvinfo : EIATTR_NUM_BARRIERS
	.align		4
        /*0020*/ 	.byte	0x02, 0x4c
        /*0022*/ 	.byte	0x01
	.zero		1


	//----- nvinfo : EIATTR_MERCURY_ISA_VERSION
	.align		4
        /*0024*/ 	.byte	0x03, 0x5f
        /*0026*/ 	.short	0x0101


	//----- nvinfo : EIATTR_INT_WARP_WIDE_INSTR_OFFSETS
	.align		4
        /*0028*/ 	.byte	0x04, 0x31
        /*002a*/ 	.short	(.L_1817 - .L_1816)


	//   ....[0]....
.L_1816:
        /*002c*/ 	.word	0x00000ed0


	//   ....[1]....
        /*0030*/ 	.word	0x00000f00


	//   ....[2]....
        /*0034*/ 	.word	0x00000f10


	//   ....[3]....
        /*0038*/ 	.word	0x00000f60


	//   ....[4]....
        /*003c*/ 	.word	0x00001120


	//   ....[5]....
        /*0040*/ 	.word	0x00001180


	//   ....[6]....
        /*0044*/ 	.word	0x000011c0


	//   ....[7]....
        /*0048*/ 	.word	0x000011d0


	//   ....[8]....
        /*004c*/ 	.word	0x00001480


	//   ....[9]....
        /*0050*/ 	.word	0x00001560


	//   ....[10]....
        /*0054*/ 	.word	0x00001570


	//   ....[11]....
        /*0058*/ 	.word	0x00001650


	//   ....[12]....
        /*005c*/ 	.word	0x000017c0


	//   ....[13]....
        /*0060*/ 	.word	0x000017e0


	//----- nvinfo : EIATTR_COOP_GROUP_MASK_REGIDS
	.align		4
.L_1817:
        /*0064*/ 	.byte	0x04, 0x29
        /*0066*/ 	.short	(.L_1819 - .L_1818)


	//   ....[0]....
.L_1818:
        /*0068*/ 	.word	0xffffffff


	//   ....[1]....
        /*006c*/ 	.word	0xffffffff


	//   ....[2]....
        /*0070*/ 	.word	0xffffffff


	//   ....[3]....
        /*0074*/ 	.word	0xffffffff


	//   ....[4]....
        /*0078*/ 	.word	0xffffffff


	//   ....[5]....
        /*007c*/ 	.word	0xffffffff


	//   ....[6]....
        /*0080*/ 	.word	0xffffffff


	//   ....[7]....
        /*0084*/ 	.word	0xffffffff


	//   ....[8]....
        /*0088*/ 	.word	0xffffffff


	//   ....[9]....
        /*008c*/ 	.word	0xffffffff


	//----- nvinfo : EIATTR_COOP_GROUP_INSTR_OFFSETS
	.align		4
.L_1819:
        /*0090*/ 	.byte	0x04, 0x28
        /*0092*/ 	.short	(.L_1821 - .L_1820)


	//   ....[0]....
.L_1820:
        /*0094*/ 	.word	0x00000760


	//   ....[1]....
        /*0098*/ 	.word	0x00000770


	//   ....[2]....
        /*009c*/ 	.word	0x000007a0


	//   ....[3]....
        /*00a0*/ 	.word	0x000007c0


	//   ....[4]....
        /*00a4*/ 	.word	0x000007f0


	//   ....[5]....
        /*00a8*/ 	.word	0x00000810


	//   ....[6]....
        /*00ac*/ 	.word	0x00000840


	//   ....[7]....
        /*00b0*/ 	.word	0x00000860


	//   ....[8]....
        /*00b4*/ 	.word	0x000008b0


	//   ....[9]....
        /*00b8*/ 	.word	0x000008c0


	//----- nvinfo : EIATTR_VRC_CTA_INIT_COUNT
	.align		4
.L_1821:
        /*00bc*/ 	.byte	0x02, 0x4a
	.zero		1
	.zero		1


	//----- nvinfo : EIATTR_EXIT_INSTR_OFFSETS
	.align		4
        /*00c0*/ 	.byte	0x04, 0x1c
        /*00c2*/ 	.short	(.L_1823 - .L_1822)


	//   ....[0]....
.L_1822:
        /*00c4*/ 	.word	0x00000070


	//   ....[1]....
        /*00c8*/ 	.word	0x000023b0


	//----- nvinfo : EIATTR_MAX_THREADS
	.align		4
.L_1823:
        /*00cc*/ 	.byte	0x04, 0x05
        /*00ce*/ 	.short	(.L_1825 - .L_1824)
.L_1824:
        /*00d0*/ 	.word	0x000000e0
        /*00d4*/ 	.word	0x00000001
        /*00d8*/ 	.word	0x00000001


	//----- nvinfo : EIATTR_CRS_STACK_SIZE
	.align		4
.L_1825:
        /*00dc*/ 	.byte	0x04, 0x1e
        /*00de*/ 	.short	(.L_1827 - .L_1826)
.L_1826:
        /*00e0*/ 	.word	0x00000000


	//----- nvinfo : EIATTR_CBANK_PARAM_SIZE
	.align		4
.L_1827:
        /*00e4*/ 	.byte	0x03, 0x19
        /*00e6*/ 	.short	0x00a0


	//----- nvinfo : EIATTR_PARAM_CBANK
	.align		4
        /*00e8*/ 	.byte	0x04, 0x0a
        /*00ea*/ 	.short	(.L_1829 - .L_1828)
	.align		4
.L_1828:
        /*00ec*/ 	.word	index@(.nv.constant0._Z35group_norm_nhwc_fwd_one_pass_kernelI11Fp32IOFp16WLi64ELi14ELi224EEv26Group_norm_nhwc_fwd_params)
        /*00f0*/ 	.short	0x0380
        /*00f2*/ 	.short	0x00a0


	//----- nvinfo : EIATTR_SW_WAR
	.align		4
.L_1829:
        /*00f4*/ 	.byte	0x04, 0x36
        /*00f6*/ 	.short	(.L_1831 - .L_1830)
.L_1830:
        /*00f8*/ 	.word	0x00000008
.L_1831:


//--------------------- .nv.info._Z35group_norm_nhwc_fwd_one_pass_kernelI11Fp32IOFp16WLi128ELi14ELi224EEv26Group_norm_nhwc_fwd_params --------------------------
	.section	.nv.info._Z35group_norm_nhwc_fwd_one_pass_kernelI11Fp32IOFp16WLi128ELi14ELi224EEv26Group_norm_nhwc_fwd_params,"",@"SHT_CUDA_INFO"
	.sectionflags	@""
	.align	4


	//----- nvinfo : EIATTR_CUDA_API_VERSION
	.align		4
        /*0000*/ 	.byte	0x04, 0x37
        /*0002*/ 	.short	(.L_1833 - .L_1832)
.L_1832:
        /*0004*/ 	.word	0x00000082


	//----- nvinfo : EIATTR_KPARAM_INFO
	.align		4
.L_1833:
        /*0008*/ 	.byte	0x04, 0x17
        /*000a*/ 	.short	(.L_1835 - .L_1834)
.L_1834:
        /*000c*/ 	.word	0x00000000
        /*0010*/ 	.short	0x0000
        /*0012*/ 	.short	0x0000
        /*0014*/ 	.byte	0x00, 0xf0, 0x81, 0x02


	//----- nvinfo : EIATTR_SPARSE_MMA_MASK
	.align		4
.L_1835:
        /*0018*/ 	.byte	0x03, 0x50
        /*001a*/ 	.short	0x0000


	//----- nvinfo : EIATTR_MAXREG_COUNT
	.align		4
        /*001c*/ 	.byte	0x03, 0x1b
        /*001e*/ 	.short	0x00ff


	//----- nvinfo : EIATTR_NUM_BARRIERS
	.align		4
        /*0020*/ 	.byte	0x02, 0x4c
        /*0022*/ 	.byte	0x01
	.zero		1


	//----- nvinfo : EIATTR_MERCURY_ISA_VERSION
	.align		4
        /*0024*/ 	.byte	0x03, 0x5f
        /*0026*/ 	.short	0x0101


	//----- nvinfo : EIATTR_INT_WARP_WIDE_INSTR_OFFSETS
	.align		4
        /*0028*/ 	.byte	0x04, 0x31
        /*002a*/ 	.short	(.L_1837 - .L_1836)


	//   ....[0]....
.L_1836:
        /*002c*/ 	.word	0x00001210


	//   ....[1]....
        /*0030*/ 	.word	0x00001270


	//   ....[2]....
        /*0034*/ 	.word	0x00001300


	//   ....[3]....
        /*0038*/ 	.word	0x000013b0


	//   ....[4]....
        /*003c*/ 	.word	0x00001410


	//   ....[5]....
        /*0040*/ 	.word	0x00001510


	//   ....[6]....
        /*0044*/ 	.word	0x00001530


	//   ....[7]....
        /*0048*/ 	.word	0x000015f0


	//   ....[8]....
        /*004c*/ 	.word	0x00001810


	//   ....[9]....
        /*0050*/ 	.word	0x00001900


	//   ....[10]....
        /*0054*/ 	.word	0x00001920


	//   ....[11]....
        /*0058*/ 	.word	0x00001950


	//   ....[12]....
        /*005c*/ 	.word	0x00001b60


	//   ....[13]....
        /*0060*/ 	.word	0x00001b80


	//----- nvinfo : EIATTR_COOP_GROUP_MASK_REGIDS
	.align		4
.L_1837:
        /*0064*/ 	.byte	0x04, 0x29
        /*0066*/ 	.short	(.L_1839 - .L_1838)


	//   ....[0]....
.L_1838:
        /*0068*/ 	.word	0xffffffff


	//   ....[1]....
        /*006c*/ 	.word	0xffffffff


	//   ....[2]....
        /*0070*/ 	.word	0xffffffff


	//   ....[3]....
        /*0074*/ 	.word	0xffffffff


	//   ....[4]....
        /*0078*/ 	.word	0xffffffff


	//   ....[5]....
        /*007c*/ 	.word	0xffffffff


	//   ....[6]....
        /*0080*/ 	.word	0xffffffff


	//   ....[7]....
        /*0084*/ 	.word	0xffffffff


	//   ....[8]....
        /*0088*/ 	.word	0xffffffff


	//   ....[9]....
        /*008c*/ 	.word	0xffffffff


	//----- nvinfo : EIATTR_COOP_GROUP_INSTR_OFFSETS
	.align		4
.L_1839:
        /*0090*/ 	.byte	0x04, 0x28
        /*0092*/ 	.short	(.L_1841 - .L_1840)


	//   ....[0]....
.L_1840:
        /*0094*/ 	.word	0x00000b20


	//   ....[1]....
        /*0098*/ 	.word	0x00000b30


	//   ....[2]....
        /*009c*/ 	.word	0x00000b60


	//   ....[3]....
        /*00a0*/ 	.word	0x00000b70


	//   ....[4]....
        /*00a4*/ 	.word	0x00000bb0


	//   ....[5]....
        /*00a8*/ 	.word	0x00000bc0


	//   ....[6]....
        /*00ac*/ 	.word	0x00000c00


	//   ....[7]....
        /*00b0*/ 	.word	0x00000c10


	//   ....[8]....
        /*00b4*/ 	.word	0x00000c70


	//   ....[9]....
        /*00b8*/ 	.word	0x00000c80


	//----- nvinfo : EIATTR_VRC_CTA_INIT_COUNT
	.align		4
.L_1841:
        /*00bc*/ 	.byte	0x02, 0x4a
	.zero		1
	.zero		1


	//----- nvinfo : EIATTR_EXIT_INSTR_OFFSETS
	.align		4
        /*00c0*/ 	.byte	0x04, 0x1c
        /*00c2*/ 	.short	(.L_1843 - .L_1842)


	//   ....[0]....
.L_1842:
        /*00c4*/ 	.word	0x00000070


	//   ....[1]....
        /*00c8*/ 	.word	0x00002e20


	//----- nvinfo : EIATTR_MAX_THREADS
	.align		4
.L_1843:
        /*00cc*/ 	.byte	0x04, 0x05
        /*00ce*/ 	.short	(.L_1845 - .L_1844)
.L_1844:
        /*00d0*/ 	.word	0x000000e0
        /*00d4*/ 	.word	0x00000001
        /*00d8*/ 	.word	0x00000001


	//----- nvinfo : EIATTR_CRS_STACK_SIZE
	.align		4
.L_1845:
        /*00dc*/ 	.byte	0x04, 0x1e
        /*00de*/ 	.short	(.L_1847 - .L_1846)
.L_1846:
        /*00e0*/ 	.word	0x00000000


	//----- nvinfo : EIATTR_CBANK_PARAM_SIZE
	.align		4
.L_1847:
        /*00e4*/ 	.byte	0x03, 0x19
        /*00e6*/ 	.short	0x00a0


	//----- nvinfo : EIATTR_PARAM_CBANK
	.align		4
        /*00e8*/ 	.byte	0x04, 0x0a
        /*00ea*/ 	.short	(.L_1849 - .L_1848)
	.align		4
.L_1848:
        /*00ec*/ 	.word	index@(.nv.constant0._Z35group_norm_nhwc_fwd_one_pass_kernelI11Fp32IOFp16WLi128ELi14ELi224EEv26Group_norm_nhwc_fwd_params)
        /*00f0*/ 	.short	0x0380
        /*00f2*/ 	.short	0x00a0


	//----- nvinfo : EIATTR_SW_WAR
	.align		4
.L_1849:
        /*00f4*/ 	.byte	0x04, 0x36
        /*00f6*/ 	.short	(.L_1851 - .L_1850)
.L_1850:
        /*00f8*/ 	.word	0x00000008
.L_1851:


//--------------------- .nv.info._Z35group_norm_nhwc_fwd_one_pass_kernelI11Fp32IOFp16WLi256ELi14ELi224EEv26Group_norm_nhwc_fwd_params --------------------------
	.section	.nv.info._Z35group_norm_nhwc_fwd_one_pass_kernelI11Fp32IOFp16WLi256ELi14ELi224EEv26Group_norm_nhwc_fwd_params,"",@"SHT_CUDA_INFO"
	.sectionflags	@""
	.align	4


	//----- nvinfo : EIATTR_CUDA_API_VERSION
	.align		4
        /*0000*/ 	.byte	0x04, 0x37
        /*0002*/ 	.short	(.L_1853 - .L_1852)
.L_1852:
        /*0004*/ 	.word	0x00000082


	//----- nvinfo : EIATTR_KPARAM_INFO
	.align		4
.L_1853:
        /*0008*/ 	.byte	0x04, 0x17
        /*000a*/ 	.short	(.L_1855 - .L_1854)
.L_1854:
        /*000c*/ 	.word	0x00000000
        /*0010*/ 	.short	0x0000
        /*0012*/ 	.short	0x0000
        /*0014*/ 	.byte	0x00, 0xf0, 0x81, 0x02


	//----- nvinfo : EIATTR_SPARSE_MMA_MASK
	.align		4
.L_1855:
        /*0018*/ 	.byte	0x03, 0x50
        /*001a*/ 	.short	0x0000


	//----- nvinfo : EIATTR_MAXREG_COUNT
	.align		4
        /*001c*/ 	.byte	0x03, 0x1b
        /*001e*/ 	.short	0x00ff


	//----- nvinfo : EIATTR_NUM_BARRIERS
	.align		4
        /*0020*/ 	.byte	0x02, 0x4c
        /*0022*/ 	.byte	0x01
	.zero		1


	//----- nvinfo : EIATTR_MERCURY_ISA_VERSION
	.align		4
        /*0024*/ 	.byte	0x03, 0x5f
        /*0026*/ 	.short	0x0101


	//----- nvinfo : EIATTR_INT_WARP_WIDE_INSTR_OFFSETS
	.align		4
        /*0028*/ 	.byte	0x04, 0x31
        /*002a*/ 	.short	(.L_1857 - .L_1856)


	//   ....[0]....
.L_1856:
        /*002c*/ 	.word	0x000016b0


	//   ....[1]....
        /*0030*/ 	.word	0x00001730


	//   ....[2]....
        /*0034*/ 	.word	0x000017d0


	//   ....[3]....
        /*0038*/ 	.word	0x00001870


	//   ....[4]....
        /*003c*/ 	.word	0x00001910


	//   ....[5]....
        /*0040*/ 	.word	0x000019b0


	//   ....[6]....
        /*0044*/ 	.word	0x00001a50


	//   ....[7]....
        /*0048*/ 	.word	0x00001af0


	//   ....[8]....
        /*004c*/ 	.word	0x00001cf0


	//   ....[9]....
        /*0050*/ 	.word	0x00001d50


	//   ....[10]....
        /*0054*/ 	.word	0x00001df0


	//   ....[11]....
        /*0058*/ 	.word	0x00001e90


	//   ....[12]....
        /*005c*/ 	.word	0x00002010


	//   ....[13]....
        /*0060*/ 	.word	0x00002040


	//----- nvinfo : EIATTR_COOP_GROUP_MASK_REGIDS
	.align		4
.L_1857:
        /*0064*/ 	.byte	0x04, 0x29
        /*0066*/ 	.short	(.L_1859 - .L_1858)


	//   ....[0]....
.L_1858:
        /*0068*/ 	.word	0xffffffff


	//   ....[1]....
        /*006c*/ 	.word	0xffffffff


	//   ....[2]....
        /*0070*/ 	.word	0xffffffff


	//   ....[3]....
        /*0074*/ 	.word	0xffffffff


	//   ....[4]....
        /*0078*/ 	.word	0xffffffff


	//   ....[5]....
        /*007c*/ 	.word	0xffffffff


	//   ....[6]....
        /*0080*/ 	.word	0xffffffff


	//   ....[7]....
        /*0084*/ 	.word	0xffffffff


	//   ....[8]....
        /*0088*/ 	.word	0xffffffff


	//   ....[9]....
        /*008c*/ 	.word	0xffffffff


	//----- nvinfo : EIATTR_COOP_GROUP_INSTR_OFFSETS
	.align		4
.L_1859:
        /*0090*/ 	.byte	0x04, 0x28
        /*0092*/ 	.short	(.L_1861 - .L_1860)


	//   ....[0]....
.L_1860:
        /*0094*/ 	.word	0x00000f70


	//   ....[1]....
        /*0098*/ 	.word	0x00000f80


	//   ....[2]....
        /*009c*/ 	.word	0x00000fb0


	//   ....[3]....
        /*00a0*/ 	.word	0x00000fc0


	//   ....[4]....
        /*00a4*/ 	.word	0x00001000


	//   ....[5]....
        /*00a8*/ 	.word	0x00001010


	//   ....[6]....
        /*00ac*/ 	.word	0x00001050


	//   ....[7]....
        /*00b0*/ 	.word	0x00001060


	//   ....[8]....
        /*00b4*/ 	.word	0x000010f0


	//   ....[9]....
        /*00b8*/ 	.word	0x00001100


	//----- nvinfo : EIATTR_VRC_CTA_INIT_COUNT
	.align		4
.L_1861:
        /*00bc*/ 	.byte	0x02, 0x4a
	.zero		1
	.zero		1


	//----- nvinfo : EIATTR_EXIT_INSTR_OFFSETS
	.align		4
        /*00c0*/ 	.byte	0x04, 0x1c
        /*00c2*/ 	.short	(.L_1863 - .L_1862)


	//   ....[0]....
.L_1862:
        /*00c4*/ 	.word	0x00000070


	//   ....[1]....
        /*00c8*/ 	.word	0x00004170


	//----- nvinfo : EIATTR_MAX_THREADS
	.align		4
.L_1863:
        /*00cc*/ 	.byte	0x04, 0x05
        /*00ce*/ 	.short	(.L_1865 - .L_1864)
.L_1864:
        /*00d0*/ 	.word	0x000000e0
        /*00d4*/ 	.word	0x00000001
        /*00d8*/ 	.word	0x00000001


	//----- nvinfo : EIATTR_CRS_STACK_SIZE
	.align		4
.L_1865:
        /*00dc*/ 	.byte	0x04, 0x1e
        /*00de*/ 	.short	(.L_1867 - .L_1866)
.L_1866:
        /*00e0*/ 	.word	0x00000000


	//----- nvinfo : EIATTR_CBANK_PARAM_SIZE
	.align		4
.L_1867:
        /*00e4*/ 	.byte	0x03, 0x19
        /*00e6*/ 	.short	0x00a0


	//----- nvinfo : EIATTR_PARAM_CBANK
	.align		4
        /*00e8*/ 	.byte	0x04, 0x0a
        /*00ea*/ 	.short	(.L_1869 - .L_1868)
	.align		4
.L_1868:
        /*00ec*/ 	.word	index@(.nv.constant0._Z35group_norm_nhwc_fwd_one_pass_kernelI11Fp32IOFp16WLi256ELi14ELi224EEv26Group_norm_nhwc_fwd_params)
        /*00f0*/ 	.short	0x0380
        /*00f2*/ 	.short	0x00a0


	//----- nvinfo : EIATTR_SW_WAR
	.align		4
.L_1869:
        /*00f4*/ 	.byte	0x04, 0x36
        /*00f6*/ 	.short	(.L_1871 - .L_1870)
.L_1870:
        /*00f8*/ 	.word	0x00000008
.L_1871:


//--------------------- .nv.info._Z35group_norm_nhwc_fwd_one_pass_kernelI11Fp32IOFp16WLi512ELi14ELi224EEv26Group_norm_nhwc_fwd_params --------------------------
	.section	.nv.info._Z35group_norm_nhwc_fwd_one_pass_kernelI11Fp32IOFp16WLi512ELi14ELi224EEv26Group_norm_nhwc_fwd_params,"",@"SHT_CUDA_INFO"
	.sectionflags	@""
	.align	4


	//----- nvinfo : EIATTR_CUDA_API_VERSION
	.align		4
        /*0000*/ 	.byte	0x04, 0x37
        /*0002*/ 	.short	(.L_1873 - .L_1872)
.L_1872:
        /*0004*/ 	.word	0x00000082


	//----- nvinfo : EIATTR_KPARAM_INFO
	.align		4
.L_1873:
        /*0008*/ 	.byte	0x04, 0x17
        /*000a*/ 	.short	(.L_1875 - .L_1874)
.L_1874:
        /*000c*/ 	.word	0x00000000
        /*0010*/ 	.short	0x0000
        /*0012*/ 	.short	0x0000
        /*0014*/ 	.byte	0x00, 0xf0, 0x81, 0x02


	//----- nvinfo : EIATTR_SPARSE_MMA_MASK
	.align		4
.L_1875:
        /*0018*/ 	.byte	0x03, 0x50
        /*001a*/ 	.short	0x0000


	//----- nvinfo : EIATTR_MAXREG_COUNT
	.align		4
        /*001c*/ 	.byte	0x03, 0x1b
        /*001e*/ 	.short	0x00ff


	//----- nvinfo : EIATTR_NUM_BARRIERS
	.align		4
        /*0020*/ 	.byte	0x02, 0x4c
        /*0022*/ 	.byte	0x01
	.zero		1


	//----- nvinfo : EIATTR_MERCURY_ISA_VERSION
	.align		4
        /*0024*/ 	.byte	0x03, 0x5f
        /*0026*/ 	.short	0x0101


	//----- nvinfo : EIATTR_INT_WARP_WIDE_INSTR_OFFSETS
	.align		4
        /*0028*/ 	.byte	0x04, 0x31
        /*002a*/ 	.short	(.L_1877 - .L_1876)


	//   ....[0]....
.L_1876:
        /*002c*/ 	.word	0x000022d0


	//   ....[1]....
        /*0030*/ 	.word	0x00002320


	//   ....[2]....
        /*0034*/ 	.word	0x000023b0


	//   ....[3]....
        /*0038*/ 	.word	0x00002440


	//   ....[4]....
        /*003c*/ 	.word	0x000024f0


	//   ....[5]....
        /*0040*/ 	.word	0x00002580


	//   ....[6]....
        /*0044*/ 	.word	0x00002630


	//   ....[7]....
        /*0048*/ 	.word	0x000026b0


	//   ....[8]....
        /*004c*/ 	.word	0x000028f0


	//   ....[9]....
        /*0050*/ 	.word	0x00002910


	//   ....[10]....
        /*0054*/ 	.word	0x00002a10


	//   ....[11]....
        /*0058*/ 	.word	0x00002a30


	//   ....[12]....
        /*005c*/ 	.word	0x00002c10


	//   ....[13]....
        /*0060*/ 	.word	0x00002c30


	//----- nvinfo : EIATTR_COOP_GROUP_MASK_REGIDS
	.align		4
.L_1877:
        /*0064*/ 	.byte	0x04, 0x29
        /*0066*/ 	.short	(.L_1879 - .L_1878)


	//   ....[0]....
.L_1878:
        /*0068*/ 	.word	0xffffffff


	//   ....[1]....
        /*006c*/ 	.word	0xffffffff


	//   ....[2]....
        /*0070*/ 	.word	0xffffffff


	//   ....[3]....
        /*0074*/ 	.word	0xffffffff


	//   ....[4]....
        /*0078*/ 	.word	0xffffffff


	//   ....[5]....
        /*007c*/ 	.word	0xffffffff


	//   ....[6]....
        /*0080*/ 	.word	0xffffffff


	//   ....[7]....
        /*0084*/ 	.word	0xffffffff


	//   ....[8]....
        /*0088*/ 	.word	0xffffffff


	//   ....[9]....
        /*008c*/ 	.word	0xffffffff


	//----- nvinfo : EIATTR_COOP_GROUP_INSTR_OFFSETS
	.align		4
.L_1879:
        /*0090*/ 	.byte	0x04, 0x28
        /*0092*/ 	.short	(.L_1881 - .L_1880)


	//   ....[0]....
.L_1880:
        /*0094*/ 	.word	0x00001b90


	//   ....[1]....
        /*0098*/ 	.word	0x00001ba0


	//   ....[2]....
        /*009c*/ 	.word	0x00001bd0


	//   ....[3]....
        /*00a0*/ 	.word	0x00001be0


	//   ....[4]....
        /*00a4*/ 	.word	0x00001c20


	//   ....[5]....
        /*00a8*/ 	.word	0x00001c30


	//   ....[6]....
        /*00ac*/ 	.word	0x00001c70


	//   ....[7]....
        /*00b0*/ 	.word	0x00001c80


	//   ....[8]....
        /*00b4*/ 	.word	0x00001d00


	//   ....[9]....
        /*00b8*/ 	.word	0x00001d10


	//----- nvinfo : EIATTR_VRC_CTA_INIT_COUNT
	.align		4
.L_1881:
        /*00bc*/ 	.byte	0x02, 0x4a
	.zero		1
	.zero		1


	//----- nvinfo : EIATTR_EXIT_INSTR_OFFSETS
	.align		4
        /*00c0*/ 	.byte	0x04, 0x1c
        /*00c2*/ 	.short	(.L_1883 - .L_1882)


	//   ....[0]....
.L_1882:
        /*00c4*/ 	.word	0x00000070


	//   ....[1]....
        /*00c8*/ 	.word	0x000069b0


	//----- nvinfo : EIATTR_MAX_THREADS
	.align		4
.L_1883:
        /*00cc*/ 	.byte	0x04, 0x05
        /*00ce*/ 	.short	(.L_1885 - .L_1884)
.L_1884:
        /*00d0*/ 	.word	0x000000e0
        /*00d4*/ 	.word	0x00000001
        /*00d8*/ 	.word	0x00000001


	//----- nvinfo : EIATTR_CRS_STACK_SIZE
	.align		4
.L_1885:
        /*00dc*/ 	.byte	0x04, 0x1e
        /*00de*/ 	.short	(.L_1887 - .L_1886)
.L_1886:
        /*00e0*/ 	.word	0x00000000


	//----- nvinfo : EIATTR_CBANK_PARAM_SIZE
	.align		4
.L_1887:
        /*00e4*/ 	.byte	0x03, 0x19
        /*00e6*/ 	.short	0x00a0


	//----- nvinfo : EIATTR_PARAM_CBANK
	.align		4
        /*00e8*/ 	.byte	0x04, 0x0a
        /*00ea*/ 	.short	(.L_1889 - .L_1888)
	.align		4
.L_1888:
        /*00ec*/ 	.word	index@(.nv.constant0._Z35group_norm_nhwc_fwd_one_pass_kernelI11Fp32IOFp16WLi512ELi14ELi224EEv26Group_norm_nhwc_fwd_params)
        /*00f0*/ 	.short	0x0380
        /*00f2*/ 	.short	0x00a0


	//----- nvinfo : EIATTR_SW_WAR
	.align		4
.L_1889:
        /*00f4*/ 	.byte	0x04, 0x36
        /*00f6*/ 	.short	(.L_1891 - .L_1890)
.L_1890:
        /*00f8*/ 	.word	0x00000008
.L_1891:


//--------------------- .nv.callgraph             --------------------------
	.section	.nv.callgraph,"",@"SHT_CUDA_CALLGRAPH"
	.align	4
	.sectionentsize	8
	.align		4
        /*0000*/ 	.word	0x00000000
	.align		4
        /*0004*/ 	.word	0xffffffff
	.align		4
        /*0008*/ 	.word	0x00000000
	.align		4
        /*000c*/ 	.word	0xfffffffe
	.align		4
        /*0010*/ 	.word	0x00000000
	.align		4
        /*0014*/ 	.word	0xfffffffd
	.align		4
        /*0018*/ 	.word	0x00000000
	.align		4
        /*001c*/ 	.word	0xfffffffc


//--------------------- .nv.constant4             --------------------------
	.section	.nv.constant4,"a",@progbits
	.align	8
	.align		8
.nv.constant4:
        /*0000*/ 	.dword	_ZN61_INTERNAL_4e50bc23_30_group_norm_nhwc_one_pass_14_cu_880cdd6b4cuda3std3__45__cpo5beginE
	.align		8
        /*0008*/ 	.dword	_ZN61_INTERNAL_4e50bc23_30_group_norm_nhwc_one_pass_14_cu_880cdd6b4cuda3std3__45__cpo3endE
	.align		8
        /*0010*/ 	.dword	_ZN61_INTERNAL_4e50bc23_30_group_norm_nhwc_one_pass_14_cu_880cdd6b4cuda3std3__45__cpo6cbeginE
	.align		8
        /*0018*/ 	.dword	_ZN61_INTERNAL_4e50bc23_30_group_norm_nhwc_one_pass_14_cu_880cdd6b4cuda3std3__45__cpo4cendE
	.align		8
        /*0020*/ 	.dword	_ZN61_INTERNAL_4e50bc23_30_group_norm_nhwc_one_pass_14_cu_880cdd6b4cuda3std3__45__cpo6rbeginE
	.align		8
        /*0028*/ 	.dword	_ZN61_INTERNAL_4e50bc23_30_group_norm_nhwc_one_pass_14_cu_880cdd6b4cuda3std3__45__cpo4rendE
	.align		8
        /*0030*/ 	.dword	_ZN61_INTERNAL_4e50bc23_30_group_norm_nhwc_one_pass_14_cu_880cdd6b4cuda3std3__45__cpo7crbeginE
	.align		8
        /*0038*/ 	.dword	_ZN61_INTERNAL_4e50bc23_30_group_norm_nhwc_one_pass_14_cu_880cdd6b4cuda3std3__45__cpo5crendE
	.align		8
        /*0040*/ 	.dword	_ZN61_INTERNAL_4e50bc23_30_group_norm_nhwc_one_pass_14_cu_880cdd6b4cuda3std3__463_GLOBAL__N__4e50bc23_30_group_norm_nhwc_one_pass_14_cu_880cdd6b6ignoreE
	.align		8
        /*0048*/ 	.dword	_ZN61_INTERNAL_4e50bc23_30_group_norm_nhwc_one_pass_14_cu_880cdd6b4cuda3std3__419piecewise_constructE
	.align		8
        /*0050*/ 	.dword	_ZN61_INTERNAL_4e50bc23_30_group_norm_nhwc_one_pass_14_cu_880cdd6b4cuda3std3__48in_placeE
	.align		8
        /*0058*/ 	.dword	_ZN61_INTERNAL_4e50bc23_30_group_norm_nhwc_one_pass_14_cu_880cdd6b4cuda3std3__420unreachable_sentinelE
	.align		8
        /*0060*/ 	.dword	_ZN61_INTERNAL_4e50bc23_30_group_norm_nhwc_one_pass_14_cu_880cdd6b4cuda3std3__47nulloptE
	.align		8
        /*0068*/ 	.dword	_ZN61_INTERNAL_4e50bc23_30_group_norm_nhwc_one_pass_14_cu_880cdd6b4cuda3std3__48unexpectE
	.align		8
        /*0070*/ 	.dword	_ZN61_INTERNAL_4e50bc23_30_group_norm_nhwc_one_pass_14_cu_880cdd6b4cuda3std6ranges3__45__cpo4swapE
	.align		8
        /*0078*/ 	.dword	_ZN61_INTERNAL_4e50bc23_30_group_norm_nhwc_one_pass_14_cu_880cdd6b4cuda3std6ranges3__45__cpo9iter_moveE
	.align		8
        /*0080*/ 	.dword	_ZN61_INTERNAL_4e50bc23_30_group_norm_nhwc_one_pass_14_cu_880cdd6b4cuda3std6ranges3__45__cpo5beginE
	.align		8
        /*0088*/ 	.dword	_ZN61_INTERNAL_4e50bc23_30_group_norm_nhwc_one_pass_14_cu_880cdd6b4cuda3std6ranges3__45__cpo3endE
	.align		8
        /*0090*/ 	.dword	_ZN61_INTERNAL_4e50bc23_30_group_norm_nhwc_one_pass_14_cu_880cdd6b4cuda3std6ranges3__45__cpo6cbeginE
	.align		8
        /*0098*/ 	.dword	_ZN61_INTERNAL_4e50bc23_30_group_norm_nhwc_one_pass_14_cu_880cdd6b4cuda3std6ranges3__45__cpo4cendE
	.align		8
        /*00a0*/ 	.dword	_ZN61_INTERNAL_4e50bc23_30_group_norm_nhwc_one_pass_14_cu_880cdd6b4cuda3std6ranges3__45__cpo7advanceE
	.align		8
        /*00a8*/ 	.dword	_ZN61_INTERNAL_4e50bc23_30_group_norm_nhwc_one_pass_14_cu_880cdd6b4cuda3std6ranges3__45__cpo9iter_swapE
	.align		8
        /*00b0*/ 	.dword	_ZN61_INTERNAL_4e50bc23_30_group_norm_nhwc_one_pass_14_cu_880cdd6b4cuda3std6ranges3__45__cpo4nextE
	.align		8
        /*00b8*/ 	.dword	_ZN61_INTERNAL_4e50bc23_30_group_norm_nhwc_one_pass_14_cu_880cdd6b4cuda3std6ranges3__45__cpo4prevE
	.align		8
        /*00c0*/ 	.dword	_ZN61_INTERNAL_4e50bc23_30_group_norm_nhwc_one_pass_14_cu_880cdd6b4cuda3std6ranges3__45__cpo4dataE
	.align		8
        /*00c8*/ 	.dword	_ZN61_INTERNAL_4e50bc23_30_group_norm_nhwc_one_pass_14_cu_880cdd6b4cuda3std6ranges3__45__cpo5cdataE
	.align		8
        /*00d0*/ 	.dword	_ZN61_INTERNAL_4e50bc23_30_group_norm_nhwc_one_pass_14_cu_880cdd6b4cuda3std6ranges3__45__cpo4sizeE
	.align		8
        /*00d8*/ 	.dword	_ZN61_INTERNAL_4e50bc23_30_group_norm_nhwc_one_pass_14_cu_880cdd6b4cuda3std6ranges3__45__cpo5ssizeE
	.align		8
        /*00e0*/ 	.dword	_ZN61_INTERNAL_4e50bc23_30_group_norm_nhwc_one_pass_14_cu_880cdd6b4cuda3std6ranges3__45__cpo8distanceE
	.align		8
        /*00e8*/ 	.dword	_ZN61_INTERNAL_4e50bc23_30_group_norm_nhwc_one_pass_14_cu_880cdd6b6thrust24THRUST_300001_SM_1030_NS6system6detail10sequential3seqE
	.align		8
        /*00f0*/ 	.dword	_ZN61_INTERNAL_4e50bc23_30_group_norm_nhwc_one_pass_14_cu_880cdd6b6thrust24THRUST_300001_SM_1030_NS12placeholders2_1E
	.align		8
        /*00f8*/ 	.dword	_ZN61_INTERNAL_4e50bc23_30_group_norm_nhwc_one_pass_14_cu_880cdd6b6thrust24THRUST_300001_SM_1030_NS12placeholders2_2E
	.align		8
        /*0100*/ 	.dword	_ZN61_INTERNAL_4e50bc23_30_group_norm_nhwc_one_pass_14_cu_880cdd6b6thrust24THRUST_300001_SM_1030_NS12placeholders2_3E
	.align		8
        /*0108*/ 	.dword	_ZN61_INTERNAL_4e50bc23_30_group_norm_nhwc_one_pass_14_cu_880cdd6b6thrust24THRUST_300001_SM_1030_NS12placeholders2_4E
	.align		8
        /*0110*/ 	.dword	_ZN61_INTERNAL_4e50bc23_30_group_norm_nhwc_one_pass_14_cu_880cdd6b6thrust24THRUST_300001_SM_1030_NS12placeholders2_5E
	.align		8
        /*0118*/ 	.dword	_ZN61_INTERNAL_4e50bc23_30_group_norm_nhwc_one_pass_14_cu_880cdd6b6thrust24THRUST_300001_SM_1030_NS12placeholders2_6E
	.align		8
        /*0120*/ 	.dword	_ZN61_INTERNAL_4e50bc23_30_group_norm_nhwc_one_pass_14_cu_880cdd6b6thrust24THRUST_300001_SM_1030_NS12placeholders2_7E
	.align		8
        /*0128*/ 	.dword	_ZN61_INTERNAL_4e50bc23_30_group_norm_nhwc_one_pass_14_cu_880cdd6b6thrust24THRUST_300001_SM_1030_NS12placeholders2_8E
	.align		8
        /*0130*/ 	.dword	_ZN61_INTERNAL_4e50bc23_30_group_norm_nhwc_one_pass_14_cu_880cdd6b6thrust24THRUST_300001_SM_1030_NS12placeholders2_9E
	.align		8
        /*0138*/ 	.dword	_ZN61_INTERNAL_4e50bc23_30_group_norm_nhwc_one_pass_14_cu_880cdd6b6thrust24THRUST_300001_SM_1030_NS12placeholders3_10E


//--------------------- .text._ZN3cub18CUB_300001_SM_10306detail11EmptyKernelIvEEvv --------------------------
	.section	.text._ZN3cub18CUB_300001_SM_10306detail11EmptyKernelIvEEvv,"ax",@progbits
	.align	128
        .global         _ZN3cub18CUB_300001_SM_10306detail11EmptyKernelIvEEvv
        .type           _ZN3cub18CUB_300001_SM_10306detail11EmptyKernelIvEEvv,@function
        .size           _ZN3cub18CUB_300001_SM_10306detail11EmptyKernelIvEEvv,(.L_x_3406 - _ZN3cub18CUB_300001_SM_10306detail11EmptyKernelIvEEvv)
        .other          _ZN3cub18CUB_300001_SM_10306detail11EmptyKernelIvEEvv,@"STO_CUDA_ENTRY STV_DEFAULT"
_ZN3cub18CUB_300001_SM_10306detail11EmptyKernelIvEEvv:
.text._ZN3cub18CUB_300001_SM_10306detail11EmptyKernelIvEEvv:
[----:B------:R-:W-:Y:S01]  /*0000*/  LDC R1, c[0x0][0x37c] ;  /* 0x0000df00ff017b82 */ /* 0x000fe20000000800 */
[----:B------:R-:W-:Y:S05]  /*0010*/  EXIT ;  /* 0x000000000000794d */ /* 0x000fea0003800000 */
.L_x_0:
[----:B------:R-:W-:-:S00]  /*0020*/  BRA `(.L_x_0) ;  /* 0xfffffffc00fc7947 */ /* 0x000fc0000383ffff */
[----:B------:R-:W-:-:S00]  /*0030*/  NOP ;  /* 0x0000000000007918 */ /* 0x000fc00000000000 */
        /* <DEDUP_REMOVED lines=12> */
.L_x_3406:


//--------------------- .text._Z35group_norm_nhwc_bwd_one_pass_kernelI11Bf16IOFp32WLi64ELi14ELi224EEv26Group_norm_nhwc_bwd_params --------------------------
	.section	.text._Z35group_norm_nhwc_bwd_one_pass_kernelI11Bf16IOFp32WLi64ELi14ELi224EEv26Group_norm_nhwc_bwd_params,"ax",@progbits
	.align	128
        .global         _Z35group_norm_nhwc_bwd_one_pass_kernelI11Bf16IOFp32WLi64ELi14ELi224EEv26Group_norm_nhwc_bwd_params
        .type           _Z35group_norm_nhwc_bwd_one_pass_kernelI11Bf16IOFp32WLi64ELi14ELi224EEv26Group_norm_nhwc_bwd_params,@function
        .size           _Z35group_norm_nhwc_bwd_one_pass_kernelI11Bf16IOFp32WLi64ELi14ELi224EEv26Group_norm_nhwc_bwd_params,(.L_x_3407 - _Z35group_norm_nhwc_bwd_one_pass_kernelI11Bf16IOFp32WLi64ELi14ELi224EEv26Group_norm_nhwc_bwd_params)
        .other          _Z35group_norm_nhwc_bwd_one_pass_kernelI11Bf16IOFp32WLi64ELi14ELi224EEv26Group_norm_nhwc_bwd_params,@"STO_CUDA_ENTRY STV_DEFAULT"
_Z35group_norm_nhwc_bwd_one_pass_kernelI11Bf16IOFp32WLi64ELi14ELi224EEv26Group_norm_nhwc_bwd_params:
.text._Z35group_norm_nhwc_bwd_one_pass_kernelI11Bf16IOFp32WLi64ELi14ELi224EEv26Group_norm_nhwc_bwd_params:
[----:B------:R-:W-:Y:S08]  /*0000*/  LDC R1, c[0x0][0x37c] ;  /* 0x0000df00ff017b82 */ /* 0x000ff00000000800 */
[----:B------:R-:W0:Y:S01]  /*0010*/  S2UR UR5, SR_CTAID.Y ;  /* 0x00000000000579c3 */ /* 0x000e220000002600 */
[----:B------:R-:W1:Y:S01]  /*0020*/  LDCU UR6, c[0x0][0x410] ;  /* 0x00008200ff0677ac */ /* 0x000e620008000800 */
[----:B------:R-:W2:Y:S01]  /*0030*/  S2R R5, SR_TID.X ;  /* 0x0000000000057919 */ /* 0x000ea20000002100 */
[----:B------:R-:W1:Y:S05]  /*0040*/  LDCU UR4, c[0x0][0x3e0] ;  /* 0x00007c00ff0477ac */ /* 0x000e6a0008000800 */
[----:B------:R-:W3:Y:S01]  /*0050*/  S2UR UR15, SR_CTAID.X ;  /* 0x00000000000f79c3 */ /* 0x000ee20000002500 */
[----:B------:R-:W4:Y:S01]  /*0060*/  LDCU.64 UR16, c[0x0][0x358] ;  /* 0x00006b00ff1077ac */ /* 0x000f220008000a00 */
[----:B-1----:R-:W-:-:S04]  /*0070*/  UIMAD UR6, UR6, UR4, URZ ;  /* 0x00000004060672a4 */ /* 0x002fc8000f8e02ff */
[----:B0-----:R-:W-:-:S09]  /*0080*/  UISETP.GE.AND UP0, UPT, UR5, UR6, UPT ;  /* 0x000000060500728c */ /* 0x001fd2000bf06270 */
[----:B--234-:R-:W-:Y:S05]  /*0090*/  BRA.U UP0, `(.L_x_1) ;  /* 0x0000003100d47547 */ /* 0x01cfea000b800000 */
[----:B------:R-:W-:Y:S01]  /*00a0*/  LOP3.LUT R0, R5, 0xffff, RZ, 0xc0, !PT ;  /* 0x0000ffff05007812 */ /* 0x000fe200078ec0ff */
[----:B------:R-:W0:Y:S01]  /*00b0*/  LDC R4, c[0x0][0x41c] ;  /* 0x00010700ff047b82 */ /* 0x000e220000000800 */
[----:B------:R-:W1:Y:S01]  /*00c0*/  LDCU UR18, c[0x0][0x374] ;  /* 0x00006e80ff1277ac */ /* 0x000e620008000800 */
[----:B------:R-:W-:Y:S02]  /*00d0*/  SHF.R.U32.HI R45, RZ, 0x2, R5 ;  /* 0x00000002ff2d7819 */ /* 0x000fe40000011605 */
[----:B------:R-:W-:Y:S01]  /*00e0*/  IMAD R0, R0, 0x2493, RZ ;  /* 0x0000249300007824 */ /* 0x000fe200078e02ff */
[----:B------:R-:W2:Y:S01]  /*00f0*/  LDCU UR19, c[0x0][0x370] ;  /* 0x00006e00ff1377ac */ /* 0x000ea20008000800 */
[----:B------:R-:W-:Y:S02]  /*0100*/  LOP3.LUT R45, R45, 0xf8, RZ, 0xc0, !PT ;  /* 0x000000f82d2d7812 */ /* 0x000fe400078ec0ff */
[----:B------:R-:W3:Y:S01]  /*0110*/  S2UR UR9, SR_CgaCtaId ;  /* 0x00000000000979c3 */ /* 0x000ee20000008800 */
[----:B------:R-:W-:Y:S01]  /*0120*/  SHF.R.U32.HI R47, RZ, 0x10, R0 ;  /* 0x00000010ff2f7819 */ /* 0x000fe20000011600 */
[----:B------:R-:W-:Y:S01]  /*0130*/  UMOV UR7, 0x400 ;  /* 0x0000040000077882 */ /* 0x000fe20000000000 */
[----:B------:R-:W4:Y:S01]  /*0140*/  S2R R0, SR_LANEID ;  /* 0x0000000000007919 */ /* 0x000f220000000000 */
[----:B------:R-:W-:Y:S01]  /*0150*/  UIADD3 UR4, UPT, UPT, UR7, 0x50, URZ ;  /* 0x0000005007047890 */ /* 0x000fe2000fffe0ff */
[----:B------:R-:W-:Y:S01]  /*0160*/  PRMT R2, R47, 0x9910, RZ ;  /* 0x000099102f027816 */ /* 0x000fe200000000ff */
[----:B------:R-:W0:Y:S04]  /*0170*/  LDCU.U8 UR20, c[0x0][0x414] ;  /* 0x00008280ff1477ac */ /* 0x000e280008000000 */
[----:B------:R-:W-:-:S05]  /*0180*/  IMAD R2, R2, 0x7, RZ ;  /* 0x0000000702027824 */ /* 0x000fca00078e02ff */
[----:B------:R-:W-:Y:S01]  /*0190*/  IADD3 R2, PT, PT, RZ, -R2, RZ ;  /* 0x80000002ff027210 */ /* 0x000fe20007ffe0ff */
[----:B0-----:R-:W-:Y:S01]  /*01a0*/  IMAD R47, R4, UR15, R47 ;  /* 0x0000000f042f7c24 */ /* 0x001fe2000f8e022f */
[----:B--2---:R-:W-:Y:S02]  /*01b0*/  ULOP3.LUT UR8, UR19, 0x7, URZ, 0xc0, !UPT ;  /* 0x0000000713087892 */ /* 0x004fe4000f8ec0ff */
[----:B------:R-:W-:Y:S01]  /*01c0*/  PRMT R2, R2, 0x7710, RZ ;  /* 0x0000771002027816 */ /* 0x000fe200000000ff */
[----:B------:R-:W-:Y:S01]  /*01d0*/  ULOP3.LUT UR21, UR19, 0x7ffffff8, URZ, 0xc0, !UPT ;  /* 0x7ffffff813157892 */ /* 0x000fe2000f8ec0ff */
[----:B------:R-:W-:Y:S01]  /*01e0*/  IADD3 R44, PT, PT, R47, 0x20, RZ ;  /* 0x000000202f2c7810 */ /* 0x000fe20007ffe0ff */
[----:B------:R-:W-:Y:S01]  /*01f0*/  UIADD3 UR8, UPT, UPT, UR8, -0x1, URZ ;  /* 0xffffffff08087890 */ /* 0x000fe2000fffe0ff */
[----:B------:R-:W-:Y:S01]  /*0200*/  IADD3 R2, PT, PT, R2, R5, RZ ;  /* 0x0000000502027210 */ /* 0x000fe20007ffe0ff */
[----:B---3--:R-:W-:Y:S01]  /*0210*/  ULEA UR4, UR9, UR4, 0x18 ;  /* 0x0000000409047291 */ /* 0x008fe2000f8ec0ff */
[----:B------:R-:W-:Y:S01]  /*0220*/  SHF.R.S32.HI R3, RZ, 0x1f, R44 ;  /* 0x0000001fff037819 */ /* 0x000fe2000001142c */
[----:B------:R-:W-:Y:S01]  /*0230*/  UISETP.GE.U32.AND UP0, UPT, UR8, 0x3, UPT ;  /* 0x000000030800788c */ /* 0x000fe2000bf06070 */
[----:B------:R-:W-:Y:S01]  /*0240*/  SHF.L.U32 R2, R2, 0x1, RZ ;  /* 0x0000000102027819 */ /* 0x000fe200000006ff */
[----:B------:R-:W-:-:S02]  /*0250*/  ULEA UR7, UR9, UR7, 0x18 ;  /* 0x0000000709077291 */ /* 0x000fc4000f8ec0ff */
[----:B------:R-:W-:Y:S01]  /*0260*/  LEA R46, R5, UR4, 0x4 ;  /* 0x00000004052e7c11 */ /* 0x000fe2000f8e20ff */
[----:B------:R-:W-:Y:S01]  /*0270*/  UMOV UR4, URZ ;  /* 0x000000ff00047c82 */ /* 0x000fe20008000000 */
[----:B------:R-:W-:Y:S01]  /*0280*/  LOP3.LUT R2, R2, 0xffff, RZ, 0xc0, !PT ;  /* 0x0000ffff02027812 */ /* 0x000fe200078ec0ff */
[----:B-1--4-:R-:W-:-:S07]  /*0290*/  UMOV UR8, UR5 ;  /* 0x0000000500087c82 */ /* 0x012fce0008000000 */
.L_x_26:
[----:B0-----:R-:W0:Y:S01]  /*02a0*/  LDC R12, c[0x0][0x410] ;  /* 0x00010400ff0c7b82 */ /* 0x001e220000000800 */
[----:B-1----:R-:W1:Y:S01]  /*02b0*/  LDCU.64 UR10, c[0x0][0x3b8] ;  /* 0x00007700ff0a77ac */ /* 0x002e620008000a00 */
[----:B------:R-:W-:Y:S01]  /*02c0*/  SHF.R.S32.HI R17, RZ, 0x1f, R47 ;  /* 0x0000001fff117819 */ /* 0x000fe2000001142f */
[----:B------:R-:W2:Y:S01]  /*02d0*/  LDCU.128 UR24, c[0x0][0x400] ;  /* 0x00008000ff1877ac */ /* 0x000ea20008000c00 */
[----:B-1----:R-:W-:Y:S01]  /*02e0*/  UIMAD.WIDE UR10, UR8, 0x8, UR10 ;  /* 0x00000008080a78a5 */ /* 0x002fe2000f8e020a */
[----:B0-----:R-:W-:-:S05]  /*02f0*/  IABS R9, R12 ;  /* 0x0000000c00097213 */ /* 0x001fca0000000000 */
[----:B------:R-:W-:Y:S01]  /*0300*/  MOV R10, UR10 ;  /* 0x0000000a000a7c02 */ /* 0x000fe20008000f00 */
[----:B------:R-:W0:Y:S08]  /*0310*/  I2F.RP R4, R9 ;  /* 0x0000000900047306 */ /* 0x000e300000209400 */
[----:B0-----:R-:W0:Y:S02]  /*0320*/  MUFU.RCP R4, R4 ;  /* 0x0000000400047308 */ /* 0x001e240000001000 */
[----:B0-----:R-:W-:-:S06]  /*0330*/  IADD3 R6, PT, PT, R4, 0xffffffe, RZ ;  /* 0x0ffffffe04067810 */ /* 0x001fcc0007ffe0ff */
[----:B------:R0:W1:Y:S02]  /*0340*/  F2I.FTZ.U32.TRUNC.NTZ R7, R6 ;  /* 0x0000000600077305 */ /* 0x000064000021f000 */
[----:B0-----:R-:W-:Y:S01]  /*0350*/  HFMA2 R6, -RZ, RZ, 0, 0 ;  /* 0x00000000ff067431 */ /* 0x001fe200000001ff */
[----:B-1----:R-:W-:-:S05]  /*0360*/  IADD3 R8, PT, PT, RZ, -R7, RZ ;  /* 0x80000007ff087210 */ /* 0x002fca0007ffe0ff */
[----:B------:R-:W-:Y:S01]  /*0370*/  IMAD R11, R8, R9, RZ ;  /* 0x00000009080b7224 */ /* 0x000fe200078e02ff */
[----:B------:R-:W-:-:S03]  /*0380*/  IABS R8, UR8 ;  /* 0x0000000800087c13 */ /* 0x000fc60008000000 */
[----:B------:R-:W-:Y:S01]  /*0390*/  IMAD.HI.U32 R7, R7, R11, R6 ;  /* 0x0000000b07077227 */ /* 0x000fe200078e0006 */
[----:B------:R-:W-:Y:S02]  /*03a0*/  MOV R11, UR11 ;  /* 0x0000000b000b7c02 */ /* 0x000fe40008000f00 */
[----:B--2---:R-:W-:Y:S02]  /*03b0*/  ISETP.GE.U32.AND P0, PT, R47, UR24, PT ;  /* 0x000000182f007c0c */ /* 0x004fe4000bf06070 */
[----:B------:R-:W-:Y:S01]  /*03c0*/  ISETP.LE.AND P1, PT, RZ, UR8, PT ;  /* 0x00000008ff007c0c */ /* 0x000fe2000bf23270 */
[----:B------:R-:W-:Y:S01]  /*03d0*/  IMAD.HI.U32 R7, R7, R8, RZ ;  /* 0x0000000807077227 */ /* 0x000fe200078e00ff */
[----:B------:R-:W2:Y:S01]  /*03e0*/  LDG.E.64 R10, desc[UR16][R10.64] ;  /* 0x000000100a0a7981 */ /* 0x000ea2000c1e1b00 */
[----:B------:R-:W-:-:S03]  /*03f0*/  LOP3.LUT R6, R12, UR8, RZ, 0x3c, !PT ;  /* 0x000000080c067c12 */ /* 0x000fc6000f8e3cff */
[----:B------:R-:W-:-:S05]  /*0400*/  IADD3 R4, PT, PT, -R7, RZ, RZ ;  /* 0x000000ff07047210 */ /* 0x000fca0007ffe1ff */
[----:B------:R-:W-:-:S05]  /*0410*/  IMAD R4, R9, R4, R8 ;  /* 0x0000000409047224 */ /* 0x000fca00078e0208 */
[----:B------:R-:W-:Y:S02]  /*0420*/  ISETP.GT.U32.AND P4, PT, R9, R4, PT ;  /* 0x000000040900720c */ /* 0x000fe40003f84070 */
[----:B------:R-:W-:-:S11]  /*0430*/  ISETP.GE.AND.EX P0, PT, R17, UR25, PT, P0 ;  /* 0x0000001911007c0c */ /* 0x000fd6000bf06300 */
[-C--:B------:R-:W-:Y:S02]  /*0440*/  @!P4 IADD3 R4, PT, PT, R4, -R9.reuse, RZ ;  /* 0x800000090404c210 */ /* 0x080fe40007ffe0ff */
[----:B------:R-:W-:Y:S01]  /*0450*/  @!P4 IADD3 R7, PT, PT, R7, 0x1, RZ ;  /* 0x000000010707c810 */ /* 0x000fe20007ffe0ff */
[----:B------:R-:W0:Y:S01]  /*0460*/  @!P0 LDC.64 R20, c[0x0][0x3a0] ;  /* 0x0000e800ff148b82 */ /* 0x000e220000000a00 */
[CC--:B------:R-:W-:Y:S02]  /*0470*/  ISETP.GE.U32.AND P3, PT, R4.reuse, R9.reuse, PT ;  /* 0x000000090400720c */ /* 0x0c0fe40003f66070 */
[----:B------:R-:W-:Y:S02]  /*0480*/  ISETP.GT.U32.AND P4, PT, R9, R4, PT ;  /* 0x000000040900720c */ /* 0x000fe40003f84070 */
[----:B------:R-:W-:Y:S02]  /*0490*/  IADD3 R9, PT, PT, R4, -R9, RZ ;  /* 0x8000000904097210 */ /* 0x000fe40007ffe0ff */
[----:B------:R-:W-:-:S02]  /*04a0*/  ISETP.GE.AND P2, PT, R6, RZ, PT ;  /* 0x000000ff0600720c */ /* 0x000fc40003f46270 */
[----:B------:R-:W-:Y:S02]  /*04b0*/  SEL R4, R9, R4, !P4 ;  /* 0x0000000409047207 */ /* 0x000fe40006000000 */
[----:B------:R-:W-:-:S03]  /*04c0*/  LOP3.LUT R9, RZ, R12, RZ, 0x33, !PT ;  /* 0x0000000cff097212 */ /* 0x000fc600078e33ff */
[----:B------:R-:W-:Y:S02]  /*04d0*/  @P3 IADD3 R7, PT, PT, R7, 0x1, RZ ;  /* 0x0000000107073810 */ /* 0x000fe40007ffe0ff */
[----:B------:R-:W-:Y:S02]  /*04e0*/  ISETP.NE.AND P3, PT, R12, RZ, PT ;  /* 0x000000ff0c00720c */ /* 0x000fe40003f65270 */
[----:B------:R-:W-:Y:S02]  /*04f0*/  @!P1 IADD3 R4, PT, PT, -R4, RZ, RZ ;  /* 0x000000ff04049210 */ /* 0x000fe40007ffe1ff */
[----:B------:R-:W-:Y:S02]  /*0500*/  MOV R8, R7 ;  /* 0x0000000700087202 */ /* 0x000fe40000000f00 */
[----:B------:R-:W-:Y:S01]  /*0510*/  ISETP.GE.U32.AND P1, PT, R44, UR24, PT ;  /* 0x000000182c007c0c */ /* 0x000fe2000bf26070 */
[----:B------:R-:W1:Y:S01]  /*0520*/  @!P0 LDC.64 R6, c[0x0][0x3f8] ;  /* 0x0000fe00ff068b82 */ /* 0x000e620000000a00 */
[----:B------:R-:W-:-:S02]  /*0530*/  SEL R4, R9, R4, !P3 ;  /* 0x0000000409047207 */ /* 0x000fc40005800000 */
[----:B------:R-:W-:Y:S02]  /*0540*/  @!P2 IADD3 R8, PT, PT, -R8, RZ, RZ ;  /* 0x000000ff0808a210 */ /* 0x000fe40007ffe1ff */
[----:B------:R-:W-:Y:S01]  /*0550*/  ISETP.GE.AND.EX P1, PT, R3, UR25, PT, P1 ;  /* 0x0000001903007c0c */ /* 0x000fe2000bf26310 */
[----:B------:R-:W-:Y:S01]  /*0560*/  IMAD R19, R4, 0xe, RZ ;  /* 0x0000000e04137824 */ /* 0x000fe200078e02ff */
[----:B------:R-:W-:-:S04]  /*0570*/  SEL R15, R9, R8, !P3 ;  /* 0x00000008090f7207 */ /* 0x000fc80005800000 */
[----:B------:R-:W-:Y:S02]  /*0580*/  SHF.R.S32.HI R8, RZ, 0x1f, R15 ;  /* 0x0000001fff087819 */ /* 0x000fe4000001140f */
[----:B------:R-:W-:-:S03]  /*0590*/  IADD3 R48, P2, PT, R19, R2, RZ ;  /* 0x0000000213307210 */ /* 0x000fc60007f5e0ff */
[----:B------:R-:W-:Y:S01]  /*05a0*/  IMAD R14, R8, UR26, RZ ;  /* 0x0000001a080e7c24 */ /* 0x000fe2000f8e02ff */
[----:B------:R-:W-:Y:S01]  /*05b0*/  LEA.HI.X.SX32 R49, R19, RZ, 0x1, P2 ;  /* 0x000000ff13317211 */ /* 0x000fe200010f0eff */
[----:B------:R-:W3:Y:S02]  /*05c0*/  @!P1 LDC.64 R12, c[0x0][0x3f8] ;  /* 0x0000fe00ff0c9b82 */ /* 0x000ee40000000a00 */
[C---:B------:R-:W-:Y:S02]  /*05d0*/  IMAD R51, R15.reuse, UR27, R14 ;  /* 0x0000001b0f337c24 */ /* 0x040fe4000f8e020e */
[----:B------:R-:W-:-:S04]  /*05e0*/  IMAD.WIDE.U32 R48, R15, UR26, R48 ;  /* 0x0000001a0f307c25 */ /* 0x000fc8000f8e0030 */
[----:B------:R-:W4:Y:S01]  /*05f0*/  @!P0 LDC.64 R8, c[0x0][0x398] ;  /* 0x0000e600ff088b82 */ /* 0x000f220000000a00 */
[----:B-1----:R-:W-:Y:S01]  /*0600*/  @!P0 IMAD R14, R17, R6, RZ ;  /* 0x00000006110e8224 */ /* 0x002fe200078e02ff */
[----:B------:R-:W-:Y:S02]  /*0610*/  IADD3 R51, PT, PT, R49, R51, RZ ;  /* 0x0000003331337210 */ /* 0x000fe40007ffe0ff */
[----:B------:R-:W-:Y:S01]  /*0620*/  @!P0 MOV R50, R48 ;  /* 0x0000003000328202 */ /* 0x000fe20000000f00 */
[C---:B------:R-:W-:Y:S01]  /*0630*/  @!P0 IMAD R23, R47.reuse, R7, R14 ;  /* 0x000000072f178224 */ /* 0x040fe200078e020e */
[----:B------:R-:W-:Y:S02]  /*0640*/  ISETP.NE.AND P2, PT, RZ, UR20, PT ;  /* 0x00000014ff007c0c */ /* 0x000fe4000bf45270 */
[----:B------:R-:W1:Y:S01]  /*0650*/  @!P1 LDC.64 R16, c[0x0][0x3a0] ;  /* 0x0000e800ff109b82 */ /* 0x000e620000000a00 */
[----:B------:R-:W-:-:S05]  /*0660*/  @!P0 IMAD.WIDE.U32 R14, R47, R6, R50 ;  /* 0x000000062f0e8225 */ /* 0x000fca00078e0032 */
[----:B------:R-:W-:Y:S02]  /*0670*/  @!P0 IADD3 R23, PT, PT, R15, R23, RZ ;  /* 0x000000170f178210 */ /* 0x000fe40007ffe0ff */
[----:B------:R-:W1:Y:S01]  /*0680*/  @!P1 LDC.64 R6, c[0x0][0x398] ;  /* 0x0000e600ff069b82 */ /* 0x000e620000000a00 */
[C---:B------:R-:W-:Y:S02]  /*0690*/  @!P0 SHF.L.U32 R15, R14.reuse, 0x1, RZ ;  /* 0x000000010e0f8819 */ /* 0x040fe400000006ff */
[----:B------:R-:W-:Y:S01]  /*06a0*/  @!P0 SHF.L.U64.HI R24, R14, 0x1, R23 ;  /* 0x000000010e188819 */ /* 0x000fe20000010217 */
[----:B---3--:R-:W-:Y:S01]  /*06b0*/  @!P1 IMAD R18, R3, R12, RZ ;  /* 0x0000000c03129224 */ /* 0x008fe200078e02ff */
[----:B------:R-:W-:Y:S02]  /*06c0*/  @!P1 MOV R22, R48 ;  /* 0x0000003000169202 */ /* 0x000fe40000000f00 */
[----:B------:R-:W-:Y:S01]  /*06d0*/  @!P1 MOV R23, R51 ;  /* 0x0000003300179202 */ /* 0x000fe20000000f00 */
[----:B------:R-:W-:Y:S01]  /*06e0*/  @!P1 IMAD R25, R44, R13, R18 ;  /* 0x0000000d2c199224 */ /* 0x000fe200078e0212 */
[----:B0-----:R-:W-:-:S02]  /*06f0*/  @!P0 IADD3 R20, P3, PT, R15, R20, RZ ;  /* 0x000000140f148210 */ /* 0x001fc40007f7e0ff */
[----:B----4-:R-:W-:Y:S01]  /*0700*/  @!P0 IADD3 R8, P4, PT, R15, R8, RZ ;  /* 0x000000080f088210 */ /* 0x010fe20007f9e0ff */
[----:B------:R-:W-:Y:S01]  /*0710*/  @!P1 IMAD.WIDE.U32 R22, R44, R12, R22 ;  /* 0x0000000c2c169225 */ /* 0x000fe200078e0016 */
[----:B------:R-:W0:Y:S08]  /*0720*/  LDC.64 R14, c[0x0][0x3a8] ;  /* 0x0000ea00ff0e7b82 */ /* 0x000e300000000a00 */
[----:B------:R-:W3:Y:S01]  /*0730*/  @P2 LDC.64 R12, c[0x0][0x3b0] ;  /* 0x0000ec00ff0c2b82 */ /* 0x000ee20000000a00 */
[----:B------:R-:W-:-:S02]  /*0740*/  @!P1 IADD3 R25, PT, PT, R23, R25, RZ ;  /* 0x0000001917199210 */ /* 0x000fc40007ffe0ff */
[----:B------:R-:W-:Y:S02]  /*0750*/  @!P1 SHF.L.U32 R23, R22, 0x1, RZ ;  /* 0x0000000116179819 */ /* 0x000fe400000006ff */
[----:B------:R-:W-:Y:S02]  /*0760*/  @!P0 IADD3.X R21, PT, PT, R24, R21, RZ, P3, !PT ;  /* 0x0000001518158210 */ /* 0x000fe40001ffe4ff */
[----:B------:R-:W-:Y:S02]  /*0770*/  @!P1 SHF.L.U64.HI R18, R22, 0x1, R25 ;  /* 0x0000000116129819 */ /* 0x000fe40000010219 */
[----:B------:R-:W-:Y:S02]  /*0780*/  @!P0 IADD3.X R9, PT, PT, R24, R9, RZ, P4, !PT ;  /* 0x0000000918098210 */ /* 0x000fe400027fe4ff */
[C---:B-1----:R-:W-:Y:S02]  /*0790*/  @!P1 IADD3 R16, P3, PT, R23.reuse, R16, RZ ;  /* 0x0000001017109210 */ /* 0x042fe40007f7e0ff */
[----:B------:R-:W-:-:S02]  /*07a0*/  @!P1 IADD3 R22, P4, PT, R23, R6, RZ ;  /* 0x0000000617169210 */ /* 0x000fc40007f9e0ff */
[----:B------:R-:W-:Y:S02]  /*07b0*/  CS2R R42, SRZ ;  /* 0x00000000002a7805 */ /* 0x000fe4000001ff00 */
[----:B------:R-:W-:Y:S02]  /*07c0*/  CS2R R38, SRZ ;  /* 0x0000000000267805 */ /* 0x000fe4000001ff00 */
[----:B------:R-:W-:Y:S02]  /*07d0*/  IADD3 R19, PT, PT, R19, R2, RZ ;  /* 0x0000000213137210 */ /* 0x000fe40007ffe0ff */
[C---:B------:R-:W-:Y:S02]  /*07e0*/  @!P1 IADD3.X R17, PT, PT, R18.reuse, R17, RZ, P3, !PT ;  /* 0x0000001112119210 */ /* 0x040fe40001ffe4ff */
[----:B------:R-:W-:Y:S02]  /*07f0*/  @!P1 IADD3.X R23, PT, PT, R18, R7, RZ, P4, !PT ;  /* 0x0000000712179210 */ /* 0x000fe400027fe4ff */
[----:B------:R-:W-:Y:S01]  /*0800*/  CS2R R6, SRZ ;  /* 0x0000000000067805 */ /* 0x000fe2000001ff00 */
[C---:B0-----:R-:W-:Y:S01]  /*0810*/  IMAD.WIDE R14, R19.reuse, 0x4, R14 ;  /* 0x00000004130e7825 */ /* 0x041fe200078e020e */
[----:B------:R-:W4:Y:S03]  /*0820*/  @!P0 LDG.E R43, desc[UR16][R20.64] ;  /* 0x00000010142b8981 */ /* 0x000f26000c1e1900 */
[----:B---3--:R-:W-:Y:S01]  /*0830*/  @P2 IMAD.WIDE R12, R19, 0x4, R12 ;  /* 0x00000004130c2825 */ /* 0x008fe200078e020c */
[----:B------:R-:W3:Y:S04]  /*0840*/  @!P0 LDG.E R42, desc[UR16][R8.64] ;  /* 0x00000010082a8981 */ /* 0x000ee8000c1e1900 */
[----:B------:R-:W3:Y:S04]  /*0850*/  @!P1 LDG.E R39, desc[UR16][R16.64] ;  /* 0x0000001010279981 */ /* 0x000ee8000c1e1900 */
[----:B------:R-:W3:Y:S04]  /*0860*/  @!P1 LDG.E R38, desc[UR16][R22.64] ;  /* 0x0000001016269981 */ /* 0x000ee8000c1e1900 */
[----:B------:R0:W5:Y:S04]  /*0870*/  @P2 LDG.E.64 R6, desc[UR16][R12.64] ;  /* 0x000000100c062981 */ /* 0x000168000c1e1b00 */
[----:B------:R0:W5:Y:S01]  /*0880*/  LDG.E.64 R8, desc[UR16][R14.64] ;  /* 0x000000100e087981 */ /* 0x000162000c1e1b00 */
[----:B------:R-:W-:Y:S01]  /*0890*/  UISETP.NE.AND UP2, UPT, UR20, URZ, UPT ;  /* 0x000000ff1400728c */ /* 0x000fe2000bf45270 */
[----:B------:R-:W-:Y:S01]  /*08a0*/  UMOV UR22, 0x3f800000 ;  /* 0x3f80000000167882 */ /* 0x000fe20000000000 */
[----:B--2---:R-:W-:-:S13]  /*08b0*/  R2UR UR32, R10 ;  /* 0x000000000a2072ca */ /* 0x004fda00000e0000 */
[----:B------:R-:W-:-:S05]  /*08c0*/  MOV R10, UR32 ;  /* 0x00000020000a7c02 */ /* 0x000fca0008000f00 */
[----:B------:R-:W-:-:S05]  /*08d0*/  FFMA.FTZ R11, -R10, UR32, R11 ;  /* 0x000000200a0b7c23 */ /* 0x000fca000801010b */
[----:B------:R-:W-:-:S13]  /*08e0*/  FSETP.GTU.FTZ.AND P1, PT, R11, RZ, PT ;  /* 0x000000ff0b00720b */ /* 0x000fda0003f3c000 */
[----:B------:R-:W-:-:S05]  /*08f0*/  VOTEU.ANY UP1, P1 ;  /* 0x0000000000ff7886 */ /* 0x000fca0000820100 */
[----:B------:R-:W1:Y:S01]  /*0900*/  @UP1 LDCU UR9, c[0x0][0x3c0] ;  /* 0x00007800ff0917ac */ /* 0x000e620008000800 */
[----:B------:R-:W-:-:S13]  /*0910*/  PLOP3.LUT P1, PT, PT, PT, UP1, 0x80, 0x8 ;  /* 0x000000000008781c */ /* 0x000fda0003f2f018 */
[----:B-1----:R-:W-:-:S06]  /*0920*/  @P1 FADD.FTZ R10, R11, UR9 ;  /* 0x000000090b0a1e21 */ /* 0x002fcc0008010000 */
[----:B------:R-:W1:Y:S02]  /*0930*/  @P1 MUFU.RSQ R10, R10 ;  /* 0x0000000a000a1308 */ /* 0x000e640000001400 */
[----:B-1----:R-:W-:-:S13]  /*0940*/  @P1 R2UR UR9, R10 ;  /* 0x000000000a0912ca */ /* 0x002fda00000e0000 */
[----:B------:R-:W-:Y:S01]  /*0950*/  @UP1 UMOV UR22, UR9 ;  /* 0x0000000900161c82 */ /* 0x000fe20008000000 */
[----:B----4-:R-:W-:Y:S02]  /*0960*/  PRMT R40, R43, 0x7632, R40 ;  /* 0x000076322b287816 */ /* 0x010fe40000000028 */
[----:B---3--:R-:W-:Y:S02]  /*0970*/  PRMT R41, R42, 0x7632, R41 ;  /* 0x000076322a297816 */ /* 0x008fe40000000029 */
[----:B------:R-:W-:Y:S02]  /*0980*/  PRMT R36, R39, 0x7632, R36 ;  /* 0x0000763227247816 */ /* 0x000fe40000000024 */
[----:B------:R-:W-:Y:S01]  /*0990*/  PRMT R37, R38, 0x7632, R37 ;  /* 0x0000763226257816 */ /* 0x000fe20000000025 */
[----:B0-----:R-:W-:Y:S06]  /*09a0*/  BRA.U UP2, `(.L_x_2) ;  /* 0x0000000102947547 */ /* 0x001fec000b800000 */
[----:B------:R-:W-:Y:S02]  /*09b0*/  SHF.L.U32 R12, R43, 0x10, RZ ;  /* 0x000000102b0c7819 */ /* 0x000fe400000006ff */
[----:B------:R-:W-:Y:S02]  /*09c0*/  SHF.L.U32 R13, R40, 0x10, RZ ;  /* 0x00000010280d7819 */ /* 0x000fe400000006ff */
[----:B------:R-:W-:Y:S01]  /*09d0*/  SHF.L.U32 R11, R42, 0x10, RZ ;  /* 0x000000102a0b7819 */ /* 0x000fe200000006ff */
[----:B------:R-:W-:Y:S01]  /*09e0*/  FADD.FTZ R12, R12, -UR32 ;  /* 0x800000200c0c7e21 */ /* 0x000fe20008010000 */
[----:B------:R-:W-:Y:S01]  /*09f0*/  SHF.L.U32 R10, R41, 0x10, RZ ;  /* 0x00000010290a7819 */ /* 0x000fe200000006ff */
[----:B------:R-:W-:Y:S01]  /*0a00*/  FADD.FTZ R13, R13, -UR32 ;  /* 0x800000200d0d7e21 */ /* 0x000fe20008010000 */
[----:B------:R-:W-:Y:S01]  /*0a10*/  SHF.L.U32 R18, R39, 0x10, RZ ;  /* 0x0000001027127819 */ /* 0x000fe200000006ff */
[----:B-----5:R-:W-:Y:S01]  /*0a20*/  FMUL.FTZ R15, R8, R11 ;  /* 0x0000000b080f7220 */ /* 0x020fe20000410000 */
[----:B------:R-:W-:Y:S01]  /*0a30*/  FMUL.FTZ R12, R12, UR22 ;  /* 0x000000160c0c7c20 */ /* 0x000fe20008410000 */
[----:B------:R-:W-:Y:S01]  /*0a40*/  FMUL.FTZ R14, R9, R10 ;  /* 0x0000000a090e7220 */ /* 0x000fe20000410000 */
[----:B------:R-:W-:Y:S01]  /*0a50*/  FMUL.FTZ R13, R13, UR22 ;  /* 0x000000160d0d7c20 */ /* 0x000fe20008410000 */
[----:B------:R-:W-:Y:S01]  /*0a60*/  FADD.FTZ R17, RZ, R15 ;  /* 0x0000000fff117221 */ /* 0x000fe20000010000 */
[----:B------:R-:W-:Y:S01]  /*0a70*/  FFMA.FTZ R16, R12, R15, RZ ;  /* 0x0000000f0c107223 */ /* 0x000fe200000100ff */
[----:B------:R-:W-:Y:S01]  /*0a80*/  SHF.L.U32 R15, R38, 0x10, RZ ;  /* 0x00000010260f7819 */ /* 0x000fe200000006ff */
[----:B------:R-:W-:Y:S01]  /*0a90*/  FADD.FTZ R18, R18, -UR32 ;  /* 0x8000002012127e21 */ /* 0x000fe20008010000 */
[----:B------:R-:W-:Y:S01]  /*0aa0*/  FADD.FTZ R17, R14, R17 ;  /* 0x000000110e117221 */ /* 0x000fe20000010000 */
[----:B------:R-:W-:Y:S01]  /*0ab0*/  FFMA.FTZ R16, R13, R14, R16 ;  /* 0x0000000e0d107223 */ /* 0x000fe20000010010 */
[----:B------:R-:W-:Y:S01]  /*0ac0*/  SHF.L.U32 R14, R36, 0x10, RZ ;  /* 0x00000010240e7819 */ /* 0x000fe200000006ff */
[----:B------:R-:W-:Y:S01]  /*0ad0*/  FMUL.FTZ R19, R18, UR22 ;  /* 0x0000001612137c20 */ /* 0x000fe20008410000 */
[----:B------:R-:W-:Y:S01]  /*0ae0*/  FMUL.FTZ R20, R8, R15 ;  /* 0x0000000f08147220 */ /* 0x000fe20000410000 */
[----:B------:R-:W-:Y:S01]  /*0af0*/  SHF.L.U32 R18, R37, 0x10, RZ ;  /* 0x0000001025127819 */ /* 0x000fe200000006ff */
[----:B------:R-:W-:Y:S01]  /*0b00*/  FFMA.FTZ R12, R11, R12, RZ ;  /* 0x0000000c0b0c7223 */ /* 0x000fe200000100ff */
[----:B------:R-:W-:Y:S01]  /*0b10*/  FADD.FTZ R14, R14, -UR32 ;  /* 0x800000200e0e7e21 */ /* 0x000fe20008010000 */
[----:B------:R-:W-:Y:S01]  /*0b20*/  FADD.FTZ R21, R17, R20 ;  /* 0x0000001411157221 */ /* 0x000fe20000010000 */
[----:B------:R-:W-:Y:S01]  /*0b30*/  FFMA.FTZ R22, R19, R20, R16 ;  /* 0x0000001413167223 */ /* 0x000fe20000010010 */
[----:B------:R-:W-:Y:S01]  /*0b40*/  FADD.FTZ R16, RZ, R11 ;  /* 0x0000000bff107221 */ /* 0x000fe20000010000 */
[----:B------:R-:W-:Y:S01]  /*0b50*/  FMUL.FTZ R20, R9, R18 ;  /* 0x0000001209147220 */ /* 0x000fe20000410000 */
[----:B------:R-:W-:Y:S01]  /*0b60*/  FMUL.FTZ R11, R14, UR22 ;  /* 0x000000160e0b7c20 */ /* 0x000fe20008410000 */
[----:B------:R-:W-:Y:S01]  /*0b70*/  FFMA.FTZ R13, R10, R13, RZ ;  /* 0x0000000d0a0d7223 */ /* 0x000fe200000100ff */
[----:B------:R-:W-:Y:S01]  /*0b80*/  FADD.FTZ R17, RZ, R10 ;  /* 0x0000000aff117221 */ /* 0x000fe20000010000 */
[----:B------:R-:W-:Y:S01]  /*0b90*/  FADD.FTZ R21, R20, R21 ;  /* 0x0000001514157221 */ /* 0x000fe20000010000 */
[C---:B------:R-:W-:Y:S01]  /*0ba0*/  FADD.FTZ R14, R15.reuse, R16 ;  /* 0x000000100f0e7221 */ /* 0x040fe20000010000 */
[----:B------:R-:W-:Y:S01]  /*0bb0*/  FFMA.FTZ R12, R15, R19, R12 ;  /* 0x000000130f0c7223 */ /* 0x000fe2000001000c */
[----:B------:R-:W-:Y:S01]  /*0bc0*/  FFMA.FTZ R20, R11, R20, R22 ;  /* 0x000000140b147223 */ /* 0x000fe20000010016 */
[C---:B------:R-:W-:Y:S01]  /*0bd0*/  FADD.FTZ R15, R18.reuse, R17 ;  /* 0x00000011120f7221 */ /* 0x040fe20000010000 */
[----:B------:R-:W-:Y:S01]  /*0be0*/  FFMA.FTZ R13, R18, R11, R13 ;  /* 0x0000000b120d7223 */ /* 0x000fe2000001000d */
[----:B------:R-:W-:Y:S06]  /*0bf0*/  BRA `(.L_x_3) ;  /* 0x0000000400207947 */ /* 0x000fec0003800000 */
.L_x_2:
[----:B------:R-:W-:Y:S02]  /*0c00*/  SHF.L.U32 R10, R43, 0x10, RZ ;  /* 0x000000102b0a7819 */ /* 0x000fe400000006ff */
[----:B------:R-:W-:Y:S02]  /*0c10*/  SHF.L.U32 R12, R40, 0x10, RZ ;  /* 0x00000010280c7819 */ /* 0x000fe400000006ff */
[----:B------:R-:W-:Y:S01]  /*0c20*/  SHF.L.U32 R13, R39, 0x10, RZ ;  /* 0x00000010270d7819 */ /* 0x000fe200000006ff */
[----:B------:R-:W-:Y:S01]  /*0c30*/  FADD.FTZ R10, R10, -UR32 ;  /* 0x800000200a0a7e21 */ /* 0x000fe20008010000 */
[----:B------:R-:W-:-:S03]  /*0c40*/  SHF.L.U32 R26, R38, 0x10, RZ ;  /* 0x00000010261a7819 */ /* 0x000fc600000006ff */
[----:B------:R-:W-:Y:S01]  /*0c50*/  FMUL.FTZ R11, R10, UR22 ;  /* 0x000000160a0b7c20 */ /* 0x000fe20008410000 */
[----:B------:R-:W-:Y:S01]  /*0c60*/  FADD.FTZ R10, R12, -UR32 ;  /* 0x800000200c0a7e21 */ /* 0x000fe20008010000 */
[----:B------:R-:W-:Y:S01]  /*0c70*/  FADD.FTZ R13, R13, -UR32 ;  /* 0x800000200d0d7e21 */ /* 0x000fe20008010000 */
[----:B------:R-:W-:Y:S01]  /*0c80*/  SHF.L.U32 R12, R36, 0x10, RZ ;  /* 0x00000010240c7819 */ /* 0x000fe200000006ff */
[--C-:B-----5:R-:W-:Y:S01]  /*0c90*/  FFMA.FTZ R17, R8, R11, R6.reuse ;  /* 0x0000000b08117223 */ /* 0x120fe20000010006 */
[----:B------:R-:W-:Y:S01]  /*0ca0*/  FMUL.FTZ R10, R10, UR22 ;  /* 0x000000160a0a7c20 */ /* 0x000fe20008410000 */
[----:B------:R-:W-:Y:S02]  /*0cb0*/  FMUL.FTZ R13, R13, UR22 ;  /* 0x000000160d0d7c20 */ /* 0x000fe40008410000 */
[----:B------:R-:W-:Y:S01]  /*0cc0*/  FMUL.FTZ R18, R17, -1.4426950216293334961 ;  /* 0xbfb8aa3b11127820 */ /* 0x000fe20000410000 */
[----:B------:R-:W-:Y:S01]  /*0cd0*/  FFMA.FTZ R15, R9, R10, R7 ;  /* 0x0000000a090f7223 */ /* 0x000fe20000010007 */
[----:B------:R-:W-:Y:S01]  /*0ce0*/  FFMA.FTZ R14, R8, R13, R6 ;  /* 0x0000000d080e7223 */ /* 0x000fe20000010006 */
[----:B------:R-:W-:-:S02]  /*0cf0*/  FADD.FTZ R12, R12, -UR32 ;  /* 0x800000200c0c7e21 */ /* 0x000fc40008010000 */
[----:B------:R-:W-:Y:S01]  /*0d00*/  FMUL.FTZ R20, R15, -1.4426950216293334961 ;  /* 0xbfb8aa3b0f147820 */ /* 0x000fe20000410000 */
[----:B------:R-:W-:Y:S01]  /*0d10*/  FMUL.FTZ R21, R14, -1.4426950216293334961 ;  /* 0xbfb8aa3b0e157820 */ /* 0x000fe20000410000 */
[----:B------:R-:W-:Y:S01]  /*0d20*/  FMUL.FTZ R16, R12, UR22 ;  /* 0x000000160c107c20 */ /* 0x000fe20008410000 */
[----:B------:R-:W0:Y:S03]  /*0d30*/  MUFU.EX2 R18, R18 ;  /* 0x0000001200127308 */ /* 0x000e260000000800 */
[----:B------:R-:W-:Y:S01]  /*0d40*/  FFMA.FTZ R12, R9, R16, R7 ;  /* 0x00000010090c7223 */ /* 0x000fe20000010007 */
[----:B------:R-:W1:Y:S03]  /*0d50*/  MUFU.EX2 R20, R20 ;  /* 0x0000001400147308 */ /* 0x000e660000000800 */
[----:B------:R-:W-:Y:S01]  /*0d60*/  FMUL.FTZ R22, R12, -1.4426950216293334961 ;  /* 0xbfb8aa3b0c167820 */ /* 0x000fe20000410000 */
[----:B------:R-:W2:Y:S05]  /*0d70*/  MUFU.EX2 R21, R21 ;  /* 0x0000001500157308 */ /* 0x000eaa0000000800 */
[----:B------:R-:W3:Y:S01]  /*0d80*/  MUFU.EX2 R22, R22 ;  /* 0x0000001600167308 */ /* 0x000ee20000000800 */
[----:B0-----:R-:W-:Y:S01]  /*0d90*/  FADD.FTZ R19, R18, 1 ;  /* 0x3f80000012137421 */ /* 0x001fe20000010000 */
[----:B-1----:R-:W-:Y:S01]  /*0da0*/  FADD.FTZ R18, R20, 1 ;  /* 0x3f80000014127421 */ /* 0x002fe20000010000 */
[----:B------:R-:W-:-:S04]  /*0db0*/  SHF.L.U32 R20, R42, 0x10, RZ ;  /* 0x000000102a147819 */ /* 0x000fc800000006ff */
[----:B------:R-:W0:Y:S01]  /*0dc0*/  MUFU.RCP R19, R19 ;  /* 0x0000001300137308 */ /* 0x000e220000001000 */
[----:B--2---:R-:W-:Y:S01]  /*0dd0*/  FADD.FTZ R23, R21, 1 ;  /* 0x3f80000015177421 */ /* 0x004fe20000010000 */
[----:B------:R-:W-:Y:S01]  /*0de0*/  SHF.L.U32 R21, R41, 0x10, RZ ;  /* 0x0000001029157819 */ /* 0x000fe200000006ff */
[----:B---3--:R-:W-:-:S05]  /*0df0*/  FADD.FTZ R25, R22, 1 ;  /* 0x3f80000016197421 */ /* 0x008fca0000010000 */
[----:B------:R-:W1:Y:S08]  /*0e00*/  MUFU.RCP R18, R18 ;  /* 0x0000001200127308 */ /* 0x000e700000001000 */
[----:B------:R-:W2:Y:S01]  /*0e10*/  MUFU.RCP R23, R23 ;  /* 0x0000001700177308 */ /* 0x000ea20000001000 */
[----:B0-----:R-:W-:Y:S01]  /*0e20*/  FADD.FTZ R22, -R19, 1 ;  /* 0x3f80000013167421 */ /* 0x001fe20000010100 */
[----:B------:R-:W-:-:S03]  /*0e30*/  FMUL.FTZ R20, R20, R19 ;  /* 0x0000001314147220 */ /* 0x000fc60000410000 */
[----:B------:R-:W-:Y:S01]  /*0e40*/  FFMA.FTZ R17, R17, R22, 1 ;  /* 0x3f80000011117423 */ /* 0x000fe20000010016 */
[----:B------:R-:W-:Y:S02]  /*0e50*/  SHF.L.U32 R22, R37, 0x10, RZ ;  /* 0x0000001025167819 */ /* 0x000fe400000006ff */
[----:B------:R-:W0:Y:S01]  /*0e60*/  MUFU.RCP R25, R25 ;  /* 0x0000001900197308 */ /* 0x000e220000001000 */
[----:B-1----:R-:W-:Y:S01]  /*0e70*/  FADD.FTZ R24, -R18, 1 ;  /* 0x3f80000012187421 */ /* 0x002fe20000010100 */
[----:B------:R-:W-:-:S03]  /*0e80*/  FMUL.FTZ R18, R21, R18 ;  /* 0x0000001215127220 */ /* 0x000fc60000410000 */
[----:B------:R-:W-:Y:S01]  /*0e90*/  FFMA.FTZ R19, R15, R24, 1 ;  /* 0x3f8000000f137423 */ /* 0x000fe20000010018 */
[----:B------:R-:W-:Y:S01]  /*0ea0*/  FMUL.FTZ R15, R20, R17 ;  /* 0x00000011140f7220 */ /* 0x000fe20000410000 */
[----:B--2---:R-:W-:Y:S01]  /*0eb0*/  FMUL.FTZ R21, R26, R23 ;  /* 0x000000171a157220 */ /* 0x004fe20000410000 */
[----:B------:R-:W-:-:S04]  /*0ec0*/  FADD.FTZ R23, -R23, 1 ;  /* 0x3f80000017177421 */ /* 0x000fc80000010100 */
[----:B------:R-:W-:Y:S01]  /*0ed0*/  FFMA.FTZ R20, R14, R23, 1 ;  /* 0x3f8000000e147423 */ /* 0x000fe20000010017 */
[----:B------:R-:W-:Y:S01]  /*0ee0*/  FMUL.FTZ R14, R18, R19 ;  /* 0x00000013120e7220 */ /* 0x000fe20000410000 */
[----:B------:R-:W-:Y:S01]  /*0ef0*/  FMUL.FTZ R18, R8, R15 ;  /* 0x0000000f08127220 */ /* 0x000fe20000410000 */
[----:B0-----:R-:W-:Y:S01]  /*0f00*/  FMUL.FTZ R24, R22, R25 ;  /* 0x0000001916187220 */ /* 0x001fe20000410000 */
[----:B------:R-:W-:Y:S01]  /*0f10*/  FADD.FTZ R25, -R25, 1 ;  /* 0x3f80000019197421 */ /* 0x000fe20000010100 */
[----:B------:R-:W-:Y:S01]  /*0f20*/  FMUL.FTZ R22, R21, R20 ;  /* 0x0000001415167220 */ /* 0x000fe20000410000 */
[----:B------:R-:W-:Y:S01]  /*0f30*/  FMUL.FTZ R17, R9, R14 ;  /* 0x0000000e09117220 */ /* 0x000fe20000410000 */
[----:B------:R-:W-:Y:S01]  /*0f40*/  FFMA.FTZ R19, R11, R18, RZ ;  /* 0x000000120b137223 */ /* 0x000fe200000100ff */
[----:B------:R-:W-:Y:S01]  /*0f50*/  FFMA.FTZ R25, R12, R25, 1 ;  /* 0x3f8000000c197423 */ /* 0x000fe20000010019 */
[----:B------:R-:W-:Y:S01]  /*0f60*/  FADD.FTZ R18, RZ, R18 ;  /* 0x00000012ff127221 */ /* 0x000fe20000010000 */
[----:B------:R-:W-:Y:S01]  /*0f70*/  FMUL.FTZ R21, R8, R22 ;  /* 0x0000001608157220 */ /* 0x000fe20000410000 */
[----:B------:R-:W-:Y:S01]  /*0f80*/  FFMA.FTZ R12, R10, R17, R19 ;  /* 0x000000110a0c7223 */ /* 0x000fe20000010013 */
[----:B------:R-:W-:Y:S01]  /*0f90*/  FMUL.FTZ R24, R24, R25 ;  /* 0x0000001918187220 */ /* 0x000fe20000410000 */
[----:B------:R-:W-:-:S02]  /*0fa0*/  FADD.FTZ R18, R17, R18 ;  /* 0x0000001211127221 */ /* 0x000fc40000010000 */
[----:B------:R-:W-:Y:S01]  /*0fb0*/  FFMA.FTZ R19, R13, R21, R12 ;  /* 0x000000150d137223 */ /* 0x000fe2000001000c */
[----:B------:R-:W-:Y:S01]  /*0fc0*/  FFMA.FTZ R12, R11, R15, RZ ;  /* 0x0000000f0b0c7223 */ /* 0x000fe200000100ff */
[----:B------:R-:W-:Y:S01]  /*0fd0*/  FADD.FTZ R15, RZ, R15 ;  /* 0x0000000fff0f7221 */ /* 0x000fe20000010000 */
[----:B------:R-:W-:Y:S01]  /*0fe0*/  FFMA.FTZ R11, R10, R14, RZ ;  /* 0x0000000e0a0b7223 */ /* 0x000fe200000100ff */
[----:B------:R-:W-:Y:S01]  /*0ff0*/  FMUL.FTZ R17, R9, R24 ;  /* 0x0000001809117220 */ /* 0x000fe20000410000 */
[----:B------:R-:W-:Y:S01]  /*1000*/  FADD.FTZ R18, R18, R21 ;  /* 0x0000001512127221 */ /* 0x000fe20000010000 */
[----:B------:R-:W-:Y:S01]  /*1010*/  FADD.FTZ R10, RZ, R14 ;  /* 0x0000000eff0a7221 */ /* 0x000fe20000010000 */
[----:B------:R-:W-:Y:S01]  /*1020*/  FFMA.FTZ R12, R13, R22, R12 ;  /* 0x000000160d0c7223 */ /* 0x000fe2000001000c */
[----:B------:R-:W-:Y:S01]  /*1030*/  FADD.FTZ R14, R15, R22 ;  /* 0x000000160f0e7221 */ /* 0x000fe20000010000 */
[C---:B------:R-:W-:Y:S01]  /*1040*/  FFMA.FTZ R20, R16.reuse, R17, R19 ;  /* 0x0000001110147223 */ /* 0x040fe20000010013 */
[----:B------:R-:W-:Y:S01]  /*1050*/  FADD.FTZ R21, R17, R18 ;  /* 0x0000001211157221 */ /* 0x000fe20000010000 */
[----:B------:R-:W-:Y:S01]  /*1060*/  FFMA.FTZ R13, R16, R24, R11 ;  /* 0x00000018100d7223 */ /* 0x000fe2000001000b */
[----:B------:R-:W-:-:S07]  /*1070*/  FADD.FTZ R15, R10, R24 ;  /* 0x000000180a0f7221 */ /* 0x000fce0000010000 */
.L_x_3:
[----:B------:R-:W0:Y:S01]  /*1080*/  SHFL.DOWN PT, R10, R20, 0x1, 0x1f ;  /* 0x08201f00140a7f89 */ /* 0x000e2200000e0000 */
[C---:B------:R-:W-:Y:S01]  /*1090*/  ISETP.GT.AND P1, PT, R0.reuse, 0x1e, PT ;  /* 0x0000001e0000780c */ /* 0x040fe20003f24270 */
[----:B------:R-:W-:Y:S01]  /*10a0*/  BSSY.RECONVERGENT B0, `(.L_x_4) ;  /* 0x0000020000007945 */ /* 0x000fe20003800200 */
[----:B------:R-:W-:Y:S01]  /*10b0*/  ISETP.GT.AND P4, PT, R0, 0xf, PT ;  /* 0x0000000f0000780c */ /* 0x000fe20003f84270 */
[----:B------:R-:W1:Y:S01]  /*10c0*/  SHFL.DOWN PT, R11, R21, 0x1, 0x1f ;  /* 0x08201f00150b7f89 */ /* 0x000e6200000e0000 */
[C---:B------:R-:W-:Y:S02]  /*10d0*/  ISETP.NE.AND P3, PT, R5.reuse, RZ, PT ;  /* 0x000000ff0500720c */ /* 0x040fe40003f65270 */
[----:B------:R-:W-:Y:S01]  /*10e0*/  ISETP.GT.U32.AND P5, PT, R5, 0x6, PT ;  /* 0x000000060500780c */ /* 0x000fe20003fa4070 */
[----:B------:R-:W-:Y:S06]  /*10f0*/  STS.128 [R46], R12 ;  /* 0x0000000c2e007388 */ /* 0x000fec0000000c00 */
[----:B0-----:R-:W-:Y:S01]  /*1100*/  @!P1 FADD.FTZ R20, R10, R20 ;  /* 0x000000140a149221 */ /* 0x001fe20000010000 */
[----:B-1----:R-:W-:-:S04]  /*1110*/  @!P1 FADD.FTZ R21, R11, R21 ;  /* 0x000000150b159221 */ /* 0x002fc80000010000 */
[----:B------:R-:W0:Y:S01]  /*1120*/  SHFL.DOWN PT, R10, R20, 0x2, 0x1f ;  /* 0x08401f00140a7f89 */ /* 0x000e2200000e0000 */
[----:B------:R-:W-:-:S03]  /*1130*/  ISETP.GT.AND P1, PT, R0, 0x1d, PT ;  /* 0x0000001d0000780c */ /* 0x000fc60003f24270 */
[----:B------:R-:W1:Y:S10]  /*1140*/  SHFL.DOWN PT, R11, R21, 0x2, 0x1f ;  /* 0x08401f00150b7f89 */ /* 0x000e7400000e0000 */
        /* <DEDUP_REMOVED lines=9> */
[----:B------:R-:W1:Y:S01]  /*11e0*/  SHFL.DOWN PT, R11, R21, 0x8, 0x1f ;  /* 0x09001f00150b7f89 */ /* 0x000e6200000e0000 */
[----:B0-----:R-:W-:Y:S01]  /*11f0*/  FADD.FTZ R17, R20, R10 ;  /* 0x0000000a14117221 */ /* 0x001fe20000010000 */
[----:B-1----:R-:W-:-:S04]  /*1200*/  FADD.FTZ R16, R21, R11 ;  /* 0x0000000b15107221 */ /* 0x002fc80000010000 */
[----:B------:R-:W-:Y:S02]  /*1210*/  FSEL R10, R20, R17, P1 ;  /* 0x00000011140a7208 */ /* 0x000fe40000800000 */
[----:B------:R-:W-:-:S03]  /*1220*/  FSEL R11, R21, R16, P1 ;  /* 0x00000010150b7208 */ /* 0x000fc60000800000 */
[----:B------:R0:W1:Y:S04]  /*1230*/  SHFL.DOWN PT, R18, R10, 0x10, 0x1f ;  /* 0x0a001f000a127f89 */ /* 0x00006800000e0000 */
[----:B------:R0:W2:Y:S01]  /*1240*/  SHFL.DOWN PT, R19, R11, 0x10, 0x1f ;  /* 0x0a001f000b137f89 */ /* 0x0000a200000e0000 */
[----:B------:R-:W-:Y:S05]  /*1250*/  @P4 BRA `(.L_x_5) ;  /* 0x0000000000104947 */ /* 0x000fea0003800000 */
[----:B------:R-:W-:Y:S01]  /*1260*/  ISETP.NE.AND P1, PT, R0, RZ, PT ;  /* 0x000000ff0000720c */ /* 0x000fe20003f25270 */
[----:B01----:R-:W-:Y:S01]  /*1270*/  FADD.FTZ R10, R17, R18 ;  /* 0x00000012110a7221 */ /* 0x003fe20000010000 */
[----:B--2---:R-:W-:-:S11]  /*1280*/  FADD.FTZ R11, R16, R19 ;  /* 0x00000013100b7221 */ /* 0x004fd60000010000 */
[----:B------:R3:W-:Y:S02]  /*1290*/  @!P1 STS.64 [R45+UR7+0x8], R10 ;  /* 0x0000080a2d009988 */ /* 0x0007e40008000a07 */
.L_x_5:
[----:B------:R-:W-:Y:S05]  /*12a0*/  BSYNC.RECONVERGENT B0 ;  /* 0x0000000000007941 */ /* 0x000fea0003800200 */
.L_x_4:
[----:B------:R-:W-:Y:S06]  /*12b0*/  BAR.SYNC.DEFER_BLOCKING 0x0 ;  /* 0x0000000000007b1d */ /* 0x000fec0000010000 */
[----:B------:R-:W-:Y:S04]  /*12c0*/  BSSY.RECONVERGENT B0, `(.L_x_6) ;  /* 0x0000014000007945 */ /* 0x000fe80003800200 */
[----:B------:R-:W-:Y:S05]  /*12d0*/  @P3 BRA `(.L_x_7) ;  /* 0x0000000000483947 */ /* 0x000fea0003800000 */
[----:B------:R-:W4:Y:S01]  /*12e0*/  S2UR UR10, SR_CgaCtaId ;  /* 0x00000000000a79c3 */ /* 0x000f220000008800 */
[----:B------:R-:W-:Y:S02]  /*12f0*/  UMOV UR9, 0x400 ;  /* 0x0000040000097882 */ /* 0x000fe40000000000 */
[----:B----4-:R-:W-:-:S09]  /*1300*/  ULEA UR9, UR10, UR9, 0x18 ;  /* 0x000000090a097291 */ /* 0x010fd2000f8ec0ff */
[----:B-12---:R-:W1:Y:S04]  /*1310*/  LDS.128 R16, [UR9+0x10] ;  /* 0x00001009ff107984 */ /* 0x006e680008000c00 */
[----:B------:R-:W2:Y:S04]  /*1320*/  LDS.128 R20, [UR9+0x20] ;  /* 0x00002009ff147984 */ /* 0x000ea80008000c00 */
[----:B------:R-:W4:Y:S01]  /*1330*/  LDS.128 R24, [UR9+0x30] ;  /* 0x00003009ff187984 */ /* 0x000f220008000c00 */
[----:B-1----:R-:W-:Y:S01]  /*1340*/  FADD.FTZ R29, R10, R16 ;  /* 0x000000100a1d7221 */ /* 0x002fe20000010000 */
[----:B0--3--:R-:W-:-:S03]  /*1350*/  FADD.FTZ R10, R11, R17 ;  /* 0x000000110b0a7221 */ /* 0x009fc60000010000 */
[----:B------:R-:W-:Y:S01]  /*1360*/  FADD.FTZ R29, R29, R18 ;  /* 0x000000121d1d7221 */ /* 0x000fe20000010000 */
[----:B------:R-:W-:-:S03]  /*1370*/  FADD.FTZ R10, R10, R19 ;  /* 0x000000130a0a7221 */ /* 0x000fc60000010000 */
[----:B--2---:R-:W-:Y:S01]  /*1380*/  FADD.FTZ R29, R29, R20 ;  /* 0x000000141d1d7221 */ /* 0x004fe20000010000 */
[----:B------:R-:W-:-:S03]  /*1390*/  FADD.FTZ R10, R10, R21 ;  /* 0x000000150a0a7221 */ /* 0x000fc60000010000 */
[----:B------:R-:W-:Y:S01]  /*13a0*/  FADD.FTZ R29, R29, R22 ;  /* 0x000000161d1d7221 */ /* 0x000fe20000010000 */
[----:B------:R-:W-:-:S03]  /*13b0*/  FADD.FTZ R10, R10, R23 ;  /* 0x000000170a0a7221 */ /* 0x000fc60000010000 */
[----:B----4-:R-:W-:Y:S01]  /*13c0*/  FADD.FTZ R29, R29, R24 ;  /* 0x000000181d1d7221 */ /* 0x010fe20000010000 */
[----:B------:R-:W-:-:S03]  /*13d0*/  FADD.FTZ R16, R10, R25 ;  /* 0x000000190a107221 */ /* 0x000fc60000010000 */
[----:B------:R-:W-:Y:S01]  /*13e0*/  FADD.FTZ R10, R29, R26 ;  /* 0x0000001a1d0a7221 */ /* 0x000fe20000010000 */
[----:B------:R-:W-:-:S07]  /*13f0*/  FADD.FTZ R11, R16, R27 ;  /* 0x0000001b100b7221 */ /* 0x000fce0000010000 */
.L_x_7:
[----:B------:R-:W-:Y:S05]  /*1400*/  BSYNC.RECONVERGENT B0 ;  /* 0x0000000000007941 */ /* 0x000fea0003800200 */
.L_x_6:
[----:B------:R-:W-:Y:S06]  /*1410*/  BAR.SYNC.DEFER_BLOCKING 0x0 ;  /* 0x0000000000007b1d */ /* 0x000fec0000010000 */
[----:B------:R-:W-:Y:S04]  /*1420*/  BSSY.RECONVERGENT B0, `(.L_x_8) ;  /* 0x000009d000007945 */ /* 0x000fe80003800200 */
[----:B------:R-:W-:Y:S05]  /*1430*/  @P5 BRA `(.L_x_9) ;  /* 0x00000008006c5947 */ /* 0x000fea0003800000 */
[----:B-12---:R-:W1:Y:S04]  /*1440*/  LDS.128 R16, [R46+0x70] ;  /* 0x000070002e107984 */ /* 0x006e680000000c00 */
[----:B------:R-:W2:Y:S04]  /*1450*/  LDS.128 R20, [R46+0xe0] ;  /* 0x0000e0002e147984 */ /* 0x000ea80000000c00 */
[----:B------:R-:W4:Y:S04]  /*1460*/  LDS.128 R24, [R46+0x150] ;  /* 0x000150002e187984 */ /* 0x000f280000000c00 */
[----:B------:R-:W5:Y:S04]  /*1470*/  LDS.128 R28, [R46+0x1c0] ;  /* 0x0001c0002e1c7984 */ /* 0x000f680000000c00 */
[----:B------:R-:W0:Y:S01]  /*1480*/  LDS.128 R32, [R46+0x230] ;  /* 0x000230002e207984 */ /* 0x000e220000000c00 */
[----:B-1----:R-:W-:Y:S01]  /*1490*/  FADD.FTZ R53, R12, R16 ;  /* 0x000000100c357221 */ /* 0x002fe20000010000 */
[----:B------:R-:W-:Y:S01]  /*14a0*/  FADD.FTZ R16, R13, R17 ;  /* 0x000000110d107221 */ /* 0x000fe20000010000 */
[----:B------:R-:W-:Y:S01]  /*14b0*/  FADD.FTZ R17, R14, R18 ;  /* 0x000000120e117221 */ /* 0x000fe20000010000 */
[----:B------:R-:W-:Y:S01]  /*14c0*/  FADD.FTZ R18, R15, R19 ;  /* 0x000000130f127221 */ /* 0x000fe20000010000 */
[----:B--2---:R-:W-:Y:S01]  /*14d0*/  FADD.FTZ R53, R53, R20 ;  /* 0x0000001435357221 */ /* 0x004fe20000010000 */
[----:B------:R-:W1:Y:S01]  /*14e0*/  LDS.128 R12, [R46+0x2a0] ;  /* 0x0002a0002e0c7984 */ /* 0x000e620000000c00 */
[----:B------:R-:W-:Y:S01]  /*14f0*/  FADD.FTZ R16, R16, R21 ;  /* 0x0000001510107221 */ /* 0x000fe20000010000 */
[----:B------:R-:W-:Y:S01]  /*1500*/  FADD.FTZ R17, R17, R22 ;  /* 0x0000001611117221 */ /* 0x000fe20000010000 */
[----:B------:R-:W-:Y:S01]  /*1510*/  FADD.FTZ R18, R18, R23 ;  /* 0x0000001712127221 */ /* 0x000fe20000010000 */
[----:B----4-:R-:W-:Y:S01]  /*1520*/  FADD.FTZ R53, R53, R24 ;  /* 0x0000001835357221 */ /* 0x010fe20000010000 */
[----:B------:R-:W-:Y:S01]  /*1530*/  FADD.FTZ R20, R16, R25 ;  /* 0x0000001910147221 */ /* 0x000fe20000010000 */
[----:B------:R-:W-:Y:S01]  /*1540*/  FADD.FTZ R21, R17, R26 ;  /* 0x0000001a11157221 */ /* 0x000fe20000010000 */
[----:B------:R-:W-:Y:S01]  /*1550*/  FADD.FTZ R22, R18, R27 ;  /* 0x0000001b12167221 */ /* 0x000fe20000010000 */
[----:B-----5:R-:W-:Y:S01]  /*1560*/  FADD.FTZ R53, R53, R28 ;  /* 0x0000001c35357221 */ /* 0x020fe20000010000 */
[----:B------:R-:W2:Y:S01]  /*1570*/  LDS.128 R16, [R46+0x310] ;  /* 0x000310002e107984 */ /* 0x000ea20000000c00 */
[----:B------:R-:W-:Y:S01]  /*1580*/  FADD.FTZ R20, R20, R29 ;  /* 0x0000001d14147221 */ /* 0x000fe20000010000 */
[----:B------:R-:W-:Y:S01]  /*1590*/  FADD.FTZ R21, R21, R30 ;  /* 0x0000001e15157221 */ /* 0x000fe20000010000 */
[----:B------:R-:W-:Y:S01]  /*15a0*/  FADD.FTZ R28, R22, R31 ;  /* 0x0000001f161c7221 */ /* 0x000fe20000010000 */
[----:B------:R-:W4:Y:S01]  /*15b0*/  LDS.128 R24, [R46+0x380] ;  /* 0x000380002e187984 */ /* 0x000f220000000c00 */
[----:B0-----:R-:W-:Y:S01]  /*15c0*/  FADD.FTZ R29, R53, R32 ;  /* 0x00000020351d7221 */ /* 0x001fe20000010000 */
[----:B------:R-:W-:Y:S01]  /*15d0*/  FADD.FTZ R32, R20, R33 ;  /* 0x0000002114207221 */ /* 0x000fe20000010000 */
[----:B------:R-:W-:Y:S01]  /*15e0*/  FADD.FTZ R53, R21, R34 ;  /* 0x0000002215357221 */ /* 0x000fe20000010000 */
[----:B------:R-:W-:Y:S01]  /*15f0*/  FADD.FTZ R34, R28, R35 ;  /* 0x000000231c227221 */ /* 0x000fe20000010000 */
[----:B------:R-:W0:Y:S01]  /*1600*/  LDS.128 R20, [R46+0x3f0] ;  /* 0x0003f0002e147984 */ /* 0x000e220000000c00 */
[----:B-1----:R-:W-:Y:S01]  /*1610*/  FADD.FTZ R33, R29, R12 ;  /* 0x0000000c1d217221 */ /* 0x002fe20000010000 */
[----:B------:R-:W-:-:S02]  /*1620*/  FADD.FTZ R32, R32, R13 ;  /* 0x0000000d20207221 */ /* 0x000fc40000010000 */
[----:B------:R-:W1:Y:S01]  /*1630*/  LDS.128 R28, [R46+0x460] ;  /* 0x000460002e1c7984 */ /* 0x000e620000000c00 */
[----:B------:R-:W-:Y:S01]  /*1640*/  FADD.FTZ R53, R53, R14 ;  /* 0x0000000e35357221 */ /* 0x000fe20000010000 */
[----:B------:R-:W-:Y:S02]  /*1650*/  FADD.FTZ R34, R34, R15 ;  /* 0x0000000f22227221 */ /* 0x000fe40000010000 */
[----:B------:R-:W5:Y:S01]  /*1660*/  LDS.128 R12, [R46+0x4d0] ;  /* 0x0004d0002e0c7984 */ /* 0x000f620000000c00 */
[----:B--2---:R-:W-:Y:S01]  /*1670*/  FADD.FTZ R33, R33, R16 ;  /* 0x0000001021217221 */ /* 0x004fe20000010000 */
[----:B------:R-:W-:Y:S01]  /*1680*/  FADD.FTZ R32, R32, R17 ;  /* 0x0000001120207221 */ /* 0x000fe20000010000 */
[----:B------:R-:W-:Y:S01]  /*1690*/  FADD.FTZ R34, R34, R19 ;  /* 0x0000001322227221 */ /* 0x000fe20000010000 */
[----:B------:R-:W-:Y:S01]  /*16a0*/  FADD.FTZ R53, R53, R18 ;  /* 0x0000001235357221 */ /* 0x000fe20000010000 */
[----:B----4-:R-:W-:Y:S01]  /*16b0*/  FADD.FTZ R33, R33, R24 ;  /* 0x0000001821217221 */ /* 0x010fe20000010000 */
[----:B------:R-:W-:Y:S01]  /*16c0*/  FADD.FTZ R32, R32, R25 ;  /* 0x0000001920207221 */ /* 0x000fe20000010000 */
[----:B------:R-:W2:Y:S01]  /*16d0*/  LDS.128 R16, [R46+0x540] ;  /* 0x000540002e107984 */ /* 0x000ea20000000c00 */
[----:B------:R-:W-:Y:S01]  /*16e0*/  FADD.FTZ R34, R34, R27 ;  /* 0x0000001b22227221 */ /* 0x000fe20000010000 */
[----:B------:R-:W-:Y:S01]  /*16f0*/  FADD.FTZ R53, R53, R26 ;  /* 0x0000001a35357221 */ /* 0x000fe20000010000 */
[----:B0-----:R-:W-:Y:S01]  /*1700*/  FADD.FTZ R33, R33, R20 ;  /* 0x0000001421217221 */ /* 0x001fe20000010000 */
[----:B------:R-:W-:Y:S01]  /*1710*/  FADD.FTZ R20, R32, R21 ;  /* 0x0000001520147221 */ /* 0x000fe20000010000 */
[----:B------:R-:W0:Y:S01]  /*1720*/  LDS.128 R24, [R46+0x5b0] ;  /* 0x0005b0002e187984 */ /* 0x000e220000000c00 */
[----:B------:R-:W-:Y:S01]  /*1730*/  FADD.FTZ R32, R34, R23 ;  /* 0x0000001722207221 */ /* 0x000fe20000010000 */
[----:B------:R-:W-:Y:S01]  /*1740*/  FADD.FTZ R35, R53, R22 ;  /* 0x0000001635237221 */ /* 0x000fe20000010000 */
[----:B-1----:R-:W-:Y:S01]  /*1750*/  FADD.FTZ R33, R33, R28 ;  /* 0x0000001c21217221 */ /* 0x002fe20000010000 */
[----:B------:R-:W-:Y:S01]  /*1760*/  FADD.FTZ R28, R20, R29 ;  /* 0x0000001d141c7221 */ /* 0x000fe20000010000 */
[----:B------:R-:W-:Y:S01]  /*1770*/  FADD.FTZ R34, R32, R31 ;  /* 0x0000001f20227221 */ /* 0x000fe20000010000 */
[----:B------:R-:W1:Y:S01]  /*1780*/  LDS.128 R20, [R46+0x620] ;  /* 0x000620002e147984 */ /* 0x000e620000000c00 */
[----:B------:R-:W-:Y:S01]  /*1790*/  FADD.FTZ R35, R35, R30 ;  /* 0x0000001e23237221 */ /* 0x000fe20000010000 */
[----:B-----5:R-:W-:Y:S01]  /*17a0*/  FADD.FTZ R32, R28, R13 ;  /* 0x0000000d1c207221 */ /* 0x020fe20000010000 */
[----:B------:R-:W-:Y:S01]  /*17b0*/  FADD.FTZ R33, R33, R12 ;  /* 0x0000000c21217221 */ /* 0x000fe20000010000 */
[----:B------:R-:W4:Y:S01]  /*17c0*/  LDS.128 R28, [R46+0x690] ;  /* 0x000690002e1c7984 */ /* 0x000f220000000c00 */
[----:B------:R-:W-:Y:S01]  /*17d0*/  FADD.FTZ R35, R35, R14 ;  /* 0x0000000e23237221 */ /* 0x000fe20000010000 */
[----:B------:R-:W-:-:S02]  /*17e0*/  FADD.FTZ R34, R34, R15 ;  /* 0x0000000f22227221 */ /* 0x000fc40000010000 */
[----:B------:R-:W5:Y:S01]  /*17f0*/  LDS.128 R12, [R46+0x700] ;  /* 0x000700002e0c7984 */ /* 0x000f620000000c00 */
[----:B--2---:R-:W-:Y:S01]  /*1800*/  FADD.FTZ R33, R33, R16 ;  /* 0x0000001021217221 */ /* 0x004fe20000010000 */
[----:B------:R-:W-:Y:S01]  /*1810*/  FADD.FTZ R32, R32, R17 ;  /* 0x0000001120207221 */ /* 0x000fe20000010000 */
[----:B------:R-:W-:Y:S01]  /*1820*/  FADD.FTZ R34, R34, R19 ;  /* 0x0000001322227221 */ /* 0x000fe20000010000 */
[----:B------:R-:W-:Y:S01]  /*1830*/  FADD.FTZ R35, R35, R18 ;  /* 0x0000001223237221 */ /* 0x000fe20000010000 */
[----:B0-----:R-:W-:Y:S01]  /*1840*/  FADD.FTZ R33, R33, R24 ;  /* 0x0000001821217221 */ /* 0x001fe20000010000 */
[----:B------:R-:W-:Y:S01]  /*1850*/  FADD.FTZ R32, R32, R25 ;  /* 0x0000001920207221 */ /* 0x000fe20000010000 */
[----:B------:R-:W0:Y:S01]  /*1860*/  LDS.128 R16, [R46+0x770] ;  /* 0x000770002e107984 */ /* 0x000e220000000c00 */
[----:B------:R-:W-:Y:S01]  /*1870*/  FADD.FTZ R34, R34, R27 ;  /* 0x0000001b22227221 */ /* 0x000fe20000010000 */
[----:B------:R-:W-:Y:S02]  /*1880*/  FADD.FTZ R35, R35, R26 ;  /* 0x0000001a23237221 */ /* 0x000fe40000010000 */
[----:B------:R-:W2:Y:S01]  /*1890*/  LDS.128 R24, [R46+0x7e0] ;  /* 0x0007e0002e187984 */ /* 0x000ea20000000c00 */
[----:B-1----:R-:W-:Y:S01]  /*18a0*/  FADD.FTZ R33, R33, R20 ;  /* 0x0000001421217221 */ /* 0x002fe20000010000 */
[----:B------:R-:W-:Y:S01]  /*18b0*/  FADD.FTZ R20, R32, R21 ;  /* 0x0000001520147221 */ /* 0x000fe20000010000 */
[----:B------:R-:W-:Y:S01]  /*18c0*/  FADD.FTZ R32, R34, R23 ;  /* 0x0000001722207221 */ /* 0x000fe20000010000 */
[----:B------:R-:W-:Y:S01]  /*18d0*/  FADD.FTZ R35, R35, R22 ;  /* 0x0000001623237221 */ /* 0x000fe20000010000 */
[----:B----4-:R-:W-:Y:S01]  /*18e0*/  FADD.FTZ R33, R33, R28 ;  /* 0x0000001c21217221 */ /* 0x010fe20000010000 */
        /* <DEDUP_REMOVED lines=10> */
[----:B0-----:R-:W-:Y:S01]  /*1990*/  FADD.FTZ R33, R33, R16 ;  /* 0x0000001021217221 */ /* 0x001fe20000010000 */
[----:B------:R-:W-:Y:S01]  /*19a0*/  FADD.FTZ R32, R32, R17 ;  /* 0x0000001120207221 */ /* 0x000fe20000010000 */
[----:B------:R-:W-:Y:S01]  /*19b0*/  FADD.FTZ R34, R34, R19 ;  /* 0x0000001322227221 */ /* 0x000fe20000010000 */
[----:B------:R-:W-:Y:S01]  /*19c0*/  FADD.FTZ R35, R35, R18 ;  /* 0x0000001223237221 */ /* 0x000fe20000010000 */
[----:B--2---:R-:W-:Y:S01]  /*19d0*/  FADD.FTZ R33, R33, R24 ;  /* 0x0000001821217221 */ /* 0x004fe20000010000 */
        /* <DEDUP_REMOVED lines=26> */
[----:B------:R-:W-:Y:S01]  /*1b80*/  FADD.FTZ R35, R35, R26 ;  /* 0x0000001a23237221 */ /* 0x000fe20000010000 */
[----:B------:R-:W-:Y:S01]  /*1b90*/  FADD.FTZ R34, R34, R27 ;  /* 0x0000001b22227221 */ /* 0x000fe20000010000 */
[----:B------:R-:W0:Y:S04]  /*1ba0*/  LDS.128 R16, [R46+0xbd0] ;  /* 0x000bd0002e107984 */ /* 0x000e280000000c00 */
[----:B------:R-:W-:Y:S01]  /*1bb0*/  LDS.128 R24, [R46+0xd20] ;  /* 0x000d20002e187984 */ /* 0x000fe20000000c00 */
[----:B-1----:R-:W-:Y:S01]  /*1bc0*/  FADD.FTZ R33, R33, R20 ;  /* 0x0000001421217221 */ /* 0x002fe20000010000 */
[----:B------:R-:W-:Y:S01]  /*1bd0*/  FADD.FTZ R32, R32, R21 ;  /* 0x0000001520207221 */ /* 0x000fe20000010000 */
[----:B------:R-:W-:Y:S01]  /*1be0*/  FADD.FTZ R35, R35, R22 ;  /* 0x0000001623237221 */ /* 0x000fe20000010000 */
[----:B------:R-:W-:Y:S01]  /*1bf0*/  FADD.FTZ R34, R34, R23 ;  /* 0x0000001722227221 */ /* 0x000fe20000010000 */
[----:B----4-:R-:W-:Y:S01]  /*1c00*/  FADD.FTZ R33, R33, R28 ;  /* 0x0000001c21217221 */ /* 0x010fe20000010000 */
[----:B------:R-:W1:Y:S01]  /*1c10*/  LDS.128 R20, [R46+0xc40] ;  /* 0x000c40002e147984 */ /* 0x000e620000000c00 */
[----:B------:R-:W-:Y:S01]  /*1c20*/  FADD.FTZ R32, R32, R29 ;  /* 0x0000001d20207221 */ /* 0x000fe20000010000 */
[----:B------:R-:W-:Y:S01]  /*1c30*/  FADD.FTZ R35, R35, R30 ;  /* 0x0000001e23237221 */ /* 0x000fe20000010000 */
[----:B------:R-:W-:Y:S01]  /*1c40*/  FADD.FTZ R34, R34, R31 ;  /* 0x0000001f22227221 */ /* 0x000fe20000010000 */
[----:B-----5:R-:W-:Y:S01]  /*1c50*/  FADD.FTZ R33, R33, R12 ;  /* 0x0000000c21217221 */ /* 0x020fe20000010000 */
[----:B------:R-:W2:Y:S01]  /*1c60*/  LDS.128 R28, [R46+0xcb0] ;  /* 0x000cb0002e1c7984 */ /* 0x000ea20000000c00 */
[----:B------:R-:W-:Y:S01]  /*1c70*/  FADD.FTZ R32, R32, R13 ;  /* 0x0000000d20207221 */ /* 0x000fe20000010000 */
[----:B------:R-:W-:Y:S01]  /*1c80*/  FADD.FTZ R35, R35, R14 ;  /* 0x0000000e23237221 */ /* 0x000fe20000010000 */
[----:B------:R-:W-:-:S02]  /*1c90*/  FADD.FTZ R34, R34, R15 ;  /* 0x0000000f22227221 */ /* 0x000fc40000010000 */
[----:B------:R-:W4:Y:S01]  /*1ca0*/  LDS.128 R12, [R46+0xd90] ;  /* 0x000d90002e0c7984 */ /* 0x000f220000000c00 */
[----:B0-----:R-:W-:Y:S01]  /*1cb0*/  FADD.FTZ R33, R33, R16 ;  /* 0x0000001021217221 */ /* 0x001fe20000010000 */
[----:B------:R-:W-:Y:S01]  /*1cc0*/  FADD.FTZ R32, R32, R17 ;  /* 0x0000001120207221 */ /* 0x000fe20000010000 */
[----:B------:R-:W-:Y:S01]  /*1cd0*/  FADD.FTZ R35, R35, R18 ;  /* 0x0000001223237221 */ /* 0x000fe20000010000 */
[----:B------:R-:W-:Y:S01]  /*1ce0*/  FADD.FTZ R34, R34, R19 ;  /* 0x0000001322227221 */ /* 0x000fe20000010000 */
[----:B-1----:R-:W-:Y:S01]  /*1cf0*/  FADD.FTZ R33, R33, R20 ;  /* 0x0000001421217221 */ /* 0x002fe20000010000 */
[----:B------:R-:W-:Y:S01]  /*1d00*/  FADD.FTZ R32, R32, R21 ;  /* 0x0000001520207221 */ /* 0x000fe20000010000 */
[----:B------:R-:W-:Y:S01]  /*1d10*/  FADD.FTZ R35, R35, R22 ;  /* 0x0000001623237221 */ /* 0x000fe20000010000 */
[----:B------:R-:W-:Y:S01]  /*1d20*/  FADD.FTZ R34, R34, R23 ;  /* 0x0000001722227221 */ /* 0x000fe20000010000 */
[----:B--2---:R-:W-:Y:S01]  /*1d30*/  FADD.FTZ R33, R33, R28 ;  /* 0x0000001c21217221 */ /* 0x004fe20000010000 */
[----:B------:R-:W-:Y:S01]  /*1d40*/  FADD.FTZ R32, R32, R29 ;  /* 0x0000001d20207221 */ /* 0x000fe20000010000 */
[----:B------:R-:W-:Y:S01]  /*1d50*/  FADD.FTZ R35, R35, R30 ;  /* 0x0000001e23237221 */ /* 0x000fe20000010000 */
[----:B------:R-:W-:Y:S01]  /*1d60*/  FADD.FTZ R34, R34, R31 ;  /* 0x0000001f22227221 */ /* 0x000fe20000010000 */
[----:B------:R-:W-:Y:S01]  /*1d70*/  FADD.FTZ R33, R33, R24 ;  /* 0x0000001821217221 */ /* 0x000fe20000010000 */
[----:B------:R-:W-:Y:S01]  /*1d80*/  FADD.FTZ R32, R32, R25 ;  /* 0x0000001920207221 */ /* 0x000fe20000010000 */
[----:B------:R-:W-:Y:S01]  /*1d90*/  FADD.FTZ R35, R35, R26 ;  /* 0x0000001a23237221 */ /* 0x000fe20000010000 */
[----:B------:R-:W-:Y:S01]  /*1da0*/  FADD.FTZ R34, R34, R27 ;  /* 0x0000001b22227221 */ /* 0x000fe20000010000 */
[----:B----4-:R-:W-:Y:S01]  /*1db0*/  FADD.FTZ R12, R33, R12 ;  /* 0x0000000c210c7221 */ /* 0x010fe20000010000 */
[----:B------:R-:W-:Y:S01]  /*1dc0*/  FADD.FTZ R13, R32, R13 ;  /* 0x0000000d200d7221 */ /* 0x000fe20000010000 */
[----:B------:R-:W-:Y:S01]  /*1dd0*/  FADD.FTZ R14, R35, R14 ;  /* 0x0000000e230e7221 */ /* 0x000fe20000010000 */
[----:B------:R-:W-:-:S07]  /*1de0*/  FADD.FTZ R15, R34, R15 ;  /* 0x0000000f220f7221 */ /* 0x000fce0000010000 */
.L_x_9:
[----:B------:R-:W-:Y:S05]  /*1df0*/  BSYNC.RECONVERGENT B0 ;  /* 0x0000000000007941 */ /* 0x000fea0003800200 */
.L_x_8:
[----:B------:R-:W-:Y:S04]  /*1e00*/  BSSY.RECONVERGENT B0, `(.L_x_10) ;  /* 0x000001d000007945 */ /* 0x000fe80003800200 */
[----:B------:R-:W-:Y:S05]  /*1e10*/  @P5 BRA `(.L_x_11) ;  /* 0x00000000006c5947 */ /* 0x000fea0003800000 */
[----:B-12---:R-:W1:Y:S01]  /*1e20*/  LDC.64 R18, c[0x0][0x3f8] ;  /* 0x0000fe00ff127b82 */ /* 0x006e620000000a00 */
[----:B------:R-:W-:-:S07]  /*1e30*/  IMAD R23, R4, 0x7, R5 ;  /* 0x0000000704177824 */ /* 0x000fce00078e0205 */
[----:B------:R-:W2:Y:S01]  /*1e40*/  LDC.64 R16, c[0x0][0x3d8] ;  /* 0x0000f600ff107b82 */ /* 0x000ea20000000a00 */
[C---:B-1----:R-:W-:Y:S01]  /*1e50*/  IMAD R25, R19.reuse, 0x3, RZ ;  /* 0x0000000313197824 */ /* 0x042fe200078e02ff */
[----:B------:R-:W-:Y:S01]  /*1e60*/  LEA.HI R27, P1, R19, R18, RZ, 0x1 ;  /* 0x00000012131b7211 */ /* 0x000fe200078308ff */
[----:B------:R-:W-:-:S03]  /*1e70*/  IMAD.WIDE.U32 R20, R18, 0x3, RZ ;  /* 0x0000000312147825 */ /* 0x000fc600078e00ff */
[----:B------:R-:W-:Y:S02]  /*1e80*/  IADD3.X R22, PT, PT, RZ, R19, RZ, P1, !PT ;  /* 0x00000013ff167210 */ /* 0x000fe40000ffe4ff */
[----:B------:R-:W-:Y:S01]  /*1e90*/  IADD3 R25, PT, PT, R21, R25, RZ ;  /* 0x0000001915197210 */ /* 0x000fe20007ffe0ff */
[----:B--2---:R-:W-:Y:S01]  /*1ea0*/  IMAD.WIDE R16, R23, 0x4, R16 ;  /* 0x0000000417107825 */ /* 0x004fe200078e0210 */
[----:B------:R-:W-:Y:S02]  /*1eb0*/  SHF.L.U32 R21, R27, 0x1, RZ ;  /* 0x000000011b157819 */ /* 0x000fe400000006ff */
[----:B------:R-:W-:Y:S02]  /*1ec0*/  LEA.HI R4, P1, R25, R20, RZ, 0x1 ;  /* 0x0000001419047211 */ /* 0x000fe400078308ff */
[----:B------:R-:W-:Y:S01]  /*1ed0*/  LOP3.LUT R21, R21, 0xfffffffc, RZ, 0xc0, !PT ;  /* 0xfffffffc15157812 */ /* 0x000fe200078ec0ff */
[----:B------:R4:W-:Y:S01]  /*1ee0*/  REDG.E.ADD.F32.FTZ.RN.STRONG.GPU desc[UR16][R16.64], R12 ;  /* 0x0000000c100079a6 */ /* 0x0009e2000c12f310 */
[----:B------:R-:W-:-:S02]  /*1ef0*/  SHF.L.U32 R23, R4, 0x1, RZ ;  /* 0x0000000104177819 */ /* 0x000fc400000006ff */
[----:B------:R-:W-:Y:S02]  /*1f00*/  LEA R20, P4, R18, R16, 0x2 ;  /* 0x0000001012147211 */ /* 0x000fe400078810ff */
[----:B------:R-:W-:Y:S02]  /*1f10*/  IADD3.X R25, PT, PT, RZ, R25, RZ, P1, !PT ;  /* 0x00000019ff197210 */ /* 0x000fe40000ffe4ff */
[----:B------:R-:W-:Y:S02]  /*1f20*/  LOP3.LUT R23, R23, 0xfffffffc, RZ, 0xc0, !PT ;  /* 0xfffffffc17177812 */ /* 0x000fe400078ec0ff */
[----:B------:R-:W-:Y:S02]  /*1f30*/  SHF.L.U64.HI R27, R27, 0x1, R22 ;  /* 0x000000011b1b7819 */ /* 0x000fe40000010216 */
[----:B------:R-:W-:Y:S02]  /*1f40*/  IADD3 R22, P1, PT, R16, R21, RZ ;  /* 0x0000001510167210 */ /* 0x000fe40007f3e0ff */
[----:B------:R-:W-:-:S02]  /*1f50*/  LEA.HI.X R21, R18, R17, R19, 0x2, P4 ;  /* 0x0000001112157211 */ /* 0x000fc400020f1413 */
[----:B------:R-:W-:Y:S02]  /*1f60*/  SHF.L.U64.HI R19, R4, 0x1, R25 ;  /* 0x0000000104137819 */ /* 0x000fe40000010219 */
[----:B------:R-:W-:Y:S02]  /*1f70*/  IADD3 R18, P4, PT, R16, R23, RZ ;  /* 0x0000001710127210 */ /* 0x000fe40007f9e0ff */
[C---:B------:R-:W-:Y:S02]  /*1f80*/  IADD3.X R23, PT, PT, R17.reuse, R27, RZ, P1, !PT ;  /* 0x0000001b11177210 */ /* 0x040fe40000ffe4ff */
[----:B------:R-:W-:-:S03]  /*1f90*/  IADD3.X R19, PT, PT, R17, R19, RZ, P4, !PT ;  /* 0x0000001311137210 */ /* 0x000fc600027fe4ff */
[----:B------:R4:W-:Y:S04]  /*1fa0*/  REDG.E.ADD.F32.FTZ.RN.STRONG.GPU desc[UR16][R22.64], R13 ;  /* 0x0000000d160079a6 */ /* 0x0009e8000c12f310 */
[----:B------:R4:W-:Y:S04]  /*1fb0*/  REDG.E.ADD.F32.FTZ.RN.STRONG.GPU desc[UR16][R20.64], R14 ;  /* 0x0000000e140079a6 */ /* 0x0009e8000c12f310 */
[----:B------:R4:W-:Y:S02]  /*1fc0*/  REDG.E.ADD.F32.FTZ.RN.STRONG.GPU desc[UR16][R18.64], R15 ;  /* 0x0000000f120079a6 */ /* 0x0009e4000c12f310 */
.L_x_11:
[----:B------:R-:W-:Y:S05]  /*1fd0*/  BSYNC.RECONVERGENT B0 ;  /* 0x0000000000007941 */ /* 0x000fea0003800200 */
.L_x_10:
[----:B------:R-:W-:-:S09]  /*1fe0*/  UISETP.GE.U32.AND UP1, UPT, UR19, 0x2, UPT ;  /* 0x000000021300788c */ /* 0x000fd2000bf26070 */
[----:B------:R-:W-:Y:S05]  /*1ff0*/  BRA.U !UP1, `(.L_x_12) ;  /* 0x0000000d09387547 */ /* 0x000fea000b800000 */
[----:B------:R-:W5:Y:S01]  /*2000*/  LDCU.64 UR10, c[0x0][0x3d0] ;  /* 0x00007a00ff0a77ac */ /* 0x000f620008000a00 */
[----:B------:R-:W-:Y:S01]  /*2010*/  MOV R4, UR19 ;  /* 0x0000001300047c02 */ /* 0x000fe20008000f00 */
[----:B------:R-:W-:-:S03]  /*2020*/  ULOP3.LUT UR9, UR4, 0x1, URZ, 0xc0, !UPT ;  /* 0x0000000104097892 */ /* 0x000fc6000f8ec0ff */
[----:B------:R-:W-:Y:S01]  /*2030*/  ISETP.GE.U32.AND P4, PT, R4, 0x8, PT ;  /* 0x000000080400780c */ /* 0x000fe20003f86070 */
[----:B------:R-:W-:-:S04]  /*2040*/  UIMAD UR14, UR9, UR18, URZ ;  /* 0x00000012090e72a4 */ /* 0x000fc8000f8e02ff */
[----:B------:R-:W-:-:S04]  /*2050*/  UIMAD UR9, UR14, UR19, URZ ;  /* 0x000000130e0972a4 */ /* 0x000fc8000f8e02ff */
[----:B------:R-:W-:-:S04]  /*2060*/  USHF.L.U32 UR9, UR9, 0x1, URZ ;  /* 0x0000000109097899 */ /* 0x000fc800080006ff */
[----:B-----5:R-:W-:Y:S01]  /*2070*/  UIMAD.WIDE UR12, UR9, 0x4, UR10 ;  /* 0x00000004090c78a5 */ /* 0x020fe2000f8e020a */
[----:B------:R-:W-:Y:S11]  /*2080*/  @P3 BRA `(.L_x_13) ;  /* 0x0000000000603947 */ /* 0x000ff60003800000 */
[----:B----4-:R-:W4:Y:S01]  /*2090*/  LDC.64 R12, c[0x0][0x3c8] ;  /* 0x0000f200ff0c7b82 */ /* 0x010f220000000a00 */
[----:B------:R-:W-:Y:S01]  /*20a0*/  MOV R4, UR4 ;  /* 0x0000000400047c02 */ /* 0x000fe20008000f00 */
[----:B------:R-:W-:Y:S02]  /*20b0*/  UIADD3 UR9, UPT, UPT, UR14, UR5, URZ ;  /* 0x000000050e097290 */ /* 0x000fe4000fffe0ff */
[----:B------:R-:W-:Y:S01]  /*20c0*/  UIMAD UR10, UR15, UR18, UR5 ;  /* 0x000000120f0a72a4 */ /* 0x000fe2000f8e0205 */
[----:B------:R-:W-:-:S03]  /*20d0*/  LOP3.LUT P1, R4, R4, 0x2, RZ, 0xc0, !PT ;  /* 0x0000000204047812 */ /* 0x000fc6000782c0ff */
[----:B------:R-:W-:Y:S01]  /*20e0*/  UIMAD.WIDE.U32 UR10, UR10, 0x8, UR12 ;  /* 0x000000080a0a78a5 */ /* 0x000fe2000f8e000c */
[----:B--2---:R-:W-:Y:S02]  /*20f0*/  SEL R19, RZ, UR19, P1 ;  /* 0x00000013ff137c07 */ /* 0x004fe40008800000 */
[----:B------:R-:W-:Y:S02]  /*2100*/  MOV R15, UR9 ;  /* 0x00000009000f7c02 */ /* 0x000fe40008000f00 */
[----:B------:R-:W-:Y:S02]  /*2110*/  ISETP.NE.AND P1, PT, R19, -0x1, PT ;  /* 0xffffffff1300780c */ /* 0x000fe40003f25270 */
[----:B------:R-:W-:Y:S02]  /*2120*/  MOV R14, UR10 ;  /* 0x0000000a000e7c02 */ /* 0x000fe40008000f00 */
[----:B------:R-:W-:Y:S01]  /*2130*/  IADD3 R17, PT, PT, -R4, 0x1, RZ ;  /* 0x0000000104117810 */ /* 0x000fe20007ffe1ff */
[----:B----4-:R-:W-:Y:S01]  /*2140*/  IMAD.WIDE.U32 R12, R15, 0x4, R12 ;  /* 0x000000040f0c7825 */ /* 0x010fe200078e000c */
[----:B------:R-:W-:-:S05]  /*2150*/  MOV R15, UR11 ;  /* 0x0000000b000f7c02 */ /* 0x000fca0008000f00 */
[----:B------:R2:W-:Y:S01]  /*2160*/  STG.E.64 desc[UR16][R14.64], R10 ;  /* 0x0000000a0e007986 */ /* 0x0005e2000c101b10 */
[----:B------:R-:W-:Y:S06]  /*2170*/  MEMBAR.ALL.GPU ;  /* 0x0000000000007992 */ /* 0x000fec000000a000 */
[----:B------:R-:W-:-:S00]  /*2180*/  ERRBAR ;  /* 0x00000000000079ab */ /* 0x000fc00000000000 */
[----:B------:R-:W-:Y:S06]  /*2190*/  CGAERRBAR ;  /* 0x00000000000075ab */ /* 0x000fec0000000000 */
[----:B------:R2:W-:Y:S01]  /*21a0*/  REDG.E.ADD.S32.STRONG.GPU desc[UR16][R12.64], R17 ;  /* 0x000000110c00798e */ /* 0x0005e2000c12e310 */
[----:B------:R-:W-:Y:S05]  /*21b0*/  @!P1 BRA `(.L_x_13) ;  /* 0x0000000000149947 */ /* 0x000fea0003800000 */
.L_x_14:
[----:B------:R-:W4:Y:S04]  /*21c0*/  LDG.E.STRONG.GPU R4, desc[UR16][R12.64] ;  /* 0x000000100c047981 */ /* 0x000f28000c1ef900 */
[----:B----4-:R-:W-:Y:S01]  /*21d0*/  CCTL.IVALL ;  /* 0x00000000ff00798f */ /* 0x010fe20002000000 */
[----:B------:R-:W-:Y:S05]  /*21e0*/  YIELD ;  /* 0x0000000000007946 */ /* 0x000fea0003800000 */
[----:B------:R-:W-:-:S13]  /*21f0*/  ISETP.NE.AND P1, PT, R4, R19, PT ;  /* 0x000000130400720c */ /* 0x000fda0003f25270 */
[----:B------:R-:W-:Y:S05]  /*2200*/  @P1 BRA `(.L_x_14) ;  /* 0xfffffffc00ec1947 */ /* 0x000fea000383ffff */
.L_x_13:
[----:B------:R-:W-:Y:S05]  /*2210*/  WARPSYNC.ALL ;  /* 0x0000000000007948 */ /* 0x000fea0003800000 */
[----:B------:R-:W-:Y:S01]  /*2220*/  BAR.SYNC.DEFER_BLOCKING 0x0 ;  /* 0x0000000000007b1d */ /* 0x000fe20000010000 */
[----:B------:R-:W-:-:S05]  /*2230*/  HFMA2 R4, -RZ, RZ, 0, 0 ;  /* 0x00000000ff047431 */ /* 0x000fca00000001ff */
[----:B------:R-:W-:Y:S05]  /*2240*/  @!P4 BRA `(.L_x_15) ;  /* 0x000000040078c947 */ /* 0x000fea0003800000 */
[----:B------:R-:W-:Y:S01]  /*2250*/  MOV R4, RZ ;  /* 0x000000ff00047202 */ /* 0x000fe20000000f00 */
[----:B------:R-:W-:Y:S02]  /*2260*/  UIMAD UR23, UR18, 0x3, UR5 ;  /* 0x00000003121778a4 */ /* 0x000fe4000f8e0205 */
[----:B------:R-:W-:Y:S02]  /*2270*/  UIMAD UR27, UR18, 0x7, UR5 ;  /* 0x00000007121b78a4 */ /* 0x000fe4000f8e0205 */
[----:B------:R-:W-:Y:S02]  /*2280*/  UIMAD UR26, UR18, 0x6, UR5 ;  /* 0x00000006121a78a4 */ /* 0x000fe4000f8e0205 */
[----:B------:R-:W-:Y:S02]  /*2290*/  UIMAD UR25, UR18, 0x5, UR5 ;  /* 0x00000005121978a4 */ /* 0x000fe4000f8e0205 */
[----:B------:R-:W-:Y:S02]  /*22a0*/  ULEA UR24, UR18, UR5, 0x2 ;  /* 0x0000000512187291 */ /* 0x000fe4000f8e10ff */
[----:B------:R-:W-:-:S02]  /*22b0*/  ULEA UR14, UR18, UR5, 0x1 ;  /* 0x00000005120e7291 */ /* 0x000fc4000f8e08ff */
[----:B------:R-:W-:Y:S02]  /*22c0*/  UIADD3 UR11, UPT, UPT, UR5, UR18, URZ ;  /* 0x00000012050b7290 */ /* 0x000fe4000fffe0ff */
[----:B------:R-:W-:Y:S01]  /*22d0*/  UIADD3 UR10, UPT, UPT, -UR15, URZ, URZ ;  /* 0x000000ff0f0a7290 */ /* 0x000fe2000fffe1ff */
[----:B------:R-:W-:-:S11]  /*22e0*/  UMOV UR9, UR5 ;  /* 0x0000000500097c82 */ /* 0x000fd60008000000 */
.L_x_16:
[----:B--2-4-:R-:W-:Y:S02]  /*22f0*/  IADD3 R12, PT, PT, R4, 0x1, RZ ;  /* 0x00000001040c7810 */ /* 0x014fe40007ffe0ff */
[----:B------:R-:W-:Y:S02]  /*2300*/  ISETP.EQ.OR P1, PT, RZ, UR10, P3 ;  /* 0x0000000aff007c0c */ /* 0x000fe40009f22670 */
[----:B------:R-:W-:Y:S02]  /*2310*/  ISETP.EQ.OR P4, PT, R12, UR15, P3 ;  /* 0x0000000f0c007c0c */ /* 0x000fe40009f82670 */
[----:B------:R-:W-:-:S04]  /*2320*/  IADD3 R12, PT, PT, R4, 0x2, RZ ;  /* 0x00000002040c7810 */ /* 0x000fc80007ffe0ff */
[----:B------:R-:W-:Y:S02]  /*2330*/  ISETP.EQ.OR P6, PT, R12, UR15, P3 ;  /* 0x0000000f0c007c0c */ /* 0x000fe40009fc2670 */
[----:B------:R-:W-:-:S03]  /*2340*/  IADD3 R12, PT, PT, R4, 0x3, RZ ;  /* 0x00000003040c7810 */ /* 0x000fc60007ffe0ff */
[----:B------:R-:W-:Y:S01]  /*2350*/  VOTEU.ALL UP2, P1 ;  /* 0x0000000000ff7886 */ /* 0x000fe20000840000 */
[----:B------:R-:W-:Y:S01]  /*2360*/  ISETP.EQ.OR P5, PT, R12, UR15, P3 ;  /* 0x0000000f0c007c0c */ /* 0x000fe20009fa2670 */
[----:B------:R-:W-:-:S03]  /*2370*/  VOTEU.ALL UP1, P4 ;  /* 0x0000000000ff7886 */ /* 0x000fc60002020000 */
[----:B------:R-:W-:Y:S02]  /*2380*/  @!UP2 UIMAD.WIDE.U32 UR28, UR9, 0x8, UR12 ;  /* 0x00000008091ca8a5 */ /* 0x000fe4000f8e000c */
[----:B------:R-:W-:Y:S01]  /*2390*/  @!UP1 UIMAD.WIDE.U32 UR30, UR11, 0x8, UR12 ;  /* 0x000000080b1e98a5 */ /* 0x000fe2000f8e000c */
[----:B------:R-:W-:-:S03]  /*23a0*/  VOTEU.ALL UP2, P6 ;  /* 0x0000000000ff7886 */ /* 0x000fc60003040000 */
[----:B------:R-:W-:Y:S02]  /*23b0*/  MOV R12, UR28 ;  /* 0x0000001c000c7c02 */ /* 0x000fe40008000f00 */
[----:B------:R-:W-:Y:S01]  /*23c0*/  MOV R13, UR29 ;  /* 0x0000001d000d7c02 */ /* 0x000fe20008000f00 */
[----:B------:R-:W-:Y:S01]  /*23d0*/  @!UP2 UIMAD.WIDE.U32 UR28, UR14, 0x8, UR12 ;  /* 0x000000080e1ca8a5 */ /* 0x000fe2000f8e000c */
[----:B------:R-:W-:Y:S01]  /*23e0*/  MOV R14, UR30 ;  /* 0x0000001e000e7c02 */ /* 0x000fe20008000f00 */
[----:B------:R-:W-:Y:S01]  /*23f0*/  VOTEU.ALL UP1, P5 ;  /* 0x0000000000ff7886 */ /* 0x000fe20002820000 */
[----:B------:R-:W-:Y:S02]  /*2400*/  MOV R15, UR31 ;  /* 0x0000001f000f7c02 */ /* 0x000fe40008000f00 */
[----:B------:R-:W0:Y:S01]  /*2410*/  @!P1 LDG.E.64 R12, desc[UR16][R12.64] ;  /* 0x000000100c0c9981 */ /* 0x000e22000c1e1b00 */
[----:B------:R-:W-:Y:S02]  /*2420*/  MOV R16, UR28 ;  /* 0x0000001c00107c02 */ /* 0x000fe40008000f00 */
[----:B------:R-:W-:Y:S01]  /*2430*/  MOV R17, UR29 ;  /* 0x0000001d00117c02 */ /* 0x000fe20008000f00 */
[----:B------:R-:W2:Y:S01]  /*2440*/  @!P4 LDG.E.64 R14, desc[UR16][R14.64] ;  /* 0x000000100e0ec981 */ /* 0x000ea2000c1e1b00 */
[----:B------:R-:W-:-:S04]  /*2450*/  @!UP1 UIMAD.WIDE.U32 UR28, UR23, 0x8, UR12 ;  /* 0x00000008171c98a5 */ /* 0x000fc8000f8e000c */
[----:B------:R-:W4:Y:S02]  /*2460*/  @!P6 LDG.E.64 R16, desc[UR16][R16.64] ;  /* 0x000000101010e981 */ /* 0x000f24000c1e1b00 */
[----:B-1----:R-:W-:Y:S02]  /*2470*/  MOV R18, UR28 ;  /* 0x0000001c00127c02 */ /* 0x002fe40008000f00 */
[----:B------:R-:W-:-:S06]  /*2480*/  MOV R19, UR29 ;  /* 0x0000001d00137c02 */ /* 0x000fcc0008000f00 */
[----:B------:R-:W5:Y:S01]  /*2490*/  @!P5 LDG.E.64 R18, desc[UR16][R18.64] ;  /* 0x000000101212d981 */ /* 0x000f62000c1e1b00 */
[----:B------:R-:W-:Y:S01]  /*24a0*/  IADD3 R20, PT, PT, R4, 0x4, RZ ;  /* 0x0000000404147810 */ /* 0x000fe20007ffe0ff */
[----:B0--3--:R-:W-:Y:S01]  /*24b0*/  @!P1 FADD.FTZ R10, R10, R12 ;  /* 0x0000000c0a0a9221 */ /* 0x009fe20000010000 */
[----:B------:R-:W-:Y:S01]  /*24c0*/  @!P1 FADD.FTZ R11, R11, R13 ;  /* 0x0000000d0b0b9221 */ /* 0x000fe20000010000 */
[----:B------:R-:W-:Y:S02]  /*24d0*/  IADD3 R12, PT, PT, R4, 0x5, RZ ;  /* 0x00000005040c7810 */ /* 0x000fe40007ffe0ff */
[----:B------:R-:W-:Y:S01]  /*24e0*/  ISETP.EQ.OR P1, PT, R20, UR15, P3 ;  /* 0x0000000f14007c0c */ /* 0x000fe20009f22670 */
[----:B--2---:R-:W-:Y:S01]  /*24f0*/  @!P4 FADD.FTZ R10, R10, R14 ;  /* 0x0000000e0a0ac221 */ /* 0x004fe20000010000 */
[----:B------:R-:W-:Y:S01]  /*2500*/  @!P4 FADD.FTZ R11, R11, R15 ;  /* 0x0000000f0b0bc221 */ /* 0x000fe20000010000 */
[----:B------:R-:W-:Y:S02]  /*2510*/  ISETP.EQ.OR P4, PT, R12, UR15, P3 ;  /* 0x0000000f0c007c0c */ /* 0x000fe40009f82670 */
[----:B------:R-:W-:Y:S01]  /*2520*/  IADD3 R12, PT, PT, R4, 0x6, RZ ;  /* 0x00000006040c7810 */ /* 0x000fe20007ffe0ff */
[----:B----4-:R-:W-:Y:S01]  /*2530*/  @!P6 FADD.FTZ R10, R10, R16 ;  /* 0x000000100a0ae221 */ /* 0x010fe20000010000 */
[----:B------:R-:W-:-:S02]  /*2540*/  @!P6 FADD.FTZ R11, R11, R17 ;  /* 0x000000110b0be221 */ /* 0x000fc40000010000 */
[----:B------:R-:W-:Y:S02]  /*2550*/  ISETP.EQ.OR P6, PT, R12, UR15, P3 ;  /* 0x0000000f0c007c0c */ /* 0x000fe40009fc2670 */
[----:B------:R-:W-:Y:S02]  /*2560*/  IADD3 R12, PT, PT, R4, 0x7, RZ ;  /* 0x00000007040c7810 */ /* 0x000fe40007ffe0ff */
[----:B------:R-:W-:Y:S01]  /*2570*/  VOTEU.ALL UP2, P1 ;  /* 0x0000000000ff7886 */ /* 0x000fe20000840000 */
[----:B-----5:R-:W-:Y:S01]  /*2580*/  @!P5 FADD.FTZ R10, R10, R18 ;  /* 0x000000120a0ad221 */ /* 0x020fe20000010000 */
[----:B------:R-:W-:Y:S01]  /*2590*/  @!P5 FADD.FTZ R11, R11, R19 ;  /* 0x000000130b0bd221 */ /* 0x000fe20000010000 */
[----:B------:R-:W-:Y:S02]  /*25a0*/  ISETP.EQ.OR P5, PT, R12, UR15, P3 ;  /* 0x0000000f0c007c0c */ /* 0x000fe40009fa2670 */
[----:B------:R-:W-:Y:S01]  /*25b0*/  @!UP2 UIMAD.WIDE.U32 UR28, UR24, 0x8, UR12 ;  /* 0x00000008181ca8a5 */ /* 0x000fe2000f8e000c */
[----:B------:R-:W-:-:S03]  /*25c0*/  VOTEU.ALL UP1, P4 ;  /* 0x0000000000ff7886 */ /* 0x000fc60002020000 */
[----:B------:R-:W-:Y:S02]  /*25d0*/  VOTEU.ALL UP2, P6 ;  /* 0x0000000000ff7886 */ /* 0x000fe40003040000 */
[----:B------:R-:W-:Y:S01]  /*25e0*/  MOV R12, UR28 ;  /* 0x0000001c000c7c02 */ /* 0x000fe20008000f00 */
[----:B------:R-:W-:Y:S01]  /*25f0*/  @!UP1 UIMAD.WIDE.U32 UR30, UR25, 0x8, UR12 ;  /* 0x00000008191e98a5 */ /* 0x000fe2000f8e000c */
[----:B------:R-:W-:Y:S01]  /*2600*/  MOV R13, UR29 ;  /* 0x0000001d000d7c02 */ /* 0x000fe20008000f00 */
[----:B------:R-:W-:Y:S02]  /*2610*/  @!UP2 UIMAD.WIDE.U32 UR28, UR26, 0x8, UR12 ;  /* 0x000000081a1ca8a5 */ /* 0x000fe4000f8e000c */
[----:B------:R-:W-:Y:S02]  /*2620*/  VOTEU.ALL UP1, P5 ;  /* 0x0000000000ff7886 */ /* 0x000fe40002820000 */
[----:B------:R-:W-:Y:S01]  /*2630*/  MOV R14, UR30 ;  /* 0x0000001e000e7c02 */ /* 0x000fe20008000f00 */
[----:B------:R-:W2:Y:S01]  /*2640*/  @!P1 LDG.E.64 R12, desc[UR16][R12.64] ;  /* 0x000000100c0c9981 */ /* 0x000ea2000c1e1b00 */
[----:B------:R-:W-:-:S02]  /*2650*/  MOV R15, UR31 ;  /* 0x0000001f000f7c02 */ /* 0x000fc40008000f00 */
[----:B------:R-:W-:Y:S02]  /*2660*/  MOV R16, UR28 ;  /* 0x0000001c00107c02 */ /* 0x000fe40008000f00 */
[----:B------:R-:W-:Y:S01]  /*2670*/  MOV R17, UR29 ;  /* 0x0000001d00117c02 */ /* 0x000fe20008000f00 */
[----:B------:R-:W-:Y:S01]  /*2680*/  @!UP1 UIMAD.WIDE.U32 UR28, UR27, 0x8, UR12 ;  /* 0x000000081b1c98a5 */ /* 0x000fe2000f8e000c */
[----:B------:R-:W3:Y:S04]  /*2690*/  @!P4 LDG.E.64 R14, desc[UR16][R14.64] ;  /* 0x000000100e0ec981 */ /* 0x000ee8000c1e1b00 */
[----:B------:R-:W4:Y:S01]  /*26a0*/  @!P6 LDG.E.64 R16, desc[UR16][R16.64] ;  /* 0x000000101010e981 */ /* 0x000f22000c1e1b00 */
[----:B------:R-:W-:Y:S01]  /*26b0*/  MOV R18, UR28 ;  /* 0x0000001c00127c02 */ /* 0x000fe20008000f00 */
[----:B------:R-:W-:-:S06]  /*26c0*/  IMAD.U32 R19, RZ, RZ, UR29 ;  /* 0x0000001dff137e24 */ /* 0x000fcc000f8e00ff */
[----:B------:R-:W5:Y:S01]  /*26d0*/  @!P5 LDG.E.64 R18, desc[UR16][R18.64] ;  /* 0x000000101212d981 */ /* 0x000f62000c1e1b00 */
[----:B------:R-:W-:Y:S01]  /*26e0*/  IADD3 R4, PT, PT, R4, 0x8, RZ ;  /* 0x0000000804047810 */ /* 0x000fe20007ffe0ff */
[----:B------:R-:W-:Y:S02]  /*26f0*/  UIADD3 UR10, UPT, UPT, UR10, 0x8, URZ ;  /* 0x000000080a0a7890 */ /* 0x000fe4000fffe0ff */
[----:B------:R-:W-:Y:S02]  /*2700*/  ULEA UR9, UR18, UR9, 0x3 ;  /* 0x0000000912097291 */ /* 0x000fe4000f8e18ff */
[----:B------:R-:W-:Y:S02]  /*2710*/  ULEA UR11, UR18, UR11, 0x3 ;  /* 0x0000000b120b7291 */ /* 0x000fe4000f8e18ff */
[----:B------:R-:W-:Y:S02]  /*2720*/  ULEA UR14, UR18, UR14, 0x3 ;  /* 0x0000000e120e7291 */ /* 0x000fe4000f8e18ff */
[----:B------:R-:W-:-:S02]  /*2730*/  ULEA UR23, UR18, UR23, 0x3 ;  /* 0x0000001712177291 */ /* 0x000fc4000f8e18ff */
[----:B------:R-:W-:Y:S02]  /*2740*/  ULEA UR24, UR18, UR24, 0x3 ;  /* 0x0000001812187291 */ /* 0x000fe4000f8e18ff */
[----:B------:R-:W-:Y:S02]  /*2750*/  ULEA UR25, UR18, UR25, 0x3 ;  /* 0x0000001912197291 */ /* 0x000fe4000f8e18ff */
[----:B------:R-:W-:Y:S02]  /*2760*/  ULEA UR26, UR18, UR26, 0x3 ;  /* 0x0000001a121a7291 */ /* 0x000fe4000f8e18ff */
[----:B------:R-:W-:Y:S01]  /*2770*/  ULEA UR27, UR18, UR27, 0x3 ;  /* 0x0000001b121b7291 */ /* 0x000fe2000f8e18ff */
[----:B--2---:R-:W-:Y:S01]  /*2780*/  @!P1 FADD.FTZ R10, R10, R12 ;  /* 0x0000000c0a0a9221 */ /* 0x004fe20000010000 */
[----:B------:R-:W-:Y:S01]  /*2790*/  @!P1 FADD.FTZ R11, R11, R13 ;  /* 0x0000000d0b0b9221 */ /* 0x000fe20000010000 */
[----:B------:R-:W-:Y:S02]  /*27a0*/  ISETP.NE.AND P1, PT, R4, UR21, PT ;  /* 0x0000001504007c0c */ /* 0x000fe4000bf25270 */
[----:B---3--:R-:W-:Y:S01]  /*27b0*/  @!P4 FADD.FTZ R10, R10, R14 ;  /* 0x0000000e0a0ac221 */ /* 0x008fe20000010000 */
[----:B------:R-:W-:-:S03]  /*27c0*/  @!P4 FADD.FTZ R11, R11, R15 ;  /* 0x0000000f0b0bc221 */ /* 0x000fc60000010000 */
[----:B----4-:R-:W-:Y:S01]  /*27d0*/  @!P6 FADD.FTZ R10, R10, R16 ;  /* 0x000000100a0ae221 */ /* 0x010fe20000010000 */
[----:B------:R-:W-:-:S03]  /*27e0*/  @!P6 FADD.FTZ R11, R11, R17 ;  /* 0x000000110b0be221 */ /* 0x000fc60000010000 */
[----:B-----5:R-:W-:Y:S01]  /*27f0*/  @!P5 FADD.FTZ R10, R10, R18 ;  /* 0x000000120a0ad221 */ /* 0x020fe20000010000 */
[----:B------:R-:W-:Y:S02]  /*2800*/  @!P5 FADD.FTZ R11, R11, R19 ;  /* 0x000000130b0bd221 */ /* 0x000fe40000010000 */
[----:B------:R-:W-:Y:S05]  /*2810*/  @P1 BRA `(.L_x_16) ;  /* 0xfffffff800b41947 */ /* 0x000fea000383ffff */
[----:B------:R-:W-:-:S07]  /*2820*/  MOV R4, UR21 ;  /* 0x0000001500047c02 */ /* 0x000fce0008000f00 */
.L_x_15:
[----:B------:R-:W-:-:S04]  /*2830*/  ULOP3.LUT UR9, UR19, 0x7, URZ, 0xc0, !UPT ;  /* 0x0000000713097892 */ /* 0x000fc8000f8ec0ff */
[----:B------:R-:W-:-:S09]  /*2840*/  UISETP.NE.AND UP1, UPT, UR9, URZ, UPT ;  /* 0x000000ff0900728c */ /* 0x000fd2000bf25270 */
[----:B------:R-:W-:Y:S05]  /*2850*/  BRA.U !UP1, `(.L_x_12) ;  /* 0x0000000509207547 */ /* 0x000fea000b800000 */
[----:B------:R-:W-:-:S04]  /*2860*/  ULOP3.LUT UR9, UR19, 0x3, URZ, 0xc0, !UPT ;  /* 0x0000000313097892 */ /* 0x000fc8000f8ec0ff */
[----:B------:R-:W-:Y:S01]  /*2870*/  UISETP.NE.AND UP1, UPT, UR9, URZ, UPT ;  /* 0x000000ff0900728c */ /* 0x000fe2000bf25270 */
[----:B------:R-:W-:Y:S10]  /*2880*/  BRA.U !UP0, `(.L_x_17) ;  /* 0x00000001088c7547 */ /* 0x000ff4000b800000 */
[C---:B----4-:R-:W-:Y:S02]  /*2890*/  IADD3 R16, PT, PT, R4.reuse, 0x1, RZ ;  /* 0x0000000104107810 */ /* 0x050fe40007ffe0ff */
[----:B------:R-:W-:Y:S02]  /*28a0*/  ISETP.EQ.OR P1, PT, R4, UR15, P3 ;  /* 0x0000000f04007c0c */ /* 0x000fe40009f22670 */
[----:B------:R-:W-:Y:S02]  /*28b0*/  ISETP.EQ.OR P4, PT, R16, UR15, P3 ;  /* 0x0000000f10007c0c */ /* 0x000fe40009f82670 */
[C---:B--2---:R-:W-:Y:S02]  /*28c0*/  IADD3 R14, PT, PT, R4.reuse, 0x2, RZ ;  /* 0x00000002040e7810 */ /* 0x044fe40007ffe0ff */
[----:B-1----:R-:W-:Y:S02]  /*28d0*/  IADD3 R18, PT, PT, R4, 0x3, RZ ;  /* 0x0000000304127810 */ /* 0x002fe40007ffe0ff */
[----:B------:R-:W-:-:S02]  /*28e0*/  ISETP.EQ.OR P5, PT, R14, UR15, P3 ;  /* 0x0000000f0e007c0c */ /* 0x000fc40009fa2670 */
[----:B------:R-:W-:Y:S02]  /*28f0*/  MOV R13, UR18 ;  /* 0x00000012000d7c02 */ /* 0x000fe40008000f00 */
[----:B------:R-:W-:Y:S02]  /*2900*/  MOV R17, UR18 ;  /* 0x0000001200117c02 */ /* 0x000fe40008000f00 */
[----:B------:R-:W-:Y:S01]  /*2910*/  ISETP.EQ.OR P6, PT, R18, UR15, P3 ;  /* 0x0000000f12007c0c */ /* 0x000fe20009fc2670 */
[----:B------:R-:W-:Y:S01]  /*2920*/  @!P1 IMAD R12, R4, R13, UR5 ;  /* 0x00000005040c9e24 */ /* 0x000fe2000f8e020d */
[----:B------:R-:W-:Y:S01]  /*2930*/  MOV R15, 0x8 ;  /* 0x00000008000f7802 */ /* 0x000fe20000000f00 */
[----:B------:R-:W-:Y:S01]  /*2940*/  @!P4 IMAD R16, R16, R17, UR5 ;  /* 0x000000051010ce24 */ /* 0x000fe2000f8e0211 */
[----:B------:R-:W-:Y:S01]  /*2950*/  MOV R19, UR18 ;  /* 0x0000001200137c02 */ /* 0x000fe20008000f00 */
[----:B------:R-:W-:Y:S01]  /*2960*/  HFMA2 R17, -RZ, RZ, 0, 4.76837158203125e-07 ;  /* 0x00000008ff117431 */ /* 0x000fe200000001ff */
[----:B------:R-:W-:Y:S01]  /*2970*/  MOV R21, UR18 ;  /* 0x0000001200157c02 */ /* 0x000fe20008000f00 */
[----:B------:R-:W-:-:S04]  /*2980*/  @!P1 IMAD.WIDE.U32 R12, R12, R15, UR12 ;  /* 0x0000000c0c0c9e25 */ /* 0x000fc8000f8e000f */
[----:B------:R-:W-:Y:S02]  /*2990*/  @!P5 IMAD R14, R14, R19, UR5 ;  /* 0x000000050e0ede24 */ /* 0x000fe4000f8e0213 */
[----:B------:R-:W-:Y:S01]  /*29a0*/  @!P4 IMAD.WIDE.U32 R16, R16, R17, UR12 ;  /* 0x0000000c1010ce25 */ /* 0x000fe2000f8e0011 */
[----:B------:R-:W0:Y:S01]  /*29b0*/  @!P1 LDG.E.64 R12, desc[UR16][R12.64] ;  /* 0x000000100c0c9981 */ /* 0x000e22000c1e1b00 */
[----:B------:R-:W-:Y:S02]  /*29c0*/  MOV R19, 0x8 ;  /* 0x0000000800137802 */ /* 0x000fe40000000f00 */
[----:B------:R-:W-:Y:S02]  /*29d0*/  @!P6 IMAD R18, R18, R21, UR5 ;  /* 0x000000051212ee24 */ /* 0x000fe4000f8e0215 */
[----:B------:R-:W-:Y:S01]  /*29e0*/  @!P5 IMAD.WIDE.U32 R14, R14, R15, UR12 ;  /* 0x0000000c0e0ede25 */ /* 0x000fe2000f8e000f */
[----:B------:R-:W2:Y:S03]  /*29f0*/  @!P4 LDG.E.64 R16, desc[UR16][R16.64] ;  /* 0x000000101010c981 */ /* 0x000ea6000c1e1b00 */
[----:B------:R-:W-:-:S02]  /*2a00*/  @!P6 IMAD.WIDE.U32 R18, R18, R19, UR12 ;  /* 0x0000000c1212ee25 */ /* 0x000fc4000f8e0013 */
[----:B------:R-:W4:Y:S04]  /*2a10*/  @!P5 LDG.E.64 R14, desc[UR16][R14.64] ;  /* 0x000000100e0ed981 */ /* 0x000f28000c1e1b00 */
[----:B------:R-:W5:Y:S01]  /*2a20*/  @!P6 LDG.E.64 R18, desc[UR16][R18.64] ;  /* 0x000000101212e981 */ /* 0x000f62000c1e1b00 */
[----:B------:R-:W-:Y:S01]  /*2a30*/  IADD3 R4, PT, PT, R4, 0x4, RZ ;  /* 0x0000000404047810 */ /* 0x000fe20007ffe0ff */
[----:B0--3--:R-:W-:Y:S01]  /*2a40*/  @!P1 FADD.FTZ R10, R10, R12 ;  /* 0x0000000c0a0a9221 */ /* 0x009fe20000010000 */
[----:B------:R-:W-:-:S03]  /*2a50*/  @!P1 FADD.FTZ R11, R11, R13 ;  /* 0x0000000d0b0b9221 */ /* 0x000fc60000010000 */
[----:B--2---:R-:W-:Y:S01]  /*2a60*/  @!P4 FADD.FTZ R10, R10, R16 ;  /* 0x000000100a0ac221 */ /* 0x004fe20000010000 */
[----:B------:R-:W-:-:S03]  /*2a70*/  @!P4 FADD.FTZ R11, R11, R17 ;  /* 0x000000110b0bc221 */ /* 0x000fc60000010000 */
[----:B----4-:R-:W-:Y:S01]  /*2a80*/  @!P5 FADD.FTZ R10, R10, R14 ;  /* 0x0000000e0a0ad221 */ /* 0x010fe20000010000 */
[----:B------:R-:W-:-:S03]  /*2a90*/  @!P5 FADD.FTZ R11, R11, R15 ;  /* 0x0000000f0b0bd221 */ /* 0x000fc60000010000 */
[----:B-----5:R-:W-:Y:S01]  /*2aa0*/  @!P6 FADD.FTZ R10, R10, R18 ;  /* 0x000000120a0ae221 */ /* 0x020fe20000010000 */
[----:B------:R-:W-:-:S07]  /*2ab0*/  @!P6 FADD.FTZ R11, R11, R19 ;  /* 0x000000130b0be221 */ /* 0x000fce0000010000 */
.L_x_17:
[----:B------:R-:W-:Y:S05]  /*2ac0*/  BRA.U !UP1, `(.L_x_12) ;  /* 0x0000000109847547 */ /* 0x000fea000b800000 */
[----:B------:R-:W-:Y:S02]  /*2ad0*/  UISETP.NE.AND UP1, UPT, UR9, 0x1, UPT ;  /* 0x000000010900788c */ /* 0x000fe4000bf25270 */
[----:B------:R-:W-:-:S07]  /*2ae0*/  ULOP3.LUT UP2, URZ, UR19, 0x1, URZ, 0xc0, !UPT ;  /* 0x0000000113ff7892 */ /* 0x000fce000f84c0ff */
[----:B------:R-:W-:Y:S05]  /*2af0*/  BRA.U !UP1, `(.L_x_18) ;  /* 0x0000000109487547 */ /* 0x000fea000b800000 */
[C---:B--2-4-:R-:W-:Y:S01]  /*2b00*/  IADD3 R12, PT, PT, R4.reuse, 0x1, RZ ;  /* 0x00000001040c7810 */ /* 0x054fe20007ffe0ff */
[----:B------:R-:W-:Y:S01]  /*2b10*/  HFMA2 R15, -RZ, RZ, 0, 4.76837158203125e-07 ;  /* 0x00000008ff0f7431 */ /* 0x000fe200000001ff */
[----:B------:R-:W-:Y:S02]  /*2b20*/  ISETP.EQ.OR P4, PT, R4, UR15, P3 ;  /* 0x0000000f04007c0c */ /* 0x000fe40009f82670 */
[----:B------:R-:W-:Y:S02]  /*2b30*/  ISETP.EQ.OR P1, PT, R12, UR15, P3 ;  /* 0x0000000f0c007c0c */ /* 0x000fe40009f22670 */
[----:B------:R-:W-:Y:S02]  /*2b40*/  MOV R13, UR18 ;  /* 0x00000012000d7c02 */ /* 0x000fe40008000f00 */
[----:B------:R-:W-:-:S07]  /*2b50*/  MOV R17, UR18 ;  /* 0x0000001200117c02 */ /* 0x000fce0008000f00 */
[----:B------:R-:W-:Y:S01]  /*2b60*/  @!P4 IMAD R14, R4, R13, UR5 ;  /* 0x00000005040ece24 */ /* 0x000fe2000f8e020d */
[----:B------:R-:W-:Y:S01]  /*2b70*/  MOV R13, 0x8 ;  /* 0x00000008000d7802 */ /* 0x000fe20000000f00 */
[----:B------:R-:W-:Y:S02]  /*2b80*/  @!P1 IMAD R12, R12, R17, UR5 ;  /* 0x000000050c0c9e24 */ /* 0x000fe4000f8e0211 */
[----:B------:R-:W-:-:S04]  /*2b90*/  @!P4 IMAD.WIDE.U32 R14, R14, R15, UR12 ;  /* 0x0000000c0e0ece25 */ /* 0x000fc8000f8e000f */
[----:B------:R-:W-:Y:S02]  /*2ba0*/  @!P1 IMAD.WIDE.U32 R12, R12, R13, UR12 ;  /* 0x0000000c0c0c9e25 */ /* 0x000fe4000f8e000d */
[----:B------:R-:W0:Y:S04]  /*2bb0*/  @!P4 LDG.E.64 R14, desc[UR16][R14.64] ;  /* 0x000000100e0ec981 */ /* 0x000e28000c1e1b00 */
[----:B------:R-:W2:Y:S01]  /*2bc0*/  @!P1 LDG.E.64 R12, desc[UR16][R12.64] ;  /* 0x000000100c0c9981 */ /* 0x000ea2000c1e1b00 */
[----:B------:R-:W-:Y:S01]  /*2bd0*/  IADD3 R4, PT, PT, R4, 0x2, RZ ;  /* 0x0000000204047810 */ /* 0x000fe20007ffe0ff */
[----:B0--3--:R-:W-:Y:S01]  /*2be0*/  @!P4 FADD.FTZ R10, R10, R14 ;  /* 0x0000000e0a0ac221 */ /* 0x009fe20000010000 */
[----:B------:R-:W-:-:S03]  /*2bf0*/  @!P4 FADD.FTZ R11, R11, R15 ;  /* 0x0000000f0b0bc221 */ /* 0x000fc60000010000 */
[----:B--2---:R-:W-:Y:S01]  /*2c00*/  @!P1 FADD.FTZ R10, R10, R12 ;  /* 0x0000000c0a0a9221 */ /* 0x004fe20000010000 */
[----:B------:R-:W-:-:S07]  /*2c10*/  @!P1 FADD.FTZ R11, R11, R13 ;  /* 0x0000000d0b0b9221 */ /* 0x000fce0000010000 */
.L_x_18:
[----:B------:R-:W-:Y:S01]  /*2c20*/  ISETP.EQ.OR P1, PT, R4, UR15, P3 ;  /* 0x0000000f04007c0c */ /* 0x000fe20009f22670 */
[----:B------:R-:W-:Y:S03]  /*2c30*/  BSSY.RECONVERGENT B0, `(.L_x_12) ;  /* 0x000000a000007945 */ /* 0x000fe60003800200 */
[----:B------:R-:W-:-:S13]  /*2c40*/  PLOP3.LUT P1, PT, P1, PT, UP2, 0xd5, 0x5d ;  /* 0x00000000005d781c */ /* 0x000fda0000f2fa2d */
[----:B------:R-:W-:Y:S05]  /*2c50*/  @P1 BRA `(.L_x_19) ;  /* 0x00000000001c1947 */ /* 0x000fea0003800000 */
[----:B--2-4-:R-:W-:Y:S01]  /*2c60*/  MOV R13, UR18 ;  /* 0x00000012000d7c02 */ /* 0x014fe20008000f00 */
[----:B------:R-:W-:-:S04]  /*2c70*/  HFMA2 R15, -RZ, RZ, 0, 4.76837158203125e-07 ;  /* 0x00000008ff0f7431 */ /* 0x000fc800000001ff */
[----:B------:R-:W-:-:S04]  /*2c80*/  IMAD R12, R4, R13, UR5 ;  /* 0x00000005040c7e24 */ /* 0x000fc8000f8e020d */
[----:B------:R-:W-:-:S06]  /*2c90*/  IMAD.WIDE.U32 R12, R12, R15, UR12 ;  /* 0x0000000c0c0c7e25 */ /* 0x000fcc000f8e000f */
[----:B------:R-:W0:Y:S02]  /*2ca0*/  LDG.E.64 R12, desc[UR16][R12.64] ;  /* 0x000000100c0c7981 */ /* 0x000e24000c1e1b00 */
[----:B0--3--:R-:W-:Y:S01]  /*2cb0*/  FADD.FTZ R10, R10, R12 ;  /* 0x0000000c0a0a7221 */ /* 0x009fe20000010000 */
[----:B------:R-:W-:-:S07]  /*2cc0*/  FADD.FTZ R11, R11, R13 ;  /* 0x0000000d0b0b7221 */ /* 0x000fce0000010000 */
.L_x_19:
[----:B------:R-:W-:Y:S05]  /*2cd0*/  BSYNC.RECONVERGENT B0 ;  /* 0x0000000000007941 */ /* 0x000fea0003800200 */
.L_x_12:
[----:B------:R-:W5:Y:S01]  /*2ce0*/  S2UR UR10, SR_CgaCtaId ;  /* 0x00000000000a79c3 */ /* 0x000f620000008800 */
[----:B------:R-:W-:Y:S01]  /*2cf0*/  UMOV UR9, 0x400 ;  /* 0x0000040000097882 */ /* 0x000fe20000000000 */
[----:B------:R-:W-:Y:S02]  /*2d00*/  SHF.L.U32 R43, R43, 0x10, RZ ;  /* 0x000000102b2b7819 */ /* 0x000fe400000006ff */
[----:B------:R-:W-:Y:S02]  /*2d10*/  SHF.L.U32 R40, R40, 0x10, RZ ;  /* 0x0000001028287819 */ /* 0x000fe400000006ff */
[----:B------:R-:W-:Y:S01]  /*2d20*/  SHF.L.U32 R39, R39, 0x10, RZ ;  /* 0x0000001027277819 */ /* 0x000fe200000006ff */
[----:B------:R-:W-:Y:S01]  /*2d30*/  FADD.FTZ R43, R43, -UR32 ;  /* 0x800000202b2b7e21 */ /* 0x000fe20008010000 */
[----:B------:R-:W-:Y:S01]  /*2d40*/  SHF.L.U32 R36, R36, 0x10, RZ ;  /* 0x0000001024247819 */ /* 0x000fe200000006ff */
[----:B------:R-:W-:Y:S01]  /*2d50*/  FADD.FTZ R40, R40, -UR32 ;  /* 0x8000002028287e21 */ /* 0x000fe20008010000 */
[----:B--2-4-:R-:W-:Y:S01]  /*2d60*/  SHF.L.U32 R15, R42, 0x10, RZ ;  /* 0x000000102a0f7819 */ /* 0x014fe200000006ff */
[----:B------:R-:W-:-:S02]  /*2d70*/  FMUL.FTZ R43, R43, UR22 ;  /* 0x000000162b2b7c20 */ /* 0x000fc40008410000 */
[----:B------:R-:W-:Y:S01]  /*2d80*/  FMUL.FTZ R40, R40, UR22 ;  /* 0x0000001628287c20 */ /* 0x000fe20008410000 */
[----:B-----5:R-:W-:-:S09]  /*2d90*/  ULEA UR9, UR10, UR9, 0x18 ;  /* 0x000000090a097291 */ /* 0x020fd2000f8ec0ff */
[----:B------:R0:W-:Y:S01]  /*2da0*/  @!P3 STS.64 [UR9+0x48], R10 ;  /* 0x0000480aff00b988 */ /* 0x0001e20008000a09 */
[----:B------:R-:W-:Y:S01]  /*2db0*/  BAR.SYNC.DEFER_BLOCKING 0x0 ;  /* 0x0000000000007b1d */ /* 0x000fe20000010000 */
[----:B0--3--:R-:W-:Y:S01]  /*2dc0*/  FADD.FTZ R10, R39, -UR32 ;  /* 0x80000020270a7e21 */ /* 0x009fe20008010000 */
[----:B------:R-:W-:-:S04]  /*2dd0*/  FADD.FTZ R11, R36, -UR32 ;  /* 0x80000020240b7e21 */ /* 0x000fc80008010000 */
[----:B------:R-:W0:Y:S01]  /*2de0*/  LDS.64 R12, [UR9+0x48] ;  /* 0x00004809ff0c7984 */ /* 0x000e220008000a00 */
[----:B------:R-:W0:Y:S02]  /*2df0*/  LDCU UR9, c[0x0][0x42c] ;  /* 0x00008580ff0977ac */ /* 0x000e240008000800 */
[----:B0-----:R-:W-:Y:S01]  /*2e00*/  FMUL.FTZ R4, R12, UR9 ;  /* 0x000000090c047c20 */ /* 0x001fe20008410000 */
[----:B------:R-:W-:Y:S01]  /*2e10*/  FMUL.FTZ R13, R13, UR9 ;  /* 0x000000090d0d7c20 */ /* 0x000fe20008410000 */
[----:B------:R-:W-:Y:S01]  /*2e20*/  SHF.L.U32 R12, R41, 0x10, RZ ;  /* 0x00000010290c7819 */ /* 0x000fe200000006ff */
[----:B------:R-:W-:Y:S06]  /*2e30*/  @!P2 BRA `(.L_x_20) ;  /* 0x000000000048a947 */ /* 0x000fec0003800000 */
[----:B------:R-:W-:Y:S01]  /*2e40*/  FFMA.FTZ R14, R8, R43, R6 ;  /* 0x0000002b080e7223 */ /* 0x000fe20000010006 */
[----:B------:R-:W-:-:S03]  /*2e50*/  FFMA.FTZ R16, R9, R40, R7 ;  /* 0x0000002809107223 */ /* 0x000fc60000010007 */
[----:B------:R-:W-:Y:S01]  /*2e60*/  FMUL.FTZ R17, R14, -1.4426950216293334961 ;  /* 0xbfb8aa3b0e117820 */ /* 0x000fe20000410000 */
[----:B------:R-:W-:-:S05]  /*2e70*/  FMUL.FTZ R19, R16, -1.4426950216293334961 ;  /* 0xbfb8aa3b10137820 */ /* 0x000fca0000410000 */
[----:B------:R-:W1:Y:S04]  /*2e80*/  MUFU.EX2 R17, R17 ;  /* 0x0000001100117308 */ /* 0x000e680000000800 */
[----:B------:R-:W0:Y:S01]  /*2e90*/  MUFU.EX2 R19, R19 ;  /* 0x0000001300137308 */ /* 0x000e220000000800 */
[----:B-1----:R-:W-:Y:S01]  /*2ea0*/  FADD.FTZ R18, R17, 1 ;  /* 0x3f80000011127421 */ /* 0x002fe20000010000 */
[----:B0-----:R-:W-:-:S05]  /*2eb0*/  FADD.FTZ R20, R19, 1 ;  /* 0x3f80000013147421 */ /* 0x001fca0000010000 */
[----:B------:R-:W0:Y:S08]  /*2ec0*/  MUFU.RCP R18, R18 ;  /* 0x0000001200127308 */ /* 0x000e300000001000 */
[----:B------:R-:W1:Y:S01]  /*2ed0*/  MUFU.RCP R21, R20 ;  /* 0x0000001400157308 */ /* 0x000e620000001000 */
[----:B0-----:R-:W-:Y:S01]  /*2ee0*/  FADD.FTZ R23, -R18, 1 ;  /* 0x3f80000012177421 */ /* 0x001fe20000010100 */
[----:B------:R-:W-:-:S03]  /*2ef0*/  FMUL.FTZ R15, R15, R18 ;  /* 0x000000120f0f7220 */ /* 0x000fc60000410000 */
[----:B------:R-:W-:Y:S01]  /*2f00*/  FFMA.FTZ R14, R14, R23, 1 ;  /* 0x3f8000000e0e7423 */ /* 0x000fe20000010017 */
[----:B-1----:R-:W-:Y:S01]  /*2f10*/  FADD.FTZ R25, -R21, 1 ;  /* 0x3f80000015197421 */ /* 0x002fe20000010100 */
[----:B------:R-:W-:Y:S02]  /*2f20*/  FMUL.FTZ R12, R12, R21 ;  /* 0x000000150c0c7220 */ /* 0x000fe40000410000 */
[----:B------:R-:W-:Y:S01]  /*2f30*/  FMUL.FTZ R15, R15, R14 ;  /* 0x0000000e0f0f7220 */ /* 0x000fe20000410000 */
[----:B------:R-:W-:-:S04]  /*2f40*/  FFMA.FTZ R25, R16, R25, 1 ;  /* 0x3f80000010197423 */ /* 0x000fc80000010019 */
[----:B------:R-:W-:-:S07]  /*2f50*/  FMUL.FTZ R12, R12, R25 ;  /* 0x000000190c0c7220 */ /* 0x000fce0000410000 */
.L_x_20:
[----:B------:R-:W-:Y:S04]  /*2f60*/  BSSY.RECONVERGENT B0, `(.L_x_21) ;  /* 0x0000015000007945 */ /* 0x000fe80003800200 */
[----:B------:R-:W-:Y:S05]  /*2f70*/  @P0 BRA `(.L_x_22) ;  /* 0x00000000004c0947 */ /* 0x000fea0003800000 */
[----:B------:R-:W0:Y:S01]  /*2f80*/  LDCU.64 UR12, c[0x0][0x3f8] ;  /* 0x00007f00ff0c77ac */ /* 0x000e220008000a00 */
[C-C-:B------:R-:W-:Y:S01]  /*2f90*/  FFMA.FTZ R17, R4.reuse, R43, R13.reuse ;  /* 0x0000002b04117223 */ /* 0x140fe2000001000d */
[----:B------:R-:W-:Y:S01]  /*2fa0*/  FFMA.FTZ R14, R4, R40, R13 ;  /* 0x00000028040e7223 */ /* 0x000fe2000001000d */
[----:B------:R-:W-:Y:S01]  /*2fb0*/  SHF.R.S32.HI R16, RZ, 0x1f, R47 ;  /* 0x0000001fff107819 */ /* 0x000fe2000001142f */
[----:B------:R-:W2:Y:S01]  /*2fc0*/  LDCU.64 UR10, c[0x0][0x380] ;  /* 0x00007000ff0a77ac */ /* 0x000ea20008000a00 */
[----:B------:R-:W-:Y:S01]  /*2fd0*/  FFMA.FTZ R17, R8, R15, -R17 ;  /* 0x0000000f08117223 */ /* 0x000fe20000010811 */
[----:B------:R-:W-:Y:S01]  /*2fe0*/  FFMA.FTZ R12, R9, R12, -R14 ;  /* 0x0000000c090c7223 */ /* 0x000fe2000001080e */
[----:B------:R-:W-:Y:S02]  /*2ff0*/  MOV R14, R48 ;  /* 0x00000030000e7202 */ /* 0x000fe40000000f00 */
[----:B------:R-:W-:Y:S01]  /*3000*/  MOV R15, R51 ;  /* 0x00000033000f7202 */ /* 0x000fe20000000f00 */
[----:B------:R-:W-:Y:S01]  /*3010*/  FMUL.FTZ R19, R17, UR22 ;  /* 0x0000001611137c20 */ /* 0x000fe20008410000 */
[----:B------:R-:W-:Y:S01]  /*3020*/  FMUL.FTZ R12, R12, UR22 ;  /* 0x000000160c0c7c20 */ /* 0x000fe20008410000 */
[----:B0-----:R-:W-:-:S02]  /*3030*/  IMAD R16, R16, UR12, RZ ;  /* 0x0000000c10107c24 */ /* 0x001fc4000f8e02ff */
[----:B------:R-:W-:-:S04]  /*3040*/  IMAD.WIDE.U32 R14, R47, UR12, R14 ;  /* 0x0000000c2f0e7c25 */ /* 0x000fc8000f8e000e */
[----:B------:R-:W-:Y:S01]  /*3050*/  IMAD R21, R47, UR13, R16 ;  /* 0x0000000d2f157c24 */ /* 0x000fe2000f8e0210 */
[----:B--2---:R-:W-:-:S04]  /*3060*/  LEA R16, P0, R14, UR10, 0x1 ;  /* 0x0000000a0e107c11 */ /* 0x004fc8000f8008ff */
[----:B------:R-:W-:Y:S02]  /*3070*/  IADD3 R21, PT, PT, R15, R21, RZ ;  /* 0x000000150f157210 */ /* 0x000fe40007ffe0ff */
[----:B------:R-:W-:Y:S02]  /*3080*/  F2FP.BF16.F32.PACK_AB R15, R12, R19 ;  /* 0x000000130c0f723e */ /* 0x000fe400000010ff */
[----:B------:R-:W-:-:S05]  /*3090*/  LEA.HI.X R17, R14, UR11, R21, 0x1, P0 ;  /* 0x0000000b0e117c11 */ /* 0x000fca00080f0c15 */
[----:B------:R0:W-:Y:S02]  /*30a0*/  STG.E desc[UR16][R16.64], R15 ;  /* 0x0000000f10007986 */ /* 0x0001e4000c101910 */
.L_x_22:
[----:B------:R-:W-:Y:S05]  /*30b0*/  BSYNC.RECONVERGENT B0 ;  /* 0x0000000000007941 */ /* 0x000fea0003800200 */
.L_x_21:
[----:B------:R-:W-:Y:S01]  /*30c0*/  UISETP.NE.AND UP1, UPT, UR20, URZ, UPT ;  /* 0x000000ff1400728c */ /* 0x000fe2000bf25270 */
[----:B0-----:R-:W-:Y:S01]  /*30d0*/  SHF.L.U32 R15, R38, 0x10, RZ ;  /* 0x00000010260f7819 */ /* 0x001fe200000006ff */
[----:B------:R-:W-:Y:S01]  /*30e0*/  FMUL.FTZ R21, R10, UR22 ;  /* 0x000000160a157c20 */ /* 0x000fe20008410000 */
[----:B------:R-:W-:Y:S01]  /*30f0*/  SHF.L.U32 R12, R37, 0x10, RZ ;  /* 0x00000010250c7819 */ /* 0x000fe200000006ff */
[----:B------:R-:W-:-:S05]  /*3100*/  FMUL.FTZ R20, R11, UR22 ;  /* 0x000000160b147c20 */ /* 0x000fca0008410000 */
[----:B------:R-:W-:Y:S05]  /*3110*/  BRA.U !UP1, `(.L_x_23) ;  /* 0x0000000109487547 */ /* 0x000fea000b800000 */
[----:B------:R-:W-:Y:S01]  /*3120*/  FFMA.FTZ R7, R9, R20, R7 ;  /* 0x0000001409077223 */ /* 0x000fe20000010007 */
[----:B------:R-:W-:-:S03]  /*3130*/  FFMA.FTZ R6, R8, R21, R6 ;  /* 0x0000001508067223 */ /* 0x000fc60000010006 */
[----:B------:R-:W-:Y:S01]  /*3140*/  FMUL.FTZ R16, R7, -1.4426950216293334961 ;  /* 0xbfb8aa3b07107820 */ /* 0x000fe20000410000 */
[----:B------:R-:W-:-:S05]  /*3150*/  FMUL.FTZ R10, R6, -1.4426950216293334961 ;  /* 0xbfb8aa3b060a7820 */ /* 0x000fca0000410000 */
[----:B------:R-:W0:Y:S04]  /*3160*/  MUFU.EX2 R16, R16 ;  /* 0x0000001000107308 */ /* 0x000e280000000800 */
[----:B------:R-:W2:Y:S01]  /*3170*/  MUFU.EX2 R10, R10 ;  /* 0x0000000a000a7308 */ /* 0x000ea20000000800 */
[----:B0-----:R-:W-:Y:S01]  /*3180*/  FADD.FTZ R17, R16, 1 ;  /* 0x3f80000010117421 */ /* 0x001fe20000010000 */
[----:B--2---:R-:W-:-:S05]  /*3190*/  FADD.FTZ R11, R10, 1 ;  /* 0x3f8000000a0b7421 */ /* 0x004fca0000010000 */
[----:B------:R-:W1:Y:S08]  /*31a0*/  MUFU.RCP R17, R17 ;  /* 0x0000001100117308 */ /* 0x000e700000001000 */
[----:B------:R-:W0:Y:S01]  /*31b0*/  MUFU.RCP R14, R11 ;  /* 0x0000000b000e7308 */ /* 0x000e220000001000 */
[----:B-1----:R-:W-:Y:S01]  /*31c0*/  FADD.FTZ R18, -R17, 1 ;  /* 0x3f80000011127421 */ /* 0x002fe20000010100 */
[----:B------:R-:W-:-:S03]  /*31d0*/  FMUL.FTZ R12, R12, R17 ;  /* 0x000000110c0c7220 */ /* 0x000fc60000410000 */
[----:B------:R-:W-:Y:S01]  /*31e0*/  FFMA.FTZ R7, R7, R18, 1 ;  /* 0x3f80000007077423 */ /* 0x000fe20000010012 */
[----:B0-----:R-:W-:Y:S01]  /*31f0*/  FADD.FTZ R19, -R14, 1 ;  /* 0x3f8000000e137421 */ /* 0x001fe20000010100 */
[----:B------:R-:W-:Y:S02]  /*3200*/  FMUL.FTZ R15, R15, R14 ;  /* 0x0000000e0f0f7220 */ /* 0x000fe40000410000 */
[----:B------:R-:W-:Y:S01]  /*3210*/  FMUL.FTZ R12, R12, R7 ;  /* 0x000000070c0c7220 */ /* 0x000fe20000410000 */
[----:B------:R-:W-:-:S04]  /*3220*/  FFMA.FTZ R6, R6, R19, 1 ;  /* 0x3f80000006067423 */ /* 0x000fc80000010013 */
[----:B------:R-:W-:-:S07]  /*3230*/  FMUL.FTZ R15, R15, R6 ;  /* 0x000000060f0f7220 */ /* 0x000fce0000410000 */
.L_x_23:
[----:B------:R-:W0:Y:S01]  /*3240*/  LDCU.64 UR10, c[0x0][0x400] ;  /* 0x00008000ff0a77ac */ /* 0x000e220008000a00 */
[C-C-:B------:R-:W-:Y:S01]  /*3250*/  FFMA.FTZ R7, R4.reuse, R21, R13.reuse ;  /* 0x0000001504077223 */ /* 0x140fe2000001000d */
[----:B------:R-:W-:Y:S01]  /*3260*/  FFMA.FTZ R4, R4, R20, R13 ;  /* 0x0000001404047223 */ /* 0x000fe2000001000d */
[----:B------:R-:W-:Y:S02]  /*3270*/  BSSY.RECONVERGENT B0, `(.L_x_24) ;  /* 0x0000013000007945 */ /* 0x000fe40003800200 */
[----:B------:R-:W-:Y:S01]  /*3280*/  FFMA.FTZ R7, R8, R15, -R7 ;  /* 0x0000000f08077223 */ /* 0x000fe20000010807 */
[----:B------:R-:W-:-:S03]  /*3290*/  FFMA.FTZ R4, R9, R12, -R4 ;  /* 0x0000000c09047223 */ /* 0x000fc60000010804 */
[----:B------:R-:W-:Y:S01]  /*32a0*/  FMUL.FTZ R9, R7, UR22 ;  /* 0x0000001607097c20 */ /* 0x000fe20008410000 */
[----:B------:R-:W-:Y:S01]  /*32b0*/  FMUL.FTZ R4, R4, UR22 ;  /* 0x0000001604047c20 */ /* 0x000fe20008410000 */
[----:B0-----:R-:W-:-:S04]  /*32c0*/  ISETP.GE.U32.AND P0, PT, R44, UR10, PT ;  /* 0x0000000a2c007c0c */ /* 0x001fc8000bf06070 */
[----:B------:R-:W-:-:S13]  /*32d0*/  ISETP.GE.AND.EX P0, PT, R3, UR11, PT, P0 ;  /* 0x0000000b03007c0c */ /* 0x000fda000bf06300 */
[----:B------:R-:W-:Y:S05]  /*32e0*/  @P0 BRA `(.L_x_25) ;  /* 0x00000000002c0947 */ /* 0x000fea0003800000 */
[----:B------:R-:W0:Y:S01]  /*32f0*/  LDCU.64 UR10, c[0x0][0x3f8] ;  /* 0x00007f00ff0a77ac */ /* 0x000e220008000a00 */
[----:B------:R-:W-:Y:S02]  /*3300*/  MOV R49, R51 ;  /* 0x0000003300317202 */ /* 0x000fe40000000f00 */
[----:B------:R-:W-:Y:S01]  /*3310*/  F2FP.BF16.F32.PACK_AB R9, R4, R9 ;  /* 0x000000090409723e */ /* 0x000fe200000010ff */
[----:B------:R-:W2:Y:S01]  /*3320*/  LDCU.64 UR12, c[0x0][0x380] ;  /* 0x00007000ff0c77ac */ /* 0x000ea20008000a00 */
[----:B0-----:R-:W-:Y:S02]  /*3330*/  IMAD R7, R3, UR10, RZ ;  /* 0x0000000a03077c24 */ /* 0x001fe4000f8e02ff */
[----:B------:R-:W-:-:S04]  /*3340*/  IMAD.WIDE.U32 R48, R44, UR10, R48 ;  /* 0x0000000a2c307c25 */ /* 0x000fc8000f8e0030 */
[----:B------:R-:W-:Y:S01]  /*3350*/  IMAD R7, R44, UR11, R7 ;  /* 0x0000000b2c077c24 */ /* 0x000fe2000f8e0207 */
[----:B--2---:R-:W-:-:S04]  /*3360*/  LEA R6, P0, R48, UR12, 0x1 ;  /* 0x0000000c30067c11 */ /* 0x004fc8000f8008ff */
[----:B------:R-:W-:-:S04]  /*3370*/  IADD3 R7, PT, PT, R49, R7, RZ ;  /* 0x0000000731077210 */ /* 0x000fc80007ffe0ff */
[----:B------:R-:W-:-:S05]  /*3380*/  LEA.HI.X R7, R48, UR13, R7, 0x1, P0 ;  /* 0x0000000d30077c11 */ /* 0x000fca00080f0c07 */
[----:B------:R0:W-:Y:S02]  /*3390*/  STG.E desc[UR16][R6.64], R9 ;  /* 0x0000000906007986 */ /* 0x0001e4000c101910 */
.L_x_25:
[----:B------:R-:W-:Y:S05]  /*33a0*/  BSYNC.RECONVERGENT B0 ;  /* 0x0000000000007941 */ /* 0x000fea0003800200 */
.L_x_24:
[----:B------:R-:W-:Y:S02]  /*33b0*/  UIADD3 UR8, UPT, UPT, UR18, UR8, URZ ;  /* 0x0000000812087290 */ /* 0x000fe4000fffe0ff */
[----:B------:R-:W-:Y:S02]  /*33c0*/  UIADD3 UR4, UPT, UPT, UR4, 0x1, URZ ;  /* 0x0000000104047890 */ /* 0x000fe4000fffe0ff */
[----:B------:R-:W-:-:S09]  /*33d0*/  UISETP.GE.AND UP1, UPT, UR8, UR6, UPT ;  /* 0x000000060800728c */ /* 0x000fd2000bf26270 */
[----:B------:R-:W-:Y:S05]  /*33e0*/  BRA.U !UP1, `(.L_x_26) ;  /* 0xffffffcd09ac7547 */ /* 0x000fea000b83ffff */
.L_x_1:
[----:B------:R-:W2:Y:S01]  /*33f0*/  LDC R4, c[0x0][0x370] ;  /* 0x0000dc00ff047b82 */ /* 0x000ea20000000800 */
[----:B------:R-:W-:Y:S01]  /*3400*/  ISETP.NE.AND P2, PT, R5, RZ, PT ;  /* 0x000000ff0500720c */ /* 0x000fe20003f45270 */
[----:B------:R-:W-:Y:S06]  /*3410*/  BSSY.RECONVERGENT B0, `(.L_x_27) ;  /* 0x0000011000007945 */ /* 0x000fec0003800200 */
[----:B0-----:R-:W0:Y:S08]  /*3420*/  LDC R9, c[0x0][0x374] ;  /* 0x0000dd00ff097b82 */ /* 0x001e300000000800 */
[----:B------:R-:W3:Y:S01]  /*3430*/  LDC.64 R2, c[0x0][0x3c8] ;  /* 0x0000f200ff027b82 */ /* 0x000ee20000000a00 */
[----:B--2---:R-:W-:-:S02]  /*3440*/  ISETP.NE.AND P1, PT, R4, 0x1, PT ;  /* 0x000000010400780c */ /* 0x004fc40003f25270 */
[----:B------:R-:W-:Y:S02]  /*3450*/  IADD3 R6, PT, PT, R4, -0x1, RZ ;  /* 0xffffffff04067810 */ /* 0x000fe40007ffe0ff */
[----:B0-----:R-:W-:-:S04]  /*3460*/  IADD3 R0, PT, PT, R9, -0x1, RZ ;  /* 0xffffffff09007810 */ /* 0x001fc80007ffe0ff */
[----:B------:R-:W-:Y:S02]  /*3470*/  ISETP.NE.AND P0, PT, R0, UR5, PT ;  /* 0x0000000500007c0c */ /* 0x000fe4000bf05270 */
[----:B------:R-:W-:Y:S02]  /*3480*/  SHF.L.U32 R0, R9, 0x1, RZ ;  /* 0x0000000109007819 */ /* 0x000fe400000006ff */
[----:B------:R-:W-:Y:S02]  /*3490*/  ISETP.NE.OR P0, PT, R6, UR15, P0 ;  /* 0x0000000f06007c0c */ /* 0x000fe40008705670 */
[----:B------:R-:W-:-:S05]  /*34a0*/  SEL R7, R0, RZ, P1 ;  /* 0x000000ff00077207 */ /* 0x000fca0000800000 */
[----:B---3--:R-:W-:Y:S01]  /*34b0*/  IMAD.WIDE.U32 R2, R7, 0x4, R2 ;  /* 0x0000000407027825 */ /* 0x008fe200078e0002 */
[----:B------:R-:W-:Y:S06]  /*34c0*/  @P2 BRA `(.L_x_28) ;  /* 0x0000000000142947 */ /* 0x000fec0003800000 */
[----:B------:R-:W-:Y:S01]  /*34d0*/  HFMA2 R7, -RZ, RZ, 0, 5.9604644775390625e-08 ;  /* 0x00000001ff077431 */ /* 0x000fe200000001ff */
[----:B------:R-:W-:Y:S06]  /*34e0*/  MEMBAR.ALL.GPU ;  /* 0x0000000000007992 */ /* 0x000fec000000a000 */
[----:B------:R-:W-:-:S00]  /*34f0*/  ERRBAR ;  /* 0x00000000000079ab */ /* 0x000fc00000000000 */
[----:B------:R-:W-:Y:S06]  /*3500*/  CGAERRBAR ;  /* 0x00000000000075ab */ /* 0x000fec0000000000 */
[----:B------:R0:W-:Y:S02]  /*3510*/  REDG.E.ADD.S32.STRONG.GPU desc[UR16][R2.64], R7 ;  /* 0x000000070200798e */ /* 0x0001e4000c12e310 */
.L_x_28:
[----:B------:R-:W-:Y:S05]  /*3520*/  BSYNC.RECONVERGENT B0 ;  /* 0x0000000000007941 */ /* 0x000fea0003800200 */
.L_x_27:
[----:B------:R-:W-:Y:S05]  /*3530*/  @P0 EXIT ;  /* 0x000000000000094d */ /* 0x000fea0003800000 */
[----:B------:R-:W-:Y:S05]  /*3540*/  @P2 BRA `(.L_x_29) ;  /* 0x0000000000202947 */ /* 0x000fea0003800000 */
[----:B------:R-:W-:-:S05]  /*3550*/  IMAD R0, R4, R9, RZ ;  /* 0x0000000904007224 */ /* 0x000fca00078e02ff */
[----:B------:R-:W-:-:S13]  /*3560*/  ISETP.NE.AND P0, PT, R0, -0x1, PT ;  /* 0xffffffff0000780c */ /* 0x000fda0003f05270 */
[----:B------:R-:W-:Y:S05]  /*3570*/  @!P0 BRA `(.L_x_29) ;  /* 0x0000000000148947 */ /* 0x000fea0003800000 */
.L_x_30:
[----:B0-----:R-:W2:Y:S04]  /*3580*/  LDG.E.STRONG.GPU R7, desc[UR16][R2.64] ;  /* 0x0000001002077981 */ /* 0x001ea8000c1ef900 */
[----:B--2---:R-:W-:Y:S01]  /*3590*/  CCTL.IVALL ;  /* 0x00000000ff00798f */ /* 0x004fe20002000000 */
[----:B------:R-:W-:Y:S05]  /*35a0*/  YIELD ;  /* 0x0000000000007946 */ /* 0x000fea0003800000 */
[----:B------:R-:W-:-:S13]  /*35b0*/  ISETP.NE.AND P0, PT, R7, R0, PT ;  /* 0x000000000700720c */ /* 0x000fda0003f05270 */
[----:B------:R-:W-:Y:S05]  /*35c0*/  @P0 BRA `(.L_x_30) ;  /* 0xfffffffc00ec0947 */ /* 0x000fea000383ffff */
.L_x_29:
[----:B------:R-:W-:Y:S05]  /*35d0*/  WARPSYNC.ALL ;  /* 0x0000000000007948 */ /* 0x000fea0003800000 */
[----:B------:R-:W2:Y:S08]  /*35e0*/  LDC.64 R8, c[0x0][0x3f8] ;  /* 0x0000fe00ff087b82 */ /* 0x000eb00000000a00 */
[----:B------:R-:W-:Y:S01]  /*35f0*/  BAR.SYNC.DEFER_BLOCKING 0x0 ;  /* 0x0000000000007b1d */ /* 0x000fe20000010000 */
[----:B--2---:R-:W-:-:S04]  /*3600*/  LEA.HI R0, P0, R9, R8, RZ, 0x1 ;  /* 0x0000000809007211 */ /* 0x004fc800078108ff */
[----:B0-----:R-:W-:-:S04]  /*3610*/  IADD3.X R3, PT, PT, RZ, R9, RZ, P0, !PT ;  /* 0x00000009ff037210 */ /* 0x001fc800007fe4ff */
[--C-:B------:R-:W-:Y:S02]  /*3620*/  SHF.R.S64 R0, R0, 0x1, R3.reuse ;  /* 0x0000000100007819 */ /* 0x100fe40000001003 */
[----:B------:R-:W-:Y:S02]  /*3630*/  SHF.R.S32.HI R3, RZ, 0x1, R3 ;  /* 0x00000001ff037819 */ /* 0x000fe40000011403 */
[----:B------:R-:W-:-:S04]  /*3640*/  ISETP.GT.U32.AND P0, PT, R0, R5, PT ;  /* 0x000000050000720c */ /* 0x000fc80003f04070 */
[----:B------:R-:W-:-:S13]  /*3650*/  ISETP.GT.AND.EX P0, PT, R3, RZ, PT, P0 ;  /* 0x000000ff0300720c */ /* 0x000fda0003f04300 */
[----:B------:R-:W-:Y:S05]  /*3660*/  @!P0 EXIT ;  /* 0x000000000000894d */ /* 0x000fea0003800000 */
[----:B------:R-:W-:Y:S01]  /*3670*/  IADD3 R7, P1, PT, R5, 0xe0, RZ ;  /* 0x000000e005077810 */ /* 0x000fe20007f3e0ff */
[----:B------:R-:W-:Y:S01]  /*3680*/  BSSY.RECONVERGENT B0, `(.L_x_31) ;  /* 0x000005d000007945 */ /* 0x000fe20003800200 */
[----:B------:R-:W-:Y:S02]  /*3690*/  MOV R2, RZ ;  /* 0x000000ff00027202 */ /* 0x000fe40000000f00 */
[----:B------:R-:W-:Y:S02]  /*36a0*/  ISETP.GT.U32.AND P0, PT, R0, R7, PT ;  /* 0x000000070000720c */ /* 0x000fe40003f04070 */
[----:B------:R-:W-:-:S04]  /*36b0*/  IADD3.X R6, PT, PT, RZ, R2, RZ, P1, !PT ;  /* 0x00000002ff067210 */ /* 0x000fc80000ffe4ff */
[----:B------:R-:W-:-:S04]  /*36c0*/  ISETP.GT.AND.EX P0, PT, R3, R6, PT, P0 ;  /* 0x000000060300720c */ /* 0x000fc80003f04300 */
[----:B------:R-:W-:Y:S02]  /*36d0*/  SEL R4, R0, R7, P0 ;  /* 0x0000000700047207 */ /* 0x000fe40000000000 */
[----:B------:R-:W-:Y:S02]  /*36e0*/  SEL R7, R3, R6, P0 ;  /* 0x0000000603077207 */ /* 0x000fe40000000000 */
[----:B------:R-:W-:-:S04]  /*36f0*/  IADD3 R4, P0, PT, R4, -0xe0, RZ ;  /* 0xffffff2004047810 */ /* 0x000fc80007f1e0ff */
[----:B------:R-:W-:Y:S02]  /*3700*/  IADD3.X R7, PT, PT, R7, -0x1, RZ, P0, !PT ;  /* 0xffffffff07077810 */ /* 0x000fe400007fe4ff */
[----:B------:R-:W-:-:S04]  /*3710*/  ISETP.NE.U32.AND P0, PT, R4, R5, PT ;  /* 0x000000050400720c */ /* 0x000fc80003f05070 */
[----:B------:R-:W-:-:S04]  /*3720*/  ISETP.NE.AND.EX P0, PT, R7, R2, PT, P0 ;  /* 0x000000020700720c */ /* 0x000fc80003f05300 */
[----:B------:R-:W-:-:S04]  /*3730*/  SEL R14, RZ, 0x1, !P0 ;  /* 0x00000001ff0e7807 */ /* 0x000fc80004000000 */
[----:B------:R-:W-:-:S04]  /*3740*/  IADD3 R13, P0, P1, R4, -R14, -R5 ;  /* 0x8000000e040d7210 */ /* 0x000fc8000791e805 */
[----:B------:R-:W-:-:S04]  /*3750*/  IADD3.X R4, PT, PT, R7, -0x1, ~R2, P0, P1 ;  /* 0xffffffff07047810 */ /* 0x000fc800007e2c02 */
[--C-:B------:R-:W-:Y:S02]  /*3760*/  SHF.R.U32.HI R15, RZ, 0x5, R4.reuse ;  /* 0x00000005ff0f7819 */ /* 0x100fe40000011604 */
[----:B------:R-:W-:-:S03]  /*3770*/  SHF.R.U64 R13, R13, 0x5, R4 ;  /* 0x000000050d0d7819 */ /* 0x000fc60000001204 */
[----:B------:R-:W-:-:S04]  /*3780*/  IMAD.WIDE.U32 R6, R15, -0x6db6db6d, RZ ;  /* 0x924924930f067825 */ /* 0x000fc800078e00ff */
[----:B------:R-:W-:-:S04]  /*3790*/  IMAD.WIDE.U32 R10, P0, R13, 0x24924924, R6 ;  /* 0x249249240d0a7825 */ /* 0x000fc80007800006 */
[----:B------:R-:W-:Y:S01]  /*37a0*/  IMAD.WIDE.U32 R6, R13, -0x6db6db6d, RZ ;  /* 0x924924930d067825 */ /* 0x000fe200078e00ff */
[----:B------:R-:W-:-:S03]  /*37b0*/  MOV R12, R11 ;  /* 0x0000000b000c7202 */ /* 0x000fc60000000f00 */
[----:B------:R-:W-:Y:S01]  /*37c0*/  IMAD.X R13, RZ, RZ, RZ, P0 ;  /* 0x000000ffff0d7224 */ /* 0x000fe200000e06ff */
[----:B------:R-:W-:Y:S01]  /*37d0*/  IADD3 RZ, P0, PT, R7, R10, RZ ;  /* 0x0000000a07ff7210 */ /* 0x000fe20007f1e0ff */
[----:B------:R-:W-:-:S04]  /*37e0*/  IMAD.WIDE.U32 R10, R8, 0x3, RZ ;  /* 0x00000003080a7825 */ /* 0x000fc800078e00ff */
[----:B------:R-:W-:-:S04]  /*37f0*/  IMAD.WIDE.U32.X R6, R15, 0x24924924, R12, P0 ;  /* 0x249249240f067825 */ /* 0x000fc800000e040c */
[----:B------:R-:W-:Y:S01]  /*3800*/  IMAD R13, R9, 0x3, RZ ;  /* 0x00000003090d7824 */ /* 0x000fe200078e02ff */
[----:B------:R-:W-:-:S04]  /*3810*/  IADD3 R14, P0, PT, R14, R6, RZ ;  /* 0x000000060e0e7210 */ /* 0x000fc80007f1e0ff */
[----:B------:R-:W-:Y:S02]  /*3820*/  LOP3.LUT R4, R14, 0x3, RZ, 0xc0, !PT ;  /* 0x000000030e047812 */ /* 0x000fe400078ec0ff */
[----:B------:R-:W-:Y:S02]  /*3830*/  IADD3 R13, PT, PT, R11, R13, RZ ;  /* 0x0000000d0b0d7210 */ /* 0x000fe40007ffe0ff */
[----:B------:R-:W-:Y:S02]  /*3840*/  ISETP.NE.U32.AND P1, PT, R4, 0x3, PT ;  /* 0x000000030400780c */ /* 0x000fe40003f25070 */
[----:B------:R-:W-:Y:S02]  /*3850*/  LEA.HI R30, P2, R13, R10, RZ, 0x1 ;  /* 0x0000000a0d1e7211 */ /* 0x000fe400078508ff */
[----:B------:R-:W-:Y:S02]  /*3860*/  ISETP.NE.AND.EX P1, PT, RZ, RZ, PT, P1 ;  /* 0x000000ffff00720c */ /* 0x000fe40003f25310 */
[----:B------:R-:W-:-:S02]  /*3870*/  IADD3.X R6, PT, PT, RZ, R7, RZ, P0, !PT ;  /* 0x00000007ff067210 */ /* 0x000fc400007fe4ff */
[----:B------:R-:W-:Y:S02]  /*3880*/  ISETP.GE.U32.AND P0, PT, R14, 0x3, PT ;  /* 0x000000030e00780c */ /* 0x000fe40003f06070 */
[----:B------:R-:W-:Y:S02]  /*3890*/  IADD3.X R13, PT, PT, RZ, R13, RZ, P2, !PT ;  /* 0x0000000dff0d7210 */ /* 0x000fe400017fe4ff */
[----:B------:R-:W-:Y:S02]  /*38a0*/  ISETP.GE.U32.AND.EX P0, PT, R6, RZ, PT, P0 ;  /* 0x000000ff0600720c */ /* 0x000fe40003f06100 */
[--C-:B------:R-:W-:Y:S02]  /*38b0*/  SHF.R.S64 R30, R30, 0x1, R13.reuse ;  /* 0x000000011e1e7819 */ /* 0x100fe4000000100d */
[----:B------:R-:W-:Y:S01]  /*38c0*/  SHF.R.S32.HI R35, RZ, 0x1, R13 ;  /* 0x00000001ff237819 */ /* 0x000fe2000001140d */
[----:B------:R-:W-:Y:S08]  /*38d0*/  @!P1 BRA `(.L_x_32) ;  /* 0x0000000000dc9947 */ /* 0x000ff00003800000 */
[----:B------:R-:W0:Y:S01]  /*38e0*/  LDCU.64 UR4, c[0x0][0x3d8] ;  /* 0x00007b00ff0477ac */ /* 0x000e220008000a00 */
[----:B------:R-:W-:Y:S02]  /*38f0*/  IADD3 R11, PT, PT, R14, 0x1, RZ ;  /* 0x000000010e0b7810 */ /* 0x000fe40007ffe0ff */
[----:B------:R-:W-:Y:S01]  /*3900*/  MOV R6, R5 ;  /* 0x0000000500067202 */ /* 0x000fe20000000f00 */
[----:B------:R-:W2:Y:S01]  /*3910*/  LDCU.64 UR6, c[0x0][0x390] ;  /* 0x00007200ff0677ac */ /* 0x000ea20008000a00 */
[----:B------:R-:W-:Y:S02]  /*3920*/  LOP3.LUT R11, R11, 0x3, RZ, 0xc0, !PT ;  /* 0x000000030b0b7812 */ /* 0x000fe400078ec0ff */
[----:B------:R-:W-:Y:S01]  /*3930*/  MOV R7, R2 ;  /* 0x0000000200077202 */ /* 0x000fe20000000f00 */
[----:B------:R-:W3:Y:S01]  /*3940*/  LDCU.64 UR8, c[0x0][0x388] ;  /* 0x00007100ff0877ac */ /* 0x000ee20008000a00 */
[C---:B------:R-:W-:Y:S02]  /*3950*/  SHF.L.U32 R23, R5.reuse, 0x3, RZ ;  /* 0x0000000305177819 */ /* 0x040fe400000006ff */
[----:B------:R-:W-:Y:S01]  /*3960*/  SHF.L.U64.HI R24, R5, 0x3, R2 ;  /* 0x0000000305187819 */ /* 0x000fe20000010202 */
[----:B------:R-:W-:Y:S01]  /*3970*/  IMAD.WIDE.U32 R6, R11, 0xe0, R6 ;  /* 0x000000e00b067825 */ /* 0x000fe200078e0006 */
[----:B------:R-:W-:-:S02]  /*3980*/  SHF.L.U32 R31, R9, 0x2, RZ ;  /* 0x00000002091f7819 */ /* 0x000fc400000006ff */
[----:B------:R-:W-:Y:S02]  /*3990*/  SHF.L.U64.HI R33, R0, 0x2, R3 ;  /* 0x0000000200217819 */ /* 0x000fe40000010203 */
[----:B------:R-:W-:Y:S02]  /*39a0*/  SHF.L.U64.HI R29, R30, 0x2, R35 ;  /* 0x000000021e1d7819 */ /* 0x000fe40000010223 */
[----:B0-----:R-:W-:Y:S01]  /*39b0*/  LEA R27, P1, R5, UR4, 0x2 ;  /* 0x00000004051b7c11 */ /* 0x001fe2000f8210ff */
[----:B------:R-:W-:Y:S01]  /*39c0*/  UMOV UR4, URZ ;  /* 0x000000ff00047c82 */ /* 0x000fe20008000000 */
[----:B--2---:R-:W-:Y:S02]  /*39d0*/  IADD3 R25, P2, PT, R23, UR6, RZ ;  /* 0x0000000617197c10 */ /* 0x004fe4000ff5e0ff */
[----:B------:R-:W-:Y:S02]  /*39e0*/  LEA.HI.X R28, R5, UR5, R2, 0x2, P1 ;  /* 0x00000005051c7c11 */ /* 0x000fe400088f1402 */
[----:B------:R-:W-:-:S02]  /*39f0*/  IADD3 R2, PT, PT, R7, UR4, RZ ;  /* 0x0000000407027c10 */ /* 0x000fc4000fffe0ff */
[----:B------:R-:W-:Y:S01]  /*3a00*/  MOV R5, R6 ;  /* 0x0000000600057202 */ /* 0x000fe20000000f00 */
[----:B------:R-:W-:Y:S01]  /*3a10*/  IMAD.WIDE.U32 R6, R8, 0x4, RZ ;  /* 0x0000000408067825 */ /* 0x000fe200078e00ff */
[C---:B------:R-:W-:Y:S02]  /*3a20*/  IADD3.X R26, PT, PT, R24.reuse, UR7, RZ, P2, !PT ;  /* 0x00000007181a7c10 */ /* 0x040fe400097fe4ff */
[----:B---3--:R-:W-:Y:S02]  /*3a30*/  IADD3 R23, P1, PT, R23, UR8, RZ ;  /* 0x0000000817177c10 */ /* 0x008fe4000ff3e0ff */
[----:B------:R-:W-:Y:S02]  /*3a40*/  IADD3 R4, P2, PT, RZ, -R11, RZ ;  /* 0x8000000bff047210 */ /* 0x000fe40007f5e0ff */
[----:B------:R-:W-:Y:S02]  /*3a50*/  IADD3.X R24, PT, PT, R24, UR9, RZ, P1, !PT ;  /* 0x0000000918187c10 */ /* 0x000fe40008ffe4ff */
[----:B------:R-:W-:-:S02]  /*3a60*/  IADD3 R31, PT, PT, R7, R31, RZ ;  /* 0x0000001f071f7210 */ /* 0x000fc40007ffe0ff */
[----:B------:R-:W-:-:S07]  /*3a70*/  IADD3.X R22, PT, PT, RZ, -0x1, RZ, P2, !PT ;  /* 0xffffffffff167810 */ /* 0x000fce00017fe4ff */
.L_x_33:
[-C--:B0-----:R-:W-:Y:S02]  /*3a80*/  LEA R12, P1, R0, R27.reuse, 0x2 ;  /* 0x0000001b000c7211 */ /* 0x081fe400078210ff */
[----:B------:R-:W-:Y:S02]  /*3a90*/  IADD3 R14, P2, PT, R27, R6, RZ ;  /* 0x000000061b0e7210 */ /* 0x000fe40007f5e0ff */
[----:B------:R-:W-:Y:S02]  /*3aa0*/  LEA R16, P3, R30, R27, 0x2 ;  /* 0x0000001b1e107211 */ /* 0x000fe400078610ff */
[C---:B------:R-:W-:Y:S02]  /*3ab0*/  IADD3.X R13, PT, PT, R28.reuse, R33, RZ, P1, !PT ;  /* 0x000000211c0d7210 */ /* 0x040fe40000ffe4ff */
[----:B------:R-:W-:Y:S02]  /*3ac0*/  MOV R10, R27 ;  /* 0x0000001b000a7202 */ /* 0x000fe40000000f00 */
[----:B------:R-:W-:Y:S01]  /*3ad0*/  MOV R11, R28 ;  /* 0x0000001c000b7202 */ /* 0x000fe20000000f00 */
[----:B------:R0:W2:Y:S01]  /*3ae0*/  LDG.E R19, desc[UR16][R12.64] ;  /* 0x000000100c137981 */ /* 0x0000a2000c1e1900 */
[----:B------:R-:W-:-:S02]  /*3af0*/  IADD3.X R15, PT, PT, R28, R31, RZ, P2, !PT ;  /* 0x0000001f1c0f7210 */ /* 0x000fc400017fe4ff */
[----:B------:R-:W-:Y:S01]  /*3b00*/  IADD3.X R17, PT, PT, R28, R29, RZ, P3, !PT ;  /* 0x0000001d1c117210 */ /* 0x000fe20001ffe4ff */
[----:B-1----:R1:W2:Y:S04]  /*3b10*/  LDG.E R18, desc[UR16][R10.64] ;  /* 0x000000100a127981 */ /* 0x0022a8000c1e1900 */
[----:B------:R-:W3:Y:S04]  /*3b20*/  LDG.E R20, desc[UR16][R14.64] ;  /* 0x000000100e147981 */ /* 0x000ee8000c1e1900 */
[----:B------:R-:W3:Y:S01]  /*3b30*/  LDG.E R21, desc[UR16][R16.64] ;  /* 0x0000001010157981 */ /* 0x000ee2000c1e1900 */
[----:B0-----:R-:W-:-:S02]  /*3b40*/  MOV R12, R25 ;  /* 0x00000019000c7202 */ /* 0x001fc40000000f00 */
[----:B-1----:R-:W-:Y:S02]  /*3b50*/  MOV R10, R23 ;  /* 0x00000017000a7202 */ /* 0x002fe40000000f00 */
[----:B------:R-:W-:Y:S02]  /*3b60*/  MOV R11, R24 ;  /* 0x00000018000b7202 */ /* 0x000fe40000000f00 */
[----:B------:R-:W-:Y:S02]  /*3b70*/  MOV R13, R26 ;  /* 0x0000001a000d7202 */ /* 0x000fe40000000f00 */
[----:B------:R-:W-:-:S04]  /*3b80*/  IADD3 R4, P1, PT, R4, 0x1, RZ ;  /* 0x0000000104047810 */ /* 0x000fc80007f3e0ff */
[----:B------:R-:W-:Y:S02]  /*3b90*/  IADD3.X R22, PT, PT, RZ, R22, RZ, P1, !PT ;  /* 0x00000016ff167210 */ /* 0x000fe40000ffe4ff */
[----:B------:R-:W-:-:S04]  /*3ba0*/  ISETP.NE.U32.AND P1, PT, R4, RZ, PT ;  /* 0x000000ff0400720c */ /* 0x000fc80003f25070 */
[----:B------:R-:W-:Y:S02]  /*3bb0*/  ISETP.NE.AND.EX P1, PT, R22, RZ, PT, P1 ;  /* 0x000000ff1600720c */ /* 0x000fe40003f25310 */
[----:B------:R-:W-:Y:S02]  /*3bc0*/  IADD3 R27, P2, PT, R27, 0x380, RZ ;  /* 0x000003801b1b7810 */ /* 0x000fe40007f5e0ff */
[----:B------:R-:W-:Y:S02]  /*3bd0*/  IADD3 R25, P3, PT, R25, 0x700, RZ ;  /* 0x0000070019197810 */ /* 0x000fe40007f7e0ff */
[----:B------:R-:W-:Y:S02]  /*3be0*/  IADD3 R23, P4, PT, R23, 0x700, RZ ;  /* 0x0000070017177810 */ /* 0x000fe40007f9e0ff */
[----:B------:R-:W-:Y:S02]  /*3bf0*/  IADD3.X R28, PT, PT, RZ, R28, RZ, P2, !PT ;  /* 0x0000001cff1c7210 */ /* 0x000fe400017fe4ff */
[----:B------:R-:W-:-:S02]  /*3c00*/  IADD3.X R26, PT, PT, RZ, R26, RZ, P3, !PT ;  /* 0x0000001aff1a7210 */ /* 0x000fc40001ffe4ff */
[----:B------:R-:W-:Y:S01]  /*3c10*/  IADD3.X R24, PT, PT, RZ, R24, RZ, P4, !PT ;  /* 0x00000018ff187210 */ /* 0x000fe200027fe4ff */
[----:B--2---:R0:W-:Y:S04]  /*3c20*/  STG.E.64 desc[UR16][R10.64], R18 ;  /* 0x000000120a007986 */ /* 0x0041e8000c101b10 */
[----:B---3--:R0:W-:Y:S01]  /*3c30*/  STG.E.64 desc[UR16][R12.64], R20 ;  /* 0x000000140c007986 */ /* 0x0081e2000c101b10 */
[----:B------:R-:W-:Y:S05]  /*3c40*/  @P1 BRA `(.L_x_33) ;  /* 0xfffffffc008c1947 */ /* 0x000fea000383ffff */
.L_x_32:
[----:B------:R-:W-:Y:S05]  /*3c50*/  BSYNC.RECONVERGENT B0 ;  /* 0x0000000000007941 */ /* 0x000fea0003800200 */
.L_x_31:
[----:B------:R-:W-:Y:S05]  /*3c60*/  @!P0 EXIT ;  /* 0x000000000000894d */ /* 0x000fea0003800000 */
[C---:B------:R-:W-:Y:S01]  /*3c70*/  SHF.L.U64.HI R4, R8.reuse, 0x2, R9 ;  /* 0x0000000208047819 */ /* 0x040fe20000010209 */
[----:B------:R-:W2:Y:S01]  /*3c80*/  LDCU.64 UR4, c[0x0][0x3d8] ;  /* 0x00007b00ff0477ac */ /* 0x000ea20008000a00 */
[----:B------:R-:W-:Y:S02]  /*3c90*/  SHF.L.U32 R8, R8, 0x2, RZ ;  /* 0x0000000208087819 */ /* 0x000fe400000006ff */
[C---:B------:R-:W-:Y:S01]  /*3ca0*/  SHF.L.U64.HI R9, R30.reuse, 0x2, R35 ;  /* 0x000000021e097819 */ /* 0x040fe20000010223 */
[----:B------:R-:W3:Y:S01]  /*3cb0*/  LDCU.64 UR6, c[0x0][0x388] ;  /* 0x00007100ff0677ac */ /* 0x000ee20008000a00 */
[----:B0-----:R-:W-:Y:S02]  /*3cc0*/  SHF.L.U32 R10, R30, 0x2, RZ ;  /* 0x000000021e0a7819 */ /* 0x001fe400000006ff */
[C---:B------:R-:W-:Y:S01]  /*3cd0*/  SHF.L.U64.HI R6, R0.reuse, 0x2, R3 ;  /* 0x0000000200067819 */ /* 0x040fe20000010203 */
[----:B------:R-:W0:Y:S01]  /*3ce0*/  LDCU.64 UR8, c[0x0][0x390] ;  /* 0x00007200ff0877ac */ /* 0x000e220008000a00 */
[----:B------:R-:W-:-:S07]  /*3cf0*/  SHF.L.U32 R7, R0, 0x2, RZ ;  /* 0x0000000200077819 */ /* 0x000fce00000006ff */
.L_x_34:
[C---:B----4-:R-:W-:Y:S02]  /*3d00*/  SHF.L.U32 R25, R5.reuse, 0x2, RZ ;  /* 0x0000000205197819 */ /* 0x050fe400000006ff */
[----:B------:R-:W-:Y:S02]  /*3d10*/  SHF.L.U64.HI R28, R5, 0x2, R2 ;  /* 0x00000002051c7819 */ /* 0x000fe40000010202 */
[----:B--2---:R-:W-:-:S04]  /*3d20*/  IADD3 R12, P0, PT, R25, UR4, RZ ;  /* 0x00000004190c7c10 */ /* 0x004fc8000ff1e0ff */
[----:B------:R-:W-:Y:S02]  /*3d30*/  IADD3.X R13, PT, PT, R28, UR5, RZ, P0, !PT ;  /* 0x000000051c0d7c10 */ /* 0x000fe400087fe4ff */
[C---:B------:R-:W-:Y:S02]  /*3d40*/  IADD3 R14, P0, PT, R12.reuse, R7, RZ ;  /* 0x000000070c0e7210 */ /* 0x040fe40007f1e0ff */
[C---:B-1----:R-:W-:Y:S01]  /*3d50*/  IADD3 R18, P1, PT, R12.reuse, R10, RZ ;  /* 0x0000000a0c127210 */ /* 0x042fe20007f3e0ff */
[----:B------:R1:W2:Y:S01]  /*3d60*/  LDG.E R20, desc[UR16][R12.64] ;  /* 0x000000100c147981 */ /* 0x0002a2000c1e1900 */
[C---:B------:R-:W-:Y:S02]  /*3d70*/  IADD3.X R15, PT, PT, R13.reuse, R6, RZ, P0, !PT ;  /* 0x000000060d0f7210 */ /* 0x040fe400007fe4ff */
[----:B------:R-:W-:Y:S02]  /*3d80*/  IADD3 R16, P0, PT, R12, R8, RZ ;  /* 0x000000080c107210 */ /* 0x000fe40007f1e0ff */
[C---:B------:R-:W-:Y:S01]  /*3d90*/  IADD3.X R19, PT, PT, R13.reuse, R9, RZ, P1, !PT ;  /* 0x000000090d137210 */ /* 0x040fe20000ffe4ff */
[----:B------:R-:W2:Y:S01]  /*3da0*/  LDG.E R21, desc[UR16][R14.64] ;  /* 0x000000100e157981 */ /* 0x000ea2000c1e1900 */
[----:B------:R-:W-:-:S03]  /*3db0*/  IADD3.X R17, PT, PT, R13, R4, RZ, P0, !PT ;  /* 0x000000040d117210 */ /* 0x000fc600007fe4ff */
[----:B------:R-:W4:Y:S04]  /*3dc0*/  LDG.E R23, desc[UR16][R18.64] ;  /* 0x0000001012177981 */ /* 0x000f28000c1e1900 */
[----:B------:R5:W4:Y:S01]  /*3dd0*/  LDG.E R22, desc[UR16][R16.64] ;  /* 0x0000001010167981 */ /* 0x000b22000c1e1900 */
[C---:B------:R-:W-:Y:S02]  /*3de0*/  SHF.L.U32 R11, R5.reuse, 0x3, RZ ;  /* 0x00000003050b7819 */ /* 0x040fe400000006ff */
[----:B------:R-:W-:Y:S02]  /*3df0*/  SHF.L.U64.HI R2, R5, 0x3, R2 ;  /* 0x0000000305027819 */ /* 0x000fe40000010202 */
[----:B------:R-:W-:Y:S02]  /*3e00*/  LOP3.LUT R26, R11, 0xfffffff8, RZ, 0xc0, !PT ;  /* 0xfffffff80b1a7812 */ /* 0x000fe400078ec0ff */
[----:B------:R-:W-:-:S02]  /*3e10*/  LOP3.LUT R25, R25, 0xfffffffc, RZ, 0xc0, !PT ;  /* 0xfffffffc19197812 */ /* 0x000fc400078ec0ff */
[----:B------:R-:W-:Y:S02]  /*3e20*/  LOP3.LUT R27, R2, 0x3, RZ, 0xc0, !PT ;  /* 0x00000003021b7812 */ /* 0x000fe400078ec0ff */
[----:B---3--:R-:W-:Y:S02]  /*3e30*/  IADD3 R24, P0, PT, R26, UR6, RZ ;  /* 0x000000061a187c10 */ /* 0x008fe4000ff1e0ff */
[----:B-1----:R-:W-:Y:S02]  /*3e40*/  LOP3.LUT R13, R28, 0x3, RZ, 0xc0, !PT ;  /* 0x000000031c0d7812 */ /* 0x002fe400078ec0ff */
[----:B0-----:R-:W-:Y:S02]  /*3e50*/  IADD3 R26, P1, PT, R26, UR8, RZ ;  /* 0x000000081a1a7c10 */ /* 0x001fe4000ff3e0ff */
[----:B------:R-:W-:Y:S02]  /*3e60*/  IADD3 R12, P2, PT, R25, UR4, RZ ;  /* 0x00000004190c7c10 */ /* 0x000fe4000ff5e0ff */
[----:B------:R-:W-:-:S02]  /*3e70*/  IADD3.X R25, PT, PT, R27, UR7, RZ, P0, !PT ;  /* 0x000000071b197c10 */ /* 0x000fc400087fe4ff */
[----:B------:R-:W-:Y:S02]  /*3e80*/  IADD3.X R27, PT, PT, R27, UR9, RZ, P1, !PT ;  /* 0x000000091b1b7c10 */ /* 0x000fe40008ffe4ff */
[----:B------:R-:W-:Y:S02]  /*3e90*/  IADD3.X R13, PT, PT, R13, UR5, RZ, P2, !PT ;  /* 0x000000050d0d7c10 */ /* 0x000fe400097fe4ff */
[C---:B-----5:R-:W-:Y:S02]  /*3ea0*/  IADD3 R16, P0, PT, R12.reuse, R7, RZ ;  /* 0x000000070c107210 */ /* 0x060fe40007f1e0ff */
[C---:B------:R-:W-:Y:S02]  /*3eb0*/  IADD3 R18, P1, PT, R12.reuse, R8, RZ ;  /* 0x000000080c127210 */ /* 0x040fe40007f3e0ff */
[----:B------:R-:W-:Y:S02]  /*3ec0*/  IADD3 R14, P2, PT, R12, R10, RZ ;  /* 0x0000000a0c0e7210 */ /* 0x000fe40007f5e0ff */
[----:B------:R-:W-:-:S02]  /*3ed0*/  IADD3.X R17, PT, PT, R13, R6, RZ, P0, !PT ;  /* 0x000000060d117210 */ /* 0x000fc400007fe4ff */
[C---:B------:R-:W-:Y:S02]  /*3ee0*/  IADD3.X R19, PT, PT, R13.reuse, R4, RZ, P1, !PT ;  /* 0x000000040d137210 */ /* 0x040fe40000ffe4ff */
[----:B------:R-:W-:Y:S01]  /*3ef0*/  IADD3.X R15, PT, PT, R13, R9, RZ, P2, !PT ;  /* 0x000000090d0f7210 */ /* 0x000fe200017fe4ff */
[----:B--2---:R0:W-:Y:S04]  /*3f00*/  STG.E.64 desc[UR16][R24.64], R20 ;  /* 0x0000001418007986 */ /* 0x0041e8000c101b10 */
[----:B----4-:R1:W-:Y:S04]  /*3f10*/  STG.E.64 desc[UR16][R26.64], R22 ;  /* 0x000000161a007986 */ /* 0x0103e8000c101b10 */
[----:B------:R-:W2:Y:S04]  /*3f20*/  LDG.E R28, desc[UR16][R12.64+0x380] ;  /* 0x000380100c1c7981 */ /* 0x000ea8000c1e1900 */
[----:B------:R-:W2:Y:S04]  /*3f30*/  LDG.E R29, desc[UR16][R16.64+0x380] ;  /* 0x00038010101d7981 */ /* 0x000ea8000c1e1900 */
[----:B------:R-:W3:Y:S04]  /*3f40*/  LDG.E R30, desc[UR16][R18.64+0x380] ;  /* 0x00038010121e7981 */ /* 0x000ee8000c1e1900 */
[----:B------:R-:W3:Y:S01]  /*3f50*/  LDG.E R31, desc[UR16][R14.64+0x380] ;  /* 0x000380100e1f7981 */ /* 0x000ee2000c1e1900 */
[----:B0-----:R-:W-:-:S04]  /*3f60*/  IADD3 R24, P0, PT, R11, 0x700, RZ ;  /* 0x000007000b187810 */ /* 0x001fc80007f1e0ff */
[----:B------:R-:W-:Y:S02]  /*3f70*/  IADD3.X R25, PT, PT, RZ, R2, RZ, P0, !PT ;  /* 0x00000002ff197210 */ /* 0x000fe400007fe4ff */
[----:B------:R-:W-:Y:S02]  /*3f80*/  LOP3.LUT R24, R24, 0xfffffff8, RZ, 0xc0, !PT ;  /* 0xfffffff818187812 */ /* 0x000fe400078ec0ff */
[----:B------:R-:W-:Y:S02]  /*3f90*/  LOP3.LUT R25, R25, 0x3, RZ, 0xc0, !PT ;  /* 0x0000000319197812 */ /* 0x000fe400078ec0ff */
[C---:B------:R-:W-:Y:S02]  /*3fa0*/  IADD3 R20, P0, PT, R24.reuse, UR6, RZ ;  /* 0x0000000618147c10 */ /* 0x040fe4000ff1e0ff */
[----:B------:R-:W-:Y:S02]  /*3fb0*/  IADD3 R24, P1, PT, R24, UR8, RZ ;  /* 0x0000000818187c10 */ /* 0x000fe4000ff3e0ff */
[----:B------:R-:W-:-:S02]  /*3fc0*/  IADD3.X R21, PT, PT, R25, UR7, RZ, P0, !PT ;  /* 0x0000000719157c10 */ /* 0x000fc400087fe4ff */
[----:B------:R-:W-:-:S03]  /*3fd0*/  IADD3.X R25, PT, PT, R25, UR9, RZ, P1, !PT ;  /* 0x0000000919197c10 */ /* 0x000fc60008ffe4ff */
[----:B--2---:R0:W-:Y:S04]  /*3fe0*/  STG.E.64 desc[UR16][R20.64], R28 ;  /* 0x0000001c14007986 */ /* 0x0041e8000c101b10 */
[----:B---3--:R2:W-:Y:S04]  /*3ff0*/  STG.E.64 desc[UR16][R24.64], R30 ;  /* 0x0000001e18007986 */ /* 0x0085e8000c101b10 */
[----:B-1----:R-:W3:Y:S04]  /*4000*/  LDG.E R26, desc[UR16][R12.64+0x700] ;  /* 0x000700100c1a7981 */ /* 0x002ee8000c1e1900 */
[----:B------:R-:W3:Y:S04]  /*4010*/  LDG.E R27, desc[UR16][R16.64+0x700] ;  /* 0x00070010101b7981 */ /* 0x000ee8000c1e1900 */
[----:B------:R-:W4:Y:S04]  /*4020*/  LDG.E R32, desc[UR16][R18.64+0x700] ;  /* 0x0007001012207981 */ /* 0x000f28000c1e1900 */
[----:B------:R-:W4:Y:S01]  /*4030*/  LDG.E R33, desc[UR16][R14.64+0x700] ;  /* 0x000700100e217981 */ /* 0x000f22000c1e1900 */
[----:B------:R-:W-:-:S04]  /*4040*/  IADD3 R23, P0, PT, R11, 0xe00, RZ ;  /* 0x00000e000b177810 */ /* 0x000fc80007f1e0ff */
[----:B------:R-:W-:Y:S02]  /*4050*/  IADD3.X R34, PT, PT, RZ, R2, RZ, P0, !PT ;  /* 0x00000002ff227210 */ /* 0x000fe400007fe4ff */
[----:B------:R-:W-:Y:S02]  /*4060*/  LOP3.LUT R23, R23, 0xfffffff8, RZ, 0xc0, !PT ;  /* 0xfffffff817177812 */ /* 0x000fe400078ec0ff */
[----:B------:R-:W-:Y:S02]  /*4070*/  LOP3.LUT R34, R34, 0x3, RZ, 0xc0, !PT ;  /* 0x0000000322227812 */ /* 0x000fe400078ec0ff */
[C---:B------:R-:W-:Y:S02]  /*4080*/  IADD3 R22, P0, PT, R23.reuse, UR6, RZ ;  /* 0x0000000617167c10 */ /* 0x040fe4000ff1e0ff */
[----:B0-----:R-:W-:Y:S02]  /*4090*/  IADD3 R20, P1, PT, R23, UR8, RZ ;  /* 0x0000000817147c10 */ /* 0x001fe4000ff3e0ff */
[----:B------:R-:W-:-:S02]  /*40a0*/  IADD3.X R23, PT, PT, R34, UR7, RZ, P0, !PT ;  /* 0x0000000722177c10 */ /* 0x000fc400087fe4ff */
[----:B------:R-:W-:-:S03]  /*40b0*/  IADD3.X R21, PT, PT, R34, UR9, RZ, P1, !PT ;  /* 0x0000000922157c10 */ /* 0x000fc60008ffe4ff */
[----:B---3--:R0:W-:Y:S04]  /*40c0*/  STG.E.64 desc[UR16][R22.64], R26 ;  /* 0x0000001a16007986 */ /* 0x0081e8000c101b10 */
[----:B----4-:R4:W-:Y:S04]  /*40d0*/  STG.E.64 desc[UR16][R20.64], R32 ;  /* 0x0000002014007986 */ /* 0x0109e8000c101b10 */
[----:B------:R-:W3:Y:S04]  /*40e0*/  LDG.E R28, desc[UR16][R12.64+0xa80] ;  /* 0x000a80100c1c7981 */ /* 0x000ee8000c1e1900 */
[----:B------:R-:W3:Y:S04]  /*40f0*/  LDG.E R29, desc[UR16][R16.64+0xa80] ;  /* 0x000a8010101d7981 */ /* 0x000ee8000c1e1900 */
[----:B--2---:R-:W2:Y:S04]  /*4100*/  LDG.E R30, desc[UR16][R18.64+0xa80] ;  /* 0x000a8010121e7981 */ /* 0x004ea8000c1e1900 */
[----:B------:R-:W2:Y:S01]  /*4110*/  LDG.E R31, desc[UR16][R14.64+0xa80] ;  /* 0x000a80100e1f7981 */ /* 0x000ea2000c1e1900 */
[----:B------:R-:W-:-:S04]  /*4120*/  IADD3 R11, P0, PT, R11, 0x1500, RZ ;  /* 0x000015000b0b7810 */ /* 0x000fc80007f1e0ff */
[----:B------:R-:W-:Y:S02]  /*4130*/  IADD3.X R24, PT, PT, RZ, R2, RZ, P0, !PT ;  /* 0x00000002ff187210 */ /* 0x000fe400007fe4ff */
[----:B------:R-:W-:Y:S02]  /*4140*/  LOP3.LUT R2, R11, 0xfffffff8, RZ, 0xc0, !PT ;  /* 0xfffffff80b027812 */ /* 0x000fe400078ec0ff */
[----:B------:R-:W-:Y:S02]  /*4150*/  LOP3.LUT R11, R24, 0x3, RZ, 0xc0, !PT ;  /* 0x00000003180b7812 */ /* 0x000fe400078ec0ff */
[C---:B------:R-:W-:Y:S02]  /*4160*/  IADD3 R24, P0, PT, R2.reuse, UR6, RZ ;  /* 0x0000000602187c10 */ /* 0x040fe4000ff1e0ff */
[----:B0-----:R-:W-:Y:S02]  /*4170*/  IADD3 R22, P1, PT, R2, UR8, RZ ;  /* 0x0000000802167c10 */ /* 0x001fe4000ff3e0ff */
[----:B------:R-:W-:-:S02]  /*4180*/  IADD3.X R25, PT, PT, R11, UR7, RZ, P0, !PT ;  /* 0x000000070b197c10 */ /* 0x000fc400087fe4ff */
[----:B------:R-:W-:Y:S02]  /*4190*/  IADD3.X R23, PT, PT, R11, UR9, RZ, P1, !PT ;  /* 0x000000090b177c10 */ /* 0x000fe40008ffe4ff */
[----:B------:R-:W-:-:S04]  /*41a0*/  IADD3 R5, PT, PT, R5, 0x380, RZ ;  /* 0x0000038005057810 */ /* 0x000fc80007ffe0ff */
[----:B------:R-:W-:-:S04]  /*41b0*/  ISETP.GT.U32.AND P0, PT, R0, R5, PT ;  /* 0x000000050000720c */ /* 0x000fc80003f04070 */
[----:B------:R-:W-:Y:S01]  /*41c0*/  ISETP.GT.AND.EX P0, PT, R3, RZ, PT, P0 ;  /* 0x000000ff0300720c */ /* 0x000fe20003f04300 */
[----:B------:R-:W-:Y:S01]  /*41d0*/  HFMA2 R2, -RZ, RZ, 0, 0 ;  /* 0x00000000ff027431 */ /* 0x000fe200000001ff */
[----:B---3--:R4:W-:Y:S04]  /*41e0*/  STG.E.64 desc[UR16][R24.64], R28 ;  /* 0x0000001c18007986 */ /* 0x0089e8000c101b10 */
[----:B--2---:R4:W-:Y:S07]  /*41f0*/  STG.E.64 desc[UR16][R22.64], R30 ;  /* 0x0000001e16007986 */ /* 0x0049ee000c101b10 */
[----:B------:R-:W-:Y:S05]  /*4200*/  @P0 BRA `(.L_x_34) ;  /* 0xfffffff800bc0947 */ /* 0x000fea000383ffff */
[----:B------:R-:W-:Y:S05]  /*4210*/  EXIT ;  /* 0x000000000000794d */ /* 0x000fea0003800000 */
.L_x_35:
        /* <DEDUP_REMOVED lines=14> */
.L_x_3407:


//--------------------- .text._Z35group_norm_nhwc_bwd_one_pass_kernelI11Bf16IOFp32WLi128ELi14ELi224EEv26Group_norm_nhwc_bwd_params --------------------------
	.section	.text._Z35group_norm_nhwc_bwd_one_pass_kernelI11Bf16IOFp32WLi128ELi14ELi224EEv26Group_norm_nhwc_bwd_params,"ax",@progbits
	.align	128
        .global         _Z35group_norm_nhwc_bwd_one_pass_kernelI11Bf16IOFp32WLi128ELi14ELi224EEv26Group_norm_nhwc_bwd_params
        .type           _Z35group_norm_nhwc_bwd_one_pass_kernelI11Bf16IOFp32WLi128ELi14ELi224EEv26Group_norm_nhwc_bwd_params,@function
        .size           _Z35group_norm_nhwc_bwd_one_pass_kernelI11Bf16IOFp32WLi128ELi14ELi224EEv26Group_norm_nhwc_bwd_params,(.L_x_3408 - _Z35group_norm_nhwc_bwd_one_pass_kernelI11Bf16IOFp32WLi128ELi14ELi224EEv26Group_norm_nhwc_bwd_params)
        .other          _Z35group_norm_nhwc_bwd_one_pass_kernelI11Bf16IOFp32WLi128ELi14ELi224EEv26Group_norm_nhwc_bwd_params,@"STO_CUDA_ENTRY STV_DEFAULT"
_Z35group_norm_nhwc_bwd_one_pass_kernelI11Bf16IOFp32WLi128ELi14ELi224EEv26Group_norm_nhwc_bwd_params:
.text._Z35group_norm_nhwc_bwd_one_pass_kernelI11Bf16IOFp32WLi128ELi14ELi224EEv26Group_norm_nhwc_bwd_params:
        /* <DEDUP_REMOVED lines=12> */
[----:B------:R-:W1:Y:S01]  /*00c0*/  S2R R52, SR_LANEID ;  /* 0x0000000000347919 */ /* 0x000e620000000000 */
[----:B------:R-:W2:Y:S02]  /*00d0*/  LDCU UR16, c[0x0][0x374] ;  /* 0x00006e80ff1077ac */ /* 0x000ea40008000800 */
[----:B------:R-:W-:Y:S01]  /*00e0*/  IMAD R0, R0, 0x2493, RZ ;  /* 0x0000249300007824 */ /* 0x000fe200078e02ff */
[----:B------:R-:W3:Y:S03]  /*00f0*/  LDCU UR17, c[0x0][0x370] ;  /* 0x00006e00ff1177ac */ /* 0x000ee60008000800 */
[----:B------:R-:W4:Y:S01]  /*0100*/  S2UR UR6, SR_CgaCtaId ;  /* 0x00000000000679c3 */ /* 0x000f220000008800 */
[----:B------:R-:W-:Y:S01]  /*0110*/  SHF.R.U32.HI R0, RZ, 0x10, R0 ;  /* 0x00000010ff007819 */ /* 0x000fe20000011600 */
[----:B------:R-:W-:Y:S01]  /*0120*/  UMOV UR9, 0x400 ;  /* 0x0000040000097882 */ /* 0x000fe20000000000 */
[----:B------:R-:W0:Y:S02]  /*0130*/  LDCU.U8 UR18, c[0x0][0x414] ;  /* 0x00008280ff1277ac */ /* 0x000e240008000000 */
[----:B------:R-:W-:Y:S01]  /*0140*/  PRMT R2, R0, 0x9910, RZ ;  /* 0x0000991000027816 */ /* 0x000fe200000000ff */
[----:B------:R-:W-:-:S03]  /*0150*/  UIADD3 UR4, UPT, UPT, UR9, 0x50, URZ ;  /* 0x0000005009047890 */ /* 0x000fc6000fffe0ff */
[----:B------:R-:W-:Y:S01]  /*0160*/  LEA R2, R2, -R2, 0x3 ;  /* 0x8000000202027211 */ /* 0x000fe200078e18ff */
[----:B------:R-:W-:Y:S01]  /*0170*/  UMOV UR10, UR5 ;  /* 0x00000005000a7c82 */ /* 0x000fe20008000000 */
[----:B--2---:R-:W-:Y:S02]  /*0180*/  UIMAD UR19, UR13, UR16, UR5 ;  /* 0x000000100d1372a4 */ /* 0x004fe4000f8e0205 */
[----:B------:R-:W-:Y:S01]  /*0190*/  IADD3 R2, PT, PT, RZ, -R2, RZ ;  /* 0x80000002ff027210 */ /* 0x000fe20007ffe0ff */
[----:B0-----:R-:W-:-:S03]  /*01a0*/  IMAD R0, R5, UR13, R0 ;  /* 0x0000000d05007c24 */ /* 0x001fc6000f8e0200 */
[----:B------:R-:W-:Y:S01]  /*01b0*/  PRMT R2, R2, 0x7710, RZ ;  /* 0x0000771002027816 */ /* 0x000fe200000000ff */
[----:B---3--:R-:W-:Y:S02]  /*01c0*/  ULOP3.LUT UR20, UR17, 0x7, URZ, 0xc0, !UPT ;  /* 0x0000000711147892 */ /* 0x008fe4000f8ec0ff */
[----:B------:R-:W-:Y:S01]  /*01d0*/  ULOP3.LUT UR21, UR17, 0x7ffffff8, URZ, 0xc0, !UPT ;  /* 0x7ffffff811157892 */ /* 0x000fe2000f8ec0ff */
[----:B------:R-:W-:Y:S02]  /*01e0*/  IADD3 R2, PT, PT, R2, R53, RZ ;  /* 0x0000003502027210 */ /* 0x000fe40007ffe0ff */
[----:B------:R-:W-:Y:S01]  /*01f0*/  IADD3 R51, PT, PT, R0, 0x60, RZ ;  /* 0x0000006000337810 */ /* 0x000fe20007ffe0ff */
[----:B----4-:R-:W-:Y:S01]  /*0200*/  ULEA UR4, UR6, UR4, 0x18 ;  /* 0x0000000406047291 */ /* 0x010fe2000f8ec0ff */
[----:B------:R-:W-:Y:S01]  /*0210*/  SHF.L.U32 R50, R2, 0x1, RZ ;  /* 0x0000000102327819 */ /* 0x000fe200000006ff */
[----:B------:R-:W-:-:S03]  /*0220*/  ULEA UR9, UR6, UR9, 0x18 ;  /* 0x0000000906097291 */ /* 0x000fc6000f8ec0ff */
[----:B------:R-:W-:Y:S02]  /*0230*/  LOP3.LUT R50, R50, 0xffff, RZ, 0xc0, !PT ;  /* 0x0000ffff32327812 */ /* 0x000fe400078ec0ff */
[----:B------:R-:W-:Y:S01]  /*0240*/  LEA R2, R53, UR4, 0x4 ;  /* 0x0000000435027c11 */ /* 0x000fe2000f8e20ff */
[----:B-1----:R-:W-:-:S06]  /*0250*/  UMOV UR4, URZ ;  /* 0x000000ff00047c82 */ /* 0x002fcc0008000000 */
.L_x_67:
[----:B0-----:R-:W0:Y:S01]  /*0260*/  LDC R8, c[0x0][0x410] ;  /* 0x00010400ff087b82 */ /* 0x001e220000000800 */
[----:B------:R-:W-:Y:S01]  /*0270*/  IABS R9, UR10 ;  /* 0x0000000a00097c13 */ /* 0x000fe20008000000 */
[----:B-1----:R-:W1:Y:S01]  /*0280*/  LDCU.128 UR24, c[0x0][0x400] ;  /* 0x00008000ff1877ac */ /* 0x002e620008000c00 */
[C---:B------:R-:W-:Y:S02]  /*0290*/  IADD3 R19, PT, PT, R0.reuse, 0x20, RZ ;  /* 0x0000002000137810 */ /* 0x040fe40007ffe0ff */
[----:B------:R-:W-:Y:S01]  /*02a0*/  ISETP.LE.AND P2, PT, RZ, UR10, PT ;  /* 0x0000000aff007c0c */ /* 0x000fe2000bf43270 */
[----:B------:R-:W2:Y:S01]  /*02b0*/  LDCU.64 UR6, c[0x0][0x3b8] ;  /* 0x00007700ff0677ac */ /* 0x000ea20008000a00 */
[----:B------:R-:W-:Y:S02]  /*02c0*/  SHF.R.S32.HI R17, RZ, 0x1f, R19 ;  /* 0x0000001fff117819 */ /* 0x000fe40000011413 */
[----:B------:R-:W-:Y:S02]  /*02d0*/  IADD3 R18, PT, PT, R0, 0x40, RZ ;  /* 0x0000004000127810 */ /* 0x000fe40007ffe0ff */
[----:B------:R-:W-:-:S02]  /*02e0*/  SHF.R.S32.HI R27, RZ, 0x1f, R0 ;  /* 0x0000001fff1b7819 */ /* 0x000fc40000011400 */
[----:B------:R-:W-:Y:S02]  /*02f0*/  SHF.R.S32.HI R29, RZ, 0x1f, R18 ;  /* 0x0000001fff1d7819 */ /* 0x000fe40000011412 */
[----:B-1----:R-:W-:Y:S02]  /*0300*/  ISETP.GE.U32.AND P1, PT, R19, UR24, PT ;  /* 0x0000001813007c0c */ /* 0x002fe4000bf26070 */
[----:B0-----:R-:W-:Y:S01]  /*0310*/  IABS R6, R8 ;  /* 0x0000000800067213 */ /* 0x001fe20000000000 */
[----:B--2---:R-:W-:Y:S01]  /*0320*/  UIMAD.WIDE UR6, UR10, 0x8, UR6 ;  /* 0x000000080a0678a5 */ /* 0x004fe2000f8e0206 */
[----:B------:R-:W-:Y:S02]  /*0330*/  ISETP.GE.AND.EX P1, PT, R17, UR25, PT, P1 ;  /* 0x0000001911007c0c */ /* 0x000fe4000bf26310 */
[----:B------:R-:W0:Y:S03]  /*0340*/  I2F.RP R3, R6 ;  /* 0x0000000600037306 */ /* 0x000e260000209400 */
[----:B------:R-:W-:-:S02]  /*0350*/  MOV R12, UR6 ;  /* 0x00000006000c7c02 */ /* 0x000fc40008000f00 */
[----:B------:R-:W-:-:S06]  /*0360*/  MOV R13, UR7 ;  /* 0x00000007000d7c02 */ /* 0x000fcc0008000f00 */
[----:B------:R-:W2:Y:S01]  /*0370*/  LDG.E.64 R12, desc[UR14][R12.64] ;  /* 0x0000000e0c0c7981 */ /* 0x000ea2000c1e1b00 */
[----:B------:R-:W1:Y:S01]  /*0380*/  @!P1 LDC.64 R14, c[0x0][0x3a0] ;  /* 0x0000e800ff0e9b82 */ /* 0x000e620000000a00 */
[----:B0-----:R-:W0:Y:S07]  /*0390*/  MUFU.RCP R3, R3 ;  /* 0x0000000300037308 */ /* 0x001e2e0000001000 */
[----:B------:R-:W3:Y:S01]  /*03a0*/  @!P1 LDC.64 R24, c[0x0][0x398] ;  /* 0x0000e600ff189b82 */ /* 0x000ee20000000a00 */
[----:B0-----:R-:W-:-:S04]  /*03b0*/  IADD3 R4, PT, PT, R3, 0xffffffe, RZ ;  /* 0x0ffffffe03047810 */ /* 0x001fc80007ffe0ff */
[----:B------:R0:W4:Y:S02]  /*03c0*/  F2I.FTZ.U32.TRUNC.NTZ R5, R4 ;  /* 0x0000000400057305 */ /* 0x000124000021f000 */
[----:B0-----:R-:W-:Y:S01]  /*03d0*/  HFMA2 R4, -RZ, RZ, 0, 0 ;  /* 0x00000000ff047431 */ /* 0x001fe200000001ff */
[----:B----4-:R-:W-:-:S05]  /*03e0*/  IADD3 R7, PT, PT, RZ, -R5, RZ ;  /* 0x80000005ff077210 */ /* 0x010fca0007ffe0ff */
[----:B------:R-:W-:-:S04]  /*03f0*/  IMAD R7, R7, R6, RZ ;  /* 0x0000000607077224 */ /* 0x000fc800078e02ff */
[----:B------:R-:W-:Y:S01]  /*0400*/  IMAD.HI.U32 R5, R5, R7, R4 ;  /* 0x0000000705057227 */ /* 0x000fe200078e0004 */
[----:B------:R-:W-:-:S05]  /*0410*/  MOV R7, R9 ;  /* 0x0000000900077202 */ /* 0x000fca0000000f00 */
[----:B------:R-:W-:-:S05]  /*0420*/  IMAD.HI.U32 R5, R5, R7, RZ ;  /* 0x0000000705057227 */ /* 0x000fca00078e00ff */
[----:B------:R-:W-:-:S05]  /*0430*/  IADD3 R3, PT, PT, -R5, RZ, RZ ;  /* 0x000000ff05037210 */ /* 0x000fca0007ffe1ff */
[----:B------:R-:W-:Y:S01]  /*0440*/  IMAD R3, R6, R3, R7 ;  /* 0x0000000306037224 */ /* 0x000fe200078e0207 */
[----:B------:R-:W-:-:S04]  /*0450*/  LOP3.LUT R7, R8, UR10, RZ, 0x3c, !PT ;  /* 0x0000000a08077c12 */ /* 0x000fc8000f8e3cff */
[----:B------:R-:W-:Y:S02]  /*0460*/  ISETP.GT.U32.AND P4, PT, R6, R3, PT ;  /* 0x000000030600720c */ /* 0x000fe40003f84070 */
[----:B------:R-:W-:-:S11]  /*0470*/  ISETP.GE.AND P0, PT, R7, RZ, PT ;  /* 0x000000ff0700720c */ /* 0x000fd60003f06270 */
[-C--:B------:R-:W-:Y:S02]  /*0480*/  @!P4 IADD3 R3, PT, PT, R3, -R6.reuse, RZ ;  /* 0x800000060303c210 */ /* 0x080fe40007ffe0ff */
[----:B------:R-:W-:Y:S02]  /*0490*/  @!P4 IADD3 R5, PT, PT, R5, 0x1, RZ ;  /* 0x000000010505c810 */ /* 0x000fe40007ffe0ff */
[CC--:B------:R-:W-:Y:S02]  /*04a0*/  ISETP.GE.U32.AND P3, PT, R3.reuse, R6.reuse, PT ;  /* 0x000000060300720c */ /* 0x0c0fe40003f66070 */
[----:B------:R-:W-:Y:S02]  /*04b0*/  ISETP.GT.U32.AND P5, PT, R6, R3, PT ;  /* 0x000000030600720c */ /* 0x000fe40003fa4070 */
[----:B------:R-:W-:-:S04]  /*04c0*/  IADD3 R4, PT, PT, R3, -R6, RZ ;  /* 0x8000000603047210 */ /* 0x000fc80007ffe0ff */
[----:B------:R-:W-:Y:S02]  /*04d0*/  SEL R3, R4, R3, !P5 ;  /* 0x0000000304037207 */ /* 0x000fe40006800000 */
[----:B------:R-:W-:Y:S02]  /*04e0*/  LOP3.LUT R4, RZ, R8, RZ, 0x33, !PT ;  /* 0x00000008ff047212 */ /* 0x000fe400078e33ff */
[----:B------:R-:W-:Y:S02]  /*04f0*/  @!P2 IADD3 R3, PT, PT, -R3, RZ, RZ ;  /* 0x000000ff0303a210 */ /* 0x000fe40007ffe1ff */
[----:B------:R-:W-:Y:S02]  /*0500*/  @P3 IADD3 R5, PT, PT, R5, 0x1, RZ ;  /* 0x0000000105053810 */ /* 0x000fe40007ffe0ff */
[----:B------:R-:W-:Y:S02]  /*0510*/  ISETP.NE.AND P3, PT, R8, RZ, PT ;  /* 0x000000ff0800720c */ /* 0x000fe40003f65270 */
[----:B------:R-:W0:Y:S01]  /*0520*/  @!P1 LDC.64 R8, c[0x0][0x3f8] ;  /* 0x0000fe00ff089b82 */ /* 0x000e220000000a00 */
[----:B------:R-:W-:-:S02]  /*0530*/  ISETP.GE.U32.AND P2, PT, R18, UR24, PT ;  /* 0x0000001812007c0c */ /* 0x000fc4000bf46070 */
[----:B------:R-:W-:Y:S02]  /*0540*/  @!P0 IADD3 R5, PT, PT, -R5, RZ, RZ ;  /* 0x000000ff05058210 */ /* 0x000fe40007ffe1ff */
[C---:B------:R-:W-:Y:S02]  /*0550*/  SEL R49, R4.reuse, R3, !P3 ;  /* 0x0000000304317207 */ /* 0x040fe40005800000 */
[----:B------:R-:W-:Y:S02]  /*0560*/  ISETP.GE.AND.EX P2, PT, R29, UR25, PT, P2 ;  /* 0x000000191d007c0c */ /* 0x000fe4000bf46320 */
[----:B------:R-:W-:Y:S01]  /*0570*/  SEL R3, R4, R5, !P3 ;  /* 0x0000000504037207 */ /* 0x000fe20005800000 */
[----:B------:R-:W-:-:S03]  /*0580*/  IMAD R23, R49, 0xe, RZ ;  /* 0x0000000e31177824 */ /* 0x000fc600078e02ff */
[----:B------:R-:W-:Y:S02]  /*0590*/  SHF.R.S32.HI R5, RZ, 0x1f, R3 ;  /* 0x0000001fff057819 */ /* 0x000fe40000011403 */
[----:B------:R-:W-:-:S03]  /*05a0*/  IADD3 R4, P0, PT, R23, R50, RZ ;  /* 0x0000003217047210 */ /* 0x000fc60007f1e0ff */
[----:B------:R-:W-:Y:S01]  /*05b0*/  IMAD R6, R5, UR26, RZ ;  /* 0x0000001a05067c24 */ /* 0x000fe2000f8e02ff */
[----:B------:R-:W-:Y:S01]  /*05c0*/  LEA.HI.X.SX32 R5, R23, RZ, 0x1, P0 ;  /* 0x000000ff17057211 */ /* 0x000fe200000f0eff */
[----:B------:R-:W4:Y:S01]  /*05d0*/  @!P2 LDC.64 R10, c[0x0][0x3f8] ;  /* 0x0000fe00ff0aab82 */ /* 0x000f220000000a00 */
[----:B------:R-:W-:Y:S01]  /*05e0*/  ISETP.GE.U32.AND P0, PT, R0, UR24, PT ;  /* 0x0000001800007c0c */ /* 0x000fe2000bf06070 */
[C---:B------:R-:W-:Y:S02]  /*05f0*/  IMAD R7, R3.reuse, UR27, R6 ;  /* 0x0000001b03077c24 */ /* 0x040fe4000f8e0206 */
[----:B------:R-:W-:Y:S01]  /*0600*/  IMAD.WIDE.U32 R4, R3, UR26, R4 ;  /* 0x0000001a03047c25 */ /* 0x000fe2000f8e0004 */
[----:B------:R-:W-:-:S03]  /*0610*/  ISETP.GE.AND.EX P0, PT, R27, UR25, PT, P0 ;  /* 0x000000191b007c0c */ /* 0x000fc6000bf06300 */
[----:B0-----:R-:W-:Y:S01]  /*0620*/  @!P1 IMAD R6, R17, R8, RZ ;  /* 0x0000000811069224 */ /* 0x001fe200078e02ff */
[----:B------:R-:W-:Y:S01]  /*0630*/  IADD3 R7, PT, PT, R5, R7, RZ ;  /* 0x0000000705077210 */ /* 0x000fe20007ffe0ff */
[----:B------:R-:W0:Y:S02]  /*0640*/  @!P2 LDC.64 R20, c[0x0][0x3a0] ;  /* 0x0000e800ff14ab82 */ /* 0x000e240000000a00 */
[----:B------:R-:W-:Y:S01]  /*0650*/  @!P1 IMAD R17, R19, R9, R6 ;  /* 0x0000000913119224 */ /* 0x000fe200078e0206 */
[----:B------:R-:W-:-:S05]  /*0660*/  @!P1 MOV R6, R4 ;  /* 0x0000000400069202 */ /* 0x000fca0000000f00 */
[----:B------:R-:W-:-:S05]  /*0670*/  @!P1 IMAD.WIDE.U32 R8, R19, R8, R6 ;  /* 0x0000000813089225 */ /* 0x000fca00078e0006 */
[----:B------:R-:W-:Y:S02]  /*0680*/  @!P1 IADD3 R9, PT, PT, R9, R17, RZ ;  /* 0x0000001109099210 */ /* 0x000fe40007ffe0ff */
[----:B------:R-:W0:Y:S01]  /*0690*/  @!P0 LDC.64 R16, c[0x0][0x3f8] ;  /* 0x0000fe00ff108b82 */ /* 0x000e220000000a00 */
[----:B----4-:R-:W-:Y:S01]  /*06a0*/  @!P2 IMAD R26, R29, R10, RZ ;  /* 0x0000000a1d1aa224 */ /* 0x010fe200078e02ff */
[----:B------:R-:W-:Y:S02]  /*06b0*/  SHF.R.S32.HI R3, RZ, 0x1f, R51 ;  /* 0x0000001fff037819 */ /* 0x000fe40000011433 */
[----:B------:R-:W-:Y:S02]  /*06c0*/  ISETP.GE.U32.AND P3, PT, R51, UR24, PT ;  /* 0x0000001833007c0c */ /* 0x000fe4000bf66070 */
[----:B------:R-:W-:Y:S02]  /*06d0*/  @!P2 MOV R28, R4 ;  /* 0x00000004001ca202 */ /* 0x000fe40000000f00 */
[----:B------:R-:W-:-:S02]  /*06e0*/  @!P2 MOV R29, R7 ;  /* 0x00000007001da202 */ /* 0x000fc40000000f00 */
[----:B------:R-:W-:Y:S01]  /*06f0*/  @!P1 SHF.L.U32 R19, R8, 0x1, RZ ;  /* 0x0000000108139819 */ /* 0x000fe200000006ff */
[C---:B------:R-:W-:Y:S01]  /*0700*/  @!P2 IMAD R33, R18.reuse, R11, R26 ;  /* 0x0000000b1221a224 */ /* 0x040fe200078e021a */
[----:B------:R-:W-:Y:S01]  /*0710*/  ISETP.GE.AND.EX P3, PT, R3, UR25, PT, P3 ;  /* 0x0000001903007c0c */ /* 0x000fe2000bf66330 */
[----:B------:R-:W-:Y:S01]  /*0720*/  @!P2 IMAD.WIDE.U32 R10, R18, R10, R28 ;  /* 0x0000000a120aa225 */ /* 0x000fe200078e001c */
[----:B------:R-:W-:Y:S02]  /*0730*/  @!P1 SHF.L.U64.HI R22, R8, 0x1, R9 ;  /* 0x0000000108169819 */ /* 0x000fe40000010209 */
[----:B-1----:R-:W-:Y:S01]  /*0740*/  @!P1 IADD3 R30, P4, PT, R19, R14, RZ ;  /* 0x0000000e131e9210 */ /* 0x002fe20007f9e0ff */
[----:B------:R-:W1:Y:S01]  /*0750*/  @!P2 LDC.64 R8, c[0x0][0x398] ;  /* 0x0000e600ff08ab82 */ /* 0x000e620000000a00 */
[----:B------:R-:W-:Y:S02]  /*0760*/  @!P2 IADD3 R11, PT, PT, R11, R33, RZ ;  /* 0x000000210b0ba210 */ /* 0x000fe40007ffe0ff */
[----:B------:R-:W-:-:S02]  /*0770*/  @!P1 IADD3.X R31, PT, PT, R22, R15, RZ, P4, !PT ;  /* 0x0000000f161f9210 */ /* 0x000fc400027fe4ff */
[----:B---3--:R-:W-:Y:S02]  /*0780*/  @!P1 IADD3 R24, P4, PT, R19, R24, RZ ;  /* 0x0000001813189210 */ /* 0x008fe40007f9e0ff */
[----:B------:R-:W-:Y:S02]  /*0790*/  @!P2 SHF.L.U32 R33, R10, 0x1, RZ ;  /* 0x000000010a21a819 */ /* 0x000fe400000006ff */
[----:B------:R-:W-:Y:S02]  /*07a0*/  CS2R R38, SRZ ;  /* 0x0000000000267805 */ /* 0x000fe4000001ff00 */
[----:B------:R-:W-:Y:S01]  /*07b0*/  @!P1 IADD3.X R25, PT, PT, R22, R25, RZ, P4, !PT ;  /* 0x0000001916199210 */ /* 0x000fe200027fe4ff */
[----:B------:R-:W3:Y:S01]  /*07c0*/  @!P3 LDC.64 R14, c[0x0][0x3f8] ;  /* 0x0000fe00ff0ebb82 */ /* 0x000ee20000000a00 */
[----:B------:R-:W-:Y:S01]  /*07d0*/  @!P2 SHF.L.U64.HI R22, R10, 0x1, R11 ;  /* 0x000000010a16a819 */ /* 0x000fe2000001020b */
[----:B0-----:R-:W-:Y:S01]  /*07e0*/  @!P0 IMAD R27, R27, R16, RZ ;  /* 0x000000101b1b8224 */ /* 0x001fe200078e02ff */
[----:B------:R0:W4:Y:S05]  /*07f0*/  @!P1 LDG.E R39, desc[UR14][R30.64] ;  /* 0x0000000e1e279981 */ /* 0x00012a000c1e1900 */
[----:B------:R-:W3:Y:S01]  /*0800*/  @!P0 LDC.64 R10, c[0x0][0x3a0] ;  /* 0x0000e800ff0a8b82 */ /* 0x000ee20000000a00 */
[----:B------:R-:W-:-:S07]  /*0810*/  @!P0 MOV R26, R4 ;  /* 0x00000004001a8202 */ /* 0x000fce0000000f00 */
[----:B------:R-:W3:Y:S01]  /*0820*/  @!P0 LDC.64 R18, c[0x0][0x398] ;  /* 0x0000e600ff128b82 */ /* 0x000ee20000000a00 */
[C---:B0-----:R-:W-:Y:S01]  /*0830*/  @!P0 IMAD R31, R0.reuse, R17, R27 ;  /* 0x00000011001f8224 */ /* 0x041fe200078e021b */
[----:B------:R-:W-:Y:S02]  /*0840*/  @!P0 MOV R27, R7 ;  /* 0x00000007001b8202 */ /* 0x000fe40000000f00 */
[----:B------:R-:W-:Y:S02]  /*0850*/  CS2R R34, SRZ ;  /* 0x0000000000227805 */ /* 0x000fe4000001ff00 */
[----:B------:R-:W-:Y:S01]  /*0860*/  @!P2 IADD3 R28, P4, PT, R33, R20, RZ ;  /* 0x00000014211ca210 */ /* 0x000fe20007f9e0ff */
[----:B------:R-:W-:-:S03]  /*0870*/  @!P0 IMAD.WIDE.U32 R26, R0, R16, R26 ;  /* 0x00000010001a8225 */ /* 0x000fc600078e001a */
[C---:B------:R-:W-:Y:S01]  /*0880*/  @!P2 IADD3.X R29, PT, PT, R22.reuse, R21, RZ, P4, !PT ;  /* 0x00000015161da210 */ /* 0x040fe200027fe4ff */
[----:B------:R0:W4:Y:S01]  /*0890*/  @!P1 LDG.E R35, desc[UR14][R24.64] ;  /* 0x0000000e18239981 */ /* 0x000122000c1e1900 */
[----:B------:R-:W-:Y:S01]  /*08a0*/  ISETP.NE.AND P4, PT, RZ, UR18, PT ;  /* 0x00000012ff007c0c */ /* 0x000fe2000bf85270 */
[----:B------:R-:W2:Y:S01]  /*08b0*/  @!P3 LDC.64 R16, c[0x0][0x3a0] ;  /* 0x0000e800ff10bb82 */ /* 0x000ea20000000a00 */
[----:B-1----:R-:W-:Y:S01]  /*08c0*/  @!P2 IADD3 R20, P1, PT, R33, R8, RZ ;  /* 0x000000082114a210 */ /* 0x002fe20007f3e0ff */
[----:B------:R1:W4:Y:S01]  /*08d0*/  @!P2 LDG.E R38, desc[UR14][R28.64] ;  /* 0x0000000e1c26a981 */ /* 0x000322000c1e1900 */
[----:B------:R-:W-:Y:S02]  /*08e0*/  @!P0 IADD3 R27, PT, PT, R27, R31, RZ ;  /* 0x0000001f1b1b8210 */ /* 0x000fe40007ffe0ff */
[----:B------:R-:W-:Y:S02]  /*08f0*/  @!P2 IADD3.X R21, PT, PT, R22, R9, RZ, P1, !PT ;  /* 0x000000091615a210 */ /* 0x000fe40000ffe4ff */
[C---:B0-----:R-:W-:Y:S01]  /*0900*/  @!P0 SHF.L.U32 R25, R26.reuse, 0x1, RZ ;  /* 0x000000011a198819 */ /* 0x041fe200000006ff */
[----:B------:R-:W0:Y:S01]  /*0910*/  @!P3 LDC.64 R8, c[0x0][0x398] ;  /* 0x0000e600ff08bb82 */ /* 0x000e220000000a00 */
[----:B------:R-:W-:Y:S01]  /*0920*/  @!P0 SHF.L.U64.HI R22, R26, 0x1, R27 ;  /* 0x000000011a168819 */ /* 0x000fe2000001021b */
[----:B------:R1:W4:Y:S01]  /*0930*/  @!P2 LDG.E R34, desc[UR14][R20.64] ;  /* 0x0000000e1422a981 */ /* 0x000322000c1e1900 */
[----:B---3--:R-:W-:Y:S01]  /*0940*/  @!P0 IADD3 R24, P1, PT, R25, R10, RZ ;  /* 0x0000000a19188210 */ /* 0x008fe20007f3e0ff */
[----:B-1----:R-:W-:Y:S01]  /*0950*/  @!P3 IMAD R28, R3, R14, RZ ;  /* 0x0000000e031cb224 */ /* 0x002fe200078e02ff */
[----:B------:R-:W-:-:S02]  /*0960*/  @!P3 MOV R26, R4 ;  /* 0x00000004001ab202 */ /* 0x000fc40000000f00 */
[----:B------:R-:W-:Y:S02]  /*0970*/  @!P3 MOV R27, R7 ;  /* 0x00000007001bb202 */ /* 0x000fe40000000f00 */
[----:B------:R-:W-:Y:S01]  /*0980*/  @!P0 IADD3 R18, P2, PT, R25, R18, RZ ;  /* 0x0000001219128210 */ /* 0x000fe20007f5e0ff */
[C---:B------:R-:W-:Y:S01]  /*0990*/  @!P3 IMAD R3, R51.reuse, R15, R28 ;  /* 0x0000000f3303b224 */ /* 0x040fe200078e021c */
[----:B------:R-:W-:Y:S01]  /*09a0*/  @!P0 IADD3.X R25, PT, PT, R22, R11, RZ, P1, !PT ;  /* 0x0000000b16198210 */ /* 0x000fe20000ffe4ff */
[----:B------:R-:W-:Y:S01]  /*09b0*/  @!P3 IMAD.WIDE.U32 R26, R51, R14, R26 ;  /* 0x0000000e331ab225 */ /* 0x000fe200078e001a */
[----:B------:R-:W1:Y:S08]  /*09c0*/  @P4 LDC.64 R10, c[0x0][0x3b0] ;  /* 0x0000ec00ff0a4b82 */ /* 0x000e700000000a00 */
[----:B------:R-:W3:Y:S01]  /*09d0*/  LDC.64 R14, c[0x0][0x3a8] ;  /* 0x0000ea00ff0e7b82 */ /* 0x000ee20000000a00 */
[----:B------:R-:W-:Y:S01]  /*09e0*/  HFMA2 R40, -RZ, RZ, 0, 0 ;  /* 0x00000000ff287431 */ /* 0x000fe200000001ff */
[----:B------:R-:W-:-:S02]  /*09f0*/  @!P3 IADD3 R3, PT, PT, R27, R3, RZ ;  /* 0x000000031b03b210 */ /* 0x000fc40007ffe0ff */
[----:B------:R-:W-:Y:S02]  /*0a00*/  @!P3 SHF.L.U32 R21, R26, 0x1, RZ ;  /* 0x000000011a15b819 */ /* 0x000fe400000006ff */
[----:B------:R-:W-:Y:S01]  /*0a10*/  @!P0 IADD3.X R19, PT, PT, R22, R19, RZ, P2, !PT ;  /* 0x0000001316138210 */ /* 0x000fe200017fe4ff */
[----:B------:R0:W4:Y:S01]  /*0a20*/  @!P0 LDG.E R40, desc[UR14][R24.64] ;  /* 0x0000000e18288981 */ /* 0x000122000c1e1900 */
[----:B------:R-:W-:Y:S02]  /*0a30*/  @!P3 SHF.L.U64.HI R26, R26, 0x1, R3 ;  /* 0x000000011a1ab819 */ /* 0x000fe40000010203 */
[C---:B--2---:R-:W-:Y:S02]  /*0a40*/  @!P3 IADD3 R16, P1, PT, R21.reuse, R16, RZ ;  /* 0x000000101510b210 */ /* 0x044fe40007f3e0ff */
[----:B0-----:R-:W-:Y:S02]  /*0a50*/  @!P3 IADD3 R20, P2, PT, R21, R8, RZ ;  /* 0x000000081514b210 */ /* 0x001fe40007f5e0ff */
[----:B------:R-:W-:-:S02]  /*0a60*/  CS2R R36, SRZ ;  /* 0x0000000000247805 */ /* 0x000fc4000001ff00 */
[----:B------:R-:W-:Y:S02]  /*0a70*/  MOV R3, RZ ;  /* 0x000000ff00037202 */ /* 0x000fe40000000f00 */
[----:B------:R-:W-:Y:S02]  /*0a80*/  IADD3 R25, PT, PT, R23, R50, RZ ;  /* 0x0000003217197210 */ /* 0x000fe40007ffe0ff */
[C---:B------:R-:W-:Y:S01]  /*0a90*/  @!P3 IADD3.X R17, PT, PT, R26.reuse, R17, RZ, P1, !PT ;  /* 0x000000111a11b210 */ /* 0x040fe20000ffe4ff */
[----:B------:R-:W2:Y:S01]  /*0aa0*/  @!P0 LDG.E R36, desc[UR14][R18.64] ;  /* 0x0000000e12248981 */ /* 0x000ea2000c1e1900 */
[----:B------:R-:W-:Y:S01]  /*0ab0*/  @!P3 IADD3.X R21, PT, PT, R26, R9, RZ, P2, !PT ;  /* 0x000000091a15b210 */ /* 0x000fe200017fe4ff */
[C---:B-1----:R-:W-:Y:S01]  /*0ac0*/  @P4 IMAD.WIDE R22, R25.reuse, 0x4, R10 ;  /* 0x0000000419164825 */ /* 0x042fe200078e020a */
[----:B------:R-:W-:Y:S01]  /*0ad0*/  CS2R R8, SRZ ;  /* 0x0000000000087805 */ /* 0x000fe2000001ff00 */
[----:B------:R-:W2:Y:S02]  /*0ae0*/  @!P3 LDG.E R37, desc[UR14][R16.64] ;  /* 0x0000000e1025b981 */ /* 0x000ea4000c1e1900 */
[----:B---3--:R-:W-:-:S02]  /*0af0*/  IMAD.WIDE R10, R25, 0x4, R14 ;  /* 0x00000004190a7825 */ /* 0x008fc400078e020e */
[----:B------:R-:W3:Y:S04]  /*0b00*/  @!P3 LDG.E R3, desc[UR14][R20.64] ;  /* 0x0000000e1403b981 */ /* 0x000ee8000c1e1900 */
[----:B------:R0:W5:Y:S04]  /*0b10*/  @P4 LDG.E.64 R8, desc[UR14][R22.64] ;  /* 0x0000000e16084981 */ /* 0x000168000c1e1b00 */
[----:B------:R-:W5:Y:S01]  /*0b20*/  LDG.E.64 R10, desc[UR14][R10.64] ;  /* 0x0000000e0a0a7981 */ /* 0x000f62000c1e1b00 */
[----:B------:R-:W-:-:S13]  /*0b30*/  R2UR UR22, R12 ;  /* 0x000000000c1672ca */ /* 0x000fda00000e0000 */
[----:B------:R-:W-:-:S05]  /*0b40*/  MOV R12, UR22 ;  /* 0x00000016000c7c02 */ /* 0x000fca0008000f00 */
[----:B------:R-:W-:-:S05]  /*0b50*/  FFMA.FTZ R13, -R12, UR22, R13 ;  /* 0x000000160c0d7c23 */ /* 0x000fca000801010d */
[----:B------:R-:W-:-:S13]  /*0b60*/  FSETP.GTU.FTZ.AND P1, PT, R13, RZ, PT ;  /* 0x000000ff0d00720b */ /* 0x000fda0003f3c000 */
[----:B------:R-:W-:-:S05]  /*0b70*/  VOTEU.ANY UP0, P1 ;  /* 0x0000000000ff7886 */ /* 0x000fca0000800100 */
[----:B------:R-:W1:Y:S01]  /*0b80*/  @UP0 LDCU UR6, c[0x0][0x3c0] ;  /* 0x00007800ff0607ac */ /* 0x000e620008000800 */
[----:B------:R-:W-:-:S13]  /*0b90*/  PLOP3.LUT P1, PT, PT, PT, UP0, 0x80, 0x8 ;  /* 0x000000000008781c */ /* 0x000fda0003f2f008 */
[----:B-1----:R-:W-:-:S06]  /*0ba0*/  @P1 FADD.FTZ R12, R13, UR6 ;  /* 0x000000060d0c1e21 */ /* 0x002fcc0008010000 */
[----:B------:R-:W1:Y:S01]  /*0bb0*/  @P1 MUFU.RSQ R12, R12 ;  /* 0x0000000c000c1308 */ /* 0x000e620000001400 */
[----:B------:R-:W-:Y:S01]  /*0bc0*/  UISETP.NE.AND UP1, UPT, UR18, URZ, UPT ;  /* 0x000000ff1200728c */ /* 0x000fe2000bf25270 */
[----:B------:R-:W-:Y:S01]  /*0bd0*/  UMOV UR23, 0x3f800000 ;  /* 0x3f80000000177882 */ /* 0x000fe20000000000 */
[----:B-1----:R-:W-:-:S13]  /*0be0*/  @P1 R2UR UR6, R12 ;  /* 0x000000000c0612ca */ /* 0x002fda00000e0000 */
[----:B------:R-:W-:Y:S01]  /*0bf0*/  @UP0 UMOV UR23, UR6 ;  /* 0x0000000600170c82 */ /* 0x000fe20008000000 */
[----:B----4-:R-:W-:Y:S02]  /*0c00*/  PRMT R47, R39, 0x7632, R47 ;  /* 0x00007632272f7816 */ /* 0x010fe4000000002f */
[----:B------:R-:W-:Y:S02]  /*0c10*/  PRMT R43, R35, 0x7632, R43 ;  /* 0x00007632232b7816 */ /* 0x000fe4000000002b */
[----:B------:R-:W-:Y:S02]  /*0c20*/  PRMT R46, R38, 0x7632, R46 ;  /* 0x00007632262e7816 */ /* 0x000fe4000000002e */
[----:B------:R-:W-:Y:S02]  /*0c30*/  PRMT R42, R34, 0x7632, R42 ;  /* 0x00007632222a7816 */ /* 0x000fe4000000002a */
[----:B------:R-:W-:Y:S02]  /*0c40*/  PRMT R48, R40, 0x7632, R48 ;  /* 0x0000763228307816 */ /* 0x000fe40000000030 */
[----:B--2---:R-:W-:-:S02]  /*0c50*/  PRMT R44, R36, 0x7632, R44 ;  /* 0x00007632242c7816 */ /* 0x004fc4000000002c */
[----:B------:R-:W-:Y:S02]  /*0c60*/  PRMT R45, R37, 0x7632, R45 ;  /* 0x00007632252d7816 */ /* 0x000fe4000000002d */
[----:B---3--:R-:W-:Y:S01]  /*0c70*/  PRMT R41, R3, 0x7632, R41 ;  /* 0x0000763203297816 */ /* 0x008fe20000000029 */
        /* <DEDUP_REMOVED lines=10> */
[----:B------:R-:W-:Y:S01]  /*0d20*/  FMUL.FTZ R17, R15, UR23 ;  /* 0x000000170f117c20 */ /* 0x000fe20008410000 */
[----:B------:R-:W-:Y:S01]  /*0d30*/  FMUL.FTZ R16, R11, R12 ;  /* 0x0000000c0b107220 */ /* 0x000fe20000410000 */
[----:B------:R-:W-:Y:S01]  /*0d40*/  FADD.FTZ R15, RZ, R19 ;  /* 0x00000013ff0f7221 */ /* 0x000fe20000010000 */
[----:B------:R-:W-:Y:S01]  /*0d50*/  FFMA.FTZ R18, R14, R19, RZ ;  /* 0x000000130e127223 */ /* 0x000fe200000100ff */
[----:B------:R-:W-:Y:S01]  /*0d60*/  FADD.FTZ R22, R20, -UR22 ;  /* 0x8000001614167e21 */ /* 0x000fe20008010000 */
[----:B------:R-:W-:Y:S01]  /*0d70*/  SHF.L.U32 R19, R35, 0x10, RZ ;  /* 0x0000001023137819 */ /* 0x000fe200000006ff */
        /* <DEDUP_REMOVED lines=10> */
[----:B------:R-:W-:Y:S01]  /*0e20*/  SHF.L.U32 R25, R38, 0x10, RZ ;  /* 0x0000001026197819 */ /* 0x000fe200000006ff */
[----:B------:R-:W-:Y:S01]  /*0e30*/  FMUL.FTZ R21, R18, UR23 ;  /* 0x0000001712157c20 */ /* 0x000fe20008410000 */
[----:B------:R-:W-:Y:S01]  /*0e40*/  FFMA.FTZ R20, R13, R14, RZ ;  /* 0x0000000e0d147223 */ /* 0x000fe200000100ff */
[----:B------:R-:W-:Y:S01]  /*0e50*/  FADD.FTZ R18, RZ, R13 ;  /* 0x0000000dff127221 */ /* 0x000fe20000010000 */
[----:B------:R-:W-:Y:S01]  /*0e60*/  FMUL.FTZ R24, R11, R16 ;  /* 0x000000100b187220 */ /* 0x000fe20000410000 */
[----:B------:R-:W-:Y:S01]  /*0e70*/  SHF.L.U32 R15, R34, 0x10, RZ ;  /* 0x00000010220f7819 */ /* 0x000fe200000006ff */
[----:B------:R-:W-:Y:S01]  /*0e80*/  FADD.FTZ R14, R25, -UR22 ;  /* 0x80000016190e7e21 */ /* 0x000fe20008010000 */
[C---:B------:R-:W-:Y:S01]  /*0e90*/  FADD.FTZ R18, R19.reuse, R18 ;  /* 0x0000001213127221 */ /* 0x040fe20000010000 */
[----:B------:R-:W-:Y:S01]  /*0ea0*/  FFMA.FTZ R22, R19, R22, R20 ;  /* 0x0000001613167223 */ /* 0x000fe20000010014 */
[----:B------:R-:W-:Y:S01]  /*0eb0*/  FADD.FTZ R13, R24, R23 ;  /* 0x00000017180d7221 */ /* 0x000fe20000010000 */
[----:B------:R-:W-:Y:S01]  /*0ec0*/  SHF.L.U32 R19, R46, 0x10, RZ ;  /* 0x000000102e137819 */ /* 0x000fe200000006ff */
[----:B------:R-:W-:Y:S01]  /*0ed0*/  FFMA.FTZ R23, R21, R24, R26 ;  /* 0x0000001815177223 */ /* 0x000fe2000001001a */
[----:B------:R-:W-:Y:S01]  /*0ee0*/  FMUL.FTZ R24, R10, R15 ;  /* 0x0000000f0a187220 */ /* 0x000fe20000410000 */
[----:B------:R-:W-:Y:S01]  /*0ef0*/  FMUL.FTZ R14, R14, UR23 ;  /* 0x000000170e0e7c20 */ /* 0x000fe20008410000 */
[----:B------:R-:W-:Y:S01]  /*0f00*/  SHF.L.U32 R20, R42, 0x10, RZ ;  /* 0x000000102a147819 */ /* 0x000fe200000006ff */
[----:B------:R-:W-:Y:S01]  /*0f10*/  FADD.FTZ R19, R19, -UR22 ;  /* 0x8000001613137e21 */ /* 0x000fe20008010000 */
[----:B------:R-:W-:Y:S01]  /*0f20*/  FADD.FTZ R13, R13, R24 ;  /* 0x000000180d0d7221 */ /* 0x000fe20000010000 */
[----:B------:R-:W-:Y:S01]  /*0f30*/  FFMA.FTZ R24, R14, R24, R23 ;  /* 0x000000180e187223 */ /* 0x000fe20000010017 */
[----:B------:R-:W-:Y:S01]  /*0f40*/  FADD.FTZ R23, RZ, R12 ;  /* 0x0000000cff177221 */ /* 0x000fe20000010000 */
[----:B------:R-:W-:Y:S01]  /*0f50*/  FMUL.FTZ R12, R11, R20 ;  /* 0x000000140b0c7220 */ /* 0x000fe20000410000 */
[----:B------:R-:W-:Y:S01]  /*0f60*/  FMUL.FTZ R19, R19, UR23 ;  /* 0x0000001713137c20 */ /* 0x000fe20008410000 */
[----:B------:R-:W-:Y:S01]  /*0f70*/  SHF.L.U32 R26, R37, 0x10, RZ ;  /* 0x00000010251a7819 */ /* 0x000fe200000006ff */
[----:B------:R-:W-:Y:S01]  /*0f80*/  FFMA.FTZ R21, R16, R21, R17 ;  /* 0x0000001510157223 */ /* 0x000fe20000010011 */
[----:B------:R-:W-:Y:S01]  /*0f90*/  SHF.L.U32 R17, R3, 0x10, RZ ;  /* 0x0000001003117819 */ /* 0x000fe200000006ff */
[----:B------:R-:W-:Y:S01]  /*0fa0*/  FFMA.FTZ R25, R19, R12, R24 ;  /* 0x0000000c13197223 */ /* 0x000fe20000010018 */
[----:B------:R-:W-:Y:S01]  /*0fb0*/  FADD.FTZ R13, R12, R13 ;  /* 0x0000000d0c0d7221 */ /* 0x000fe20000010000 */
[----:B------:R-:W-:Y:S01]  /*0fc0*/  SHF.L.U32 R24, R45, 0x10, RZ ;  /* 0x000000102d187819 */ /* 0x000fe200000006ff */
[----:B------:R-:W-:Y:S01]  /*0fd0*/  FADD.FTZ R12, R26, -UR22 ;  /* 0x800000161a0c7e21 */ /* 0x000fe20008010000 */
[----:B------:R-:W-:Y:S01]  /*0fe0*/  FADD.FTZ R23, R16, R23 ;  /* 0x0000001710177221 */ /* 0x000fe20000010000 */
[----:B------:R-:W-:Y:S01]  /*0ff0*/  SHF.L.U32 R16, R41, 0x10, RZ ;  /* 0x0000001029107819 */ /* 0x000fe200000006ff */
[----:B------:R-:W-:Y:S01]  /*1000*/  FMUL.FTZ R26, R10, R17 ;  /* 0x000000110a1a7220 */ /* 0x000fe20000410000 */
[----:B------:R-:W-:Y:S01]  /*1010*/  FMUL.FTZ R12, R12, UR23 ;  /* 0x000000170c0c7c20 */ /* 0x000fe20008410000 */
[----:B------:R-:W-:Y:S01]  /*1020*/  FADD.FTZ R24, R24, -UR22 ;  /* 0x8000001618187e21 */ /* 0x000fe20008010000 */
[----:B------:R-:W-:Y:S01]  /*1030*/  FFMA.FTZ R22, R15, R14, R22 ;  /* 0x0000000e0f167223 */ /* 0x000fe20000010016 */
[----:B------:R-:W-:Y:S01]  /*1040*/  FADD.FTZ R14, R13, R26 ;  /* 0x0000001a0d0e7221 */ /* 0x000fe20000010000 */
[----:B------:R-:W-:Y:S01]  /*1050*/  FFMA.FTZ R25, R12, R26, R25 ;  /* 0x0000001a0c197223 */ /* 0x000fe20000010019 */
[----:B------:R-:W-:Y:S01]  /*1060*/  FMUL.FTZ R13, R11, R16 ;  /* 0x000000100b0d7220 */ /* 0x000fe20000410000 */
[----:B------:R-:W-:Y:S01]  /*1070*/  FMUL.FTZ R24, R24, UR23 ;  /* 0x0000001718187c20 */ /* 0x000fe20008410000 */
[----:B------:R-:W-:Y:S01]  /*1080*/  FADD.FTZ R18, R18, R15 ;  /* 0x0000000f12127221 */ /* 0x000fe20000010000 */
[----:B------:R-:W-:Y:S01]  /*1090*/  FADD.FTZ R23, R23, R20 ;  /* 0x0000001417177221 */ /* 0x000fe20000010000 */
[----:B------:R-:W-:Y:S01]  /*10a0*/  FFMA.FTZ R21, R20, R19, R21 ;  /* 0x0000001314157223 */ /* 0x000fe20000010015 */
[----:B------:R-:W-:Y:S01]  /*10b0*/  FADD.FTZ R19, R13, R14 ;  /* 0x0000000e0d137221 */ /* 0x000fe20000010000 */
[----:B------:R-:W-:Y:S01]  /*10c0*/  FFMA.FTZ R20, R24, R13, R25 ;  /* 0x0000000d18147223 */ /* 0x000fe20000010019 */
[----:B------:R-:W-:Y:S01]  /*10d0*/  FADD.FTZ R14, R18, R17 ;  /* 0x00000011120e7221 */ /* 0x000fe20000010000 */
[----:B------:R-:W-:Y:S01]  /*10e0*/  FFMA.FTZ R12, R17, R12, R22 ;  /* 0x0000000c110c7223 */ /* 0x000fe20000010016 */
[----:B------:R-:W-:Y:S01]  /*10f0*/  FADD.FTZ R15, R23, R16 ;  /* 0x00000010170f7221 */ /* 0x000fe20000010000 */
[----:B------:R-:W-:Y:S01]  /*1100*/  FFMA.FTZ R13, R16, R24, R21 ;  /* 0x00000018100d7223 */ /* 0x000fe20000010015 */
[----:B------:R-:W-:Y:S06]  /*1110*/  BRA `(.L_x_38) ;  /* 0x0000000800407947 */ /* 0x000fec0003800000 */
.L_x_37:
[----:B------:R-:W-:Y:S02]  /*1120*/  SHF.L.U32 R12, R40, 0x10, RZ ;  /* 0x00000010280c7819 */ /* 0x000fe400000006ff */
[----:B------:R-:W-:Y:S02]  /*1130*/  SHF.L.U32 R14, R48, 0x10, RZ ;  /* 0x00000010300e7819 */ /* 0x000fe400000006ff */
[----:B------:R-:W-:Y:S01]  /*1140*/  SHF.L.U32 R24, R47, 0x10, RZ ;  /* 0x000000102f187819 */ /* 0x000fe200000006ff */
[----:B------:R-:W-:Y:S01]  /*1150*/  FADD.FTZ R12, R12, -UR22 ;  /* 0x800000160c0c7e21 */ /* 0x000fe20008010000 */
[----:B------:R-:W-:Y:S02]  /*1160*/  SHF.L.U32 R25, R38, 0x10, RZ ;  /* 0x0000001026197819 */ /* 0x000fe400000006ff */
[----:B------:R-:W-:Y:S01]  /*1170*/  SHF.L.U32 R29, R44, 0x10, RZ ;  /* 0x000000102c1d7819 */ /* 0x000fe200000006ff */
[----:B------:R-:W-:Y:S01]  /*1180*/  FMUL.FTZ R13, R12, UR23 ;  /* 0x000000170c0d7c20 */ /* 0x000fe20008410000 */
[----:B------:R-:W-:Y:S01]  /*1190*/  FADD.FTZ R12, R14, -UR22 ;  /* 0x800000160e0c7e21 */ /* 0x000fe20008010000 */
[----:B------:R-:W-:-:S02]  /*11a0*/  SHF.L.U32 R14, R39, 0x10, RZ ;  /* 0x00000010270e7819 */ /* 0x000fc400000006ff */
[--C-:B-----5:R-:W-:Y:S01]  /*11b0*/  FFMA.FTZ R19, R10, R13, R8.reuse ;  /* 0x0000000d0a137223 */ /* 0x120fe20000010008 */
[----:B------:R-:W-:Y:S01]  /*11c0*/  FMUL.FTZ R12, R12, UR23 ;  /* 0x000000170c0c7c20 */ /* 0x000fe20008410000 */
[----:B------:R-:W-:Y:S01]  /*11d0*/  SHF.L.U32 R28, R46, 0x10, RZ ;  /* 0x000000102e1c7819 */ /* 0x000fe200000006ff */
[----:B------:R-:W-:Y:S01]  /*11e0*/  FADD.FTZ R14, R14, -UR22 ;  /* 0x800000160e0e7e21 */ /* 0x000fe20008010000 */
[----:B------:R-:W-:Y:S01]  /*11f0*/  FMUL.FTZ R16, R19, -1.4426950216293334961 ;  /* 0xbfb8aa3b13107820 */ /* 0x000fe20000410000 */
[----:B------:R-:W-:Y:S01]  /*1200*/  FFMA.FTZ R17, R11, R12, R9 ;  /* 0x0000000c0b117223 */ /* 0x000fe20000010009 */
[----:B------:R-:W-:Y:S01]  /*1210*/  SHF.L.U32 R32, R42, 0x10, RZ ;  /* 0x000000102a207819 */ /* 0x000fe200000006ff */
[----:B------:R-:W-:Y:S01]  /*1220*/  FMUL.FTZ R15, R14, UR23 ;  /* 0x000000170e0f7c20 */ /* 0x000fe20008410000 */
[----:B------:R-:W-:Y:S01]  /*1230*/  FADD.FTZ R28, R28, -UR22 ;  /* 0x800000161c1c7e21 */ /* 0x000fe20008010000 */
[----:B------:R-:W-:Y:S01]  /*1240*/  FMUL.FTZ R22, R17, -1.4426950216293334961 ;  /* 0xbfb8aa3b11167820 */ /* 0x000fe20000410000 */
[----:B------:R-:W0:Y:S01]  /*1250*/  MUFU.EX2 R16, R16 ;  /* 0x0000001000107308 */ /* 0x000e220000000800 */
[----:B------:R-:W-:Y:S01]  /*1260*/  FFMA.FTZ R14, R10, R15, R8 ;  /* 0x0000000f0a0e7223 */ /* 0x000fe20000010008 */
[----:B------:R-:W-:-:S03]  /*1270*/  SHF.L.U32 R33, R34, 0x10, RZ ;  /* 0x0000001022217819 */ /* 0x000fc600000006ff */
[----:B------:R-:W1:Y:S01]  /*1280*/  MUFU.EX2 R22, R22 ;  /* 0x0000001600167308 */ /* 0x000e620000000800 */
[----:B------:R-:W-:-:S06]  /*1290*/  FMUL.FTZ R23, R14, -1.4426950216293334961 ;  /* 0xbfb8aa3b0e177820 */ /* 0x000fcc0000410000 */
[----:B------:R-:W2:Y:S01]  /*12a0*/  MUFU.EX2 R23, R23 ;  /* 0x0000001700177308 */ /* 0x000ea20000000800 */
[----:B0-----:R-:W-:Y:S01]  /*12b0*/  FADD.FTZ R21, R16, 1 ;  /* 0x3f80000010157421 */ /* 0x001fe20000010000 */
[----:B------:R-:W-:Y:S01]  /*12c0*/  FADD.FTZ R16, R24, -UR22 ;  /* 0x8000001618107e21 */ /* 0x000fe20008010000 */
[----:B-1----:R-:W-:-:S04]  /*12d0*/  FADD.FTZ R20, R22, 1 ;  /* 0x3f80000016147421 */ /* 0x002fc80000010000 */
[----:B------:R-:W0:Y:S01]  /*12e0*/  MUFU.RCP R21, R21 ;  /* 0x0000001500157308 */ /* 0x000e220000001000 */
[----:B------:R-:W-:Y:S01]  /*12f0*/  SHF.L.U32 R22, R36, 0x10, RZ ;  /* 0x0000001024167819 */ /* 0x000fe200000006ff */
[----:B------:R-:W-:Y:S01]  /*1300*/  FMUL.FTZ R16, R16, UR23 ;  /* 0x0000001710107c20 */ /* 0x000fe20008410000 */
[----:B--2---:R-:W-:-:S05]  /*1310*/  FADD.FTZ R18, R23, 1 ;  /* 0x3f80000017127421 */ /* 0x004fca0000010000 */
[----:B------:R-:W1:Y:S08]  /*1320*/  MUFU.RCP R20, R20 ;  /* 0x0000001400147308 */ /* 0x000e700000001000 */
[----:B------:R-:W2:Y:S01]  /*1330*/  MUFU.RCP R18, R18 ;  /* 0x0000001200127308 */ /* 0x000ea20000001000 */
[----:B0-----:R-:W-:Y:S01]  /*1340*/  FADD.FTZ R24, -R21, 1 ;  /* 0x3f80000015187421 */ /* 0x001fe20000010100 */
[----:B------:R-:W-:-:S03]  /*1350*/  FMUL.FTZ R22, R22, R21 ;  /* 0x0000001516167220 */ /* 0x000fc60000410000 */
[----:B------:R-:W-:Y:S01]  /*1360*/  FFMA.FTZ R19, R19, R24, 1 ;  /* 0x3f80000013137423 */ /* 0x000fe20000010018 */
[----:B------:R-:W-:Y:S01]  /*1370*/  FFMA.FTZ R24, R11, R16, R9 ;  /* 0x000000100b187223 */ /* 0x000fe20000010009 */
[----:B-1----:R-:W-:-:S03]  /*1380*/  FADD.FTZ R26, -R20, 1 ;  /* 0x3f800000141a7421 */ /* 0x002fc60000010100 */
[----:B------:R-:W-:Y:S01]  /*1390*/  FMUL.FTZ R23, R24, -1.4426950216293334961 ;  /* 0xbfb8aa3b18177820 */ /* 0x000fe20000410000 */
[----:B------:R-:W-:Y:S01]  /*13a0*/  FMUL.FTZ R19, R22, R19 ;  /* 0x0000001316137220 */ /* 0x000fe20000410000 */
[----:B------:R-:W-:Y:S01]  /*13b0*/  FFMA.FTZ R21, R17, R26, 1 ;  /* 0x3f80000011157423 */ /* 0x000fe2000001001a */
[----:B------:R-:W-:Y:S01]  /*13c0*/  FADD.FTZ R17, R25, -UR22 ;  /* 0x8000001619117e21 */ /* 0x000fe20008010000 */
[----:B------:R-:W-:Y:S02]  /*13d0*/  FMUL.FTZ R26, R29, R20 ;  /* 0x000000141d1a7220 */ /* 0x000fe40000410000 */
[----:B------:R-:W0:Y:S01]  /*13e0*/  MUFU.EX2 R23, R23 ;  /* 0x0000001700177308 */ /* 0x000e220000000800 */
[----:B--2---:R-:W-:Y:S01]  /*13f0*/  FADD.FTZ R27, -R18, 1 ;  /* 0x3f800000121b7421 */ /* 0x004fe20000010100 */
[----:B------:R-:W-:Y:S01]  /*1400*/  FMUL.FTZ R17, R17, UR23 ;  /* 0x0000001711117c20 */ /* 0x000fe20008410000 */
[----:B------:R-:W-:Y:S02]  /*1410*/  SHF.L.U32 R29, R35, 0x10, RZ ;  /* 0x00000010231d7819 */ /* 0x000fe400000006ff */
[----:B------:R-:W-:Y:S01]  /*1420*/  FFMA.FTZ R20, R14, R27, 1 ;  /* 0x3f8000000e147423 */ /* 0x000fe2000001001b */
[----:B------:R-:W-:Y:S01]  /*1430*/  FFMA.FTZ R25, R10, R17, R8 ;  /* 0x000000110a197223 */ /* 0x000fe20000010008 */
[----:B------:R-:W-:Y:S01]  /*1440*/  FMUL.FTZ R14, R26, R21 ;  /* 0x000000151a0e7220 */ /* 0x000fe20000410000 */
[----:B------:R-:W-:Y:S01]  /*1450*/  SHF.L.U32 R21, R37, 0x10, RZ ;  /* 0x0000001025157819 */ /* 0x000fe200000006ff */
[----:B------:R-:W-:Y:S01]  /*1460*/  FMUL.FTZ R27, R29, R18 ;  /* 0x000000121d1b7220 */ /* 0x000fe20000410000 */
[----:B------:R-:W-:Y:S01]  /*1470*/  FMUL.FTZ R22, R25, -1.4426950216293334961 ;  /* 0xbfb8aa3b19167820 */ /* 0x000fe20000410000 */
[----:B------:R-:W-:-:S02]  /*1480*/  FMUL.FTZ R18, R28, UR23 ;  /* 0x000000171c127c20 */ /* 0x000fc40008410000 */
[----:B------:R-:W-:Y:S01]  /*1490*/  FADD.FTZ R21, R21, -UR22 ;  /* 0x8000001615157e21 */ /* 0x000fe20008010000 */
[----:B0-----:R-:W-:Y:S01]  /*14a0*/  FADD.FTZ R23, R23, 1 ;  /* 0x3f80000017177421 */ /* 0x001fe20000010000 */
[----:B------:R-:W-:Y:S01]  /*14b0*/  FFMA.FTZ R26, R11, R18, R9 ;  /* 0x000000120b1a7223 */ /* 0x000fe20000010009 */
[----:B------:R-:W0:Y:S01]  /*14c0*/  MUFU.EX2 R22, R22 ;  /* 0x0000001600167308 */ /* 0x000e220000000800 */
[----:B------:R-:W-:Y:S01]  /*14d0*/  FMUL.FTZ R21, R21, UR23 ;  /* 0x0000001715157c20 */ /* 0x000fe20008410000 */
[----:B------:R-:W-:Y:S01]  /*14e0*/  FMUL.FTZ R20, R27, R20 ;  /* 0x000000141b147220 */ /* 0x000fe20000410000 */
[----:B------:R-:W-:Y:S01]  /*14f0*/  FMUL.FTZ R30, R26, -1.4426950216293334961 ;  /* 0xbfb8aa3b1a1e7820 */ /* 0x000fe20000410000 */
[----:B------:R-:W1:Y:S08]  /*1500*/  MUFU.RCP R23, R23 ;  /* 0x0000001700177308 */ /* 0x000e700000001000 */
[----:B------:R2:W3:Y:S01]  /*1510*/  MUFU.EX2 R27, R30 ;  /* 0x0000001e001b7308 */ /* 0x0004e20000000800 */
[----:B0-----:R-:W-:Y:S01]  /*1520*/  FADD.FTZ R28, R22, 1 ;  /* 0x3f800000161c7421 */ /* 0x001fe20000010000 */
[----:B------:R-:W-:-:S04]  /*1530*/  FFMA.FTZ R22, R10, R21, R8 ;  /* 0x000000150a167223 */ /* 0x000fc80000010008 */
[----:B------:R-:W-:Y:S01]  /*1540*/  FMUL.FTZ R29, R22, -1.4426950216293334961 ;  /* 0xbfb8aa3b161d7820 */ /* 0x000fe20000410000 */
[----:B------:R-:W0:Y:S01]  /*1550*/  MUFU.RCP R28, R28 ;  /* 0x0000001c001c7308 */ /* 0x000e220000001000 */
[----:B--2---:R-:W-:Y:S01]  /*1560*/  SHF.L.U32 R30, R43, 0x10, RZ ;  /* 0x000000102b1e7819 */ /* 0x004fe200000006ff */
[----:B---3--:R-:W-:Y:S01]  /*1570*/  FADD.FTZ R31, R27, 1 ;  /* 0x3f8000001b1f7421 */ /* 0x008fe20000010000 */
[----:B-1----:R-:W-:-:S05]  /*1580*/  FADD.FTZ R27, -R23, 1 ;  /* 0x3f800000171b7421 */ /* 0x002fca0000010100 */
[----:B------:R-:W1:Y:S01]  /*1590*/  MUFU.EX2 R29, R29 ;  /* 0x0000001d001d7308 */ /* 0x000e620000000800 */
[----:B------:R-:W-:Y:S01]  /*15a0*/  FMUL.FTZ R23, R30, R23 ;  /* 0x000000171e177220 */ /* 0x000fe20000410000 */
[----:B------:R-:W-:Y:S02]  /*15b0*/  FFMA.FTZ R24, R24, R27, 1 ;  /* 0x3f80000018187423 */ /* 0x000fe4000001001b */
[----:B------:R-:W2:Y:S02]  /*15c0*/  MUFU.RCP R27, R31 ;  /* 0x0000001f001b7308 */ /* 0x000ea40000001000 */
[----:B------:R-:W-:Y:S01]  /*15d0*/  FMUL.FTZ R24, R23, R24 ;  /* 0x0000001817187220 */ /* 0x000fe20000410000 */
[----:B0-----:R-:W-:Y:S01]  /*15e0*/  FADD.FTZ R30, -R28, 1 ;  /* 0x3f8000001c1e7421 */ /* 0x001fe20000010100 */
[----:B------:R-:W-:-:S03]  /*15f0*/  FMUL.FTZ R28, R33, R28 ;  /* 0x0000001c211c7220 */ /* 0x000fc60000410000 */
[----:B------:R-:W-:Y:S01]  /*1600*/  FFMA.FTZ R25, R25, R30, 1 ;  /* 0x3f80000019197423 */ /* 0x000fe2000001001e */
[----:B-1----:R-:W-:-:S03]  /*1610*/  FADD.FTZ R30, R29, 1 ;  /* 0x3f8000001d1e7421 */ /* 0x002fc60000010000 */
[----:B------:R-:W-:Y:S01]  /*1620*/  FMUL.FTZ R25, R28, R25 ;  /* 0x000000191c197220 */ /* 0x000fe20000410000 */
[----:B------:R0:W1:Y:S01]  /*1630*/  MUFU.RCP R29, R30 ;  /* 0x0000001e001d7308 */ /* 0x0000620000001000 */
[----:B--2---:R-:W-:Y:S01]  /*1640*/  FMUL.FTZ R31, R32, R27 ;  /* 0x0000001b201f7220 */ /* 0x004fe20000410000 */
[----:B------:R-:W-:Y:S01]  /*1650*/  SHF.L.U32 R32, R3, 0x10, RZ ;  /* 0x0000001003207819 */ /* 0x000fe200000006ff */
[----:B------:R-:W-:Y:S01]  /*1660*/  FADD.FTZ R33, -R27, 1 ;  /* 0x3f8000001b217421 */ /* 0x000fe20000010100 */
[----:B0-----:R-:W-:-:S03]  /*1670*/  FFMA.FTZ R30, R13, R19, RZ ;  /* 0x000000130d1e7223 */ /* 0x001fc600000100ff */
[----:B------:R-:W-:Y:S01]  /*1680*/  FFMA.FTZ R26, R26, R33, 1 ;  /* 0x3f8000001a1a7423 */ /* 0x000fe20000010021 */
[----:B------:R-:W-:-:S03]  /*1690*/  FFMA.FTZ R30, R15, R20, R30 ;  /* 0x000000140f1e7223 */ /* 0x000fc6000001001e */
[----:B------:R-:W-:Y:S01]  /*16a0*/  FMUL.FTZ R26, R31, R26 ;  /* 0x0000001a1f1a7220 */ /* 0x000fe20000410000 */
[----:B------:R-:W-:Y:S01]  /*16b0*/  FFMA.FTZ R30, R17, R25, R30 ;  /* 0x00000019111e7223 */ /* 0x000fe2000001001e */
[----:B-1----:R-:W-:Y:S01]  /*16c0*/  FMUL.FTZ R27, R32, R29 ;  /* 0x0000001d201b7220 */ /* 0x002fe20000410000 */
[----:B------:R-:W-:-:S04]  /*16d0*/  FADD.FTZ R29, -R29, 1 ;  /* 0x3f8000001d1d7421 */ /* 0x000fc80000010100 */
[----:B------:R-:W-:-:S04]  /*16e0*/  FFMA.FTZ R22, R22, R29, 1 ;  /* 0x3f80000016167423 */ /* 0x000fc8000001001d */
[----:B------:R-:W-:Y:S01]  /*16f0*/  FMUL.FTZ R23, R27, R22 ;  /* 0x000000161b177220 */ /* 0x000fe20000410000 */
[----:B------:R-:W-:Y:S01]  /*1700*/  SHF.L.U32 R27, R45, 0x10, RZ ;  /* 0x000000102d1b7819 */ /* 0x000fe200000006ff */
[----:B------:R-:W-:Y:S01]  /*1710*/  FMUL.FTZ R22, R10, R19 ;  /* 0x000000130a167220 */ /* 0x000fe20000410000 */
[----:B------:R-:W-:-:S03]  /*1720*/  FADD.FTZ R19, RZ, R19 ;  /* 0x00000013ff137221 */ /* 0x000fc60000010000 */
[----:B------:R-:W-:Y:S01]  /*1730*/  FADD.FTZ R29, R27, -UR22 ;  /* 0x800000161b1d7e21 */ /* 0x000fe20008010000 */
[----:B------:R-:W-:Y:S01]  /*1740*/  FFMA.FTZ R31, R13, R22, RZ ;  /* 0x000000160d1f7223 */ /* 0x000fe200000100ff */
[----:B------:R-:W-:Y:S01]  /*1750*/  FADD.FTZ R28, RZ, R22 ;  /* 0x00000016ff1c7221 */ /* 0x000fe20000010000 */
[----:B------:R-:W-:Y:S01]  /*1760*/  FMUL.FTZ R27, R11, R14 ;  /* 0x0000000e0b1b7220 */ /* 0x000fe20000410000 */
[----:B------:R-:W-:Y:S01]  /*1770*/  FMUL.FTZ R22, R29, UR23 ;  /* 0x000000171d167c20 */ /* 0x000fe20008410000 */
[----:B------:R-:W-:Y:S01]  /*1780*/  FADD.FTZ R32, R19, R20 ;  /* 0x0000001413207221 */ /* 0x000fe20000010000 */
[----:B------:R-:W-:Y:S01]  /*1790*/  FMUL.FTZ R20, R10, R20 ;  /* 0x000000140a147220 */ /* 0x000fe20000410000 */
[----:B------:R-:W-:Y:S01]  /*17a0*/  FFMA.FTZ R31, R12, R27, R31 ;  /* 0x0000001b0c1f7223 */ /* 0x000fe2000001001f */
[----:B------:R-:W-:Y:S01]  /*17b0*/  FFMA.FTZ R29, R11, R22, R9 ;  /* 0x000000160b1d7223 */ /* 0x000fe20000010009 */
[----:B------:R-:W-:Y:S01]  /*17c0*/  FADD.FTZ R27, R27, R28 ;  /* 0x0000001c1b1b7221 */ /* 0x000fe20000010000 */
[----:B------:R-:W-:Y:S01]  /*17d0*/  FADD.FTZ R19, RZ, R14 ;  /* 0x0000000eff137221 */ /* 0x000fe20000010000 */
[----:B------:R-:W-:Y:S01]  /*17e0*/  FFMA.FTZ R31, R15, R20, R31 ;  /* 0x000000140f1f7223 */ /* 0x000fe2000001001f */
[----:B------:R-:W-:Y:S01]  /*17f0*/  FMUL.FTZ R33, R29, -1.4426950216293334961 ;  /* 0xbfb8aa3b1d217820 */ /* 0x000fe20000410000 */
[----:B------:R-:W-:Y:S01]  /*1800*/  SHF.L.U32 R15, R41, 0x10, RZ ;  /* 0x00000010290f7819 */ /* 0x000fe200000006ff */
[----:B------:R-:W-:Y:S01]  /*1810*/  FADD.FTZ R27, R27, R20 ;  /* 0x000000141b1b7221 */ /* 0x000fe20000010000 */
[----:B------:R-:W-:Y:S01]  /*1820*/  FADD.FTZ R19, R19, R24 ;  /* 0x0000001813137221 */ /* 0x000fe20000010000 */
[----:B------:R-:W-:-:S02]  /*1830*/  FADD.FTZ R32, R32, R25 ;  /* 0x0000001920207221 */ /* 0x000fc40000010000 */
[----:B------:R-:W0:Y:S02]  /*1840*/  MUFU.EX2 R33, R33 ;  /* 0x0000002100217308 */ /* 0x000e240000000800 */
[----:B0-----:R-:W-:-:S06]  /*1850*/  FADD.FTZ R28, R33, 1 ;  /* 0x3f800000211c7421 */ /* 0x001fcc0000010000 */
[----:B------:R-:W0:Y:S02]  /*1860*/  MUFU.RCP R28, R28 ;  /* 0x0000001c001c7308 */ /* 0x000e240000001000 */
[----:B0-----:R-:W-:Y:S01]  /*1870*/  FADD.FTZ R13, -R28, 1 ;  /* 0x3f8000001c0d7421 */ /* 0x001fe20000010100 */
[----:B------:R-:W-:-:S03]  /*1880*/  FMUL.FTZ R15, R15, R28 ;  /* 0x0000001c0f0f7220 */ /* 0x000fc60000410000 */
[----:B------:R-:W-:-:S04]  /*1890*/  FFMA.FTZ R13, R29, R13, 1 ;  /* 0x3f8000001d0d7423 */ /* 0x000fc8000001000d */
[----:B------:R-:W-:Y:S01]  /*18a0*/  FMUL.FTZ R15, R15, R13 ;  /* 0x0000000d0f0f7220 */ /* 0x000fe20000410000 */
[----:B------:R-:W-:Y:S01]  /*18b0*/  FFMA.FTZ R13, R12, R14, RZ ;  /* 0x0000000e0c0d7223 */ /* 0x000fe200000100ff */
[----:B------:R-:W-:-:S03]  /*18c0*/  FMUL.FTZ R12, R11, R24 ;  /* 0x000000180b0c7220 */ /* 0x000fc60000410000 */
[C---:B------:R-:W-:Y:S01]  /*18d0*/  FFMA.FTZ R13, R16.reuse, R24, R13 ;  /* 0x00000018100d7223 */ /* 0x040fe2000001000d */
[----:B------:R-:W-:Y:S01]  /*18e0*/  FFMA.FTZ R16, R16, R12, R31 ;  /* 0x0000000c10107223 */ /* 0x000fe2000001001f */
[----:B------:R-:W-:Y:S01]  /*18f0*/  FADD.FTZ R27, R12, R27 ;  /* 0x0000001b0c1b7221 */ /* 0x000fe20000010000 */
[----:B------:R-:W-:Y:S01]  /*1900*/  FMUL.FTZ R12, R10, R25 ;  /* 0x000000190a0c7220 */ /* 0x000fe20000410000 */
[----:B------:R-:W-:Y:S01]  /*1910*/  FMUL.FTZ R25, R11, R15 ;  /* 0x0000000f0b197220 */ /* 0x000fe20000410000 */
[-C--:B------:R-:W-:Y:S02]  /*1920*/  FFMA.FTZ R13, R18, R26.reuse, R13 ;  /* 0x0000001a120d7223 */ /* 0x080fe4000001000d */
[----:B------:R-:W-:Y:S01]  /*1930*/  FADD.FTZ R14, R27, R12 ;  /* 0x0000000c1b0e7221 */ /* 0x000fe20000010000 */
[----:B------:R-:W-:Y:S01]  /*1940*/  FMUL.FTZ R27, R11, R26 ;  /* 0x0000001a0b1b7220 */ /* 0x000fe20000410000 */
[----:B------:R-:W-:Y:S01]  /*1950*/  FFMA.FTZ R29, R17, R12, R16 ;  /* 0x0000000c111d7223 */ /* 0x000fe20000010010 */
[----:B------:R-:W-:Y:S01]  /*1960*/  FMUL.FTZ R17, R10, R23 ;  /* 0x000000170a117220 */ /* 0x000fe20000410000 */
[----:B------:R-:W-:Y:S01]  /*1970*/  FADD.FTZ R26, R19, R26 ;  /* 0x0000001a131a7221 */ /* 0x000fe20000010000 */
[----:B------:R-:W-:Y:S01]  /*1980*/  FADD.FTZ R14, R27, R14 ;  /* 0x0000000e1b0e7221 */ /* 0x000fe20000010000 */
[----:B------:R-:W-:Y:S01]  /*1990*/  FFMA.FTZ R12, R18, R27, R29 ;  /* 0x0000001b120c7223 */ /* 0x000fe2000001001d */
[----:B------:R-:W-:Y:S01]  /*19a0*/  FFMA.FTZ R13, R22, R15, R13 ;  /* 0x0000000f160d7223 */ /* 0x000fe2000001000d */
[----:B------:R-:W-:Y:S01]  /*19b0*/  FADD.FTZ R15, R26, R15 ;  /* 0x0000000f1a0f7221 */ /* 0x000fe20000010000 */
[----:B------:R-:W-:Y:S01]  /*19c0*/  FADD.FTZ R14, R14, R17 ;  /* 0x000000110e0e7221 */ /* 0x000fe20000010000 */
[C---:B------:R-:W-:Y:S01]  /*19d0*/  FFMA.FTZ R27, R21.reuse, R17, R12 ;  /* 0x00000011151b7223 */ /* 0x040fe2000001000c */
[----:B------:R-:W-:-:S02]  /*19e0*/  FFMA.FTZ R12, R21, R23, R30 ;  /* 0x00000017150c7223 */ /* 0x000fc4000001001e */
[----:B------:R-:W-:Y:S01]  /*19f0*/  FADD.FTZ R19, R25, R14 ;  /* 0x0000000e19137221 */ /* 0x000fe20000010000 */
[----:B------:R-:W-:Y:S01]  /*1a00*/  FFMA.FTZ R20, R22, R25, R27 ;  /* 0x0000001916147223 */ /* 0x000fe2000001001b */
[----:B------:R-:W-:-:S07]  /*1a10*/  FADD.FTZ R14, R32, R23 ;  /* 0x00000017200e7221 */ /* 0x000fce0000010000 */
.L_x_38:
        /* <DEDUP_REMOVED lines=32> */
[----:B------:R-:W-:Y:S01]  /*1c20*/  SHF.R.U32.HI R22, RZ, 0x2, R53 ;  /* 0x00000002ff167819 */ /* 0x000fe20000011635 */
[----:B--2---:R-:W-:-:S03]  /*1c30*/  FADD.FTZ R33, R16, R17 ;  /* 0x0000001110217221 */ /* 0x004fc60000010000 */
[----:B------:R-:W-:-:S07]  /*1c40*/  LOP3.LUT R22, R22, 0xf8, RZ, 0xc0, !PT ;  /* 0x000000f816167812 */ /* 0x000fce00078ec0ff */
[----:B------:R3:W-:Y:S02]  /*1c50*/  @!P1 STS.64 [R22+UR9+0x8], R32 ;  /* 0x0000082016009988 */ /* 0x0007e40008000a09 */
.L_x_40:
[----:B------:R-:W-:Y:S05]  /*1c60*/  BSYNC.RECONVERGENT B0 ;  /* 0x0000000000007941 */ /* 0x000fea0003800200 */
.L_x_39:
[----:B------:R-:W-:Y:S06]  /*1c70*/  BAR.SYNC.DEFER_BLOCKING 0x0 ;  /* 0x0000000000007b1d */ /* 0x000fec0000010000 */
[----:B------:R-:W-:Y:S04]  /*1c80*/  BSSY.RECONVERGENT B0, `(.L_x_41) ;  /* 0x0000014000007945 */ /* 0x000fe80003800200 */
[----:B------:R-:W-:Y:S05]  /*1c90*/  @P2 BRA `(.L_x_42) ;  /* 0x0000000000482947 */ /* 0x000fea0003800000 */
[----:B------:R-:W4:Y:S01]  /*1ca0*/  S2UR UR7, SR_CgaCtaId ;  /* 0x00000000000779c3 */ /* 0x000f220000008800 */
[----:B------:R-:W-:Y:S02]  /*1cb0*/  UMOV UR6, 0x400 ;  /* 0x0000040000067882 */ /* 0x000fe40000000000 */
[----:B----4-:R-:W-:-:S09]  /*1cc0*/  ULEA UR6, UR7, UR6, 0x18 ;  /* 0x0000000607067291 */ /* 0x010fd2000f8ec0ff */
[----:B-12---:R-:W1:Y:S04]  /*1cd0*/  LDS.128 R16, [UR6+0x10] ;  /* 0x00001006ff107984 */ /* 0x006e680008000c00 */
[----:B---3--:R-:W2:Y:S04]  /*1ce0*/  LDS.128 R20, [UR6+0x20] ;  /* 0x00002006ff147984 */ /* 0x008ea80008000c00 */
[----:B------:R-:W3:Y:S01]  /*1cf0*/  LDS.128 R24, [UR6+0x30] ;  /* 0x00003006ff187984 */ /* 0x000ee20008000c00 */
[----:B-1----:R-:W-:Y:S01]  /*1d00*/  FADD.FTZ R29, R32, R16 ;  /* 0x00000010201d7221 */ /* 0x002fe20000010000 */
[----:B------:R-:W-:-:S03]  /*1d10*/  FADD.FTZ R16, R33, R17 ;  /* 0x0000001121107221 */ /* 0x000fc60000010000 */
[----:B------:R-:W-:Y:S01]  /*1d20*/  FADD.FTZ R29, R29, R18 ;  /* 0x000000121d1d7221 */ /* 0x000fe20000010000 */
[----:B------:R-:W-:-:S03]  /*1d30*/  FADD.FTZ R16, R16, R19 ;  /* 0x0000001310107221 */ /* 0x000fc60000010000 */
[----:B--2---:R-:W-:Y:S01]  /*1d40*/  FADD.FTZ R29, R29, R20 ;  /* 0x000000141d1d7221 */ /* 0x004fe20000010000 */
[----:B------:R-:W-:-:S03]  /*1d50*/  FADD.FTZ R16, R16, R21 ;  /* 0x0000001510107221 */ /* 0x000fc60000010000 */
[----:B------:R-:W-:Y:S01]  /*1d60*/  FADD.FTZ R29, R29, R22 ;  /* 0x000000161d1d7221 */ /* 0x000fe20000010000 */
[----:B------:R-:W-:-:S03]  /*1d70*/  FADD.FTZ R16, R16, R23 ;  /* 0x0000001710107221 */ /* 0x000fc60000010000 */
[----:B---3--:R-:W-:Y:S01]  /*1d80*/  FADD.FTZ R29, R29, R24 ;  /* 0x000000181d1d7221 */ /* 0x008fe20000010000 */
[----:B------:R-:W-:-:S03]  /*1d90*/  FADD.FTZ R16, R16, R25 ;  /* 0x0000001910107221 */ /* 0x000fc60000010000 */
[----:B0-----:R-:W-:Y:S01]  /*1da0*/  FADD.FTZ R32, R29, R26 ;  /* 0x0000001a1d207221 */ /* 0x001fe20000010000 */
[----:B------:R-:W-:-:S07]  /*1db0*/  FADD.FTZ R33, R16, R27 ;  /* 0x0000001b10217221 */ /* 0x000fce0000010000 */
.L_x_42:
[----:B------:R-:W-:Y:S05]  /*1dc0*/  BSYNC.RECONVERGENT B0 ;  /* 0x0000000000007941 */ /* 0x000fea0003800200 */
.L_x_41:
[----:B------:R-:W-:Y:S06]  /*1dd0*/  BAR.SYNC.DEFER_BLOCKING 0x0 ;  /* 0x0000000000007b1d */ /* 0x000fec0000010000 */
[----:B------:R-:W-:Y:S04]  /*1de0*/  BSSY.RECONVERGENT B0, `(.L_x_43) ;  /* 0x000009d000007945 */ /* 0x000fe80003800200 */
[----:B------:R-:W-:Y:S05]  /*1df0*/  @P5 BRA `(.L_x_44) ;  /* 0x00000008006c5947 */ /* 0x000fea0003800000 */
[----:B-12---:R-:W1:Y:S04]  /*1e00*/  LDS.128 R16, [R2+0x70] ;  /* 0x0000700002107984 */ /* 0x006e680000000c00 */
[----:B---3--:R-:W2:Y:S04]  /*1e10*/  LDS.128 R20, [R2+0xe0] ;  /* 0x0000e00002147984 */ /* 0x008ea80000000c00 */
[----:B------:R-:W3:Y:S04]  /*1e20*/  LDS.128 R24, [R2+0x150] ;  /* 0x0001500002187984 */ /* 0x000ee80000000c00 */
[----:B------:R-:W4:Y:S01]  /*1e30*/  LDS.128 R28, [R2+0x1c0] ;  /* 0x0001c000021c7984 */ /* 0x000f220000000c00 */
        /* <DEDUP_REMOVED lines=8> */
[----:B---3--:R-:W-:Y:S01]  /*1ec0*/  FADD.FTZ R17, R15, R24 ;  /* 0x000000180f117221 */ /* 0x008fe20000010000 */
[----:B------:R-:W-:Y:S01]  /*1ed0*/  FADD.FTZ R18, R12, R25 ;  /* 0x000000190c127221 */ /* 0x000fe20000010000 */
[----:B------:R-:W-:Y:S01]  /*1ee0*/  FADD.FTZ R21, R13, R26 ;  /* 0x0000001a0d157221 */ /* 0x000fe20000010000 */
[----:B------:R-:W-:Y:S01]  /*1ef0*/  FADD.FTZ R24, R16, R27 ;  /* 0x0000001b10187221 */ /* 0x000fe20000010000 */
[----:B------:R-:W1:Y:S01]  /*1f00*/  LDS.128 R12, [R2+0x230] ;  /* 0x00023000020c7984 */ /* 0x000e620000000c00 */
[----:B----4-:R-:W-:Y:S01]  /*1f10*/  FADD.FTZ R25, R17, R28 ;  /* 0x0000001c11197221 */ /* 0x010fe20000010000 */
[----:B------:R-:W-:Y:S01]  /*1f20*/  FADD.FTZ R26, R18, R29 ;  /* 0x0000001d121a7221 */ /* 0x000fe20000010000 */
[----:B------:R-:W-:Y:S01]  /*1f30*/  FADD.FTZ R27, R21, R30 ;  /* 0x0000001e151b7221 */ /* 0x000fe20000010000 */
[----:B------:R-:W2:Y:S01]  /*1f40*/  LDS.128 R16, [R2+0x2a0] ;  /* 0x0002a00002107984 */ /* 0x000ea20000000c00 */
[----:B------:R-:W-:-:S03]  /*1f50*/  FADD.FTZ R24, R24, R31 ;  /* 0x0000001f18187221 */ /* 0x000fc60000010000 */
[----:B------:R-:W3:Y:S01]  /*1f60*/  LDS.128 R20, [R2+0x310] ;  /* 0x0003100002147984 */ /* 0x000ee20000000c00 */
        /* <DEDUP_REMOVED lines=9> */
[----:B---3--:R-:W-:Y:S01]  /*2000*/  FADD.FTZ R29, R29, R20 ;  /* 0x000000141d1d7221 */ /* 0x008fe20000010000 */
[----:B------:R-:W2:Y:S01]  /*2010*/  LDS.128 R16, [R2+0x3f0] ;  /* 0x0003f00002107984 */ /* 0x000ea20000000c00 */
[----:B------:R-:W-:Y:S01]  /*2020*/  FADD.FTZ R20, R26, R21 ;  /* 0x000000151a147221 */ /* 0x000fe20000010000 */
[----:B------:R-:W-:Y:S01]  /*2030*/  FADD.FTZ R21, R25, R22 ;  /* 0x0000001619157221 */ /* 0x000fe20000010000 */
[----:B------:R-:W-:Y:S01]  /*2040*/  FADD.FTZ R28, R28, R23 ;  /* 0x000000171c1c7221 */ /* 0x000fe20000010000 */
[----:B------:R-:W3:Y:S01]  /*2050*/  LDS.128 R24, [R2+0x460] ;  /* 0x0004600002187984 */ /* 0x000ee20000000c00 */
[----:B-1----:R-:W-:Y:S01]  /*2060*/  FADD.FTZ R29, R29, R12 ;  /* 0x0000000c1d1d7221 */ /* 0x002fe20000010000 */
[----:B------:R-:W-:Y:S01]  /*2070*/  FADD.FTZ R20, R20, R13 ;  /* 0x0000000d14147221 */ /* 0x000fe20000010000 */
[----:B------:R-:W-:Y:S01]  /*2080*/  FADD.FTZ R21, R21, R14 ;  /* 0x0000000e15157221 */ /* 0x000fe20000010000 */
[----:B------:R-:W-:-:S02]  /*2090*/  FADD.FTZ R28, R28, R15 ;  /* 0x0000000f1c1c7221 */ /* 0x000fc40000010000 */
[----:B------:R-:W1:Y:S01]  /*20a0*/  LDS.128 R12, [R2+0x4d0] ;  /* 0x0004d000020c7984 */ /* 0x000e620000000c00 */
[----:B--2---:R-:W-:Y:S01]  /*20b0*/  FADD.FTZ R29, R29, R16 ;  /* 0x000000101d1d7221 */ /* 0x004fe20000010000 */
        /* <DEDUP_REMOVED lines=110> */
[----:B------:R-:W-:-:S07]  /*27a0*/  FADD.FTZ R15, R28, R23 ;  /* 0x000000171c0f7221 */ /* 0x000fce0000010000 */
.L_x_44:
[----:B------:R-:W-:Y:S05]  /*27b0*/  BSYNC.RECONVERGENT B0 ;  /* 0x0000000000007941 */ /* 0x000fea0003800200 */
.L_x_43:
[----:B------:R-:W-:Y:S04]  /*27c0*/  BSSY.RECONVERGENT B0, `(.L_x_45) ;  /* 0x000001d000007945 */ /* 0x000fe80003800200 */
[----:B------:R-:W-:Y:S05]  /*27d0*/  @P5 BRA `(.L_x_46) ;  /* 0x00000000006c5947 */ /* 0x000fea0003800000 */
[----:B---3--:R-:W2:Y:S01]  /*27e0*/  LDC.64 R22, c[0x0][0x3f8] ;  /* 0x0000fe00ff167b82 */ /* 0x008ea20000000a00 */
[----:B------:R-:W-:-:S07]  /*27f0*/  IMAD R49, R49, 0x7, R53 ;  /* 0x0000000731317824 */ /* 0x000fce00078e0235 */
[----:B------:R-:W3:Y:S01]  /*2800*/  LDC.64 R20, c[0x0][0x3d8] ;  /* 0x0000f600ff147b82 */ /* 0x000ee20000000a00 */
[----:B--2---:R-:W-:Y:S01]  /*2810*/  IMAD.WIDE.U32 R16, R22, 0x3, RZ ;  /* 0x0000000316107825 */ /* 0x004fe200078e00ff */
[C---:B------:R-:W-:Y:S02]  /*2820*/  LEA R25, R23.reuse, R23, 0x1 ;  /* 0x0000001717197211 */ /* 0x040fe400078e08ff */
[----:B------:R-:W-:Y:S02]  /*2830*/  LEA.HI R19, P1, R23, R22, RZ, 0x1 ;  /* 0x0000001617137211 */ /* 0x000fe400078308ff */
[----:B------:R-:W-:Y:S02]  /*2840*/  IADD3 R17, PT, PT, R17, R25, RZ ;  /* 0x0000001911117210 */ /* 0x000fe40007ffe0ff */
[----:B-1----:R-:W-:Y:S01]  /*2850*/  IADD3.X R18, PT, PT, RZ, R23, RZ, P1, !PT ;  /* 0x00000017ff127210 */ /* 0x002fe20000ffe4ff */
[----:B---3--:R-:W-:Y:S01]  /*2860*/  IMAD.WIDE R20, R49, 0x4, R20 ;  /* 0x0000000431147825 */ /* 0x008fe200078e0214 */
[----:B------:R-:W-:-:S02]  /*2870*/  LEA.HI R24, P1, R17, R16, RZ, 0x1 ;  /* 0x0000001011187211 */ /* 0x000fc400078308ff */
[----:B------:R-:W-:Y:S02]  /*2880*/  SHF.L.U32 R29, R19, 0x1, RZ ;  /* 0x00000001131d7819 */ /* 0x000fe400000006ff */
[----:B------:R-:W-:Y:S01]  /*2890*/  SHF.L.U32 R25, R24, 0x1, RZ ;  /* 0x0000000118197819 */ /* 0x000fe200000006ff */
[----:B------:R4:W-:Y:S01]  /*28a0*/  REDG.E.ADD.F32.FTZ.RN.STRONG.GPU desc[UR14][R20.64], R12 ;  /* 0x0000000c140079a6 */ /* 0x0009e2000c12f30e */
[----:B------:R-:W-:Y:S02]  /*28b0*/  LOP3.LUT R29, R29, 0xfffffffc, RZ, 0xc0, !PT ;  /* 0xfffffffc1d1d7812 */ /* 0x000fe400078ec0ff */
[----:B------:R-:W-:Y:S02]  /*28c0*/  LEA R16, P3, R22, R20, 0x2 ;  /* 0x0000001416107211 */ /* 0x000fe400078610ff */
[----:B------:R-:W-:Y:S02]  /*28d0*/  IADD3.X R27, PT, PT, RZ, R17, RZ, P1, !PT ;  /* 0x00000011ff1b7210 */ /* 0x000fe40000ffe4ff */
[----:B------:R-:W-:-:S02]  /*28e0*/  LOP3.LUT R25, R25, 0xfffffffc, RZ, 0xc0, !PT ;  /* 0xfffffffc19197812 */ /* 0x000fc400078ec0ff */
[----:B------:R-:W-:Y:S02]  /*28f0*/  SHF.L.U64.HI R19, R19, 0x1, R18 ;  /* 0x0000000113137819 */ /* 0x000fe40000010212 */
[----:B------:R-:W-:Y:S02]  /*2900*/  IADD3 R18, P1, PT, R20, R29, RZ ;  /* 0x0000001d14127210 */ /* 0x000fe40007f3e0ff */
[----:B------:R-:W-:Y:S02]  /*2910*/  LEA.HI.X R17, R22, R21, R23, 0x2, P3 ;  /* 0x0000001516117211 */ /* 0x000fe400018f1417 */
[----:B------:R-:W-:Y:S02]  /*2920*/  SHF.L.U64.HI R23, R24, 0x1, R27 ;  /* 0x0000000118177819 */ /* 0x000fe4000001021b */
[----:B------:R-:W-:Y:S02]  /*2930*/  IADD3 R22, P3, PT, R20, R25, RZ ;  /* 0x0000001914167210 */ /* 0x000fe40007f7e0ff */
[----:B------:R-:W-:-:S02]  /*2940*/  IADD3.X R19, PT, PT, R21, R19, RZ, P1, !PT ;  /* 0x0000001315137210 */ /* 0x000fc40000ffe4ff */
[----:B------:R-:W-:-:S03]  /*2950*/  IADD3.X R23, PT, PT, R21, R23, RZ, P3, !PT ;  /* 0x0000001715177210 */ /* 0x000fc60001ffe4ff */
[----:B------:R4:W-:Y:S04]  /*2960*/  REDG.E.ADD.F32.FTZ.RN.STRONG.GPU desc[UR14][R18.64], R13 ;  /* 0x0000000d120079a6 */ /* 0x0009e8000c12f30e */
[----:B------:R4:W-:Y:S04]  /*2970*/  REDG.E.ADD.F32.FTZ.RN.STRONG.GPU desc[UR14][R16.64], R14 ;  /* 0x0000000e100079a6 */ /* 0x0009e8000c12f30e */
[----:B------:R4:W-:Y:S02]  /*2980*/  REDG.E.ADD.F32.FTZ.RN.STRONG.GPU desc[UR14][R22.64], R15 ;  /* 0x0000000f160079a6 */ /* 0x0009e4000c12f30e */
.L_x_46:
[----:B------:R-:W-:Y:S05]  /*2990*/  BSYNC.RECONVERGENT B0 ;  /* 0x0000000000007941 */ /* 0x000fea0003800200 */
.L_x_45:
[----:B------:R-:W-:-:S09]  /*29a0*/  UISETP.GE.U32.AND UP0, UPT, UR17, 0x2, UPT ;  /* 0x000000021100788c */ /* 0x000fd2000bf06070 */
[----:B------:R-:W-:Y:S05]  /*29b0*/  BRA.U !UP0, `(.L_x_47) ;  /* 0x0000000d08387547 */ /* 0x000fea000b800000 */
[----:B------:R-:W5:Y:S01]  /*29c0*/  LDCU.64 UR6, c[0x0][0x3d0] ;  /* 0x00007a00ff0677ac */ /* 0x000f620008000a00 */
[----:B----4-:R-:W-:Y:S01]  /*29d0*/  MOV R12, UR17 ;  /* 0x00000011000c7c02 */ /* 0x010fe20008000f00 */
[----:B------:R-:W-:-:S03]  /*29e0*/  ULOP3.LUT UR11, UR4, 0x1, URZ, 0xc0, !UPT ;  /* 0x00000001040b7892 */ /* 0x000fc6000f8ec0ff */
[----:B------:R-:W-:Y:S01]  /*29f0*/  ISETP.GE.U32.AND P3, PT, R12, 0x8, PT ;  /* 0x000000080c00780c */ /* 0x000fe20003f66070 */
[----:B------:R-:W-:-:S04]  /*2a00*/  UIMAD UR12, UR11, UR16, URZ ;  /* 0x000000100b0c72a4 */ /* 0x000fc8000f8e02ff */
[----:B------:R-:W-:-:S04]  /*2a10*/  UIMAD UR11, UR12, UR17, URZ ;  /* 0x000000110c0b72a4 */ /* 0x000fc8000f8e02ff */
[----:B------:R-:W-:-:S04]  /*2a20*/  USHF.L.U32 UR11, UR11, 0x1, URZ ;  /* 0x000000010b0b7899 */ /* 0x000fc800080006ff */
[----:B-----5:R-:W-:Y:S01]  /*2a30*/  UIMAD.WIDE UR6, UR11, 0x4, UR6 ;  /* 0x000000040b0678a5 */ /* 0x020fe2000f8e0206 */
[----:B------:R-:W-:Y:S11]  /*2a40*/  @P2 BRA `(.L_x_48) ;  /* 0x00000000005c2947 */ /* 0x000ff60003800000 */
[----:B------:R-:W4:Y:S01]  /*2a50*/  LDC.64 R12, c[0x0][0x3c8] ;  /* 0x0000f200ff0c7b82 */ /* 0x000f220000000a00 */
[----:B------:R-:W-:Y:S01]  /*2a60*/  MOV R16, UR4 ;  /* 0x0000000400107c02 */ /* 0x000fe20008000f00 */
[----:B------:R-:W-:Y:S02]  /*2a70*/  UIADD3 UR11, UPT, UPT, UR12, UR5, URZ ;  /* 0x000000050c0b7290 */ /* 0x000fe4000fffe0ff */
[----:B------:R-:W-:Y:S01]  /*2a80*/  UIMAD.WIDE.U32 UR24, UR19, 0x8, UR6 ;  /* 0x00000008131878a5 */ /* 0x000fe2000f8e0006 */
[----:B------:R-:W-:-:S03]  /*2a90*/  LOP3.LUT P1, R16, R16, 0x2, RZ, 0xc0, !PT ;  /* 0x0000000210107812 */ /* 0x000fc6000782c0ff */
[----:B--2---:R-:W-:Y:S02]  /*2aa0*/  MOV R17, UR11 ;  /* 0x0000000b00117c02 */ /* 0x004fe40008000f00 */
[----:B------:R-:W-:Y:S02]  /*2ab0*/  SEL R19, RZ, UR17, P1 ;  /* 0x00000011ff137c07 */ /* 0x000fe40008800000 */
[----:B------:R-:W-:Y:S02]  /*2ac0*/  MOV R14, UR24 ;  /* 0x00000018000e7c02 */ /* 0x000fe40008000f00 */
[----:B------:R-:W-:Y:S02]  /*2ad0*/  ISETP.NE.AND P1, PT, R19, -0x1, PT ;  /* 0xffffffff1300780c */ /* 0x000fe40003f25270 */
[----:B------:R-:W-:-:S05]  /*2ae0*/  MOV R15, UR25 ;  /* 0x00000019000f7c02 */ /* 0x000fca0008000f00 */
[----:B------:R2:W-:Y:S01]  /*2af0*/  STG.E.64 desc[UR14][R14.64], R32 ;  /* 0x000000200e007986 */ /* 0x0005e2000c101b0e */
[----:B----4-:R-:W-:Y:S01]  /*2b00*/  IMAD.WIDE.U32 R12, R17, 0x4, R12 ;  /* 0x00000004110c7825 */ /* 0x010fe200078e000c */
[----:B------:R-:W-:Y:S01]  /*2b10*/  IADD3 R17, PT, PT, -R16, 0x1, RZ ;  /* 0x0000000110117810 */ /* 0x000fe20007ffe1ff */
[----:B------:R-:W-:Y:S06]  /*2b20*/  MEMBAR.ALL.GPU ;  /* 0x0000000000007992 */ /* 0x000fec000000a000 */
[----:B------:R-:W-:-:S00]  /*2b30*/  ERRBAR ;  /* 0x00000000000079ab */ /* 0x000fc00000000000 */
[----:B------:R-:W-:Y:S06]  /*2b40*/  CGAERRBAR ;  /* 0x00000000000075ab */ /* 0x000fec0000000000 */
[----:B------:R2:W-:Y:S01]  /*2b50*/  REDG.E.ADD.S32.STRONG.GPU desc[UR14][R12.64], R17 ;  /* 0x000000110c00798e */ /* 0x0005e2000c12e30e */
[----:B------:R-:W-:Y:S05]  /*2b60*/  @!P1 BRA `(.L_x_48) ;  /* 0x0000000000149947 */ /* 0x000fea0003800000 */
.L_x_49:
[----:B--2---:R-:W2:Y:S04]  /*2b70*/  LDG.E.STRONG.GPU R14, desc[UR14][R12.64] ;  /* 0x0000000e0c0e7981 */ /* 0x004ea8000c1ef900 */
[----:B--2---:R-:W-:Y:S01]  /*2b80*/  CCTL.IVALL ;  /* 0x00000000ff00798f */ /* 0x004fe20002000000 */
[----:B------:R-:W-:Y:S05]  /*2b90*/  YIELD ;  /* 0x0000000000007946 */ /* 0x000fea0003800000 */
[----:B------:R-:W-:-:S13]  /*2ba0*/  ISETP.NE.AND P1, PT, R14, R19, PT ;  /* 0x000000130e00720c */ /* 0x000fda0003f25270 */
[----:B------:R-:W-:Y:S05]  /*2bb0*/  @P1 BRA `(.L_x_49) ;  /* 0xfffffffc00ec1947 */ /* 0x000fea000383ffff */
.L_x_48:
[----:B------:R-:W-:Y:S05]  /*2bc0*/  WARPSYNC.ALL ;  /* 0x0000000000007948 */ /* 0x000fea0003800000 */
[----:B------:R-:W-:Y:S01]  /*2bd0*/  BAR.SYNC.DEFER_BLOCKING 0x0 ;  /* 0x0000000000007b1d */ /* 0x000fe20000010000 */
[----:B------:R-:W-:-:S05]  /*2be0*/  HFMA2 R20, -RZ, RZ, 0, 0 ;  /* 0x00000000ff147431 */ /* 0x000fca00000001ff */
[----:B------:R-:W-:Y:S05]  /*2bf0*/  @!P3 BRA `(.L_x_50) ;  /* 0x000000040078b947 */ /* 0x000fea0003800000 */
[----:B------:R-:W-:Y:S01]  /*2c00*/  MOV R20, RZ ;  /* 0x000000ff00147202 */ /* 0x000fe20000000f00 */
[----:B------:R-:W-:Y:S02]  /*2c10*/  UIMAD UR29, UR16, 0x6, UR5 ;  /* 0x00000006101d78a4 */ /* 0x000fe4000f8e0205 */
[----:B------:R-:W-:Y:S02]  /*2c20*/  UIMAD UR28, UR16, 0x5, UR5 ;  /* 0x00000005101c78a4 */ /* 0x000fe4000f8e0205 */
[----:B------:R-:W-:Y:S02]  /*2c30*/  ULEA UR27, UR16, UR5, 0x2 ;  /* 0x00000005101b7291 */ /* 0x000fe4000f8e10ff */
[----:B------:R-:W-:Y:S02]  /*2c40*/  UIMAD UR26, UR16, 0x3, UR5 ;  /* 0x00000003101a78a4 */ /* 0x000fe4000f8e0205 */
[----:B------:R-:W-:Y:S02]  /*2c50*/  ULEA UR25, UR16, UR5, 0x1 ;  /* 0x0000000510197291 */ /* 0x000fe4000f8e08ff */
[----:B------:R-:W-:-:S02]  /*2c60*/  UIMAD UR30, UR16, 0x7, UR5 ;  /* 0x00000007101e78a4 */ /* 0x000fc4000f8e0205 */
[----:B------:R-:W-:Y:S02]  /*2c70*/  UIADD3 UR12, UPT, UPT, UR5, UR16, URZ ;  /* 0x00000010050c7290 */ /* 0x000fe4000fffe0ff */
[----:B------:R-:W-:Y:S01]  /*2c80*/  UIADD3 UR24, UPT, UPT, -UR13, URZ, URZ ;  /* 0x000000ff0d187290 */ /* 0x000fe2000fffe1ff */
[----:B------:R-:W-:-:S11]  /*2c90*/  UMOV UR11, UR5 ;  /* 0x00000005000b7c82 */ /* 0x000fd60008000000 */
.L_x_51:
[----:B--2---:R-:W-:Y:S02]  /*2ca0*/  IADD3 R12, PT, PT, R20, 0x1, RZ ;  /* 0x00000001140c7810 */ /* 0x004fe40007ffe0ff */
        /* <DEDUP_REMOVED lines=36> */
[----:B------:R-:W-:Y:S01]  /*2ef0*/  @!P6 FADD.FTZ R33, R33, R13 ;  /* 0x0000000d2121e221 */ /* 0x000fe20000010000 */
[----:B------:R-:W-:-:S02]  /*2f00*/  IADD3 R12, PT, PT, R20, 0x7, RZ ;  /* 0x00000007140c7810 */ /* 0x000fc40007ffe0ff */
[----:B------:R-:W-:-:S03]  /*2f10*/  ISETP.EQ.OR P6, PT, R14, UR13, P2 ;  /* 0x0000000d0e007c0c */ /* 0x000fc600097c2670 */
[----:B------:R-:W-:Y:S01]  /*2f20*/  VOTEU.ALL UP1, P1 ;  /* 0x0000000000ff7886 */ /* 0x000fe20000820000 */
[----:B-----5:R-:W-:Y:S01]  /*2f30*/  @!P5 FADD.FTZ R32, R32, R18 ;  /* 0x000000122020d221 */ /* 0x020fe20000010000 */
[----:B------:R-:W-:Y:S01]  /*2f40*/  @!P5 FADD.FTZ R33, R33, R19 ;  /* 0x000000132121d221 */ /* 0x000fe20000010000 */
[----:B------:R-:W-:Y:S02]  /*2f50*/  ISETP.EQ.OR P5, PT, R12, UR13, P2 ;  /* 0x0000000d0c007c0c */ /* 0x000fe400097a2670 */
[----:B------:R-:W-:Y:S01]  /*2f60*/  @!UP1 UIMAD.WIDE.U32 UR32, UR27, 0x8, UR6 ;  /* 0x000000081b2098a5 */ /* 0x000fe2000f8e0006 */
[----:B------:R-:W-:-:S04]  /*2f70*/  VOTEU.ALL UP0, P3 ;  /* 0x0000000000ff7886 */ /* 0x000fc80001800000 */
[----:B------:R-:W-:Y:S01]  /*2f80*/  VOTEU.ALL UP1, P6 ;  /* 0x0000000000ff7886 */ /* 0x000fe20003020000 */
[----:B------:R-:W-:Y:S01]  /*2f90*/  MOV R16, UR32 ;  /* 0x0000002000107c02 */ /* 0x000fe20008000f00 */
[----:B------:R-:W-:Y:S01]  /*2fa0*/  @!UP0 UIMAD.WIDE.U32 UR34, UR28, 0x8, UR6 ;  /* 0x000000081c2288a5 */ /* 0x000fe2000f8e0006 */
[----:B------:R-:W-:Y:S02]  /*2fb0*/  MOV R17, UR33 ;  /* 0x0000002100117c02 */ /* 0x000fe40008000f00 */
[----:B------:R-:W-:Y:S01]  /*2fc0*/  @!UP1 UIMAD.WIDE.U32 UR32, UR29, 0x8, UR6 ;  /* 0x000000081d2098a5 */ /* 0x000fe2000f8e0006 */
        /* <DEDUP_REMOVED lines=9> */
[----:B------:R-:W-:Y:S02]  /*3060*/  MOV R18, UR32 ;  /* 0x0000002000127c02 */ /* 0x000fe40008000f00 */
[----:B------:R-:W-:-:S06]  /*3070*/  MOV R19, UR33 ;  /* 0x0000002100137c02 */ /* 0x000fcc0008000f00 */
        /* <DEDUP_REMOVED lines=22> */
.L_x_50:
[----:B------:R-:W-:-:S09]  /*31e0*/  UISETP.NE.AND UP0, UPT, UR20, URZ, UPT ;  /* 0x000000ff1400728c */ /* 0x000fd2000bf05270 */
[----:B------:R-:W-:Y:S05]  /*31f0*/  BRA.U !UP0, `(.L_x_47) ;  /* 0x0000000508287547 */ /* 0x000fea000b800000 */
[----:B------:R-:W-:Y:S02]  /*3200*/  UIADD3 UR11, UPT, UPT, UR20, -0x1, URZ ;  /* 0xffffffff140b7890 */ /* 0x000fe4000fffe0ff */
[----:B------:R-:W-:Y:S02]  /*3210*/  ULOP3.LUT UP1, UR12, UR17, 0x3, URZ, 0xc0, !UPT ;  /* 0x00000003110c7892 */ /* 0x000fe4000f82c0ff */
[----:B------:R-:W-:-:S09]  /*3220*/  UISETP.GE.U32.AND UP0, UPT, UR11, 0x3, UPT ;  /* 0x000000030b00788c */ /* 0x000fd2000bf06070 */
[----:B------:R-:W-:Y:S05]  /*3230*/  BRA.U !UP0, `(.L_x_52) ;  /* 0x00000001088c7547 */ /* 0x000fea000b800000 */
[C---:B--2---:R-:W-:Y:S02]  /*3240*/  IADD3 R14, PT, PT, R20.reuse, 0x1, RZ ;  /* 0x00000001140e7810 */ /* 0x044fe40007ffe0ff */
[C---:B------:R-:W-:Y:S02]  /*3250*/  ISETP.EQ.OR P1, PT, R20.reuse, UR13, P2 ;  /* 0x0000000d14007c0c */ /* 0x040fe40009722670 */
[----:B-1----:R-:W-:Y:S02]  /*3260*/  IADD3 R18, PT, PT, R20, 0x2, RZ ;  /* 0x0000000214127810 */ /* 0x002fe40007ffe0ff */
[----:B------:R-:W-:Y:S02]  /*3270*/  ISETP.EQ.OR P3, PT, R14, UR13, P2 ;  /* 0x0000000d0e007c0c */ /* 0x000fe40009762670 */
[----:B------:R-:W-:Y:S02]  /*3280*/  ISETP.EQ.OR P5, PT, R18, UR13, P2 ;  /* 0x0000000d12007c0c */ /* 0x000fe400097a2670 */
[----:B------:R-:W-:-:S02]  /*3290*/  IADD3 R16, PT, PT, R20, 0x3, RZ ;  /* 0x0000000314107810 */ /* 0x000fc40007ffe0ff */
        /* <DEDUP_REMOVED lines=10> */
[----:B------:R-:W-:Y:S01]  /*3340*/  @!P5 IMAD R18, R18, R19, UR5 ;  /* 0x000000051212de24 */ /* 0x000fe2000f8e0213 */
[----:B------:R-:W-:Y:S01]  /*3350*/  MOV R19, 0x8 ;  /* 0x0000000800137802 */ /* 0x000fe20000000f00 */
[----:B------:R-:W-:Y:S01]  /*3360*/  @!P3 IMAD.WIDE.U32 R14, R14, R17, UR6 ;  /* 0x000000060e0ebe25 */ /* 0x000fe2000f8e0011 */
[----:B------:R-:W0:Y:S03]  /*3370*/  @!P1 LDG.E.64 R12, desc[UR14][R12.64] ;  /* 0x0000000e0c0c9981 */ /* 0x000e26000c1e1b00 */
        /* <DEDUP_REMOVED lines=15> */
.L_x_52:
[----:B------:R-:W-:Y:S05]  /*3470*/  BRA.U !UP1, `(.L_x_47) ;  /* 0x0000000109887547 */ /* 0x000fea000b800000 */
[----:B------:R-:W-:Y:S02]  /*3480*/  UISETP.NE.AND UP0, UPT, UR12, 0x1, UPT ;  /* 0x000000010c00788c */ /* 0x000fe4000bf05270 */
[----:B------:R-:W-:-:S06]  /*3490*/  ULOP3.LUT UR11, UR17, 0x1, URZ, 0xc0, !UPT ;  /* 0x00000001110b7892 */ /* 0x000fcc000f8ec0ff */
[----:B------:R-:W-:Y:S01]  /*34a0*/  MOV R16, UR11 ;  /* 0x0000000b00107c02 */ /* 0x000fe20008000f00 */
[----:B------:R-:W-:Y:S06]  /*34b0*/  BRA.U !UP0, `(.L_x_53) ;  /* 0x0000000108487547 */ /* 0x000fec000b800000 */
[C---:B--2---:R-:W-:Y:S01]  /*34c0*/  IADD3 R12, PT, PT, R20.reuse, 0x1, RZ ;  /* 0x00000001140c7810 */ /* 0x044fe20007ffe0ff */
        /* <DEDUP_REMOVED lines=17> */
.L_x_53:
[----:B------:R-:W-:Y:S01]  /*35e0*/  ISETP.EQ.OR P1, PT, R20, UR13, P2 ;  /* 0x0000000d14007c0c */ /* 0x000fe20009722670 */
[----:B------:R-:W-:Y:S03]  /*35f0*/  BSSY.RECONVERGENT B0, `(.L_x_47) ;  /* 0x000000a000007945 */ /* 0x000fe60003800200 */
[----:B------:R-:W-:-:S13]  /*3600*/  ISETP.NE.U32.OR P1, PT, R16, 0x1, P1 ;  /* 0x000000011000780c */ /* 0x000fda0000f25470 */
[----:B------:R-:W-:Y:S05]  /*3610*/  @P1 BRA `(.L_x_54) ;  /* 0x00000000001c1947 */ /* 0x000fea0003800000 */
[----:B--2---:R-:W-:Y:S01]  /*3620*/  MOV R13, UR16 ;  /* 0x00000010000d7c02 */ /* 0x004fe20008000f00 */
[----:B------:R-:W-:-:S04]  /*3630*/  HFMA2 R15, -RZ, RZ, 0, 4.76837158203125e-07 ;  /* 0x00000008ff0f7431 */ /* 0x000fc800000001ff */
[----:B------:R-:W-:-:S04]  /*3640*/  IMAD R12, R20, R13, UR5 ;  /* 0x00000005140c7e24 */ /* 0x000fc8000f8e020d */
[----:B------:R-:W-:-:S06]  /*3650*/  IMAD.WIDE.U32 R12, R12, R15, UR6 ;  /* 0x000000060c0c7e25 */ /* 0x000fcc000f8e000f */
[----:B------:R-:W0:Y:S02]  /*3660*/  LDG.E.64 R12, desc[UR14][R12.64] ;  /* 0x0000000e0c0c7981 */ /* 0x000e24000c1e1b00 */
[----:B0--3--:R-:W-:Y:S01]  /*3670*/  FADD.FTZ R32, R32, R12 ;  /* 0x0000000c20207221 */ /* 0x009fe20000010000 */
[----:B------:R-:W-:-:S07]  /*3680*/  FADD.FTZ R33, R33, R13 ;  /* 0x0000000d21217221 */ /* 0x000fce0000010000 */
.L_x_54:
[----:B------:R-:W-:Y:S05]  /*3690*/  BSYNC.RECONVERGENT B0 ;  /* 0x0000000000007941 */ /* 0x000fea0003800200 */
.L_x_47:
[----:B------:R-:W5:Y:S01]  /*36a0*/  S2UR UR7, SR_CgaCtaId ;  /* 0x00000000000779c3 */ /* 0x000f620000008800 */
[----:B------:R-:W-:Y:S01]  /*36b0*/  UMOV UR6, 0x400 ;  /* 0x0000040000067882 */ /* 0x000fe20000000000 */
[----:B------:R-:W-:Y:S01]  /*36c0*/  SHF.L.U32 R40, R40, 0x10, RZ ;  /* 0x0000001028287819 */ /* 0x000fe200000006ff */
[----:B------:R-:W0:Y:S01]  /*36d0*/  LDCU.64 UR26, c[0x0][0x400] ;  /* 0x00008000ff1a77ac */ /* 0x000e220008000a00 */
[----:B------:R-:W-:Y:S02]  /*36e0*/  SHF.L.U32 R48, R48, 0x10, RZ ;  /* 0x0000001030307819 */ /* 0x000fe400000006ff */
[----:B------:R-:W-:Y:S01]  /*36f0*/  SHF.L.U32 R44, R44, 0x10, RZ ;  /* 0x000000102c2c7819 */ /* 0x000fe200000006ff */
[----:B------:R-:W-:Y:S01]  /*3700*/  FADD.FTZ R40, R40, -UR22 ;  /* 0x8000001628287e21 */ /* 0x000fe20008010000 */
[----:B------:R-:W-:Y:S01]  /*3710*/  SHF.L.U32 R39, R39, 0x10, RZ ;  /* 0x0000001027277819 */ /* 0x000fe200000006ff */
[----:B------:R-:W-:Y:S02]  /*3720*/  FADD.FTZ R48, R48, -UR22 ;  /* 0x8000001630307e21 */ /* 0x000fe40008010000 */
[----:B------:R-:W-:-:S02]  /*3730*/  FMUL.FTZ R27, R40, UR23 ;  /* 0x00000017281b7c20 */ /* 0x000fc40008410000 */
[----:B------:R-:W-:Y:S01]  /*3740*/  FMUL.FTZ R48, R48, UR23 ;  /* 0x0000001730307c20 */ /* 0x000fe20008410000 */
[----:B-----5:R-:W-:-:S09]  /*3750*/  ULEA UR6, UR7, UR6, 0x18 ;  /* 0x0000000607067291 */ /* 0x020fd2000f8ec0ff */
[----:B------:R-:W-:Y:S01]  /*3760*/  @!P2 STS.64 [UR6+0x48], R32 ;  /* 0x00004820ff00a988 */ /* 0x000fe20008000a06 */
[----:B------:R-:W-:Y:S06]  /*3770*/  BAR.SYNC.DEFER_BLOCKING 0x0 ;  /* 0x0000000000007b1d */ /* 0x000fec0000010000 */
[----:B--2-4-:R-:W2:Y:S01]  /*3780*/  LDS.64 R12, [UR6+0x48] ;  /* 0x00004806ff0c7984 */ /* 0x014ea20008000a00 */
[----:B------:R-:W2:Y:S02]  /*3790*/  LDCU UR6, c[0x0][0x42c] ;  /* 0x00008580ff0677ac */ /* 0x000ea40008000800 */
[----:B--2---:R-:W-:Y:S01]  /*37a0*/  FMUL.FTZ R16, R12, UR6 ;  /* 0x000000060c107c20 */ /* 0x004fe20008410000 */
[----:B------:R-:W-:Y:S01]  /*37b0*/  FMUL.FTZ R17, R13, UR6 ;  /* 0x000000060d117c20 */ /* 0x000fe20008410000 */
[----:B------:R-:W-:Y:S01]  /*37c0*/  SHF.L.U32 R13, R36, 0x10, RZ ;  /* 0x00000010240d7819 */ /* 0x000fe200000006ff */
[----:B0-----:R-:W-:Y:S06]  /*37d0*/  @!P4 BRA `(.L_x_55) ;  /* 0x000000000048c947 */ /* 0x001fec0003800000 */
        /* <DEDUP_REMOVED lines=18> */
.L_x_55:
        /* <DEDUP_REMOVED lines=8> */
[----:B-1----:R-:W-:Y:S01]  /*3980*/  FFMA.FTZ R18, R11, R44, -R12 ;  /* 0x0000002c0b127223 */ /* 0x002fe2000001080c */
[----:B------:R-:W-:Y:S02]  /*3990*/  MOV R12, R4 ;  /* 0x00000004000c7202 */ /* 0x000fe40000000f00 */
[----:B------:R-:W-:Y:S01]  /*39a0*/  MOV R13, R7 ;  /* 0x00000007000d7202 */ /* 0x000fe20000000f00 */
[----:B------:R-:W-:Y:S01]  /*39b0*/  FMUL.FTZ R18, R18, UR23 ;  /* 0x0000001712127c20 */ /* 0x000fe20008410000 */
[----:B0-----:R-:W-:-:S02]  /*39c0*/  IMAD R19, R19, UR24, RZ ;  /* 0x0000001813137c24 */ /* 0x001fc4000f8e02ff */
[----:B------:R-:W-:-:S04]  /*39d0*/  IMAD.WIDE.U32 R12, R0, UR24, R12 ;  /* 0x00000018000c7c25 */ /* 0x000fc8000f8e000c */
[----:B------:R-:W-:Y:S02]  /*39e0*/  IMAD R21, R0, UR25, R19 ;  /* 0x0000001900157c24 */ /* 0x000fe4000f8e0213 */
[----:B------:R-:W-:Y:S01]  /*39f0*/  FMUL.FTZ R19, R15, UR23 ;  /* 0x000000170f137c20 */ /* 0x000fe20008410000 */
[----:B--2---:R-:W-:Y:S02]  /*3a00*/  LEA R14, P0, R12, UR6, 0x1 ;  /* 0x000000060c0e7c11 */ /* 0x004fe4000f8008ff */
[----:B------:R-:W-:Y:S02]  /*3a10*/  IADD3 R21, PT, PT, R13, R21, RZ ;  /* 0x000000150d157210 */ /* 0x000fe40007ffe0ff */
[----:B------:R-:W-:Y:S02]  /*3a20*/  F2FP.BF16.F32.PACK_AB R13, R18, R19 ;  /* 0x00000013120d723e */ /* 0x000fe400000010ff */
[----:B------:R-:W-:-:S05]  /*3a30*/  LEA.HI.X R15, R12, UR7, R21, 0x1, P0 ;  /* 0x000000070c0f7c11 */ /* 0x000fca00080f0c15 */
[----:B------:R0:W-:Y:S02]  /*3a40*/  STG.E desc[UR14][R14.64], R13 ;  /* 0x0000000d0e007986 */ /* 0x0001e4000c10190e */
.L_x_57:
[----:B------:R-:W-:Y:S05]  /*3a50*/  BSYNC.RECONVERGENT B0 ;  /* 0x0000000000007941 */ /* 0x000fea0003800200 */
.L_x_56:
[----:B------:R-:W-:Y:S01]  /*3a60*/  SHF.L.U32 R47, R47, 0x10, RZ ;  /* 0x000000102f2f7819 */ /* 0x000fe200000006ff */
[----:B------:R-:W-:Y:S01]  /*3a70*/  UISETP.NE.AND UP0, UPT, UR18, URZ, UPT ;  /* 0x000000ff1200728c */ /* 0x000fe2000bf05270 */
[----:B------:R-:W-:Y:S01]  /*3a80*/  SHF.L.U32 R38, R38, 0x10, RZ ;  /* 0x0000001026267819 */ /* 0x000fe200000006ff */
[----:B------:R-:W-:Y:S01]  /*3a90*/  FADD.FTZ R39, R39, -UR22 ;  /* 0x8000001627277e21 */ /* 0x000fe20008010000 */
[----:B------:R-:W-:Y:S01]  /*3aa0*/  SHF.L.U32 R46, R46, 0x10, RZ ;  /* 0x000000102e2e7819 */ /* 0x000fe200000006ff */
[----:B------:R-:W-:Y:S01]  /*3ab0*/  FADD.FTZ R47, R47, -UR22 ;  /* 0x800000162f2f7e21 */ /* 0x000fe20008010000 */
[----:B------:R-:W-:Y:S01]  /*3ac0*/  SHF.L.U32 R37, R37, 0x10, RZ ;  /* 0x0000001025257819 */ /* 0x000fe200000006ff */
[----:B------:R-:W-:Y:S01]  /*3ad0*/  FADD.FTZ R23, R38, -UR22 ;  /* 0x8000001626177e21 */ /* 0x000fe20008010000 */
[----:B------:R-:W-:Y:S01]  /*3ae0*/  SHF.L.U32 R45, R45, 0x10, RZ ;  /* 0x000000102d2d7819 */ /* 0x000fe200000006ff */
[----:B------:R-:W-:Y:S01]  /*3af0*/  FADD.FTZ R24, R46, -UR22 ;  /* 0x800000162e187e21 */ /* 0x000fe20008010000 */
[C---:B0-----:R-:W-:Y:S01]  /*3b00*/  IADD3 R15, PT, PT, R0.reuse, 0x20, RZ ;  /* 0x00000020000f7810 */ /* 0x041fe20007ffe0ff */
[----:B-1----:R-:W-:Y:S01]  /*3b10*/  FADD.FTZ R18, R37, -UR22 ;  /* 0x8000001625127e21 */ /* 0x002fe20008010000 */
[----:B------:R-:W-:Y:S01]  /*3b20*/  IADD3 R21, PT, PT, R0, 0x40, RZ ;  /* 0x0000004000157810 */ /* 0x000fe20007ffe0ff */
[----:B------:R-:W-:Y:S01]  /*3b30*/  FADD.FTZ R20, R45, -UR22 ;  /* 0x800000162d147e21 */ /* 0x000fe20008010000 */
[----:B------:R-:W-:Y:S01]  /*3b40*/  FMUL.FTZ R39, R39, UR23 ;  /* 0x0000001727277c20 */ /* 0x000fe20008410000 */
[----:B------:R-:W-:Y:S01]  /*3b50*/  FMUL.FTZ R30, R47, UR23 ;  /* 0x000000172f1e7c20 */ /* 0x000fe20008410000 */
[----:B------:R-:W-:Y:S01]  /*3b60*/  FMUL.FTZ R23, R23, UR23 ;  /* 0x0000001717177c20 */ /* 0x000fe20008410000 */
[----:B------:R-:W-:Y:S01]  /*3b70*/  FMUL.FTZ R24, R24, UR23 ;  /* 0x0000001718187c20 */ /* 0x000fe20008410000 */
[----:B------:R-:W-:Y:S01]  /*3b80*/  FMUL.FTZ R18, R18, UR23 ;  /* 0x0000001712127c20 */ /* 0x000fe20008410000 */
[----:B------:R-:W-:Y:S01]  /*3b90*/  ISETP.GE.U32.AND P0, PT, R15, UR26, PT ;  /* 0x0000001a0f007c0c */ /* 0x000fe2000bf06070 */
[----:B------:R-:W-:Y:S01]  /*3ba0*/  FMUL.FTZ R20, R20, UR23 ;  /* 0x0000001714147c20 */ /* 0x000fe20008410000 */
[----:B------:R-:W-:Y:S01]  /*3bb0*/  ISETP.GE.U32.AND P1, PT, R21, UR26, PT ;  /* 0x0000001a15007c0c */ /* 0x000fe2000bf26070 */
[C---:B------:R-:W-:Y:S01]  /*3bc0*/  FFMA.FTZ R13, R16.reuse, R39, R17 ;  /* 0x00000027100d7223 */ /* 0x040fe20000010011 */
[----:B------:R-:W-:Y:S01]  /*3bd0*/  SHF.R.S32.HI R12, RZ, 0x1f, R15 ;  /* 0x0000001fff0c7819 */ /* 0x000fe2000001140f */
[C---:B------:R-:W-:Y:S01]  /*3be0*/  FFMA.FTZ R14, R16.reuse, R30, R17 ;  /* 0x0000001e100e7223 */ /* 0x040fe20000010011 */
[----:B---3--:R-:W-:Y:S01]  /*3bf0*/  SHF.R.S32.HI R22, RZ, 0x1f, R21 ;  /* 0x0000001fff167819 */ /* 0x008fe20000011415 */
[C-C-:B------:R-:W-:Y:S01]  /*3c00*/  FFMA.FTZ R25, R16.reuse, R23, R17.reuse ;  /* 0x0000001710197223 */ /* 0x140fe20000010011 */
[C-C-:B------:R-:W-:Y:S01]  /*3c10*/  FFMA.FTZ R26, R16.reuse, R24, R17.reuse ;  /* 0x00000018101a7223 */ /* 0x140fe20000010011 */
[C-C-:B------:R-:W-:Y:S01]  /*3c20*/  FFMA.FTZ R19, R16.reuse, R18, R17.reuse ;  /* 0x0000001210137223 */ /* 0x140fe20000010011 */
[----:B------:R-:W-:Y:S01]  /*3c30*/  ISETP.GE.U32.AND P2, PT, R51, UR26, PT ;  /* 0x0000001a33007c0c */ /* 0x000fe2000bf46070 */
[----:B------:R-:W-:Y:S01]  /*3c40*/  FFMA.FTZ R16, R16, R20, R17 ;  /* 0x0000001410107223 */ /* 0x000fe20000010011 */
[----:B------:R-:W-:-:S02]  /*3c50*/  ISETP.GE.AND.EX P0, PT, R12, UR27, PT, P0 ;  /* 0x0000001b0c007c0c */ /* 0x000fc4000bf06300 */
[----:B------:R-:W-:Y:S02]  /*3c60*/  ISETP.GE.AND.EX P1, PT, R22, UR27, PT, P1 ;  /* 0x0000001b16007c0c */ /* 0x000fe4000bf26310 */
[----:B------:R-:W-:Y:S02]  /*3c70*/  SHF.L.U32 R35, R35, 0x10, RZ ;  /* 0x0000001023237819 */ /* 0x000fe400000006ff */
[----:B------:R-:W-:Y:S01]  /*3c80*/  SHF.L.U32 R43, R43, 0x10, RZ ;  /* 0x000000102b2b7819 */ /* 0x000fe200000006ff */
[----:B------:R-:W-:Y:S08]  /*3c90*/  BRA.U !UP0, `(.L_x_58) ;  /* 0x0000000108487547 */ /* 0x000ff0000b800000 */
[----:B------:R-:W-:Y:S01]  /*3ca0*/  FFMA.FTZ R27, R11, R30, R9 ;  /* 0x0000001e0b1b7223 */ /* 0x000fe20000010009 */
[----:B------:R-:W-:-:S03]  /*3cb0*/  FFMA.FTZ R17, R10, R39, R8 ;  /* 0x000000270a117223 */ /* 0x000fc60000010008 */
[----:B------:R-:W-:Y:S01]  /*3cc0*/  FMUL.FTZ R31, R27, -1.4426950216293334961 ;  /* 0xbfb8aa3b1b1f7820 */ /* 0x000fe20000410000 */
[----:B------:R-:W-:-:S05]  /*3cd0*/  FMUL.FTZ R28, R17, -1.4426950216293334961 ;  /* 0xbfb8aa3b111c7820 */ /* 0x000fca0000410000 */
[----:B------:R-:W0:Y:S04]  /*3ce0*/  MUFU.EX2 R31, R31 ;  /* 0x0000001f001f7308 */ /* 0x000e280000000800 */
[----:B------:R-:W1:Y:S01]  /*3cf0*/  MUFU.EX2 R28, R28 ;  /* 0x0000001c001c7308 */ /* 0x000e620000000800 */
[----:B0-----:R-:W-:Y:S01]  /*3d00*/  FADD.FTZ R32, R31, 1 ;  /* 0x3f8000001f207421 */ /* 0x001fe20000010000 */
[----:B-1----:R-:W-:-:S05]  /*3d10*/  FADD.FTZ R29, R28, 1 ;  /* 0x3f8000001c1d7421 */ /* 0x002fca0000010000 */
        /* <DEDUP_REMOVED lines=10> */
.L_x_58:
[----:B------:R-:W-:Y:S01]  /*3dc0*/  BSSY.RECONVERGENT B0, `(.L_x_59) ;  /* 0x0000012000007945 */ /* 0x000fe20003800200 */
[----:B------:R-:W-:Y:S01]  /*3dd0*/  FFMA.FTZ R35, R10, R35, -R13 ;  /* 0x000000230a237223 */ /* 0x000fe2000001080d */
[----:B------:R-:W-:Y:S02]  /*3de0*/  FFMA.FTZ R14, R11, R43, -R14 ;  /* 0x0000002b0b0e7223 */ /* 0x000fe4000001080e */
[----:B------:R-:W-:Y:S05]  /*3df0*/  @P0 BRA `(.L_x_60) ;  /* 0x0000000000380947 */ /* 0x000fea0003800000 */
[----:B------:R-:W0:Y:S01]  /*3e00*/  LDCU.64 UR6, c[0x0][0x3f8] ;  /* 0x00007f00ff0677ac */ /* 0x000e220008000a00 */
[----:B------:R-:W-:Y:S01]  /*3e10*/  MOV R13, R7 ;  /* 0x00000007000d7202 */ /* 0x000fe20000000f00 */
[----:B------:R-:W-:Y:S01]  /*3e20*/  FMUL.FTZ R17, R14, UR23 ;  /* 0x000000170e117c20 */ /* 0x000fe20008410000 */
[----:B------:R-:W1:Y:S01]  /*3e30*/  LDCU.64 UR24, c[0x0][0x380] ;  /* 0x00007000ff1877ac */ /* 0x000e620008000a00 */
[----:B0-----:R-:W-:Y:S01]  /*3e40*/  IMAD R28, R12, UR6, RZ ;  /* 0x000000060c1c7c24 */ /* 0x001fe2000f8e02ff */
[----:B------:R-:W-:-:S05]  /*3e50*/  MOV R12, R4 ;  /* 0x00000004000c7202 */ /* 0x000fca0000000f00 */
[----:B------:R-:W-:-:S04]  /*3e60*/  IMAD.WIDE.U32 R12, R15, UR6, R12 ;  /* 0x000000060f0c7c25 */ /* 0x000fc8000f8e000c */
[----:B------:R-:W-:Y:S02]  /*3e70*/  IMAD R15, R15, UR7, R28 ;  /* 0x000000070f0f7c24 */ /* 0x000fe4000f8e021c */
[----:B------:R-:W-:Y:S01]  /*3e80*/  FMUL.FTZ R28, R35, UR23 ;  /* 0x00000017231c7c20 */ /* 0x000fe20008410000 */
[C---:B-1----:R-:W-:Y:S02]  /*3e90*/  LEA R14, P0, R12.reuse, UR24, 0x1 ;  /* 0x000000180c0e7c11 */ /* 0x042fe4000f8008ff */
[----:B------:R-:W-:Y:S02]  /*3ea0*/  IADD3 R15, PT, PT, R13, R15, RZ ;  /* 0x0000000f0d0f7210 */ /* 0x000fe40007ffe0ff */
[----:B------:R-:W-:Y:S02]  /*3eb0*/  F2FP.BF16.F32.PACK_AB R17, R17, R28 ;  /* 0x0000001c1111723e */ /* 0x000fe400000010ff */
[----:B------:R-:W-:-:S05]  /*3ec0*/  LEA.HI.X R15, R12, UR25, R15, 0x1, P0 ;  /* 0x000000190c0f7c11 */ /* 0x000fca00080f0c0f */
[----:B------:R0:W-:Y:S02]  /*3ed0*/  STG.E desc[UR14][R14.64], R17 ;  /* 0x000000110e007986 */ /* 0x0001e4000c10190e */
.L_x_60:
[----:B------:R-:W-:Y:S05]  /*3ee0*/  BSYNC.RECONVERGENT B0 ;  /* 0x0000000000007941 */ /* 0x000fea0003800200 */
.L_x_59:
[----:B------:R-:W-:Y:S02]  /*3ef0*/  SHF.L.U32 R34, R34, 0x10, RZ ;  /* 0x0000001022227819 */ /* 0x000fe400000006ff */
[----:B------:R-:W-:Y:S01]  /*3f00*/  SHF.L.U32 R42, R42, 0x10, RZ ;  /* 0x000000102a2a7819 */ /* 0x000fe200000006ff */
[----:B------:R-:W-:Y:S06]  /*3f10*/  BRA.U !UP0, `(.L_x_61) ;  /* 0x0000000108487547 */ /* 0x000fec000b800000 */
[----:B------:R-:W-:Y:S01]  /*3f20*/  FFMA.FTZ R23, R10, R23, R8 ;  /* 0x000000170a177223 */ /* 0x000fe20000010008 */
[----:B------:R-:W-:-:S03]  /*3f30*/  FFMA.FTZ R24, R11, R24, R9 ;  /* 0x000000180b187223 */ /* 0x000fc60000010009 */
[----:B------:R-:W-:Y:S01]  /*3f40*/  FMUL.FTZ R12, R23, -1.4426950216293334961 ;  /* 0xbfb8aa3b170c7820 */ /* 0x000fe20000410000 */
[----:B0-----:R-:W-:-:S05]  /*3f50*/  FMUL.FTZ R14, R24, -1.4426950216293334961 ;  /* 0xbfb8aa3b180e7820 */ /* 0x001fca0000410000 */
        /* <DEDUP_REMOVED lines=14> */
.L_x_61:
[----:B------:R-:W-:Y:S01]  /*4040*/  BSSY.RECONVERGENT B0, `(.L_x_62) ;  /* 0x0000012000007945 */ /* 0x000fe20003800200 */
[----:B------:R-:W-:Y:S01]  /*4050*/  FFMA.FTZ R25, R10, R34, -R25 ;  /* 0x000000220a197223 */ /* 0x000fe20000010819 */
[----:B0-----:R-:W-:Y:S02]  /*4060*/  FFMA.FTZ R17, R11, R42, -R26 ;  /* 0x0000002a0b117223 */ /* 0x001fe4000001081a */
[----:B------:R-:W-:Y:S05]  /*4070*/  @P1 BRA `(.L_x_63) ;  /* 0x0000000000381947 */ /* 0x000fea0003800000 */
[----:B------:R-:W0:Y:S01]  /*4080*/  LDCU.64 UR6, c[0x0][0x3f8] ;  /* 0x00007f00ff0677ac */ /* 0x000e220008000a00 */
[----:B------:R-:W-:Y:S01]  /*4090*/  MOV R12, R4 ;  /* 0x00000004000c7202 */ /* 0x000fe20000000f00 */
[----:B------:R-:W-:Y:S01]  /*40a0*/  FMUL.FTZ R17, R17, UR23 ;  /* 0x0000001711117c20 */ /* 0x000fe20008410000 */
[----:B------:R-:W-:Y:S01]  /*40b0*/  MOV R13, R7 ;  /* 0x00000007000d7202 */ /* 0x000fe20000000f00 */
[----:B------:R-:W1:Y:S01]  /*40c0*/  LDCU.64 UR24, c[0x0][0x380] ;  /* 0x00007000ff1877ac */ /* 0x000e620008000a00 */
[----:B0-----:R-:W-:Y:S02]  /*40d0*/  IMAD R22, R22, UR6, RZ ;  /* 0x0000000616167c24 */ /* 0x001fe4000f8e02ff */
        /* <DEDUP_REMOVED lines=8> */
.L_x_63:
[----:B------:R-:W-:Y:S05]  /*4160*/  BSYNC.RECONVERGENT B0 ;  /* 0x0000000000007941 */ /* 0x000fea0003800200 */
.L_x_62:
[----:B------:R-:W-:Y:S02]  /*4170*/  SHF.L.U32 R3, R3, 0x10, RZ ;  /* 0x0000001003037819 */ /* 0x000fe400000006ff */
[----:B------:R-:W-:Y:S02]  /*4180*/  SHF.R.S32.HI R22, RZ, 0x1f, R51 ;  /* 0x0000001fff167819 */ /* 0x000fe40000011433 */
        /* <DEDUP_REMOVED lines=9> */
[----:B-1----:R-:W-:-:S03]  /*4220*/  FADD.FTZ R17, R15, 1 ;  /* 0x3f8000000f117421 */ /* 0x002fc60000010000 */
        /* <DEDUP_REMOVED lines=10> */
.L_x_64:
[----:B------:R-:W-:Y:S01]  /*42d0*/  ISETP.GE.AND.EX P2, PT, R22, UR27, PT, P2 ;  /* 0x0000001b16007c0c */ /* 0x000fe2000bf46320 */
[----:B------:R-:W-:Y:S01]  /*42e0*/  FFMA.FTZ R19, R10, R3, -R19 ;  /* 0x000000030a137223 */ /* 0x000fe20000010813 */
[----:B------:R-:W-:Y:S01]  /*42f0*/  FFMA.FTZ R16, R11, R41, -R16 ;  /* 0x000000290b107223 */ /* 0x000fe20000010810 */
[----:B------:R-:W-:Y:S02]  /*4300*/  BSSY.RECONVERGENT B0, `(.L_x_65) ;  /* 0x000000f000007945 */ /* 0x000fe40003800200 */
[----:B------:R-:W-:Y:S01]  /*4310*/  FMUL.FTZ R3, R19, UR23 ;  /* 0x0000001713037c20 */ /* 0x000fe20008410000 */
[----:B------:R-:W-:-:S07]  /*4320*/  FMUL.FTZ R16, R16, UR23 ;  /* 0x0000001710107c20 */ /* 0x000fce0008410000 */
[----:B------:R-:W-:Y:S05]  /*4330*/  @P2 BRA `(.L_x_66) ;  /* 0x00000000002c2947 */ /* 0x000fea0003800000 */
[----:B------:R-:W1:Y:S01]  /*4340*/  LDCU.64 UR6, c[0x0][0x3f8] ;  /* 0x00007f00ff0677ac */ /* 0x000e620008000a00 */
[----:B------:R-:W-:Y:S02]  /*4350*/  MOV R5, R7 ;  /* 0x0000000700057202 */ /* 0x000fe40000000f00 */
[----:B------:R-:W-:Y:S01]  /*4360*/  F2FP.BF16.F32.PACK_AB R3, R16, R3 ;  /* 0x000000031003723e */ /* 0x000fe200000010ff */
[----:B------:R-:W2:Y:S01]  /*4370*/  LDCU.64 UR22, c[0x0][0x380] ;  /* 0x00007000ff1677ac */ /* 0x000ea20008000a00 */
[----:B-1----:R-:W-:Y:S02]  /*4380*/  IMAD R8, R22, UR6, RZ ;  /* 0x0000000616087c24 */ /* 0x002fe4000f8e02ff */
[----:B------:R-:W-:-:S04]  /*4390*/  IMAD.WIDE.U32 R6, R51, UR6, R4 ;  /* 0x0000000633067c25 */ /* 0x000fc8000f8e0004 */
[----:B------:R-:W-:Y:S01]  /*43a0*/  IMAD R5, R51, UR7, R8 ;  /* 0x0000000733057c24 */ /* 0x000fe2000f8e0208 */
[----:B--2---:R-:W-:-:S04]  /*43b0*/  LEA R4, P0, R6, UR22, 0x1 ;  /* 0x0000001606047c11 */ /* 0x004fc8000f8008ff */
[----:B------:R-:W-:-:S04]  /*43c0*/  IADD3 R5, PT, PT, R7, R5, RZ ;  /* 0x0000000507057210 */ /* 0x000fc80007ffe0ff */
[----:B------:R-:W-:-:S05]  /*43d0*/  LEA.HI.X R5, R6, UR23, R5, 0x1, P0 ;  /* 0x0000001706057c11 */ /* 0x000fca00080f0c05 */
[----:B------:R1:W-:Y:S02]  /*43e0*/  STG.E desc[UR14][R4.64], R3 ;  /* 0x0000000304007986 */ /* 0x0003e4000c10190e */
.L_x_66:
[----:B------:R-:W-:Y:S05]  /*43f0*/  BSYNC.RECONVERGENT B0 ;  /* 0x0000000000007941 */ /* 0x000fea0003800200 */
.L_x_65:
[----:B------:R-:W-:Y:S02]  /*4400*/  UIADD3 UR10, UPT, UPT, UR16, UR10, URZ ;  /* 0x0000000a100a7290 */ /* 0x000fe4000fffe0ff */
[----:B------:R-:W-:Y:S02]  /*4410*/  UIADD3 UR4, UPT, UPT, UR4, 0x1, URZ ;  /* 0x0000000104047890 */ /* 0x000fe4000fffe0ff */
[----:B------:R-:W-:-:S09]  /*4420*/  UISETP.GE.AND UP0, UPT, UR10, UR8, UPT ;  /* 0x000000080a00728c */ /* 0x000fd2000bf06270 */
[----:B------:R-:W-:Y:S05]  /*4430*/  BRA.U !UP0, `(.L_x_67) ;  /* 0xffffffbd08887547 */ /* 0x000fea000b83ffff */
.L_x_36:
[----:B-1----:R-:W1:Y:S01]  /*4440*/  LDC R4, c[0x0][0x370] ;  /* 0x0000dc00ff047b82 */ /* 0x002e620000000800 */
[----:B------:R-:W-:Y:S01]  /*4450*/  ISETP.NE.AND P2, PT, R53, RZ, PT ;  /* 0x000000ff3500720c */ /* 0x000fe20003f45270 */
[----:B------:R-:W-:Y:S06]  /*4460*/  BSSY.RECONVERGENT B0, `(.L_x_68) ;  /* 0x0000011000007945 */ /* 0x000fec0003800200 */
[----:B------:R-:W2:Y:S08]  /*4470*/  LDC R7, c[0x0][0x374] ;  /* 0x0000dd00ff077b82 */ /* 0x000eb00000000800 */
[----:B------:R-:W3:Y:S01]  /*4480*/  LDC.64 R2, c[0x0][0x3c8] ;  /* 0x0000f200ff027b82 */ /* 0x000ee20000000a00 */
[----:B-1----:R-:W-:-:S02]  /*4490*/  IADD3 R5, PT, PT, R4, -0x1, RZ ;  /* 0xffffffff04057810 */ /* 0x002fc40007ffe0ff */
[----:B------:R-:W-:Y:S02]  /*44a0*/  ISETP.NE.AND P1, PT, R4, 0x1, PT ;  /* 0x000000010400780c */ /* 0x000fe40003f25270 */
[----:B--2---:R-:W-:-:S04]  /*44b0*/  IADD3 R0, PT, PT, R7, -0x1, RZ ;  /* 0xffffffff07007810 */ /* 0x004fc80007ffe0ff */
        /* <DEDUP_REMOVED lines=11> */
.L_x_69:
[----:B------:R-:W-:Y:S05]  /*4570*/  BSYNC.RECONVERGENT B0 ;  /* 0x0000000000007941 */ /* 0x000fea0003800200 */
.L_x_68:
[----:B------:R-:W-:Y:S05]  /*4580*/  @P0 EXIT ;  /* 0x000000000000094d */ /* 0x000fea0003800000 */
[----:B------:R-:W-:Y:S05]  /*4590*/  @P2 BRA `(.L_x_70) ;  /* 0x0000000000202947 */ /* 0x000fea0003800000 */
[----:B------:R-:W-:-:S05]  /*45a0*/  IMAD R0, R4, R7, RZ ;  /* 0x0000000704007224 */ /* 0x000fca00078e02ff */
[----:B------:R-:W-:-:S13]  /*45b0*/  ISETP.NE.AND P0, PT, R0, -0x1, PT ;  /* 0xffffffff0000780c */ /* 0x000fda0003f05270 */
[----:B------:R-:W-:Y:S05]  /*45c0*/  @!P0 BRA `(.L_x_70) ;  /* 0x0000000000148947 */ /* 0x000fea0003800000 */
.L_x_71:
[----:B-1----:R-:W2:Y:S04]  /*45d0*/  LDG.E.STRONG.GPU R5, desc[UR14][R2.64] ;  /* 0x0000000e02057981 */ /* 0x002ea8000c1ef900 */
[----:B--2---:R-:W-:Y:S01]  /*45e0*/  CCTL.IVALL ;  /* 0x00000000ff00798f */ /* 0x004fe20002000000 */
[----:B------:R-:W-:Y:S05]  /*45f0*/  YIELD ;  /* 0x0000000000007946 */ /* 0x000fea0003800000 */
[----:B------:R-:W-:-:S13]  /*4600*/  ISETP.NE.AND P0, PT, R5, R0, PT ;  /* 0x000000000500720c */ /* 0x000fda0003f05270 */
[----:B------:R-:W-:Y:S05]  /*4610*/  @P0 BRA `(.L_x_71) ;  /* 0xfffffffc00ec0947 */ /* 0x000fea000383ffff */
.L_x_70:
[----:B------:R-:W-:Y:S05]  /*4620*/  WARPSYNC.ALL ;  /* 0x0000000000007948 */ /* 0x000fea0003800000 */
[----:B------:R-:W2:Y:S08]  /*4630*/  LDC.64 R6, c[0x0][0x3f8] ;  /* 0x0000fe00ff067b82 */ /* 0x000eb00000000a00 */
[----:B------:R-:W-:Y:S01]  /*4640*/  BAR.SYNC.DEFER_BLOCKING 0x0 ;  /* 0x0000000000007b1d */ /* 0x000fe20000010000 */
[----:B--2---:R-:W-:-:S04]  /*4650*/  LEA.HI R0, P0, R7, R6, RZ, 0x1 ;  /* 0x0000000607007211 */ /* 0x004fc800078108ff */
[----:B-1----:R-:W-:-:S04]  /*4660*/  IADD3.X R3, PT, PT, RZ, R7, RZ, P0, !PT ;  /* 0x00000007ff037210 */ /* 0x002fc800007fe4ff */
        /* <DEDUP_REMOVED lines=25> */
[----:B------:R-:W-:Y:S02]  /*4800*/  IADD3.X R11, PT, PT, RZ, RZ, RZ, P0, !PT ;  /* 0x000000ffff0b7210 */ /* 0x000fe400007fe4ff */
[----:B------:R-:W-:Y:S02]  /*4810*/  MOV R10, R9 ;  /* 0x00000009000a7202 */ /* 0x000fe40000000f00 */
[----:B------:R-:W-:Y:S01]  /*4820*/  IADD3 RZ, P0, PT, R5, R8, RZ ;  /* 0x0000000805ff7210 */ /* 0x000fe20007f1e0ff */
[----:B------:R-:W-:-:S04]  /*4830*/  IMAD.WIDE.U32 R8, R6, 0x3, RZ ;  /* 0x0000000306087825 */ /* 0x000fc800078e00ff */
[----:B------:R-:W-:Y:S01]  /*4840*/  IMAD.WIDE.U32.X R4, R13, 0x24924924, R10, P0 ;  /* 0x249249240d047825 */ /* 0x000fe200000e040a */
[----:B------:R-:W-:Y:S02]  /*4850*/  LEA R11, R7, R7, 0x1 ;  /* 0x00000007070b7211 */ /* 0x000fe400078e08ff */
[----:B------:R-:W-:Y:S02]  /*4860*/  IADD3 R12, P0, PT, R12, R4, RZ ;  /* 0x000000040c0c7210 */ /* 0x000fe40007f1e0ff */
[----:B------:R-:W-:Y:S02]  /*4870*/  IADD3 R11, PT, PT, R9, R11, RZ ;  /* 0x0000000b090b7210 */ /* 0x000fe40007ffe0ff */
[----:B------:R-:W-:Y:S02]  /*4880*/  LOP3.LUT R10, R12, 0x3, RZ, 0xc0, !PT ;  /* 0x000000030c0a7812 */ /* 0x000fe400078ec0ff */
[----:B------:R-:W-:Y:S02]  /*4890*/  LEA.HI R28, P2, R11, R8, RZ, 0x1 ;  /* 0x000000080b1c7211 */ /* 0x000fe400078508ff */
[----:B------:R-:W-:-:S02]  /*48a0*/  ISETP.NE.U32.AND P1, PT, R10, 0x3, PT ;  /* 0x000000030a00780c */ /* 0x000fc40003f25070 */
[----:B------:R-:W-:Y:S02]  /*48b0*/  IADD3.X R4, PT, PT, RZ, R5, RZ, P0, !PT ;  /* 0x00000005ff047210 */ /* 0x000fe400007fe4ff */
[----:B------:R-:W-:Y:S02]  /*48c0*/  ISETP.NE.AND.EX P1, PT, RZ, RZ, PT, P1 ;  /* 0x000000ffff00720c */ /* 0x000fe40003f25310 */
[----:B------:R-:W-:Y:S02]  /*48d0*/  ISETP.GE.U32.AND P0, PT, R12, 0x3, PT ;  /* 0x000000030c00780c */ /* 0x000fe40003f06070 */
[----:B------:R-:W-:Y:S02]  /*48e0*/  IADD3.X R11, PT, PT, RZ, R11, RZ, P2, !PT ;  /* 0x0000000bff0b7210 */ /* 0x000fe400017fe4ff */
[----:B------:R-:W-:Y:S02]  /*48f0*/  ISETP.GE.U32.AND.EX P0, PT, R4, RZ, PT, P0 ;  /* 0x000000ff0400720c */ /* 0x000fe40003f06100 */
[----:B------:R-:W-:-:S02]  /*4900*/  SHF.R.S64 R28, R28, 0x1, R11 ;  /* 0x000000011c1c7819 */ /* 0x000fc4000000100b */
[----:B------:R-:W-:-:S03]  /*4910*/  SHF.R.S32.HI R35, RZ, 0x1, R11 ;  /* 0x00000001ff237819 */ /* 0x000fc6000001140b */
[----:B------:R-:W-:Y:S06]  /*4920*/  @!P1 BRA `(.L_x_73) ;  /* 0x0000000000dc9947 */ /* 0x000fec0003800000 */
[----:B------:R-:W1:Y:S01]  /*4930*/  LDCU.64 UR4, c[0x0][0x3d8] ;  /* 0x00007b00ff0477ac */ /* 0x000e620008000a00 */
        /* <DEDUP_REMOVED lines=12> */
[C---:B-1----:R-:W-:Y:S01]  /*4a00*/  LEA R27, P1, R53.reuse, UR4, 0x2 ;  /* 0x00000004351b7c11 */ /* 0x042fe2000f8210ff */
        /* <DEDUP_REMOVED lines=12> */
.L_x_74:
[-C--:B-1----:R-:W-:Y:S02]  /*4ad0*/  LEA R10, P1, R0, R27.reuse, 0x2 ;  /* 0x0000001b000a7211 */ /* 0x082fe400078210ff */
[----:B------:R-:W-:Y:S02]  /*4ae0*/  IADD3 R12, P2, PT, R27, R4, RZ ;  /* 0x000000041b0c7210 */ /* 0x000fe40007f5e0ff */
[----:B0-----:R-:W-:Y:S02]  /*4af0*/  LEA R14, P3, R28, R27, 0x2 ;  /* 0x0000001b1c0e7211 */ /* 0x001fe400078610ff */
[C---:B------:R-:W-:Y:S02]  /*4b00*/  IADD3.X R11, PT, PT, R26.reuse, R33, RZ, P1, !PT ;  /* 0x000000211a0b7210 */ /* 0x040fe40000ffe4ff */
[----:B------:R-:W-:Y:S02]  /*4b10*/  MOV R8, R27 ;  /* 0x0000001b00087202 */ /* 0x000fe40000000f00 */
[----:B------:R-:W-:Y:S01]  /*4b20*/  MOV R9, R26 ;  /* 0x0000001a00097202 */ /* 0x000fe20000000f00 */
[----:B------:R0:W2:Y:S01]  /*4b30*/  LDG.E R17, desc[UR14][R10.64] ;  /* 0x0000000e0a117981 */ /* 0x0000a2000c1e1900 */
[----:B------:R-:W-:-:S02]  /*4b40*/  IADD3.X R13, PT, PT, R26, R31, RZ, P2, !PT ;  /* 0x0000001f1a0d7210 */ /* 0x000fc400017fe4ff */
[----:B------:R-:W-:Y:S01]  /*4b50*/  IADD3.X R15, PT, PT, R26, R29, RZ, P3, !PT ;  /* 0x0000001d1a0f7210 */ /* 0x000fe20001ffe4ff */
[----:B------:R1:W2:Y:S04]  /*4b60*/  LDG.E R16, desc[UR14][R8.64] ;  /* 0x0000000e08107981 */ /* 0x0002a8000c1e1900 */
        /* <DEDUP_REMOVED lines=19> */
.L_x_73:
[----:B------:R-:W-:Y:S05]  /*4ca0*/  BSYNC.RECONVERGENT B0 ;  /* 0x0000000000007941 */ /* 0x000fea0003800200 */
.L_x_72:
[----:B------:R-:W-:Y:S05]  /*4cb0*/  @!P0 EXIT ;  /* 0x000000000000894d */ /* 0x000fea0003800000 */
[C---:B------:R-:W-:Y:S01]  /*4cc0*/  SHF.L.U64.HI R4, R6.reuse, 0x2, R7 ;  /* 0x0000000206047819 */ /* 0x040fe20000010207 */
[----:B------:R-:W2:Y:S01]  /*4cd0*/  LDCU.64 UR4, c[0x0][0x3d8] ;  /* 0x00007b00ff0477ac */ /* 0x000ea20008000a00 */
[----:B------:R-:W-:Y:S02]  /*4ce0*/  SHF.L.U32 R7, R6, 0x2, RZ ;  /* 0x0000000206077819 */ /* 0x000fe400000006ff */
[C---:B-1----:R-:W-:Y:S01]  /*4cf0*/  SHF.L.U64.HI R8, R28.reuse, 0x2, R35 ;  /* 0x000000021c087819 */ /* 0x042fe20000010223 */
[----:B------:R-:W1:Y:S01]  /*4d00*/  LDCU.64 UR6, c[0x0][0x388] ;  /* 0x00007100ff0677ac */ /* 0x000e620008000a00 */
[----:B------:R-:W-:Y:S02]  /*4d10*/  SHF.L.U32 R9, R28, 0x2, RZ ;  /* 0x000000021c097819 */ /* 0x000fe400000006ff */
[C---:B------:R-:W-:Y:S01]  /*4d20*/  SHF.L.U64.HI R5, R0.reuse, 0x2, R3 ;  /* 0x0000000200057819 */ /* 0x040fe20000010203 */
[----:B------:R-:W3:Y:S01]  /*4d30*/  LDCU.64 UR8, c[0x0][0x390] ;  /* 0x00007200ff0877ac */ /* 0x000ee20008000a00 */
[----:B------:R-:W-:-:S07]  /*4d40*/  SHF.L.U32 R6, R0, 0x2, RZ ;  /* 0x0000000200067819 */ /* 0x000fce00000006ff */
.L_x_75:
[C---:B----4-:R-:W-:Y:S02]  /*4d50*/  SHF.L.U32 R19, R53.reuse, 0x2, RZ ;  /* 0x0000000235137819 */ /* 0x050fe400000006ff */
[----:B------:R-:W-:Y:S02]  /*4d60*/  SHF.L.U64.HI R25, R53, 0x2, R2 ;  /* 0x0000000235197819 */ /* 0x000fe40000010202 */
[----:B--2---:R-:W-:-:S04]  /*4d70*/  IADD3 R10, P0, PT, R19, UR4, RZ ;  /* 0x00000004130a7c10 */ /* 0x004fc8000ff1e0ff */
[----:B------:R-:W-:Y:S02]  /*4d80*/  IADD3.X R11, PT, PT, R25, UR5, RZ, P0, !PT ;  /* 0x00000005190b7c10 */ /* 0x000fe400087fe4ff */
[C---:B------:R-:W-:Y:S02]  /*4d90*/  IADD3 R12, P0, PT, R10.reuse, R6, RZ ;  /* 0x000000060a0c7210 */ /* 0x040fe40007f1e0ff */
[C---:B------:R-:W-:Y:S01]  /*4da0*/  IADD3 R16, P1, PT, R10.reuse, R9, RZ ;  /* 0x000000090a107210 */ /* 0x040fe20007f3e0ff */
[----:B------:R2:W4:Y:S01]  /*4db0*/  LDG.E R20, desc[UR14][R10.64] ;  /* 0x0000000e0a147981 */ /* 0x000522000c1e1900 */
[C---:B------:R-:W-:Y:S02]  /*4dc0*/  IADD3.X R13, PT, PT, R11.reuse, R5, RZ, P0, !PT ;  /* 0x000000050b0d7210 */ /* 0x040fe400007fe4ff */
[----:B0-----:R-:W-:Y:S02]  /*4dd0*/  IADD3 R14, P0, PT, R10, R7, RZ ;  /* 0x000000070a0e7210 */ /* 0x001fe40007f1e0ff */
[C---:B------:R-:W-:Y:S01]  /*4de0*/  IADD3.X R17, PT, PT, R11.reuse, R8, RZ, P1, !PT ;  /* 0x000000080b117210 */ /* 0x040fe20000ffe4ff */
[----:B------:R-:W4:Y:S01]  /*4df0*/  LDG.E R21, desc[UR14][R12.64] ;  /* 0x0000000e0c157981 */ /* 0x000f22000c1e1900 */
[----:B------:R-:W-:-:S03]  /*4e00*/  IADD3.X R15, PT, PT, R11, R4, RZ, P0, !PT ;  /* 0x000000040b0f7210 */ /* 0x000fc600007fe4ff */
[----:B------:R-:W5:Y:S04]  /*4e10*/  LDG.E R23, desc[UR14][R16.64] ;  /* 0x0000000e10177981 */ /* 0x000f68000c1e1900 */
[----:B------:R0:W5:Y:S01]  /*4e20*/  LDG.E R22, desc[UR14][R14.64] ;  /* 0x0000000e0e167981 */ /* 0x000162000c1e1900 */
[C---:B------:R-:W-:Y:S02]  /*4e30*/  SHF.L.U32 R18, R53.reuse, 0x3, RZ ;  /* 0x0000000335127819 */ /* 0x040fe400000006ff */
[----:B------:R-:W-:Y:S02]  /*4e40*/  SHF.L.U64.HI R2, R53, 0x3, R2 ;  /* 0x0000000335027819 */ /* 0x000fe40000010202 */
[----:B------:R-:W-:Y:S02]  /*4e50*/  LOP3.LUT R26, R18, 0xfffffff8, RZ, 0xc0, !PT ;  /* 0xfffffff8121a7812 */ /* 0x000fe400078ec0ff */
[----:B------:R-:W-:-:S02]  /*4e60*/  LOP3.LUT R19, R19, 0xfffffffc, RZ, 0xc0, !PT ;  /* 0xfffffffc13137812 */ /* 0x000fc400078ec0ff */
[----:B------:R-:W-:Y:S02]  /*4e70*/  LOP3.LUT R27, R2, 0x3, RZ, 0xc0, !PT ;  /* 0x00000003021b7812 */ /* 0x000fe400078ec0ff */
[C---:B-1----:R-:W-:Y:S02]  /*4e80*/  IADD3 R24, P0, PT, R26.reuse, UR6, RZ ;  /* 0x000000061a187c10 */ /* 0x042fe4000ff1e0ff */
[----:B--2---:R-:W-:Y:S02]  /*4e90*/  LOP3.LUT R11, R25, 0x3, RZ, 0xc0, !PT ;  /* 0x00000003190b7812 */ /* 0x004fe400078ec0ff */
[----:B---3--:R-:W-:Y:S02]  /*4ea0*/  IADD3 R26, P1, PT, R26, UR8, RZ ;  /* 0x000000081a1a7c10 */ /* 0x008fe4000ff3e0ff */
[----:B------:R-:W-:Y:S02]  /*4eb0*/  IADD3 R10, P2, PT, R19, UR4, RZ ;  /* 0x00000004130a7c10 */ /* 0x000fe4000ff5e0ff */
[----:B------:R-:W-:-:S02]  /*4ec0*/  IADD3.X R25, PT, PT, R27, UR7, RZ, P0, !PT ;  /* 0x000000071b197c10 */ /* 0x000fc400087fe4ff */
[----:B------:R-:W-:Y:S02]  /*4ed0*/  IADD3.X R27, PT, PT, R27, UR9, RZ, P1, !PT ;  /* 0x000000091b1b7c10 */ /* 0x000fe40008ffe4ff */
[----:B------:R-:W-:Y:S02]  /*4ee0*/  IADD3.X R11, PT, PT, R11, UR5, RZ, P2, !PT ;  /* 0x000000050b0b7c10 */ /* 0x000fe400097fe4ff */
[C---:B0-----:R-:W-:Y:S02]  /*4ef0*/  IADD3 R14, P0, PT, R10.reuse, R6, RZ ;  /* 0x000000060a0e7210 */ /* 0x041fe40007f1e0ff */
[C---:B------:R-:W-:Y:S02]  /*4f00*/  IADD3 R16, P1, PT, R10.reuse, R7, RZ ;  /* 0x000000070a107210 */ /* 0x040fe40007f3e0ff */
[----:B------:R-:W-:Y:S02]  /*4f10*/  IADD3 R12, P2, PT, R10, R9, RZ ;  /* 0x000000090a0c7210 */ /* 0x000fe40007f5e0ff */
[----:B------:R-:W-:-:S02]  /*4f20*/  IADD3.X R15, PT, PT, R11, R5, RZ, P0, !PT ;  /* 0x000000050b0f7210 */ /* 0x000fc400007fe4ff */
[C---:B------:R-:W-:Y:S02]  /*4f30*/  IADD3.X R17, PT, PT, R11.reuse, R4, RZ, P1, !PT ;  /* 0x000000040b117210 */ /* 0x040fe40000ffe4ff */
[----:B------:R-:W-:Y:S01]  /*4f40*/  IADD3.X R13, PT, PT, R11, R8, RZ, P2, !PT ;  /* 0x000000080b0d7210 */ /* 0x000fe200017fe4ff */
[----:B----4-:R0:W-:Y:S04]  /*4f50*/  STG.E.64 desc[UR14][R24.64], R20 ;  /* 0x0000001418007986 */ /* 0x0101e8000c101b0e */
[----:B-----5:R1:W-:Y:S04]  /*4f60*/  STG.E.64 desc[UR14][R26.64], R22 ;  /* 0x000000161a007986 */ /* 0x0203e8000c101b0e */
        /* <DEDUP_REMOVED lines=28> */
[----:B--2---:R-:W2:Y:S04]  /*5130*/  LDG.E R24, desc[UR14][R10.64+0xa80] ;  /* 0x000a800e0a187981 */ /* 0x004ea8000c1e1900 */
[----:B------:R-:W2:Y:S04]  /*5140*/  LDG.E R25, desc[UR14][R14.64+0xa80] ;  /* 0x000a800e0e197981 */ /* 0x000ea8000c1e1900 */
[----:B------:R-:W3:Y:S04]  /*5150*/  LDG.E R28, desc[UR14][R16.64+0xa80] ;  /* 0x000a800e101c7981 */ /* 0x000ee8000c1e1900 */
[----:B------:R-:W3:Y:S01]  /*5160*/  LDG.E R29, desc[UR14][R12.64+0xa80] ;  /* 0x000a800e0c1d7981 */ /* 0x000ee2000c1e1900 */
        /* <DEDUP_REMOVED lines=12> */
[----:B--2---:R4:W-:Y:S04]  /*5230*/  STG.E.64 desc[UR14][R18.64], R24 ;  /* 0x0000001812007986 */ /* 0x0049e8000c101b0e */
[----:B---3--:R4:W-:Y:S07]  /*5240*/  STG.E.64 desc[UR14][R22.64], R28 ;  /* 0x0000001c16007986 */ /* 0x0089ee000c101b0e */
[----:B------:R-:W-:Y:S05]  /*5250*/  @P0 BRA `(.L_x_75) ;  /* 0xfffffff800bc0947 */ /* 0x000fea000383ffff */
[----:B------:R-:W-:Y:S05]  /*5260*/  EXIT ;  /* 0x000000000000794d */ /* 0x000fea0003800000 */
.L_x_76:
        /* <DEDUP_REMOVED lines=9> */
.L_x_3408:


//--------------------- .text._Z35group_norm_nhwc_bwd_one_pass_kernelI11Bf16IOFp32WLi256ELi14ELi224EEv26Group_norm_nhwc_bwd_params --------------------------
	.section	.text._Z35group_norm_nhwc_bwd_one_pass_kernelI11Bf16IOFp32WLi256ELi14ELi224EEv26Group_norm_nhwc_bwd_params,"ax",@progbits
	.align	128
        .global         _Z35group_norm_nhwc_bwd_one_pass_kernelI11Bf16IOFp32WLi256ELi14ELi224EEv26Group_norm_nhwc_bwd_params
        .type           _Z35group_norm_nhwc_bwd_one_pass_kernelI11Bf16IOFp32WLi256ELi14ELi224EEv26Group_norm_nhwc_bwd_params,@function
        .size           _Z35group_norm_nhwc_bwd_one_pass_kernelI11Bf16IOFp32WLi256ELi14ELi224EEv26Group_norm_nhwc_bwd_params,(.L_x_3409 - _Z35group_norm_nhwc_bwd_one_pass_kernelI11Bf16IOFp32WLi256ELi14ELi224EEv26Group_norm_nhwc_bwd_params)
        .other          _Z35group_norm_nhwc_bwd_one_pass_kernelI11Bf16IOFp32WLi256ELi14ELi224EEv26Group_norm_nhwc_bwd_params,@"STO_CUDA_ENTRY STV_DEFAULT"
_Z35group_norm_nhwc_bwd_one_pass_kernelI11Bf16IOFp32WLi256ELi14ELi224EEv26Group_norm_nhwc_bwd_params:
.text._Z35group_norm_nhwc_bwd_one_pass_kernelI11Bf16IOFp32WLi256ELi14ELi224EEv26Group_norm_nhwc_bwd_params:
        /* <DEDUP_REMOVED lines=10> */
[----:B------:R-:W0:Y:S01]  /*00a0*/  LDC R5, c[0x0][0x41c] ;  /* 0x00010700ff057b82 */ /* 0x000e220000000800 */
[----:B------:R-:W1:Y:S01]  /*00b0*/  S2R R2, SR_LANEID ;  /* 0x0000000000027919 */ /* 0x000e620000000000 */
[----:B------:R-:W-:Y:S01]  /*00c0*/  LOP3.LUT R3, R0, 0xffff, RZ, 0xc0, !PT ;  /* 0x0000ffff00037812 */ /* 0x000fe200078ec0ff */
[----:B------:R-:W2:Y:S01]  /*00d0*/  LDCU UR17, c[0x0][0x374] ;  /* 0x00006e80ff1177ac */ /* 0x000ea20008000800 */
[----:B------:R-:W-:Y:S01]  /*00e0*/  SHF.R.U32.HI R62, RZ, 0x2, R0 ;  /* 0x00000002ff3e7819 */ /* 0x000fe20000011600 */
[----:B------:R-:W3:Y:S03]  /*00f0*/  LDCU UR18, c[0x0][0x370] ;  /* 0x00006e00ff1277ac */ /* 0x000ee60008000800 */
[----:B------:R-:W4:Y:S01]  /*0100*/  S2UR UR6, SR_CgaCtaId ;  /* 0x00000000000679c3 */ /* 0x000f220000008800 */
[----:B------:R-:W-:Y:S01]  /*0110*/  IMAD R3, R3, 0x2493, RZ ;  /* 0x0000249303037824 */ /* 0x000fe200078e02ff */
[----:B------:R-:W-:Y:S01]  /*0120*/  LOP3.LUT R62, R62, 0xf8, RZ, 0xc0, !PT ;  /* 0x000000f83e3e7812 */ /* 0x000fe200078ec0ff */
[----:B------:R-:W-:Y:S01]  /*0130*/  UMOV UR9, 0x400 ;  /* 0x0000040000097882 */ /* 0x000fe20000000000 */
[----:B------:R-:W0:Y:S02]  /*0140*/  LDCU.U8 UR19, c[0x0][0x414] ;  /* 0x00008280ff1377ac */ /* 0x000e240008000000 */
[----:B------:R-:W-:Y:S01]  /*0150*/  SHF.R.U32.HI R64, RZ, 0x10, R3 ;  /* 0x00000010ff407819 */ /* 0x000fe20000011603 */
[----:B------:R-:W-:Y:S01]  /*0160*/  UIADD3 UR4, UPT, UPT, UR9, 0x50, URZ ;  /* 0x0000005009047890 */ /* 0x000fe2000fffe0ff */
[----:B------:R-:W-:Y:S01]  /*0170*/  UMOV UR11, UR5 ;  /* 0x00000005000b7c82 */ /* 0x000fe20008000000 */
[----:B--2---:R-:W-:-:S02]  /*0180*/  UIMAD UR20, UR16, UR17, UR5 ;  /* 0x00000011101472a4 */ /* 0x004fc4000f8e0205 */
[----:B------:R-:W-:Y:S01]  /*0190*/  UIMAD UR10, UR17, 0x7, UR5 ;  /* 0x00000007110a78a4 */ /* 0x000fe2000f8e0205 */
[----:B0-----:R-:W-:Y:S01]  /*01a0*/  IMAD R64, R5, UR16, R64 ;  /* 0x0000001005407c24 */ /* 0x001fe2000f8e0240 */
[----:B---3--:R-:W-:-:S04]  /*01b0*/  ULOP3.LUT UR21, UR18, 0x7, URZ, 0xc0, !UPT ;  /* 0x0000000712157892 */ /* 0x008fc8000f8ec0ff */
[----:B------:R-:W-:Y:S01]  /*01c0*/  SHF.R.S32.HI R3, RZ, 0x1f, R64 ;  /* 0x0000001fff037819 */ /* 0x000fe20000011440 */
[----:B----4-:R-:W-:Y:S02]  /*01d0*/  ULEA UR4, UR6, UR4, 0x18 ;  /* 0x0000000406047291 */ /* 0x010fe4000f8ec0ff */
[----:B------:R-:W-:-:S04]  /*01e0*/  ULEA UR9, UR6, UR9, 0x18 ;  /* 0x0000000906097291 */ /* 0x000fc8000f8ec0ff */
[----:B------:R-:W-:Y:S01]  /*01f0*/  LEA R63, R0, UR4, 0x4 ;  /* 0x00000004003f7c11 */ /* 0x000fe2000f8e20ff */
[----:B-1----:R-:W-:-:S07]  /*0200*/  UMOV UR4, URZ ;  /* 0x000000ff00047c82 */ /* 0x002fce0008000000 */
.L_x_120:
[----:B0-----:R-:W0:Y:S01]  /*0210*/  LDC R10, c[0x0][0x410] ;  /* 0x00010400ff0a7b82 */ /* 0x001e220000000800 */
[----:B------:R-:W1:Y:S01]  /*0220*/  LDCU.128 UR24, c[0x0][0x400] ;  /* 0x00008000ff1877ac */ /* 0x000e620008000c00 */
[----:B------:R-:W-:Y:S02]  /*0230*/  ISETP.LE.AND P3, PT, RZ, UR11, PT ;  /* 0x0000000bff007c0c */ /* 0x000fe4000bf63270 */
[----:B------:R-:W-:Y:S02]  /*0240*/  CS2R R56, SRZ ;  /* 0x0000000000387805 */ /* 0x000fe4000001ff00 */
[C---:B------:R-:W-:Y:S02]  /*0250*/  IADD3 R25, PT, PT, R64.reuse, 0x40, RZ ;  /* 0x0000004040197810 */ /* 0x040fe40007ffe0ff */
[----:B------:R-:W-:Y:S02]  /*0260*/  IADD3 R14, PT, PT, R64, 0x80, RZ ;  /* 0x00000080400e7810 */ /* 0x000fe40007ffe0ff */
[----:B------:R-:W-:-:S02]  /*0270*/  CS2R R52, SRZ ;  /* 0x0000000000347805 */ /* 0x000fc4000001ff00 */
[----:B------:R-:W-:Y:S01]  /*0280*/  SHF.R.S32.HI R23, RZ, 0x1f, R25 ;  /* 0x0000001fff177819 */ /* 0x000fe20000011419 */
[----:B------:R-:W2:Y:S01]  /*0290*/  LDCU.64 UR6, c[0x0][0x3b8] ;  /* 0x00007700ff0677ac */ /* 0x000ea20008000a00 */
[----:B------:R-:W-:Y:S02]  /*02a0*/  SHF.R.S32.HI R29, RZ, 0x1f, R14 ;  /* 0x0000001fff1d7819 */ /* 0x000fe4000001140e */
[----:B0-----:R-:W-:-:S04]  /*02b0*/  IABS R7, R10 ;  /* 0x0000000a00077213 */ /* 0x001fc80000000000 */
[----:B------:R-:W0:Y:S08]  /*02c0*/  I2F.RP R6, R7 ;  /* 0x0000000700067306 */ /* 0x000e300000209400 */
[----:B0-----:R-:W0:Y:S02]  /*02d0*/  MUFU.RCP R6, R6 ;  /* 0x0000000600067308 */ /* 0x001e240000001000 */
[----:B0-----:R-:W-:-:S06]  /*02e0*/  IADD3 R4, PT, PT, R6, 0xffffffe, RZ ;  /* 0x0ffffffe06047810 */ /* 0x001fcc0007ffe0ff */
[----:B------:R0:W3:Y:S02]  /*02f0*/  F2I.FTZ.U32.TRUNC.NTZ R5, R4 ;  /* 0x0000000400057305 */ /* 0x0000e4000021f000 */
[----:B0-----:R-:W-:Y:S01]  /*0300*/  HFMA2 R4, -RZ, RZ, 0, 0 ;  /* 0x00000000ff047431 */ /* 0x001fe200000001ff */
[----:B---3--:R-:W-:-:S05]  /*0310*/  IADD3 R8, PT, PT, RZ, -R5, RZ ;  /* 0x80000005ff087210 */ /* 0x008fca0007ffe0ff */
[----:B------:R-:W-:Y:S01]  /*0320*/  IMAD R9, R8, R7, RZ ;  /* 0x0000000708097224 */ /* 0x000fe200078e02ff */
[----:B------:R-:W-:-:S03]  /*0330*/  IABS R8, UR11 ;  /* 0x0000000b00087c13 */ /* 0x000fc60008000000 */
[----:B------:R-:W-:Y:S01]  /*0340*/  IMAD.HI.U32 R5, R5, R9, R4 ;  /* 0x0000000905057227 */ /* 0x000fe200078e0004 */
[----:B------:R-:W-:Y:S02]  /*0350*/  LOP3.LUT R4, R0, 0xffff, RZ, 0xc0, !PT ;  /* 0x0000ffff00047812 */ /* 0x000fe400078ec0ff */
[----:B------:R-:W-:-:S03]  /*0360*/  IADD3 R9, PT, PT, R64, 0x20, RZ ;  /* 0x0000002040097810 */ /* 0x000fc60007ffe0ff */
[----:B------:R-:W-:Y:S01]  /*0370*/  IMAD.HI.U32 R5, R5, R8, RZ ;  /* 0x0000000805057227 */ /* 0x000fe200078e00ff */
[----:B-1----:R-:W-:Y:S02]  /*0380*/  ISETP.GE.U32.AND P0, PT, R9, UR24, PT ;  /* 0x0000001809007c0c */ /* 0x002fe4000bf06070 */
[----:B------:R-:W-:Y:S01]  /*0390*/  SHF.R.S32.HI R13, RZ, 0x1f, R9 ;  /* 0x0000001fff0d7819 */ /* 0x000fe20000011409 */
[----:B------:R-:W-:Y:S01]  /*03a0*/  IMAD R4, R4, 0x2493, RZ ;  /* 0x0000249304047824 */ /* 0x000fe200078e02ff */
[----:B------:R-:W-:Y:S02]  /*03b0*/  IADD3 R6, PT, PT, -R5, RZ, RZ ;  /* 0x000000ff05067210 */ /* 0x000fe40007ffe1ff */
[----:B------:R-:W-:Y:S02]  /*03c0*/  ISETP.GE.AND.EX P0, PT, R13, UR25, PT, P0 ;  /* 0x000000190d007c0c */ /* 0x000fe4000bf06300 */
[----:B------:R-:W-:Y:S01]  /*03d0*/  SHF.R.U32.HI R4, RZ, 0x10, R4 ;  /* 0x00000010ff047819 */ /* 0x000fe20000011604 */
[----:B------:R-:W-:Y:S01]  /*03e0*/  IMAD R6, R7, R6, R8 ;  /* 0x0000000607067224 */ /* 0x000fe200078e0208 */
[----:B------:R-:W-:-:S02]  /*03f0*/  LOP3.LUT R8, R10, UR11, RZ, 0x3c, !PT ;  /* 0x0000000b0a087c12 */ /* 0x000fc4000f8e3cff */
[----:B------:R-:W-:Y:S02]  /*0400*/  PRMT R4, R4, 0x9910, RZ ;  /* 0x0000991004047816 */ /* 0x000fe400000000ff */
[----:B------:R-:W-:Y:S02]  /*0410*/  ISETP.GT.U32.AND P1, PT, R7, R6, PT ;  /* 0x000000060700720c */ /* 0x000fe40003f24070 */
[----:B------:R-:W-:Y:S02]  /*0420*/  LEA R4, R4, -R4, 0x3 ;  /* 0x8000000404047211 */ /* 0x000fe400078e18ff */
[----:B------:R-:W-:Y:S01]  /*0430*/  ISETP.GE.AND P2, PT, R8, RZ, PT ;  /* 0x000000ff0800720c */ /* 0x000fe20003f46270 */
[----:B------:R-:W0:Y:S01]  /*0440*/  @!P0 LDC.64 R16, c[0x0][0x3a0] ;  /* 0x0000e800ff108b82 */ /* 0x000e220000000a00 */
[----:B------:R-:W-:-:S04]  /*0450*/  IADD3 R4, PT, PT, RZ, -R4, RZ ;  /* 0x80000004ff047210 */ /* 0x000fc80007ffe0ff */
[----:B------:R-:W-:-:S03]  /*0460*/  PRMT R15, R4, 0x7710, RZ ;  /* 0x00007710040f7816 */ /* 0x000fc600000000ff */
[-C--:B------:R-:W-:Y:S01]  /*0470*/  @!P1 IADD3 R6, PT, PT, R6, -R7.reuse, RZ ;  /* 0x8000000706069210 */ /* 0x080fe20007ffe0ff */
[----:B------:R-:W1:Y:S01]  /*0480*/  @!P0 LDC.64 R18, c[0x0][0x398] ;  /* 0x0000e600ff128b82 */ /* 0x000e620000000a00 */
[----:B------:R-:W-:Y:S02]  /*0490*/  @!P1 IADD3 R5, PT, PT, R5, 0x1, RZ ;  /* 0x0000000105059810 */ /* 0x000fe40007ffe0ff */
[CC--:B------:R-:W-:Y:S02]  /*04a0*/  ISETP.GE.U32.AND P4, PT, R6.reuse, R7.reuse, PT ;  /* 0x000000070600720c */ /* 0x0c0fe40003f86070 */
[----:B------:R-:W-:Y:S02]  /*04b0*/  ISETP.GT.U32.AND P5, PT, R7, R6, PT ;  /* 0x000000060700720c */ /* 0x000fe40003fa4070 */
[----:B------:R-:W-:Y:S02]  /*04c0*/  IADD3 R7, PT, PT, R6, -R7, RZ ;  /* 0x8000000706077210 */ /* 0x000fe40007ffe0ff */
[----:B------:R-:W-:-:S02]  /*04d0*/  ISETP.GE.U32.AND P1, PT, R25, UR24, PT ;  /* 0x0000001819007c0c */ /* 0x000fc4000bf26070 */
[----:B------:R-:W-:Y:S02]  /*04e0*/  SEL R6, R7, R6, !P5 ;  /* 0x0000000607067207 */ /* 0x000fe40006800000 */
[----:B------:R-:W-:Y:S02]  /*04f0*/  LOP3.LUT R7, RZ, R10, RZ, 0x33, !PT ;  /* 0x0000000aff077212 */ /* 0x000fe400078e33ff */
[----:B------:R-:W-:Y:S02]  /*0500*/  @!P3 IADD3 R6, PT, PT, -R6, RZ, RZ ;  /* 0x000000ff0606b210 */ /* 0x000fe40007ffe1ff */
[----:B------:R-:W-:Y:S02]  /*0510*/  @P4 IADD3 R5, PT, PT, R5, 0x1, RZ ;  /* 0x0000000105054810 */ /* 0x000fe40007ffe0ff */
[----:B------:R-:W-:Y:S02]  /*0520*/  ISETP.NE.AND P4, PT, R10, RZ, PT ;  /* 0x000000ff0a00720c */ /* 0x000fe40003f85270 */
[----:B------:R-:W-:Y:S01]  /*0530*/  IADD3 R15, PT, PT, R15, R0, RZ ;  /* 0x000000000f0f7210 */ /* 0x000fe20007ffe0ff */
[----:B------:R-:W3:Y:S01]  /*0540*/  @!P0 LDC.64 R10, c[0x0][0x3f8] ;  /* 0x0000fe00ff0a8b82 */ /* 0x000ee20000000a00 */
[----:B------:R-:W-:-:S02]  /*0550*/  SEL R65, R7, R6, !P4 ;  /* 0x0000000607417207 */ /* 0x000fc40006000000 */
[----:B------:R-:W-:Y:S02]  /*0560*/  @!P2 IADD3 R5, PT, PT, -R5, RZ, RZ ;  /* 0x000000ff0505a210 */ /* 0x000fe40007ffe1ff */
[----:B------:R-:W-:Y:S01]  /*0570*/  SHF.L.U32 R4, R15, 0x1, RZ ;  /* 0x000000010f047819 */ /* 0x000fe200000006ff */
[----:B------:R-:W-:Y:S01]  /*0580*/  IMAD R21, R65, 0xe, RZ ;  /* 0x0000000e41157824 */ /* 0x000fe200078e02ff */
[----:B------:R-:W-:Y:S02]  /*0590*/  ISETP.GE.AND.EX P1, PT, R23, UR25, PT, P1 ;  /* 0x0000001917007c0c */ /* 0x000fe4000bf26310 */
[----:B------:R-:W-:Y:S02]  /*05a0*/  SEL R5, R7, R5, !P4 ;  /* 0x0000000507057207 */ /* 0x000fe40006000000 */
[----:B------:R-:W-:Y:S02]  /*05b0*/  LOP3.LUT R4, R4, 0xffff, RZ, 0xc0, !PT ;  /* 0x0000ffff04047812 */ /* 0x000fe400078ec0ff */
[----:B------:R-:W-:-:S02]  /*05c0*/  SHF.R.S32.HI R6, RZ, 0x1f, R5 ;  /* 0x0000001fff067819 */ /* 0x000fc40000011405 */
[----:B------:R-:W-:Y:S02]  /*05d0*/  IADD3 R68, P2, PT, R4, R21, RZ ;  /* 0x0000001504447210 */ /* 0x000fe40007f5e0ff */
[----:B------:R-:W-:Y:S01]  /*05e0*/  ISETP.GE.U32.AND P3, PT, R14, UR24, PT ;  /* 0x000000180e007c0c */ /* 0x000fe2000bf66070 */
[----:B------:R-:W-:Y:S01]  /*05f0*/  IMAD R8, R6, UR26, RZ ;  /* 0x0000001a06087c24 */ /* 0x000fe2000f8e02ff */
[----:B------:R-:W-:Y:S01]  /*0600*/  LEA.HI.X.SX32 R69, R21, RZ, 0x1, P2 ;  /* 0x000000ff15457211 */ /* 0x000fe200010f0eff */
[----:B------:R-:W4:Y:S01]  /*0610*/  @!P1 LDC.64 R6, c[0x0][0x3f8] ;  /* 0x0000fe00ff069b82 */ /* 0x000f220000000a00 */
[----:B------:R-:W-:Y:S01]  /*0620*/  ISETP.GE.AND.EX P3, PT, R29, UR25, PT, P3 ;  /* 0x000000191d007c0c */ /* 0x000fe2000bf66330 */
[C---:B------:R-:W-:Y:S02]  /*0630*/  IMAD R67, R5.reuse, UR27, R8 ;  /* 0x0000001b05437c24 */ /* 0x040fe4000f8e0208 */
[----:B------:R-:W-:-:S04]  /*0640*/  IMAD.WIDE.U32 R68, R5, UR26, R68 ;  /* 0x0000001a05447c25 */ /* 0x000fc8000f8e0044 */
[----:B---3--:R-:W-:Y:S01]  /*0650*/  @!P0 IMAD R8, R13, R10, RZ ;  /* 0x0000000a0d088224 */ /* 0x008fe200078e02ff */
[----:B------:R-:W-:Y:S01]  /*0660*/  IADD3 R67, PT, PT, R69, R67, RZ ;  /* 0x0000004345437210 */ /* 0x000fe20007ffe0ff */
[----:B------:R-:W3:Y:S01]  /*0670*/  @!P1 LDC.64 R12, c[0x0][0x3a0] ;  /* 0x0000e800ff0c9b82 */ /* 0x000ee20000000a00 */
[-C--:B------:R-:W-:Y:S01]  /*0680*/  @!P0 MOV R66, R68.reuse ;  /* 0x0000004400428202 */ /* 0x080fe20000000f00 */
[----:B------:R-:W-:Y:S01]  /*0690*/  @!P0 IMAD R5, R9, R11, R8 ;  /* 0x0000000b09058224 */ /* 0x000fe200078e0208 */
[----:B------:R-:W-:-:S03]  /*06a0*/  @!P1 MOV R22, R68 ;  /* 0x0000004400169202 */ /* 0x000fc60000000f00 */
[----:B------:R-:W-:Y:S02]  /*06b0*/  @!P0 IMAD.WIDE.U32 R8, R9, R10, R66 ;  /* 0x0000000a09088225 */ /* 0x000fe400078e0042 */
[----:B------:R-:W2:Y:S03]  /*06c0*/  @!P3 LDC.64 R10, c[0x0][0x3f8] ;  /* 0x0000fe00ff0abb82 */ /* 0x000ea60000000a00 */
[----:B------:R-:W-:Y:S02]  /*06d0*/  @!P0 IADD3 R5, PT, PT, R9, R5, RZ ;  /* 0x0000000509058210 */ /* 0x000fe40007ffe0ff */
[C---:B------:R-:W-:Y:S02]  /*06e0*/  @!P0 SHF.L.U32 R15, R8.reuse, 0x1, RZ ;  /* 0x00000001080f8819 */ /* 0x040fe400000006ff */
[----:B------:R-:W-:Y:S01]  /*06f0*/  @!P0 SHF.L.U64.HI R20, R8, 0x1, R5 ;  /* 0x0000000108148819 */ /* 0x000fe20000010205 */
[----:B----4-:R-:W-:Y:S01]  /*0700*/  @!P1 IMAD R8, R23, R6, RZ ;  /* 0x0000000617089224 */ /* 0x010fe200078e02ff */
[----:B------:R-:W-:-:S02]  /*0710*/  IADD3 R5, PT, PT, R64, 0xa0, RZ ;  /* 0x000000a040057810 */ /* 0x000fc40007ffe0ff */
[----:B------:R-:W-:Y:S01]  /*0720*/  @!P1 MOV R23, R67 ;  /* 0x0000004300179202 */ /* 0x000fe20000000f00 */
[----:B------:R-:W-:Y:S01]  /*0730*/  @!P1 IMAD R27, R25, R7, R8 ;  /* 0x00000007191b9224 */ /* 0x000fe200078e0208 */
[----:B------:R-:W-:Y:S01]  /*0740*/  ISETP.GE.U32.AND P2, PT, R5, UR24, PT ;  /* 0x0000001805007c0c */ /* 0x000fe2000bf46070 */
[----:B------:R-:W4:Y:S01]  /*0750*/  @!P1 LDC.64 R8, c[0x0][0x398] ;  /* 0x0000e600ff089b82 */ /* 0x000f220000000a00 */
[----:B------:R-:W-:Y:S01]  /*0760*/  SHF.R.S32.HI R31, RZ, 0x1f, R5 ;  /* 0x0000001fff1f7819 */ /* 0x000fe20000011405 */
[----:B------:R-:W-:Y:S01]  /*0770*/  @!P1 IMAD.WIDE.U32 R6, R25, R6, R22 ;  /* 0x0000000619069225 */ /* 0x000fe200078e0016 */
[----:B0-----:R-:W-:Y:S02]  /*0780*/  @!P0 IADD3 R24, P4, PT, R15, R16, RZ ;  /* 0x000000100f188210 */ /* 0x001fe40007f9e0ff */
[----:B------:R-:W-:Y:S02]  /*0790*/  ISETP.GE.AND.EX P2, PT, R31, UR25, PT, P2 ;  /* 0x000000191f007c0c */ /* 0x000fe4000bf46320 */
[----:B------:R-:W-:Y:S01]  /*07a0*/  @!P0 IADD3.X R25, PT, PT, R20, R17, RZ, P4, !PT ;  /* 0x0000001114198210 */ /* 0x000fe200027fe4ff */
[----:B------:R-:W0:Y:S01]  /*07b0*/  @!P3 LDC.64 R22, c[0x0][0x398] ;  /* 0x0000e600ff16bb82 */ /* 0x000e220000000a00 */
[----:B-1----:R-:W-:-:S02]  /*07c0*/  @!P0 IADD3 R18, P4, PT, R15, R18, RZ ;  /* 0x000000120f128210 */ /* 0x002fc40007f9e0ff */
[----:B------:R-:W-:Y:S01]  /*07d0*/  @!P1 IADD3 R7, PT, PT, R7, R27, RZ ;  /* 0x0000001b07079210 */ /* 0x000fe20007ffe0ff */
[----:B------:R-:W4:Y:S01]  /*07e0*/  @!P0 LDG.E R57, desc[UR14][R24.64] ;  /* 0x0000000e18398981 */ /* 0x000f22000c1e1900 */
[----:B------:R-:W-:Y:S01]  /*07f0*/  @!P0 IADD3.X R19, PT, PT, R20, R19, RZ, P4, !PT ;  /* 0x0000001314138210 */ /* 0x000fe200027fe4ff */
[----:B--2---:R-:W-:Y:S01]  /*0800*/  @!P3 IMAD R26, R29, R10, RZ ;  /* 0x0000000a1d1ab224 */ /* 0x004fe200078e02ff */
[C---:B------:R-:W-:Y:S01]  /*0810*/  @!P1 SHF.L.U32 R15, R6.reuse, 0x1, RZ ;  /* 0x00000001060f9819 */ /* 0x040fe200000006ff */
[----:B------:R-:W1:Y:S01]  /*0820*/  @!P3 LDC.64 R16, c[0x0][0x3a0] ;  /* 0x0000e800ff10bb82 */ /* 0x000e620000000a00 */
[----:B------:R-:W-:Y:S01]  /*0830*/  @!P1 SHF.L.U64.HI R20, R6, 0x1, R7 ;  /* 0x0000000106149819 */ /* 0x000fe20000010207 */
[----:B------:R2:W2:Y:S01]  /*0840*/  @!P0 LDG.E R56, desc[UR14][R18.64] ;  /* 0x0000000e12388981 */ /* 0x0004a2000c1e1900 */
[----:B---3--:R-:W-:-:S05]  /*0850*/  @!P1 IADD3 R12, P4, PT, R15, R12, RZ ;  /* 0x0000000c0f0c9210 */ /* 0x008fca0007f9e0ff */
[----:B------:R-:W3:Y:S01]  /*0860*/  @!P2 LDC.64 R6, c[0x0][0x3f8] ;  /* 0x0000fe00ff06ab82 */ /* 0x000ee20000000a00 */
[----:B----4-:R-:W-:Y:S01]  /*0870*/  @!P1 IADD3 R8, P0, PT, R15, R8, RZ ;  /* 0x000000080f089210 */ /* 0x010fe20007f1e0ff */
[----:B------:R-:W-:Y:S01]  /*0880*/  @!P3 IMAD R15, R14, R11, R26 ;  /* 0x0000000b0e0fb224 */ /* 0x000fe200078e021a */
[C---:B------:R-:W-:Y:S02]  /*0890*/  @!P1 IADD3.X R13, PT, PT, R20.reuse, R13, RZ, P4, !PT ;  /* 0x0000000d140d9210 */ /* 0x040fe400027fe4ff */
[----:B------:R-:W-:Y:S02]  /*08a0*/  @!P1 IADD3.X R9, PT, PT, R20, R9, RZ, P0, !PT ;  /* 0x0000000914099210 */ /* 0x000fe400007fe4ff */
[----:B--2---:R-:W-:Y:S01]  /*08b0*/  @!P3 MOV R18, R68 ;  /* 0x000000440012b202 */ /* 0x004fe20000000f00 */
[----:B------:R2:W4:Y:S01]  /*08c0*/  @!P1 LDG.E R53, desc[UR14][R12.64] ;  /* 0x0000000e0c359981 */ /* 0x000522000c1e1900 */
[----:B------:R-:W-:Y:S01]  /*08d0*/  @!P3 MOV R19, R67 ;  /* 0x000000430013b202 */ /* 0x000fe20000000f00 */
[----:B------:R-:W0:Y:S01]  /*08e0*/  @!P2 LDC.64 R24, c[0x0][0x3a0] ;  /* 0x0000e800ff18ab82 */ /* 0x000e220000000a00 */
[----:B------:R-:W-:Y:S01]  /*08f0*/  IADD3 R26, PT, PT, R64, 0xc0, RZ ;  /* 0x000000c0401a7810 */ /* 0x000fe20007ffe0ff */
[----:B------:R1:W4:Y:S01]  /*0900*/  @!P1 LDG.E R52, desc[UR14][R8.64] ;  /* 0x0000000e08349981 */ /* 0x000322000c1e1900 */
[----:B------:R-:W-:-:S02]  /*0910*/  @!P3 IMAD.WIDE.U32 R10, R14, R10, R18 ;  /* 0x0000000a0e0ab225 */ /* 0x000fc400078e0012 */
[----:B------:R-:W-:Y:S02]  /*0920*/  ISETP.GE.U32.AND P1, PT, R26, UR24, PT ;  /* 0x000000181a007c0c */ /* 0x000fe4000bf26070 */
[----:B------:R-:W-:Y:S01]  /*0930*/  SHF.R.S32.HI R35, RZ, 0x1f, R26 ;  /* 0x0000001fff237819 */ /* 0x000fe2000001141a */
[----:B------:R-:W-:Y:S01]  /*0940*/  UIMAD.WIDE UR6, UR11, 0x8, UR6 ;  /* 0x000000080b0678a5 */ /* 0x000fe2000f8e0206 */
[----:B------:R-:W-:Y:S01]  /*0950*/  @!P3 IADD3 R15, PT, PT, R11, R15, RZ ;  /* 0x0000000f0b0fb210 */ /* 0x000fe20007ffe0ff */
[----:B--2---:R-:W2:Y:S01]  /*0960*/  @!P2 LDC.64 R12, c[0x0][0x398] ;  /* 0x0000e600ff0cab82 */ /* 0x004ea20000000a00 */
[----:B------:R-:W-:Y:S02]  /*0970*/  ISETP.GE.AND.EX P1, PT, R35, UR25, PT, P1 ;  /* 0x0000001923007c0c */ /* 0x000fe4000bf26310 */
[C---:B------:R-:W-:Y:S01]  /*0980*/  @!P3 SHF.L.U32 R11, R10.reuse, 0x1, RZ ;  /* 0x000000010a0bb819 */ /* 0x040fe200000006ff */
[----:B---3--:R-:W-:Y:S01]  /*0990*/  @!P2 IMAD R14, R31, R6, RZ ;  /* 0x000000061f0ea224 */ /* 0x008fe200078e02ff */
[----:B------:R-:W-:-:S02]  /*09a0*/  @!P3 SHF.L.U64.HI R10, R10, 0x1, R15 ;  /* 0x000000010a0ab819 */ /* 0x000fc4000001020f */
[C---:B-1----:R-:W-:Y:S02]  /*09b0*/  @!P3 IADD3 R16, P0, PT, R11.reuse, R16, RZ ;  /* 0x000000100b10b210 */ /* 0x042fe40007f1e0ff */
[----:B------:R-:W-:Y:S02]  /*09c0*/  IADD3 R20, PT, PT, R64, 0x60, RZ ;  /* 0x0000006040147810 */ /* 0x000fe40007ffe0ff */
[----:B------:R-:W-:Y:S02]  /*09d0*/  @!P2 MOV R8, R68 ;  /* 0x000000440008a202 */ /* 0x000fe40000000f00 */
[----:B------:R-:W-:Y:S02]  /*09e0*/  @!P2 MOV R9, R67 ;  /* 0x000000430009a202 */ /* 0x000fe40000000f00 */
[----:B------:R-:W-:Y:S02]  /*09f0*/  @!P3 IADD3.X R17, PT, PT, R10, R17, RZ, P0, !PT ;  /* 0x000000110a11b210 */ /* 0x000fe400007fe4ff */
[----:B0-----:R-:W-:Y:S01]  /*0a00*/  @!P3 IADD3 R22, P6, PT, R11, R22, RZ ;  /* 0x000000160b16b210 */ /* 0x001fe20007fde0ff */
[C---:B------:R-:W-:Y:S01]  /*0a10*/  @!P2 IMAD R11, R5.reuse, R7, R14 ;  /* 0x00000007050ba224 */ /* 0x040fe200078e020e */
[----:B------:R-:W-:Y:S01]  /*0a20*/  ISETP.GE.U32.AND P0, PT, R20, UR24, PT ;  /* 0x0000001814007c0c */ /* 0x000fe2000bf06070 */
[----:B------:R-:W0:Y:S01]  /*0a30*/  @!P1 LDC.64 R14, c[0x0][0x3f8] ;  /* 0x0000fe00ff0e9b82 */ /* 0x000e220000000a00 */
[----:B------:R-:W-:Y:S01]  /*0a40*/  SHF.R.S32.HI R29, RZ, 0x1f, R20 ;  /* 0x0000001fff1d7819 */ /* 0x000fe20000011414 */
[----:B------:R-:W-:-:S03]  /*0a50*/  @!P2 IMAD.WIDE.U32 R6, R5, R6, R8 ;  /* 0x000000060506a225 */ /* 0x000fc600078e0008 */
[----:B------:R-:W-:Y:S02]  /*0a60*/  ISETP.GE.AND.EX P0, PT, R29, UR25, PT, P0 ;  /* 0x000000191d007c0c */ /* 0x000fe4000bf06300 */
[----:B------:R-:W-:Y:S02]  /*0a70*/  @!P2 IADD3 R5, PT, PT, R7, R11, RZ ;  /* 0x0000000b0705a210 */ /* 0x000fe40007ffe0ff */
[----:B------:R-:W-:Y:S02]  /*0a80*/  CS2R R44, SRZ ;  /* 0x00000000002c7805 */ /* 0x000fe4000001ff00 */
[----:B------:R-:W-:Y:S01]  /*0a90*/  MOV R32, UR6 ;  /* 0x0000000600207c02 */ /* 0x000fe20008000f00 */
[----:B------:R-:W1:Y:S01]  /*0aa0*/  @!P1 LDC.64 R8, c[0x0][0x3a0] ;  /* 0x0000e800ff089b82 */ /* 0x000e620000000a00 */
[----:B------:R-:W-:Y:S02]  /*0ab0*/  MOV R33, UR7 ;  /* 0x0000000700217c02 */ /* 0x000fe40008000f00 */
[C---:B------:R-:W-:Y:S01]  /*0ac0*/  @!P2 SHF.L.U32 R27, R6.reuse, 0x1, RZ ;  /* 0x00000001061ba819 */ /* 0x040fe200000006ff */
[----:B------:R3:W4:Y:S01]  /*0ad0*/  @!P3 LDG.E R45, desc[UR14][R16.64] ;  /* 0x0000000e102db981 */ /* 0x000722000c1e1900 */
[----:B------:R-:W-:-:S03]  /*0ae0*/  @!P2 SHF.L.U64.HI R28, R6, 0x1, R5 ;  /* 0x00000001061ca819 */ /* 0x000fc60000010205 */
[----:B------:R3:W4:Y:S01]  /*0af0*/  LDG.E.64 R6, desc[UR14][R32.64] ;  /* 0x0000000e20067981 */ /* 0x000722000c1e1b00 */
[----:B------:R-:W-:Y:S02]  /*0b00*/  @!P3 IADD3.X R23, PT, PT, R10, R23, RZ, P6, !PT ;  /* 0x000000170a17b210 */ /* 0x000fe400037fe4ff */
[----:B------:R-:W1:Y:S01]  /*0b10*/  @!P0 LDC.64 R10, c[0x0][0x3f8] ;  /* 0x0000fe00ff0a8b82 */ /* 0x000e620000000a00 */
[----:B------:R-:W-:Y:S02]  /*0b20*/  @!P2 IADD3 R30, P6, PT, R27, R24, RZ ;  /* 0x000000181b1ea210 */ /* 0x000fe40007fde0ff */
[----:B------:R-:W-:Y:S01]  /*0b30*/  ISETP.GE.U32.AND P5, PT, R64, UR24, PT ;  /* 0x0000001840007c0c */ /* 0x000fe2000bfa6070 */
[----:B------:R-:W4:Y:S01]  /*0b40*/  @!P3 LDG.E R44, desc[UR14][R22.64] ;  /* 0x0000000e162cb981 */ /* 0x000f22000c1e1900 */
[----:B------:R-:W-:Y:S01]  /*0b50*/  @!P2 IADD3.X R31, PT, PT, R28, R25, RZ, P6, !PT ;  /* 0x000000191c1fa210 */ /* 0x000fe200037fe4ff */
[----:B0-----:R-:W-:Y:S01]  /*0b60*/  @!P1 IMAD R25, R35, R14, RZ ;  /* 0x0000000e23199224 */ /* 0x001fe200078e02ff */
[----:B---3--:R-:W-:-:S02]  /*0b70*/  @!P1 MOV R16, R68 ;  /* 0x0000004400109202 */ /* 0x008fc40000000f00 */
[----:B------:R-:W-:Y:S01]  /*0b80*/  @!P1 MOV R17, R67 ;  /* 0x0000004300119202 */ /* 0x000fe20000000f00 */
[C---:B------:R-:W-:Y:S01]  /*0b90*/  @!P1 IMAD R33, R26.reuse, R15, R25 ;  /* 0x0000000f1a219224 */ /* 0x040fe200078e0219 */
[----:B------:R-:W-:Y:S02]  /*0ba0*/  ISETP.GE.AND.EX P5, PT, R3, UR25, PT, P5 ;  /* 0x0000001903007c0c */ /* 0x000fe4000bfa6350 */
[----:B--2---:R-:W-:Y:S01]  /*0bb0*/  @!P2 IADD3 R24, P3, PT, R27, R12, RZ ;  /* 0x0000000c1b18a210 */ /* 0x004fe20007f7e0ff */
[----:B------:R-:W-:Y:S01]  /*0bc0*/  @!P1 IMAD.WIDE.U32 R26, R26, R14, R16 ;  /* 0x0000000e1a1a9225 */ /* 0x000fe200078e0010 */
[----:B------:R-:W-:Y:S02]  /*0bd0*/  IADD3 R18, PT, PT, R64, 0xe0, RZ ;  /* 0x000000e040127810 */ /* 0x000fe40007ffe0ff */
[----:B------:R-:W-:Y:S02]  /*0be0*/  CS2R R40, SRZ ;  /* 0x0000000000287805 */ /* 0x000fe4000001ff00 */
[----:B------:R-:W-:Y:S01]  /*0bf0*/  @!P2 IADD3.X R25, PT, PT, R28, R13, RZ, P3, !PT ;  /* 0x0000000d1c19a210 */ /* 0x000fe20001ffe4ff */
[----:B------:R-:W0:Y:S01]  /*0c00*/  @!P0 LDC.64 R14, c[0x0][0x3a0] ;  /* 0x0000e800ff0e8b82 */ /* 0x000e220000000a00 */
[----:B------:R-:W-:-:S02]  /*0c10*/  ISETP.GE.U32.AND P4, PT, R18, UR24, PT ;  /* 0x0000001812007c0c */ /* 0x000fc4000bf86070 */
[----:B------:R-:W-:Y:S01]  /*0c20*/  SHF.R.S32.HI R19, RZ, 0x1f, R18 ;  /* 0x0000001fff137819 */ /* 0x000fe20000011412 */
[----:B------:R2:W3:Y:S01]  /*0c30*/  @!P2 LDG.E R41, desc[UR14][R30.64] ;  /* 0x0000000e1e29a981 */ /* 0x0004e2000c1e1900 */
[----:B------:R-:W-:Y:S02]  /*0c40*/  IADD3 R21, PT, PT, R4, R21, RZ ;  /* 0x0000001504157210 */ /* 0x000fe40007ffe0ff */
[----:B------:R-:W-:Y:S01]  /*0c50*/  @!P1 IADD3 R13, PT, PT, R27, R33, RZ ;  /* 0x000000211b0d9210 */ /* 0x000fe20007ffe0ff */
[----:B------:R-:W0:Y:S01]  /*0c60*/  @!P1 LDC.64 R4, c[0x0][0x398] ;  /* 0x0000e600ff049b82 */ /* 0x000e220000000a00 */
[----:B------:R-:W-:Y:S01]  /*0c70*/  ISETP.GE.AND.EX P4, PT, R19, UR25, PT, P4 ;  /* 0x0000001913007c0c */ /* 0x000fe2000bf86340 */
[----:B-1----:R-:W-:Y:S01]  /*0c80*/  @!P0 IMAD R29, R29, R10, RZ ;  /* 0x0000000a1d1d8224 */ /* 0x002fe200078e02ff */
[----:B------:R-:W-:Y:S01]  /*0c90*/  @!P0 MOV R12, R68 ;  /* 0x00000044000c8202 */ /* 0x000fe20000000f00 */
[----:B------:R1:W3:Y:S01]  /*0ca0*/  @!P2 LDG.E R40, desc[UR14][R24.64] ;  /* 0x0000000e1828a981 */ /* 0x0002e2000c1e1900 */
[----:B--2---:R-:W-:-:S02]  /*0cb0*/  @!P1 SHF.L.U64.HI R30, R26, 0x1, R13 ;  /* 0x000000011a1e9819 */ /* 0x004fc4000001020d */
[----:B------:R-:W-:Y:S01]  /*0cc0*/  @!P0 MOV R13, R67 ;  /* 0x00000043000d8202 */ /* 0x000fe20000000f00 */
[----:B------:R-:W2:Y:S01]  /*0cd0*/  @!P5 LDC.64 R16, c[0x0][0x3f8] ;  /* 0x0000fe00ff10db82 */ /* 0x000ea20000000a00 */
[----:B------:R-:W-:Y:S01]  /*0ce0*/  @!P1 SHF.L.U32 R23, R26, 0x1, RZ ;  /* 0x000000011a179819 */ /* 0x000fe200000006ff */
[C---:B------:R-:W-:Y:S02]  /*0cf0*/  @!P0 IMAD R29, R20.reuse, R11, R29 ;  /* 0x0000000b141d8224 */ /* 0x040fe400078e021d */
[----:B------:R-:W-:Y:S01]  /*0d00*/  @!P0 IMAD.WIDE.U32 R10, R20, R10, R12 ;  /* 0x0000000a140a8225 */ /* 0x000fe200078e000c */
[----:B------:R-:W-:-:S03]  /*0d10*/  @!P1 IADD3 R26, P2, PT, R23, R8, RZ ;  /* 0x00000008171a9210 */ /* 0x000fc60007f5e0ff */
[----:B------:R-:W2:Y:S01]  /*0d20*/  @!P0 LDC.64 R12, c[0x0][0x398] ;  /* 0x0000e600ff0c8b82 */ /* 0x000ea20000000a00 */
[----:B------:R-:W-:-:S07]  /*0d30*/  @!P1 IADD3.X R27, PT, PT, R30, R9, RZ, P2, !PT ;  /* 0x000000091e1b9210 */ /* 0x000fce00017fe4ff */
[----:B------:R-:W2:Y:S01]  /*0d40*/  @!P4 LDC.64 R8, c[0x0][0x3f8] ;  /* 0x0000fe00ff08cb82 */ /* 0x000ea20000000a00 */
[----:B------:R-:W-:Y:S02]  /*0d50*/  @!P0 IADD3 R11, PT, PT, R11, R29, RZ ;  /* 0x0000001d0b0b8210 */ /* 0x000fe40007ffe0ff */
[----:B------:R-:W-:Y:S02]  /*0d60*/  CS2R R36, SRZ ;  /* 0x0000000000247805 */ /* 0x000fe4000001ff00 */
[C---:B-1----:R-:W-:Y:S02]  /*0d70*/  @!P0 SHF.L.U32 R25, R10.reuse, 0x1, RZ ;  /* 0x000000010a198819 */ /* 0x042fe400000006ff */
[----:B0-----:R-:W-:Y:S02]  /*0d80*/  @!P1 IADD3 R22, P3, PT, R23, R4, RZ ;  /* 0x0000000417169210 */ /* 0x001fe40007f7e0ff */
[----:B------:R-:W-:Y:S01]  /*0d90*/  @!P0 SHF.L.U64.HI R20, R10, 0x1, R11 ;  /* 0x000000010a148819 */ /* 0x000fe2000001020b */
[----:B------:R0:W3:Y:S01]  /*0da0*/  @!P1 LDG.E R37, desc[UR14][R26.64] ;  /* 0x0000000e1a259981 */ /* 0x0000e2000c1e1900 */
[----:B------:R-:W-:Y:S01]  /*0db0*/  @!P0 IADD3 R28, P2, PT, R25, R14, RZ ;  /* 0x0000000e191c8210 */ /* 0x000fe20007f5e0ff */
[----:B--2---:R-:W-:Y:S01]  /*0dc0*/  @!P5 IMAD R4, R3, R16, RZ ;  /* 0x000000100304d224 */ /* 0x004fe200078e02ff */
[----:B------:R-:W-:Y:S01]  /*0dd0*/  @!P1 IADD3.X R23, PT, PT, R30, R5, RZ, P3, !PT ;  /* 0x000000051e179210 */ /* 0x000fe20001ffe4ff */
[----:B------:R-:W1:Y:S01]  /*0de0*/  @!P5 LDC.64 R10, c[0x0][0x3a0] ;  /* 0x0000e800ff0adb82 */ /* 0x000e620000000a00 */
[----:B------:R-:W-:-:S02]  /*0df0*/  @!P0 IADD3.X R29, PT, PT, R20, R15, RZ, P2, !PT ;  /* 0x0000000f141d8210 */ /* 0x000fc400017fe4ff */
[----:B------:R-:W-:Y:S01]  /*0e00*/  ISETP.NE.AND P2, PT, RZ, UR19, PT ;  /* 0x00000013ff007c0c */ /* 0x000fe2000bf45270 */
[----:B------:R2:W3:Y:S01]  /*0e10*/  @!P1 LDG.E R36, desc[UR14][R22.64] ;  /* 0x0000000e16249981 */ /* 0x0004e2000c1e1900 */
[----:B0-----:R-:W-:Y:S02]  /*0e20*/  @!P5 MOV R26, R68 ;  /* 0x00000044001ad202 */ /* 0x001fe40000000f00 */
[----:B------:R-:W-:Y:S01]  /*0e30*/  @!P5 MOV R27, R67 ;  /* 0x00000043001bd202 */ /* 0x000fe20000000f00 */
[C---:B------:R-:W-:Y:S01]  /*0e40*/  @!P5 IMAD R31, R64.reuse, R17, R4 ;  /* 0x00000011401fd224 */ /* 0x040fe200078e0204 */
[----:B------:R-:W-:Y:S01]  /*0e50*/  @!P0 IADD3 R24, P1, PT, R25, R12, RZ ;  /* 0x0000000c19188210 */ /* 0x000fe20007f3e0ff */
[----:B------:R-:W0:Y:S01]  /*0e60*/  @!P4 LDC.64 R4, c[0x0][0x398] ;  /* 0x0000e600ff04cb82 */ /* 0x000e220000000a00 */
[----:B------:R-:W-:Y:S02]  /*0e70*/  @!P5 IMAD.WIDE.U32 R26, R64, R16, R26 ;  /* 0x00000010401ad225 */ /* 0x000fe400078e001a */
[----:B------:R-:W-:-:S02]  /*0e80*/  @!P0 IADD3.X R25, PT, PT, R20, R13, RZ, P1, !PT ;  /* 0x0000000d14198210 */ /* 0x000fc40000ffe4ff */
[----:B------:R-:W-:Y:S01]  /*0e90*/  @!P4 MOV R12, R68 ;  /* 0x00000044000cc202 */ /* 0x000fe20000000f00 */
[----:B------:R-:W-:Y:S02]  /*0ea0*/  @!P4 IMAD R19, R19, R8, RZ ;  /* 0x000000081313c224 */ /* 0x000fe400078e02ff */
[----:B------:R-:W0:Y:S01]  /*0eb0*/  @!P5 LDC.64 R14, c[0x0][0x398] ;  /* 0x0000e600ff0edb82 */ /* 0x000e220000000a00 */
[----:B------:R-:W-:Y:S01]  /*0ec0*/  @!P4 MOV R13, R67 ;  /* 0x00000043000dc202 */ /* 0x000fe20000000f00 */
[----:B--2---:R-:W-:-:S06]  /*0ed0*/  @!P4 IMAD R23, R18, R9, R19 ;  /* 0x000000091217c224 */ /* 0x004fcc00078e0213 */
[----:B------:R-:W2:Y:S01]  /*0ee0*/  @!P4 LDC.64 R16, c[0x0][0x3a0] ;  /* 0x0000e800ff10cb82 */ /* 0x000ea20000000a00 */
[----:B------:R-:W-:Y:S01]  /*0ef0*/  @!P4 IMAD.WIDE.U32 R18, R18, R8, R12 ;  /* 0x000000081212c225 */ /* 0x000fe200078e000c */
[----:B------:R-:W-:-:S06]  /*0f00*/  @!P5 IADD3 R31, PT, PT, R27, R31, RZ ;  /* 0x0000001f1b1fd210 */ /* 0x000fcc0007ffe0ff */
[----:B------:R-:W2:Y:S01]  /*0f10*/  @P2 LDC.64 R12, c[0x0][0x3b0] ;  /* 0x0000ec00ff0c2b82 */ /* 0x000ea20000000a00 */
[----:B------:R-:W-:Y:S02]  /*0f20*/  @!P5 SHF.L.U32 R27, R26, 0x1, RZ ;  /* 0x000000011a1bd819 */ /* 0x000fe400000006ff */
[----:B------:R-:W-:Y:S02]  /*0f30*/  @!P4 IADD3 R23, PT, PT, R19, R23, RZ ;  /* 0x000000171317c210 */ /* 0x000fe40007ffe0ff */
[----:B------:R-:W-:Y:S02]  /*0f40*/  @!P4 SHF.L.U32 R19, R18, 0x1, RZ ;  /* 0x000000011213c819 */ /* 0x000fe400000006ff */
[----:B------:R-:W-:Y:S02]  /*0f50*/  @!P5 SHF.L.U64.HI R26, R26, 0x1, R31 ;  /* 0x000000011a1ad819 */ /* 0x000fe4000001021f */
[----:B------:R-:W-:Y:S02]  /*0f60*/  CS2R R60, SRZ ;  /* 0x00000000003c7805 */ /* 0x000fe4000001ff00 */
[----:B-1----:R-:W-:-:S02]  /*0f70*/  @!P5 IADD3 R10, P1, PT, R27, R10, RZ ;  /* 0x0000000a1b0ad210 */ /* 0x002fc40007f3e0ff */
[----:B------:R-:W-:Y:S02]  /*0f80*/  CS2R R48, SRZ ;  /* 0x0000000000307805 */ /* 0x000fe4000001ff00 */
[----:B------:R-:W-:Y:S01]  /*0f90*/  @!P4 SHF.L.U64.HI R20, R18, 0x1, R23 ;  /* 0x000000011214c819 */ /* 0x000fe20000010217 */
[----:B------:R-:W1:Y:S01]  /*0fa0*/  LDC.64 R8, c[0x0][0x3a8] ;  /* 0x0000ea00ff087b82 */ /* 0x000e620000000a00 */
[----:B0-----:R-:W-:Y:S02]  /*0fb0*/  @!P4 IADD3 R18, P6, PT, R19, R4, RZ ;  /* 0x000000041312c210 */ /* 0x001fe40007fde0ff */
[----:B------:R-:W-:Y:S01]  /*0fc0*/  @!P5 IADD3.X R11, PT, PT, R26, R11, RZ, P1, !PT ;  /* 0x0000000b1a0bd210 */ /* 0x000fe20000ffe4ff */
[----:B------:R-:W3:Y:S01]  /*0fd0*/  @!P0 LDG.E R49, desc[UR14][R28.64] ;  /* 0x0000000e1c318981 */ /* 0x000ee2000c1e1900 */
[----:B------:R-:W-:Y:S02]  /*0fe0*/  @!P5 IADD3 R14, P1, PT, R27, R14, RZ ;  /* 0x0000000e1b0ed210 */ /* 0x000fe40007f3e0ff */
[----:B--2---:R-:W-:Y:S01]  /*0ff0*/  @!P4 IADD3 R16, P3, PT, R19, R16, RZ ;  /* 0x000000101310c210 */ /* 0x004fe20007f7e0ff */
[----:B------:R0:W2:Y:S01]  /*1000*/  @!P5 LDG.E R61, desc[UR14][R10.64] ;  /* 0x0000000e0a3dd981 */ /* 0x0000a2000c1e1900 */
[----:B------:R-:W-:-:S02]  /*1010*/  @!P4 IADD3.X R19, PT, PT, R20, R5, RZ, P6, !PT ;  /* 0x000000051413c210 */ /* 0x000fc400037fe4ff */
[----:B------:R-:W-:Y:S02]  /*1020*/  CS2R R4, SRZ ;  /* 0x0000000000047805 */ /* 0x000fe4000001ff00 */
[----:B------:R-:W-:Y:S01]  /*1030*/  @!P5 IADD3.X R15, PT, PT, R26, R15, RZ, P1, !PT ;  /* 0x0000000f1a0fd210 */ /* 0x000fe20000ffe4ff */
[----:B------:R-:W2:Y:S01]  /*1040*/  @!P0 LDG.E R48, desc[UR14][R24.64] ;  /* 0x0000000e18308981 */ /* 0x000ea2000c1e1900 */
[----:B------:R-:W-:Y:S01]  /*1050*/  @!P4 IADD3.X R17, PT, PT, R20, R17, RZ, P3, !PT ;  /* 0x000000111411c210 */ /* 0x000fe20001ffe4ff */
[----:B------:R-:W-:Y:S02]  /*1060*/  @P2 IMAD.WIDE R22, R21, 0x4, R12 ;  /* 0x0000000415162825 */ /* 0x000fe400078e020c */
[----:B------:R-:W2:Y:S01]  /*1070*/  @!P5 LDG.E R60, desc[UR14][R14.64] ;  /* 0x0000000e0e3cd981 */ /* 0x000ea2000c1e1900 */
[----:B0-----:R-:W-:-:S03]  /*1080*/  CS2R R10, SRZ ;  /* 0x00000000000a7805 */ /* 0x001fc6000001ff00 */
[----:B------:R-:W2:Y:S04]  /*1090*/  @!P4 LDG.E R4, desc[UR14][R16.64] ;  /* 0x0000000e1004c981 */ /* 0x000ea8000c1e1900 */
[----:B------:R-:W2:Y:S04]  /*10a0*/  @!P4 LDG.E R5, desc[UR14][R18.64] ;  /* 0x0000000e1205c981 */ /* 0x000ea8000c1e1900 */
[----:B------:R-:W5:Y:S01]  /*10b0*/  @P2 LDG.E.64 R10, desc[UR14][R22.64] ;  /* 0x0000000e160a2981 */ /* 0x000f62000c1e1b00 */
[----:B------:R-:W-:Y:S01]  /*10c0*/  UISETP.NE.AND UP1, UPT, UR19, URZ, UPT ;  /* 0x000000ff1300728c */ /* 0x000fe2000bf25270 */
[----:B-1----:R-:W-:Y:S01]  /*10d0*/  IMAD.WIDE R8, R21, 0x4, R8 ;  /* 0x0000000415087825 */ /* 0x002fe200078e0208 */
[----:B------:R-:W-:-:S04]  /*10e0*/  UMOV UR23, 0x3f800000 ;  /* 0x3f80000000177882 */ /* 0x000fc80000000000 */
[----:B------:R0:W5:Y:S01]  /*10f0*/  LDG.E.64 R12, desc[UR14][R8.64] ;  /* 0x0000000e080c7981 */ /* 0x000162000c1e1b00 */
[----:B----4-:R-:W-:-:S13]  /*1100*/  R2UR UR22, R6 ;  /* 0x00000000061672ca */ /* 0x010fda00000e0000 */
        /* <DEDUP_REMOVED lines=8> */
[----:B------:R-:W-:Y:S02]  /*1190*/  PRMT R54, R57, 0x7632, R54 ;  /* 0x0000763239367816 */ /* 0x000fe40000000036 */
[----:B------:R-:W-:Y:S02]  /*11a0*/  PRMT R55, R56, 0x7632, R55 ;  /* 0x0000763238377816 */ /* 0x000fe40000000037 */
[----:B------:R-:W-:Y:S02]  /*11b0*/  PRMT R50, R53, 0x7632, R50 ;  /* 0x0000763235327816 */ /* 0x000fe40000000032 */
[----:B------:R-:W-:Y:S02]  /*11c0*/  PRMT R51, R52, 0x7632, R51 ;  /* 0x0000763234337816 */ /* 0x000fe40000000033 */
[----:B-1----:R-:W-:Y:S02]  /*11d0*/  @P1 R2UR UR6, R6 ;  /* 0x00000000060612ca */ /* 0x002fe400000e0000 */
[----:B------:R-:W-:-:S02]  /*11e0*/  PRMT R42, R45, 0x7632, R42 ;  /* 0x000076322d2a7816 */ /* 0x000fc4000000002a */
[----:B------:R-:W-:Y:S02]  /*11f0*/  PRMT R43, R44, 0x7632, R43 ;  /* 0x000076322c2b7816 */ /* 0x000fe4000000002b */
[----:B---3--:R-:W-:Y:S02]  /*1200*/  PRMT R38, R41, 0x7632, R38 ;  /* 0x0000763229267816 */ /* 0x008fe40000000026 */
[----:B------:R-:W-:Y:S02]  /*1210*/  PRMT R39, R40, 0x7632, R39 ;  /* 0x0000763228277816 */ /* 0x000fe40000000027 */
[----:B------:R-:W-:Y:S02]  /*1220*/  PRMT R6, R37, 0x7632, R6 ;  /* 0x0000763225067816 */ /* 0x000fe40000000006 */
[----:B------:R-:W-:Y:S01]  /*1230*/  PRMT R7, R36, 0x7632, R7 ;  /* 0x0000763224077816 */ /* 0x000fe20000000007 */
[----:B------:R-:W-:Y:S01]  /*1240*/  @UP0 UMOV UR23, UR6 ;  /* 0x0000000600170c82 */ /* 0x000fe20008000000 */
[----:B------:R-:W-:-:S02]  /*1250*/  PRMT R46, R49, 0x7632, R46 ;  /* 0x00007632312e7816 */ /* 0x000fc4000000002e */
[----:B--2---:R-:W-:Y:S02]  /*1260*/  PRMT R58, R61, 0x7632, R58 ;  /* 0x000076323d3a7816 */ /* 0x004fe4000000003a */
[----:B------:R-:W-:Y:S02]  /*1270*/  PRMT R47, R48, 0x7632, R47 ;  /* 0x00007632302f7816 */ /* 0x000fe4000000002f */
[----:B------:R-:W-:Y:S02]  /*1280*/  PRMT R59, R60, 0x7632, R59 ;  /* 0x000076323c3b7816 */ /* 0x000fe4000000003b */
[----:B0-----:R-:W-:Y:S02]  /*1290*/  PRMT R8, R4, 0x7632, R8 ;  /* 0x0000763204087816 */ /* 0x001fe40000000008 */
[----:B------:R-:W-:Y:S01]  /*12a0*/  PRMT R9, R5, 0x7632, R9 ;  /* 0x0000763205097816 */ /* 0x000fe20000000009 */
[----:B------:R-:W-:Y:S06]  /*12b0*/  BRA.U UP1, `(.L_x_78) ;  /* 0x0000000901447547 */ /* 0x000fec000b800000 */
        /* <DEDUP_REMOVED lines=9> */
[----:B------:R-:W-:Y:S01]  /*1350*/  FADD.FTZ R22, R18, -UR22 ;  /* 0x8000001612167e21 */ /* 0x000fe20008010000 */
[----:B------:R-:W-:Y:S01]  /*1360*/  SHF.L.U32 R23, R56, 0x10, RZ ;  /* 0x0000001038177819 */ /* 0x000fe200000006ff */
[----:B------:R-:W-:Y:S01]  /*1370*/  FMUL.FTZ R18, R13, R14 ;  /* 0x0000000e0d127220 */ /* 0x000fe20000410000 */
[----:B------:R-:W-:Y:S01]  /*1380*/  FMUL.FTZ R17, R17, UR23 ;  /* 0x0000001711117c20 */ /* 0x000fe20008410000 */
[----:B------:R-:W-:Y:S01]  /*1390*/  FFMA.FTZ R20, R16, R19, RZ ;  /* 0x0000001310147223 */ /* 0x000fe200000100ff */
[----:B------:R-:W-:Y:S01]  /*13a0*/  FADD.FTZ R21, RZ, R19 ;  /* 0x00000013ff157221 */ /* 0x000fe20000010000 */
[----:B------:R-:W-:Y:S01]  /*13b0*/  FFMA.FTZ R16, R15, R16, RZ ;  /* 0x000000100f107223 */ /* 0x000fe200000100ff */
[----:B------:R-:W-:Y:S01]  /*13c0*/  FADD.FTZ R24, RZ, R15 ;  /* 0x0000000fff187221 */ /* 0x000fe20000010000 */
[----:B------:R-:W-:Y:S01]  /*13d0*/  FMUL.FTZ R22, R22, UR23 ;  /* 0x0000001716167c20 */ /* 0x000fe20008410000 */
[----:B------:R-:W-:Y:S01]  /*13e0*/  FFMA.FTZ R19, R17, R18, R20 ;  /* 0x0000001211137223 */ /* 0x000fe20000010014 */
[----:B------:R-:W-:Y:S01]  /*13f0*/  FMUL.FTZ R26, R12, R23 ;  /* 0x000000170c1a7220 */ /* 0x000fe20000410000 */
[----:B------:R-:W-:Y:S01]  /*1400*/  FADD.FTZ R21, R18, R21 ;  /* 0x0000001512157221 */ /* 0x000fe20000010000 */
[C---:B------:R-:W-:Y:S01]  /*1410*/  FADD.FTZ R15, R23.reuse, R24 ;  /* 0x00000018170f7221 */ /* 0x040fe20000010000 */
[----:B------:R-:W-:Y:S01]  /*1420*/  FFMA.FTZ R16, R23, R22, R16 ;  /* 0x0000001617107223 */ /* 0x000fe20000010010 */
[----:B------:R-:W-:Y:S01]  /*1430*/  SHF.L.U32 R20, R54, 0x10, RZ ;  /* 0x0000001036147819 */ /* 0x000fe200000006ff */
[----:B------:R-:W-:Y:S01]  /*1440*/  FFMA.FTZ R19, R22, R26, R19 ;  /* 0x0000001a16137223 */ /* 0x000fe20000010013 */
[----:B------:R-:W-:Y:S01]  /*1450*/  SHF.L.U32 R23, R53, 0x10, RZ ;  /* 0x0000001035177819 */ /* 0x000fe200000006ff */
[----:B------:R-:W-:Y:S01]  /*1460*/  FADD.FTZ R18, R21, R26 ;  /* 0x0000001a15127221 */ /* 0x000fe20000010000 */
[----:B------:R-:W-:Y:S01]  /*1470*/  SHF.L.U32 R22, R55, 0x10, RZ ;  /* 0x0000001037167819 */ /* 0x000fe200000006ff */
[----:B------:R-:W-:Y:S01]  /*1480*/  FADD.FTZ R21, RZ, R14 ;  /* 0x0000000eff157221 */ /* 0x000fe20000010000 */
[----:B------:R-:W-:Y:S01]  /*1490*/  FADD.FTZ R20, R20, -UR22 ;  /* 0x8000001614147e21 */ /* 0x000fe20008010000 */
[----:B------:R-:W-:Y:S01]  /*14a0*/  FADD.FTZ R24, R23, -UR22 ;  /* 0x8000001617187e21 */ /* 0x000fe20008010000 */
[----:B------:R-:W-:Y:S01]  /*14b0*/  SHF.L.U32 R23, R50, 0x10, RZ ;  /* 0x0000001032177819 */ /* 0x000fe200000006ff */
[----:B------:R-:W-:Y:S01]  /*14c0*/  FFMA.FTZ R17, R14, R17, RZ ;  /* 0x000000110e117223 */ /* 0x000fe200000100ff */
[----:B------:R-:W-:Y:S01]  /*14d0*/  SHF.L.U32 R25, R52, 0x10, RZ ;  /* 0x0000001034197819 */ /* 0x000fe200000006ff */
[----:B------:R-:W-:Y:S01]  /*14e0*/  FADD.FTZ R14, R22, R21 ;  /* 0x00000015160e7221 */ /* 0x000fe20000010000 */
[----:B------:R-:W-:Y:S01]  /*14f0*/  FMUL.FTZ R20, R20, UR23 ;  /* 0x0000001714147c20 */ /* 0x000fe20008410000 */
[----:B------:R-:W-:Y:S01]  /*1500*/  FMUL.FTZ R24, R24, UR23 ;  /* 0x0000001718187c20 */ /* 0x000fe20008410000 */
[----:B------:R-:W-:Y:S01]  /*1510*/  FMUL.FTZ R21, R13, R22 ;  /* 0x000000160d157220 */ /* 0x000fe20000410000 */
[----:B------:R-:W-:Y:S01]  /*1520*/  FADD.FTZ R23, R23, -UR22 ;  /* 0x8000001617177e21 */ /* 0x000fe20008010000 */
[----:B------:R-:W-:Y:S01]  /*1530*/  FFMA.FTZ R17, R22, R20, R17 ;  /* 0x0000001416117223 */ /* 0x000fe20000010011 */
[----:B------:R-:W-:Y:S01]  /*1540*/  FADD.FTZ R15, R15, R25 ;  /* 0x000000190f0f7221 */ /* 0x000fe20000010000 */
[----:B------:R-:W-:Y:S01]  /*1550*/  FFMA.FTZ R16, R25, R24, R16 ;  /* 0x0000001819107223 */ /* 0x000fe20000010010 */
[----:B------:R-:W-:Y:S01]  /*1560*/  FFMA.FTZ R19, R20, R21, R19 ;  /* 0x0000001514137223 */ /* 0x000fe20000010013 */
[----:B------:R-:W-:Y:S01]  /*1570*/  FMUL.FTZ R25, R12, R25 ;  /* 0x000000190c197220 */ /* 0x000fe20000410000 */
[----:B------:R-:W-:Y:S01]  /*1580*/  FADD.FTZ R18, R21, R18 ;  /* 0x0000001215127221 */ /* 0x000fe20000010000 */
[----:B------:R-:W-:Y:S01]  /*1590*/  SHF.L.U32 R20, R51, 0x10, RZ ;  /* 0x0000001033147819 */ /* 0x000fe200000006ff */
[----:B------:R-:W-:Y:S01]  /*15a0*/  FMUL.FTZ R23, R23, UR23 ;  /* 0x0000001717177c20 */ /* 0x000fe20008410000 */
[----:B------:R-:W-:Y:S01]  /*15b0*/  FFMA.FTZ R24, R24, R25, R19 ;  /* 0x0000001918187223 */ /* 0x000fe20000010013 */
[----:B------:R-:W-:Y:S01]  /*15c0*/  FADD.FTZ R21, R18, R25 ;  /* 0x0000001912157221 */ /* 0x000fe20000010000 */
[----:B------:R-:W-:Y:S01]  /*15d0*/  SHF.L.U32 R19, R49, 0x10, RZ ;  /* 0x0000001031137819 */ /* 0x000fe200000006ff */
[----:B------:R-:W-:Y:S01]  /*15e0*/  FMUL.FTZ R22, R13, R20 ;  /* 0x000000140d167220 */ /* 0x000fe20000410000 */
[----:B------:R-:W-:Y:S01]  /*15f0*/  FADD.FTZ R14, R14, R20 ;  /* 0x000000140e0e7221 */ /* 0x000fe20000010000 */
[----:B------:R-:W-:Y:S01]  /*1600*/  FFMA.FTZ R18, R20, R23, R17 ;  /* 0x0000001714127223 */ /* 0x000fe20000010011 */
[----:B------:R-:W-:Y:S01]  /*1610*/  SHF.L.U32 R20, R46, 0x10, RZ ;  /* 0x000000102e147819 */ /* 0x000fe200000006ff */
[----:B------:R-:W-:Y:S01]  /*1620*/  FADD.FTZ R17, R22, R21 ;  /* 0x0000001516117221 */ /* 0x000fe20000010000 */
[----:B------:R-:W-:Y:S01]  /*1630*/  FFMA.FTZ R24, R23, R22, R24 ;  /* 0x0000001617187223 */ /* 0x000fe20000010018 */
[----:B------:R-:W-:Y:S01]  /*1640*/  FADD.FTZ R22, R19, -UR22 ;  /* 0x8000001613167e21 */ /* 0x000fe20008010000 */
[----:B------:R-:W-:Y:S01]  /*1650*/  SHF.L.U32 R19, R48, 0x10, RZ ;  /* 0x0000001030137819 */ /* 0x000fe200000006ff */
[----:B------:R-:W-:Y:S01]  /*1660*/  FADD.FTZ R20, R20, -UR22 ;  /* 0x8000001614147e21 */ /* 0x000fe20008010000 */
[----:B------:R-:W-:Y:S01]  /*1670*/  SHF.L.U32 R21, R47, 0x10, RZ ;  /* 0x000000102f157819 */ /* 0x000fe200000006ff */
[----:B------:R-:W-:Y:S01]  /*1680*/  FMUL.FTZ R23, R22, UR23 ;  /* 0x0000001716177c20 */ /* 0x000fe20008410000 */
[----:B------:R-:W-:Y:S01]  /*1690*/  SHF.L.U32 R25, R45, 0x10, RZ ;  /* 0x000000102d197819 */ /* 0x000fe200000006ff */
[----:B------:R-:W-:Y:S01]  /*16a0*/  FMUL.FTZ R20, R20, UR23 ;  /* 0x0000001714147c20 */ /* 0x000fe20008410000 */
[----:B------:R-:W-:Y:S01]  /*16b0*/  FMUL.FTZ R22, R12, R19 ;  /* 0x000000130c167220 */ /* 0x000fe20000410000 */
[----:B------:R-:W-:Y:S01]  /*16c0*/  FFMA.FTZ R16, R19, R23, R16 ;  /* 0x0000001713107223 */ /* 0x000fe20000010010 */
[----:B------:R-:W-:Y:S01]  /*16d0*/  FADD.FTZ R14, R14, R21 ;  /* 0x000000150e0e7221 */ /* 0x000fe20000010000 */
[----:B------:R-:W-:Y:S01]  /*16e0*/  FFMA.FTZ R18, R21, R20, R18 ;  /* 0x0000001415127223 */ /* 0x000fe20000010012 */
[----:B------:R-:W-:Y:S01]  /*16f0*/  FMUL.FTZ R21, R13, R21 ;  /* 0x000000150d157220 */ /* 0x000fe20000410000 */
[----:B------:R-:W-:Y:S01]  /*1700*/  FFMA.FTZ R23, R23, R22, R24 ;  /* 0x0000001617177223 */ /* 0x000fe20000010018 */
[----:B------:R-:W-:Y:S01]  /*1710*/  FADD.FTZ R26, R17, R22 ;  /* 0x00000016111a7221 */ /* 0x000fe20000010000 */
[----:B------:R-:W-:Y:S01]  /*1720*/  FADD.FTZ R15, R15, R19 ;  /* 0x000000130f0f7221 */ /* 0x000fe20000010000 */
[----:B------:R-:W-:Y:S01]  /*1730*/  FADD.FTZ R25, R25, -UR22 ;  /* 0x8000001619197e21 */ /* 0x000fe20008010000 */
[----:B------:R-:W-:Y:S01]  /*1740*/  SHF.L.U32 R17, R44, 0x10, RZ ;  /* 0x000000102c117819 */ /* 0x000fe200000006ff */
[----:B------:R-:W-:Y:S01]  /*1750*/  FFMA.FTZ R19, R20, R21, R23 ;  /* 0x0000001514137223 */ /* 0x000fe20000010017 */
[----:B------:R-:W-:Y:S01]  /*1760*/  SHF.L.U32 R20, R42, 0x10, RZ ;  /* 0x000000102a147819 */ /* 0x000fe200000006ff */
[----:B------:R-:W-:Y:S01]  /*1770*/  FADD.FTZ R26, R21, R26 ;  /* 0x0000001a151a7221 */ /* 0x000fe20000010000 */
[----:B------:R-:W-:Y:S01]  /*1780*/  FMUL.FTZ R22, R25, UR23 ;  /* 0x0000001719167c20 */ /* 0x000fe20008410000 */
[----:B------:R-:W-:Y:S01]  /*1790*/  FMUL.FTZ R21, R12, R17 ;  /* 0x000000110c157220 */ /* 0x000fe20000410000 */
[----:B------:R-:W-:Y:S01]  /*17a0*/  FADD.FTZ R15, R15, R17 ;  /* 0x000000110f0f7221 */ /* 0x000fe20000010000 */
[----:B------:R-:W-:Y:S01]  /*17b0*/  FADD.FTZ R20, R20, -UR22 ;  /* 0x8000001614147e21 */ /* 0x000fe20008010000 */
[----:B------:R-:W-:Y:S01]  /*17c0*/  FFMA.FTZ R17, R17, R22, R16 ;  /* 0x0000001611117223 */ /* 0x000fe20000010010 */
[----:B------:R-:W-:Y:S01]  /*17d0*/  FADD.FTZ R16, R26, R21 ;  /* 0x000000151a107221 */ /* 0x000fe20000010000 */
[----:B------:R-:W-:Y:S01]  /*17e0*/  FFMA.FTZ R19, R22, R21, R19 ;  /* 0x0000001516137223 */ /* 0x000fe20000010013 */
[----:B------:R-:W-:Y:S01]  /*17f0*/  SHF.L.U32 R23, R41, 0x10, RZ ;  /* 0x0000001029177819 */ /* 0x000fe200000006ff */
[----:B------:R-:W-:Y:S01]  /*1800*/  FMUL.FTZ R22, R20, UR23 ;  /* 0x0000001714167c20 */ /* 0x000fe20008410000 */
[----:B------:R-:W-:-:S02]  /*1810*/  SHF.L.U32 R21, R43, 0x10, RZ ;  /* 0x000000102b157819 */ /* 0x000fc400000006ff */
[----:B------:R-:W-:Y:S01]  /*1820*/  SHF.L.U32 R24, R40, 0x10, RZ ;  /* 0x0000001028187819 */ /* 0x000fe200000006ff */
[----:B------:R-:W-:Y:S01]  /*1830*/  FADD.FTZ R25, R23, -UR22 ;  /* 0x8000001617197e21 */ /* 0x000fe20008010000 */
[----:B------:R-:W-:Y:S01]  /*1840*/  SHF.L.U32 R23, R38, 0x10, RZ ;  /* 0x0000001026177819 */ /* 0x000fe200000006ff */
[----:B------:R-:W-:Y:S01]  /*1850*/  FADD.FTZ R14, R14, R21 ;  /* 0x000000150e0e7221 */ /* 0x000fe20000010000 */
[----:B------:R-:W-:Y:S01]  /*1860*/  FFMA.FTZ R18, R21, R22, R18 ;  /* 0x0000001615127223 */ /* 0x000fe20000010012 */
[----:B------:R-:W-:Y:S01]  /*1870*/  FMUL.FTZ R21, R13, R21 ;  /* 0x000000150d157220 */ /* 0x000fe20000410000 */
[----:B------:R-:W-:Y:S01]  /*1880*/  FMUL.FTZ R20, R25, UR23 ;  /* 0x0000001719147c20 */ /* 0x000fe20008410000 */
[----:B------:R-:W-:Y:S01]  /*1890*/  FMUL.FTZ R25, R12, R24 ;  /* 0x000000180c197220 */ /* 0x000fe20000410000 */
[----:B------:R-:W-:Y:S01]  /*18a0*/  FADD.FTZ R23, R23, -UR22 ;  /* 0x8000001617177e21 */ /* 0x000fe20008010000 */
[----:B------:R-:W-:Y:S01]  /*18b0*/  FFMA.FTZ R19, R22, R21, R19 ;  /* 0x0000001516137223 */ /* 0x000fe20000010013 */
[----:B------:R-:W-:Y:S01]  /*18c0*/  FADD.FTZ R16, R21, R16 ;  /* 0x0000001015107221 */ /* 0x000fe20000010000 */
[----:B------:R-:W-:Y:S01]  /*18d0*/  SHF.L.U32 R21, R39, 0x10, RZ ;  /* 0x0000001027157819 */ /* 0x000fe200000006ff */
[----:B------:R-:W-:Y:S01]  /*18e0*/  FMUL.FTZ R23, R23, UR23 ;  /* 0x0000001717177c20 */ /* 0x000fe20008410000 */
[----:B------:R-:W-:Y:S01]  /*18f0*/  FFMA.FTZ R22, R20, R25, R19 ;  /* 0x0000001914167223 */ /* 0x000fe20000010013 */
[----:B------:R-:W-:Y:S01]  /*1900*/  SHF.L.U32 R19, R37, 0x10, RZ ;  /* 0x0000001025137819 */ /* 0x000fe200000006ff */
[----:B------:R-:W-:Y:S01]  /*1910*/  FFMA.FTZ R17, R24, R20, R17 ;  /* 0x0000001418117223 */ /* 0x000fe20000010011 */
[----:B------:R-:W-:Y:S01]  /*1920*/  FADD.FTZ R27, R16, R25 ;  /* 0x00000019101b7221 */ /* 0x000fe20000010000 */
[----:B------:R-:W-:Y:S01]  /*1930*/  FMUL.FTZ R20, R13, R21 ;  /* 0x000000150d147220 */ /* 0x000fe20000410000 */
[----:B------:R-:W-:Y:S01]  /*1940*/  FADD.FTZ R14, R14, R21 ;  /* 0x000000150e0e7221 */ /* 0x000fe20000010000 */
[----:B------:R-:W-:Y:S01]  /*1950*/  FFMA.FTZ R18, R21, R23, R18 ;  /* 0x0000001715127223 */ /* 0x000fe20000010012 */
[----:B------:R-:W-:Y:S01]  /*1960*/  SHF.L.U32 R16, R36, 0x10, RZ ;  /* 0x0000001024107819 */ /* 0x000fe200000006ff */
[----:B------:R-:W-:Y:S01]  /*1970*/  FADD.FTZ R19, R19, -UR22 ;  /* 0x8000001613137e21 */ /* 0x000fe20008010000 */
[----:B------:R-:W-:Y:S01]  /*1980*/  SHF.L.U32 R21, R6, 0x10, RZ ;  /* 0x0000001006157819 */ /* 0x000fe200000006ff */
[----:B------:R-:W-:Y:S01]  /*1990*/  FFMA.FTZ R22, R23, R20, R22 ;  /* 0x0000001417167223 */ /* 0x000fe20000010016 */
[----:B------:R-:W-:Y:S01]  /*19a0*/  FADD.FTZ R27, R20, R27 ;  /* 0x0000001b141b7221 */ /* 0x000fe20000010000 */
[----:B------:R-:W-:Y:S01]  /*19b0*/  FMUL.FTZ R23, R19, UR23 ;  /* 0x0000001713177c20 */ /* 0x000fe20008410000 */
[----:B------:R-:W-:Y:S01]  /*19c0*/  FMUL.FTZ R20, R12, R16 ;  /* 0x000000100c147220 */ /* 0x000fe20000410000 */
[----:B------:R-:W-:Y:S01]  /*19d0*/  SHF.L.U32 R19, R7, 0x10, RZ ;  /* 0x0000001007137819 */ /* 0x000fe200000006ff */
[----:B------:R-:W-:Y:S01]  /*19e0*/  FADD.FTZ R21, R21, -UR22 ;  /* 0x8000001615157e21 */ /* 0x000fe20008010000 */
[----:B------:R-:W-:Y:S01]  /*19f0*/  FADD.FTZ R15, R15, R24 ;  /* 0x000000180f0f7221 */ /* 0x000fe20000010000 */
[----:B------:R-:W-:Y:S01]  /*1a00*/  FFMA.FTZ R24, R23, R20, R22 ;  /* 0x0000001417187223 */ /* 0x000fe20000010016 */
[----:B------:R-:W-:Y:S01]  /*1a10*/  SHF.L.U32 R25, R4, 0x10, RZ ;  /* 0x0000001004197819 */ /* 0x000fe200000006ff */
[----:B------:R-:W-:Y:S01]  /*1a20*/  FADD.FTZ R27, R27, R20 ;  /* 0x000000141b1b7221 */ /* 0x000fe20000010000 */
[----:B------:R-:W-:Y:S01]  /*1a30*/  FMUL.FTZ R22, R13, R19 ;  /* 0x000000130d167220 */ /* 0x000fe20000410000 */
[----:B------:R-:W-:Y:S01]  /*1a40*/  FMUL.FTZ R21, R21, UR23 ;  /* 0x0000001715157c20 */ /* 0x000fe20008410000 */
[----:B------:R-:W-:Y:S01]  /*1a50*/  SHF.L.U32 R20, R5, 0x10, RZ ;  /* 0x0000001005147819 */ /* 0x000fe200000006ff */
[----:B------:R-:W-:Y:S01]  /*1a60*/  FFMA.FTZ R17, R16, R23, R17 ;  /* 0x0000001710117223 */ /* 0x000fe20000010011 */
[----:B------:R-:W-:Y:S01]  /*1a70*/  SHF.L.U32 R26, R8, 0x10, RZ ;  /* 0x00000010081a7819 */ /* 0x000fe200000006ff */
[----:B------:R-:W-:Y:S01]  /*1a80*/  FADD.FTZ R27, R22, R27 ;  /* 0x0000001b161b7221 */ /* 0x000fe20000010000 */
[----:B------:R-:W-:Y:S01]  /*1a90*/  FFMA.FTZ R24, R21, R22, R24 ;  /* 0x0000001615187223 */ /* 0x000fe20000010018 */
[----:B------:R-:W-:Y:S01]  /*1aa0*/  FADD.FTZ R23, R25, -UR22 ;  /* 0x8000001619177e21 */ /* 0x000fe20008010000 */
[----:B------:R-:W-:Y:S01]  /*1ab0*/  SHF.L.U32 R22, R9, 0x10, RZ ;  /* 0x0000001009167819 */ /* 0x000fe200000006ff */
[----:B------:R-:W-:Y:S01]  /*1ac0*/  FMUL.FTZ R28, R12, R20 ;  /* 0x000000140c1c7220 */ /* 0x000fe20000410000 */
[----:B------:R-:W-:Y:S01]  /*1ad0*/  FADD.FTZ R26, R26, -UR22 ;  /* 0x800000161a1a7e21 */ /* 0x000fe20008010000 */
[----:B------:R-:W-:Y:S01]  /*1ae0*/  FMUL.FTZ R23, R23, UR23 ;  /* 0x0000001717177c20 */ /* 0x000fe20008410000 */
[----:B------:R-:W-:Y:S01]  /*1af0*/  FADD.FTZ R25, R15, R16 ;  /* 0x000000100f197221 */ /* 0x000fe20000010000 */
[----:B------:R-:W-:Y:S01]  /*1b00*/  FADD.FTZ R16, R27, R28 ;  /* 0x0000001c1b107221 */ /* 0x000fe20000010000 */
[----:B------:R-:W-:Y:S01]  /*1b10*/  FMUL.FTZ R31, R13, R22 ;  /* 0x000000160d1f7220 */ /* 0x000fe20000410000 */
[----:B------:R-:W-:Y:S01]  /*1b20*/  FFMA.FTZ R33, R23, R28, R24 ;  /* 0x0000001c17217223 */ /* 0x000fe20000010018 */
[----:B------:R-:W-:Y:S01]  /*1b30*/  FMUL.FTZ R26, R26, UR23 ;  /* 0x000000171a1a7c20 */ /* 0x000fe20008410000 */
[----:B------:R-:W-:Y:S01]  /*1b40*/  FADD.FTZ R27, R14, R19 ;  /* 0x000000130e1b7221 */ /* 0x000fe20000010000 */
[----:B------:R-:W-:Y:S01]  /*1b50*/  FFMA.FTZ R29, R19, R21, R18 ;  /* 0x00000015131d7223 */ /* 0x000fe20000010012 */
[----:B------:R-:W-:Y:S01]  /*1b60*/  FADD.FTZ R15, R31, R16 ;  /* 0x000000101f0f7221 */ /* 0x000fe20000010000 */
[----:B------:R-:W-:Y:S01]  /*1b70*/  FFMA.FTZ R16, R20, R23, R17 ;  /* 0x0000001714107223 */ /* 0x000fe20000010011 */
[----:B------:R-:W-:Y:S01]  /*1b80*/  FFMA.FTZ R21, R26, R31, R33 ;  /* 0x0000001f1a157223 */ /* 0x000fe20000010021 */
[----:B------:R-:W-:Y:S01]  /*1b90*/  FADD.FTZ R18, R25, R20 ;  /* 0x0000001419127221 */ /* 0x000fe20000010000 */
[----:B------:R-:W-:Y:S01]  /*1ba0*/  FADD.FTZ R19, R27, R22 ;  /* 0x000000161b137221 */ /* 0x000fe20000010000 */
[----:B------:R-:W-:Y:S01]  /*1bb0*/  FFMA.FTZ R17, R22, R26, R29 ;  /* 0x0000001a16117223 */ /* 0x000fe2000001001d */
[----:B------:R-:W-:Y:S06]  /*1bc0*/  BRA `(.L_x_79) ;  /* 0x0000001000807947 */ /* 0x000fec0003800000 */
.L_x_78:
        /* <DEDUP_REMOVED lines=8> */
[----:B------:R-:W-:Y:S01]  /*1c50*/  FADD.FTZ R31, R17, -UR22 ;  /* 0x80000016111f7e21 */ /* 0x000fe20008010000 */
[----:B------:R-:W-:Y:S01]  /*1c60*/  FADD.FTZ R26, R26, -UR22 ;  /* 0x800000161a1a7e21 */ /* 0x000fe20008010000 */
[--C-:B-----5:R-:W-:Y:S01]  /*1c70*/  FFMA.FTZ R19, R12, R15, R10.reuse ;  /* 0x0000000f0c137223 */ /* 0x120fe2000001000a */
[----:B------:R-:W-:Y:S01]  /*1c80*/  FMUL.FTZ R14, R14, UR23 ;  /* 0x000000170e0e7c20 */ /* 0x000fe20008410000 */
[----:B------:R-:W-:Y:S01]  /*1c90*/  FMUL.FTZ R31, R31, UR23 ;  /* 0x000000171f1f7c20 */ /* 0x000fe20008410000 */
[----:B------:R-:W-:Y:S01]  /*1ca0*/  SHF.L.U32 R28, R53, 0x10, RZ ;  /* 0x00000010351c7819 */ /* 0x000fe200000006ff */
[----:B------:R-:W-:Y:S01]  /*1cb0*/  FMUL.FTZ R18, R19, -1.4426950216293334961 ;  /* 0xbfb8aa3b13127820 */ /* 0x000fe20000410000 */
[----:B------:R-:W-:Y:S01]  /*1cc0*/  FFMA.FTZ R17, R13, R14, R11 ;  /* 0x0000000e0d117223 */ /* 0x000fe2000001000b */
[----:B------:R-:W-:Y:S01]  /*1cd0*/  FFMA.FTZ R16, R12, R31, R10 ;  /* 0x0000001f0c107223 */ /* 0x000fe2000001000a */
[----:B------:R-:W-:-:S02]  /*1ce0*/  SHF.L.U32 R33, R55, 0x10, RZ ;  /* 0x0000001037217819 */ /* 0x000fc400000006ff */
[----:B------:R-:W-:Y:S01]  /*1cf0*/  FMUL.FTZ R22, R17, -1.4426950216293334961 ;  /* 0xbfb8aa3b11167820 */ /* 0x000fe20000410000 */
[----:B------:R-:W-:Y:S01]  /*1d00*/  FMUL.FTZ R25, R16, -1.4426950216293334961 ;  /* 0xbfb8aa3b10197820 */ /* 0x000fe20000410000 */
[----:B------:R-:W0:Y:S01]  /*1d10*/  MUFU.EX2 R18, R18 ;  /* 0x0000001200127308 */ /* 0x000e220000000800 */
[----:B------:R-:W-:-:S03]  /*1d20*/  SHF.L.U32 R35, R51, 0x10, RZ ;  /* 0x0000001033237819 */ /* 0x000fc600000006ff */
[----:B------:R-:W1:Y:S04]  /*1d30*/  MUFU.EX2 R22, R22 ;  /* 0x0000001600167308 */ /* 0x000e680000000800 */
[----:B------:R-:W2:Y:S01]  /*1d40*/  MUFU.EX2 R25, R25 ;  /* 0x0000001900197308 */ /* 0x000ea20000000800 */
[----:B0-----:R-:W-:Y:S01]  /*1d50*/  FADD.FTZ R21, R18, 1 ;  /* 0x3f80000012157421 */ /* 0x001fe20000010000 */
[----:B------:R-:W-:Y:S01]  /*1d60*/  SHF.L.U32 R18, R60, 0x10, RZ ;  /* 0x000000103c127819 */ /* 0x000fe200000006ff */
[----:B-1----:R-:W-:-:S04]  /*1d70*/  FADD.FTZ R23, R22, 1 ;  /* 0x3f80000016177421 */ /* 0x002fc80000010000 */
[----:B------:R-:W0:Y:S01]  /*1d80*/  MUFU.RCP R21, R21 ;  /* 0x0000001500157308 */ /* 0x000e220000001000 */
[----:B--2---:R-:W-:-:S07]  /*1d90*/  FADD.FTZ R20, R25, 1 ;  /* 0x3f80000019147421 */ /* 0x004fce0000010000 */
[----:B------:R-:W1:Y:S08]  /*1da0*/  MUFU.RCP R24, R23 ;  /* 0x0000001700187308 */ /* 0x000e700000001000 */
[----:B------:R-:W2:Y:S01]  /*1db0*/  MUFU.RCP R20, R20 ;  /* 0x0000001400147308 */ /* 0x000ea20000001000 */
[----:B0-----:R-:W-:Y:S01]  /*1dc0*/  FADD.FTZ R22, -R21, 1 ;  /* 0x3f80000015167421 */ /* 0x001fe20000010100 */
[----:B------:R-:W-:Y:S01]  /*1dd0*/  FMUL.FTZ R25, R18, R21 ;  /* 0x0000001512197220 */ /* 0x000fe20000410000 */
[----:B------:R-:W-:Y:S01]  /*1de0*/  FMUL.FTZ R18, R26, UR23 ;  /* 0x000000171a127c20 */ /* 0x000fe20008410000 */
[----:B------:R-:W-:Y:S01]  /*1df0*/  FADD.FTZ R21, R28, -UR22 ;  /* 0x800000161c157e21 */ /* 0x000fe20008010000 */
[----:B------:R-:W-:Y:S01]  /*1e00*/  FFMA.FTZ R22, R19, R22, 1 ;  /* 0x3f80000013167423 */ /* 0x000fe20000010016 */
[----:B------:R-:W-:Y:S01]  /*1e10*/  SHF.L.U32 R26, R50, 0x10, RZ ;  /* 0x00000010321a7819 */ /* 0x000fe200000006ff */
[----:B------:R-:W-:Y:S01]  /*1e20*/  FFMA.FTZ R29, R13, R18, R11 ;  /* 0x000000120d1d7223 */ /* 0x000fe2000001000b */
[----:B------:R-:W-:Y:S01]  /*1e30*/  FMUL.FTZ R21, R21, UR23 ;  /* 0x0000001715157c20 */ /* 0x000fe20008410000 */
[----:B-1----:R-:W-:Y:S01]  /*1e40*/  FMUL.FTZ R23, R27, R24 ;  /* 0x000000181b177220 */ /* 0x002fe20000410000 */
[----:B------:R-:W-:Y:S01]  /*1e50*/  FADD.FTZ R24, -R24, 1 ;  /* 0x3f80000018187421 */ /* 0x000fe20000010100 */
[----:B------:R-:W-:Y:S01]  /*1e60*/  FMUL.FTZ R25, R25, R22 ;  /* 0x0000001619197220 */ /* 0x000fe20000410000 */
[----:B------:R-:W-:Y:S01]  /*1e70*/  FFMA.FTZ R22, R12, R21, R10 ;  /* 0x000000150c167223 */ /* 0x000fe2000001000a */
[----:B------:R-:W-:Y:S01]  /*1e80*/  FADD.FTZ R26, R26, -UR22 ;  /* 0x800000161a1a7e21 */ /* 0x000fe20008010000 */
[----:B------:R-:W-:Y:S01]  /*1e90*/  FFMA.FTZ R24, R17, R24, 1 ;  /* 0x3f80000011187423 */ /* 0x000fe20000010018 */
[----:B--2---:R-:W-:-:S03]  /*1ea0*/  FADD.FTZ R19, -R20, 1 ;  /* 0x3f80000014137421 */ /* 0x004fc60000010100 */
[----:B------:R-:W-:Y:S01]  /*1eb0*/  FMUL.FTZ R23, R23, R24 ;  /* 0x0000001817177220 */ /* 0x000fe20000410000 */
[----:B------:R-:W-:Y:S01]  /*1ec0*/  FMUL.FTZ R24, R22, -1.4426950216293334961 ;  /* 0xbfb8aa3b16187820 */ /* 0x000fe20000410000 */
[----:B------:R-:W-:Y:S01]  /*1ed0*/  FMUL.FTZ R26, R26, UR23 ;  /* 0x000000171a1a7c20 */ /* 0x000fe20008410000 */
[----:B------:R-:W-:Y:S01]  /*1ee0*/  FFMA.FTZ R17, R16, R19, 1 ;  /* 0x3f80000010117423 */ /* 0x000fe20000010013 */
[----:B------:R-:W-:Y:S01]  /*1ef0*/  FMUL.FTZ R16, R29, -1.4426950216293334961 ;  /* 0xbfb8aa3b1d107820 */ /* 0x000fe20000410000 */
[----:B------:R-:W-:Y:S01]  /*1f00*/  SHF.L.U32 R19, R56, 0x10, RZ ;  /* 0x0000001038137819 */ /* 0x000fe200000006ff */
[----:B------:R-:W-:Y:S01]  /*1f10*/  FFMA.FTZ R27, R13, R26, R11 ;  /* 0x0000001a0d1b7223 */ /* 0x000fe2000001000b */
[----:B------:R-:W0:Y:S03]  /*1f20*/  MUFU.EX2 R24, R24 ;  /* 0x0000001800187308 */ /* 0x000e260000000800 */
[----:B------:R-:W-:Y:S01]  /*1f30*/  FMUL.FTZ R20, R19, R20 ;  /* 0x0000001413147220 */ /* 0x000fe20000410000 */
[----:B------:R-:W1:Y:S01]  /*1f40*/  MUFU.EX2 R16, R16 ;  /* 0x0000001000107308 */ /* 0x000e620000000800 */
[----:B------:R-:W-:Y:S01]  /*1f50*/  SHF.L.U32 R19, R49, 0x10, RZ ;  /* 0x0000001031137819 */ /* 0x000fe200000006ff */
[----:B------:R-:W-:Y:S01]  /*1f60*/  FMUL.FTZ R32, R27, -1.4426950216293334961 ;  /* 0xbfb8aa3b1b207820 */ /* 0x000fe20000410000 */
[----:B------:R-:W-:-:S03]  /*1f70*/  FMUL.FTZ R17, R20, R17 ;  /* 0x0000001114117220 */ /* 0x000fc60000410000 */
[----:B------:R-:W-:Y:S02]  /*1f80*/  FADD.FTZ R19, R19, -UR22 ;  /* 0x8000001613137e21 */ /* 0x000fe40008010000 */
[----:B------:R-:W2:Y:S02]  /*1f90*/  MUFU.EX2 R32, R32 ;  /* 0x0000002000207308 */ /* 0x000ea40000000800 */
[----:B------:R-:W-:Y:S01]  /*1fa0*/  FMUL.FTZ R19, R19, UR23 ;  /* 0x0000001713137c20 */ /* 0x000fe20008410000 */
[----:B0-----:R-:W-:Y:S01]  /*1fb0*/  FADD.FTZ R28, R24, 1 ;  /* 0x3f800000181c7421 */ /* 0x001fe20000010000 */
[----:B-1----:R-:W-:Y:S02]  /*1fc0*/  FADD.FTZ R20, R16, 1 ;  /* 0x3f80000010147421 */ /* 0x002fe40000010000 */
[----:B------:R-:W-:-:S03]  /*1fd0*/  FFMA.FTZ R16, R12, R19, R10 ;  /* 0x000000130c107223 */ /* 0x000fc6000001000a */
[----:B------:R-:W-:Y:S01]  /*1fe0*/  MUFU.RCP R28, R28 ;  /* 0x0000001c001c7308 */ /* 0x000fe20000001000 */
[----:B------:R-:W-:Y:S01]  /*1ff0*/  FMUL.FTZ R30, R16, -1.4426950216293334961 ;  /* 0xbfb8aa3b101e7820 */ /* 0x000fe20000410000 */
[----:B--2---:R-:W-:-:S06]  /*2000*/  FADD.FTZ R34, R32, 1 ;  /* 0x3f80000020227421 */ /* 0x004fcc0000010000 */
[----:B------:R-:W0:Y:S08]  /*2010*/  MUFU.RCP R20, R20 ;  /* 0x0000001400147308 */ /* 0x000e300000001000 */
[----:B------:R-:W1:Y:S01]  /*2020*/  MUFU.EX2 R30, R30 ;  /* 0x0000001e001e7308 */ /* 0x000e620000000800 */
[----:B0-----:R-:W-:Y:S01]  /*2030*/  FADD.FTZ R24, -R20, 1 ;  /* 0x3f80000014187421 */ /* 0x001fe20000010100 */
[----:B------:R-:W-:Y:S01]  /*2040*/  FMUL.FTZ R20, R33, R20 ;  /* 0x0000001421147220 */ /* 0x000fe20000410000 */
[----:B------:R-:W-:-:S02]  /*2050*/  FADD.FTZ R33, -R28, 1 ;  /* 0x3f8000001c217421 */ /* 0x000fc40000010100 */
[----:B------:R-:W-:Y:S01]  /*2060*/  FFMA.FTZ R29, R29, R24, 1 ;  /* 0x3f8000001d1d7423 */ /* 0x000fe20000010018 */
[----:B-1----:R-:W-:Y:S01]  /*2070*/  FADD.FTZ R32, R30, 1 ;  /* 0x3f8000001e207421 */ /* 0x002fe20000010000 */
[----:B------:R-:W0:Y:S01]  /*2080*/  MUFU.RCP R24, R34 ;  /* 0x0000002200187308 */ /* 0x000e220000001000 */
[----:B------:R-:W-:Y:S01]  /*2090*/  FFMA.FTZ R22, R22, R33, 1 ;  /* 0x3f80000016167423 */ /* 0x000fe20000010021 */
[----:B------:R-:W-:Y:S01]  /*20a0*/  SHF.L.U32 R33, R52, 0x10, RZ ;  /* 0x0000001034217819 */ /* 0x000fe200000006ff */
[----:B------:R-:W-:-:S04]  /*20b0*/  FMUL.FTZ R29, R20, R29 ;  /* 0x0000001d141d7220 */ /* 0x000fc80000410000 */
[----:B------:R-:W-:Y:S01]  /*20c0*/  FMUL.FTZ R33, R33, R28 ;  /* 0x0000001c21217220 */ /* 0x000fe20000410000 */
[----:B------:R-:W1:Y:S03]  /*20d0*/  MUFU.RCP R30, R32 ;  /* 0x00000020001e7308 */ /* 0x000e660000001000 */
[----:B------:R-:W-:Y:S01]  /*20e0*/  FMUL.FTZ R22, R33, R22 ;  /* 0x0000001621167220 */ /* 0x000fe20000410000 */
[----:B0-----:R-:W-:Y:S01]  /*20f0*/  FADD.FTZ R28, -R24, 1 ;  /* 0x3f800000181c7421 */ /* 0x001fe20000010100 */
[----:B------:R-:W-:Y:S01]  /*2100*/  FMUL.FTZ R24, R35, R24 ;  /* 0x0000001823187220 */ /* 0x000fe20000410000 */
[----:B------:R-:W-:Y:S02]  /*2110*/  SHF.L.U32 R35, R48, 0x10, RZ ;  /* 0x0000001030237819 */ /* 0x000fe400000006ff */
[----:B------:R-:W-:-:S03]  /*2120*/  FFMA.FTZ R27, R27, R28, 1 ;  /* 0x3f8000001b1b7423 */ /* 0x000fc6000001001c */
[----:B-1----:R-:W-:Y:S01]  /*2130*/  FMUL.FTZ R28, R35, R30 ;  /* 0x0000001e231c7220 */ /* 0x002fe20000410000 */
[----:B------:R-:W-:Y:S01]  /*2140*/  FADD.FTZ R35, -R30, 1 ;  /* 0x3f8000001e237421 */ /* 0x000fe20000010100 */
[----:B------:R-:W-:Y:S01]  /*2150*/  FMUL.FTZ R24, R24, R27 ;  /* 0x0000001b18187220 */ /* 0x000fe20000410000 */
[----:B------:R-:W-:Y:S02]  /*2160*/  SHF.L.U32 R27, R46, 0x10, RZ ;  /* 0x000000102e1b7819 */ /* 0x000fe400000006ff */
[----:B------:R-:W-:Y:S01]  /*2170*/  FFMA.FTZ R35, R16, R35, 1 ;  /* 0x3f80000010237423 */ /* 0x000fe20000010023 */
[----:B------:R-:W-:-:S03]  /*2180*/  FMUL.FTZ R16, R12, R25 ;  /* 0x000000190c107220 */ /* 0x000fc60000410000 */
[----:B------:R-:W-:Y:S01]  /*2190*/  FMUL.FTZ R20, R28, R35 ;  /* 0x000000231c147220 */ /* 0x000fe20000410000 */
[----:B------:R-:W-:Y:S01]  /*21a0*/  FADD.FTZ R28, R27, -UR22 ;  /* 0x800000161b1c7e21 */ /* 0x000fe20008010000 */
[----:B------:R-:W-:Y:S01]  /*21b0*/  FFMA.FTZ R33, R15, R16, RZ ;  /* 0x000000100f217223 */ /* 0x000fe200000100ff */
[----:B------:R-:W-:Y:S01]  /*21c0*/  FADD.FTZ R30, RZ, R16 ;  /* 0x00000010ff1e7221 */ /* 0x000fe20000010000 */
[----:B------:R-:W-:Y:S01]  /*21d0*/  FMUL.FTZ R27, R13, R23 ;  /* 0x000000170d1b7220 */ /* 0x000fe20000410000 */
[----:B------:R-:W-:Y:S01]  /*21e0*/  FMUL.FTZ R16, R28, UR23 ;  /* 0x000000171c107c20 */ /* 0x000fe20008410000 */
[----:B------:R-:W-:Y:S01]  /*21f0*/  FADD.FTZ R28, RZ, R25 ;  /* 0x00000019ff1c7221 */ /* 0x000fe20000010000 */
[----:B------:R-:W-:Y:S01]  /*2200*/  FFMA.FTZ R15, R15, R25, RZ ;  /* 0x000000190f0f7223 */ /* 0x000fe200000100ff */
[----:B------:R-:W-:Y:S01]  /*2210*/  FFMA.FTZ R34, R14, R27, R33 ;  /* 0x0000001b0e227223 */ /* 0x000fe20000010021 */
[----:B------:R-:W-:Y:S01]  /*2220*/  FFMA.FTZ R32, R13, R16, R11 ;  /* 0x000000100d207223 */ /* 0x000fe2000001000b */
[----:B------:R-:W-:Y:S01]  /*2230*/  FADD.FTZ R30, R27, R30 ;  /* 0x0000001e1b1e7221 */ /* 0x000fe20000010000 */
[----:B------:R-:W-:Y:S01]  /*2240*/  FADD.FTZ R27, R28, R17 ;  /* 0x000000111c1b7221 */ /* 0x000fe20000010000 */
[-C--:B------:R-:W-:Y:S01]  /*2250*/  FFMA.FTZ R28, R31, R17.reuse, R15 ;  /* 0x000000111f1c7223 */ /* 0x080fe2000001000f */
[----:B------:R-:W-:Y:S01]  /*2260*/  FMUL.FTZ R35, R32, -1.4426950216293334961 ;  /* 0xbfb8aa3b20237820 */ /* 0x000fe20000410000 */
[----:B------:R-:W-:Y:S01]  /*2270*/  FMUL.FTZ R25, R12, R17 ;  /* 0x000000110c197220 */ /* 0x000fe20000410000 */
[----:B------:R-:W-:Y:S01]  /*2280*/  FADD.FTZ R27, R27, R22 ;  /* 0x000000161b1b7221 */ /* 0x000fe20000010000 */
[----:B------:R-:W-:-:S02]  /*2290*/  FFMA.FTZ R28, R21, R22, R28 ;  /* 0x00000016151c7223 */ /* 0x000fc4000001001c */
[----:B------:R-:W-:Y:S01]  /*22a0*/  FFMA.FTZ R31, R31, R25, R34 ;  /* 0x000000191f1f7223 */ /* 0x000fe20000010022 */
[----:B------:R-:W0:Y:S01]  /*22b0*/  MUFU.EX2 R35, R35 ;  /* 0x0000002300237308 */ /* 0x000e220000000800 */
[----:B------:R-:W-:Y:S01]  /*22c0*/  SHF.L.U32 R34, R47, 0x10, RZ ;  /* 0x000000102f227819 */ /* 0x000fe200000006ff */
[----:B------:R-:W-:Y:S01]  /*22d0*/  FADD.FTZ R30, R30, R25 ;  /* 0x000000191e1e7221 */ /* 0x000fe20000010000 */
[----:B------:R-:W-:Y:S01]  /*22e0*/  FADD.FTZ R27, R27, R20 ;  /* 0x000000141b1b7221 */ /* 0x000fe20000010000 */
[----:B------:R-:W-:Y:S01]  /*22f0*/  FFMA.FTZ R28, R19, R20, R28 ;  /* 0x00000014131c7223 */ /* 0x000fe2000001001c */
[----:B0-----:R-:W-:Y:S01]  /*2300*/  FADD.FTZ R33, R35, 1 ;  /* 0x3f80000023217421 */ /* 0x001fe20000010000 */
[----:B------:R-:W-:Y:S01]  /*2310*/  FFMA.FTZ R35, R14, R23, RZ ;  /* 0x000000170e237223 */ /* 0x000fe200000100ff */
[----:B------:R-:W-:-:S03]  /*2320*/  FADD.FTZ R14, RZ, R23 ;  /* 0x00000017ff0e7221 */ /* 0x000fc60000010000 */
[----:B------:R-:W-:Y:S01]  /*2330*/  FFMA.FTZ R23, R18, R29, R35 ;  /* 0x0000001d12177223 */ /* 0x000fe20000010023 */
[----:B------:R-:W0:Y:S01]  /*2340*/  MUFU.RCP R33, R33 ;  /* 0x0000002100217308 */ /* 0x000e220000001000 */
[----:B------:R-:W-:Y:S01]  /*2350*/  FMUL.FTZ R35, R12, R22 ;  /* 0x000000160c237220 */ /* 0x000fe20000410000 */
[----:B------:R-:W-:Y:S01]  /*2360*/  SHF.L.U32 R22, R43, 0x10, RZ ;  /* 0x000000102b167819 */ /* 0x000fe200000006ff */
[----:B0-----:R-:W-:Y:S01]  /*2370*/  FADD.FTZ R17, -R33, 1 ;  /* 0x3f80000021117421 */ /* 0x001fe20000010100 */
[----:B------:R-:W-:-:S03]  /*2380*/  FMUL.FTZ R15, R34, R33 ;  /* 0x00000021220f7220 */ /* 0x000fc60000410000 */
[----:B------:R-:W-:Y:S01]  /*2390*/  FFMA.FTZ R32, R32, R17, 1 ;  /* 0x3f80000020207423 */ /* 0x000fe20000010011 */
[----:B------:R-:W-:-:S03]  /*23a0*/  SHF.L.U32 R17, R45, 0x10, RZ ;  /* 0x000000102d117819 */ /* 0x000fc600000006ff */
[----:B------:R-:W-:Y:S02]  /*23b0*/  FMUL.FTZ R15, R15, R32 ;  /* 0x000000200f0f7220 */ /* 0x000fe40000410000 */
[----:B------:R-:W-:-:S04]  /*23c0*/  FADD.FTZ R17, R17, -UR22 ;  /* 0x8000001611117e21 */ /* 0x000fc80008010000 */
[----:B------:R-:W-:-:S04]  /*23d0*/  FMUL.FTZ R17, R17, UR23 ;  /* 0x0000001711117c20 */ /* 0x000fc80008410000 */
[----:B------:R-:W-:-:S04]  /*23e0*/  FFMA.FTZ R33, R12, R17, R10 ;  /* 0x000000110c217223 */ /* 0x000fc8000001000a */
[----:B------:R-:W-:-:S06]  /*23f0*/  FMUL.FTZ R25, R33, -1.4426950216293334961 ;  /* 0xbfb8aa3b21197820 */ /* 0x000fcc0000410000 */
[----:B------:R-:W0:Y:S02]  /*2400*/  MUFU.EX2 R25, R25 ;  /* 0x0000001900197308 */ /* 0x000e240000000800 */
[----:B0-----:R-:W-:Y:S01]  /*2410*/  FADD.FTZ R34, R25, 1 ;  /* 0x3f80000019227421 */ /* 0x001fe20000010000 */
[----:B------:R-:W-:Y:S01]  /*2420*/  FADD.FTZ R25, R14, R29 ;  /* 0x0000001d0e197221 */ /* 0x000fe20000010000 */
[----:B------:R-:W-:-:S04]  /*2430*/  FMUL.FTZ R29, R13, R29 ;  /* 0x0000001d0d1d7220 */ /* 0x000fc80000410000 */
[----:B------:R-:W0:Y:S01]  /*2440*/  MUFU.RCP R34, R34 ;  /* 0x0000002200227308 */ /* 0x000e220000001000 */
[----:B------:R-:W-:Y:S01]  /*2450*/  FFMA.FTZ R32, R18, R29, R31 ;  /* 0x0000001d12207223 */ /* 0x000fe2000001001f */
[----:B------:R-:W-:Y:S01]  /*2460*/  SHF.L.U32 R31, R44, 0x10, RZ ;  /* 0x000000102c1f7819 */ /* 0x000fe200000006ff */
[----:B------:R-:W-:Y:S01]  /*2470*/  FADD.FTZ R30, R29, R30 ;  /* 0x0000001e1d1e7221 */ /* 0x000fe20000010000 */
[----:B0-----:R-:W-:-:S03]  /*2480*/  FADD.FTZ R14, -R34, 1 ;  /* 0x3f800000220e7421 */ /* 0x001fc60000010100 */
[----:B------:R-:W-:Y:S01]  /*2490*/  FMUL.FTZ R18, R31, R34 ;  /* 0x000000221f127220 */ /* 0x000fe20000410000 */
[----:B------:R-:W-:Y:S01]  /*24a0*/  FFMA.FTZ R33, R33, R14, 1 ;  /* 0x3f80000021217423 */ /* 0x000fe2000001000e */
[----:B------:R-:W-:-:S03]  /*24b0*/  SHF.L.U32 R14, R42, 0x10, RZ ;  /* 0x000000102a0e7819 */ /* 0x000fc600000006ff */
[----:B------:R-:W-:Y:S01]  /*24c0*/  FMUL.FTZ R18, R18, R33 ;  /* 0x0000002112127220 */ /* 0x000fe20000410000 */
[----:B------:R-:W-:Y:S01]  /*24d0*/  FFMA.FTZ R33, R21, R35, R32 ;  /* 0x0000002315217223 */ /* 0x000fe20000010020 */
[----:B------:R-:W-:Y:S01]  /*24e0*/  FADD.FTZ R14, R14, -UR22 ;  /* 0x800000160e0e7e21 */ /* 0x000fe20008010000 */
[----:B------:R-:W-:Y:S01]  /*24f0*/  SHF.L.U32 R21, R41, 0x10, RZ ;  /* 0x0000001029157819 */ /* 0x000fe200000006ff */
[----:B------:R-:W-:Y:S02]  /*2500*/  FFMA.FTZ R28, R17, R18, R28 ;  /* 0x00000012111c7223 */ /* 0x000fe4000001001c */
[----:B------:R-:W-:Y:S02]  /*2510*/  FMUL.FTZ R14, R14, UR23 ;  /* 0x000000170e0e7c20 */ /* 0x000fe40008410000 */
[----:B------:R-:W-:Y:S02]  /*2520*/  FADD.FTZ R21, R21, -UR22 ;  /* 0x8000001615157e21 */ /* 0x000fe40008010000 */
[----:B------:R-:W-:-:S02]  /*2530*/  FFMA.FTZ R31, R13, R14, R11 ;  /* 0x0000000e0d1f7223 */ /* 0x000fc4000001000b */
[----:B------:R-:W-:Y:S02]  /*2540*/  FMUL.FTZ R21, R21, UR23 ;  /* 0x0000001715157c20 */ /* 0x000fe40008410000 */
[----:B------:R-:W-:-:S06]  /*2550*/  FMUL.FTZ R34, R31, -1.4426950216293334961 ;  /* 0xbfb8aa3b1f227820 */ /* 0x000fcc0000410000 */
[----:B------:R-:W0:Y:S02]  /*2560*/  MUFU.EX2 R34, R34 ;  /* 0x0000002200227308 */ /* 0x000e240000000800 */
[----:B0-----:R-:W-:-:S06]  /*2570*/  FADD.FTZ R29, R34, 1 ;  /* 0x3f800000221d7421 */ /* 0x001fcc0000010000 */
[----:B------:R-:W0:Y:S02]  /*2580*/  MUFU.RCP R29, R29 ;  /* 0x0000001d001d7308 */ /* 0x000e240000001000 */
[----:B0-----:R-:W-:Y:S01]  /*2590*/  FADD.FTZ R32, -R29, 1 ;  /* 0x3f8000001d207421 */ /* 0x001fe20000010100 */
[----:B------:R-:W-:Y:S01]  /*25a0*/  FMUL.FTZ R22, R22, R29 ;  /* 0x0000001d16167220 */ /* 0x000fe20000410000 */
[----:B------:R-:W-:Y:S01]  /*25b0*/  FFMA.FTZ R29, R26, R24, R23 ;  /* 0x000000181a1d7223 */ /* 0x000fe20000010017 */
[----:B------:R-:W-:Y:S01]  /*25c0*/  SHF.L.U32 R23, R40, 0x10, RZ ;  /* 0x0000001028177819 */ /* 0x000fe200000006ff */
[----:B------:R-:W-:Y:S01]  /*25d0*/  FFMA.FTZ R31, R31, R32, 1 ;  /* 0x3f8000001f1f7423 */ /* 0x000fe20000010020 */
[----:B------:R-:W-:Y:S01]  /*25e0*/  FFMA.FTZ R32, R12, R21, R10 ;  /* 0x000000150c207223 */ /* 0x000fe2000001000a */
[----:B------:R-:W-:Y:S02]  /*25f0*/  FFMA.FTZ R29, R16, R15, R29 ;  /* 0x0000000f101d7223 */ /* 0x000fe4000001001d */
[----:B------:R-:W-:Y:S01]  /*2600*/  FMUL.FTZ R22, R22, R31 ;  /* 0x0000001f16167220 */ /* 0x000fe20000410000 */
[----:B------:R-:W-:Y:S01]  /*2610*/  FADD.FTZ R31, R30, R35 ;  /* 0x000000231e1f7221 */ /* 0x000fe20000010000 */
[----:B------:R-:W-:Y:S01]  /*2620*/  FMUL.FTZ R35, R32, -1.4426950216293334961 ;  /* 0xbfb8aa3b20237820 */ /* 0x000fe20000410000 */
[----:B------:R-:W-:Y:S01]  /*2630*/  FADD.FTZ R30, R25, R24 ;  /* 0x00000018191e7221 */ /* 0x000fe20000010000 */
[----:B------:R-:W-:Y:S01]  /*2640*/  FMUL.FTZ R25, R13, R24 ;  /* 0x000000180d197220 */ /* 0x000fe20000410000 */
[----:B------:R-:W-:Y:S01]  /*2650*/  SHF.L.U32 R24, R38, 0x10, RZ ;  /* 0x0000001026187819 */ /* 0x000fe200000006ff */
[----:B------:R-:W-:-:S02]  /*2660*/  FFMA.FTZ R29, R14, R22, R29 ;  /* 0x000000160e1d7223 */ /* 0x000fc4000001001d */
[----:B------:R-:W0:Y:S01]  /*2670*/  MUFU.EX2 R35, R35 ;  /* 0x0000002300237308 */ /* 0x000e220000000800 */
[----:B------:R-:W-:Y:S01]  /*2680*/  FFMA.FTZ R26, R26, R25, R33 ;  /* 0x000000191a1a7223 */ /* 0x000fe20000010021 */
[----:B------:R-:W-:Y:S01]  /*2690*/  FADD.FTZ R24, R24, -UR22 ;  /* 0x8000001618187e21 */ /* 0x000fe20008010000 */
[----:B------:R-:W-:-:S03]  /*26a0*/  FADD.FTZ R31, R25, R31 ;  /* 0x0000001f191f7221 */ /* 0x000fc60000010000 */
[----:B------:R-:W-:Y:S01]  /*26b0*/  FMUL.FTZ R24, R24, UR23 ;  /* 0x0000001718187c20 */ /* 0x000fe20008410000 */
[----:B0-----:R-:W-:Y:S01]  /*26c0*/  FADD.FTZ R34, R35, 1 ;  /* 0x3f80000023227421 */ /* 0x001fe20000010000 */
[----:B------:R-:W-:Y:S01]  /*26d0*/  FMUL.FTZ R35, R12, R20 ;  /* 0x000000140c237220 */ /* 0x000fe20000410000 */
[----:B------:R-:W-:-:S04]  /*26e0*/  SHF.L.U32 R20, R39, 0x10, RZ ;  /* 0x0000001027147819 */ /* 0x000fc800000006ff */
[----:B------:R-:W0:Y:S02]  /*26f0*/  MUFU.RCP R34, R34 ;  /* 0x0000002200227308 */ /* 0x000e240000001000 */
[----:B0-----:R-:W-:Y:S01]  /*2700*/  FADD.FTZ R33, -R34, 1 ;  /* 0x3f80000022217421 */ /* 0x001fe20000010100 */
[----:B------:R-:W-:-:S03]  /*2710*/  FMUL.FTZ R23, R23, R34 ;  /* 0x0000002217177220 */ /* 0x000fc60000410000 */
[----:B------:R-:W-:Y:S01]  /*2720*/  FFMA.FTZ R32, R32, R33, 1 ;  /* 0x3f80000020207423 */ /* 0x000fe20000010021 */
[----:B------:R-:W-:Y:S01]  /*2730*/  FFMA.FTZ R33, R19, R35, R26 ;  /* 0x0000002313217223 */ /* 0x000fe2000001001a */
[----:B------:R-:W-:Y:S02]  /*2740*/  SHF.L.U32 R26, R37, 0x10, RZ ;  /* 0x00000010251a7819 */ /* 0x000fe400000006ff */
[----:B------:R-:W-:Y:S01]  /*2750*/  FMUL.FTZ R23, R23, R32 ;  /* 0x0000002017177220 */ /* 0x000fe20000410000 */
[----:B------:R-:W-:Y:S02]  /*2760*/  FFMA.FTZ R32, R13, R24, R11 ;  /* 0x000000180d207223 */ /* 0x000fe4000001000b */
[----:B------:R-:W-:Y:S01]  /*2770*/  FADD.FTZ R26, R26, -UR22 ;  /* 0x800000161a1a7e21 */ /* 0x000fe20008010000 */
[----:B------:R-:W-:Y:S01]  /*2780*/  FFMA.FTZ R28, R21, R23, R28 ;  /* 0x00000017151c7223 */ /* 0x000fe2000001001c */
[----:B------:R-:W-:-:S06]  /*2790*/  FMUL.FTZ R34, R32, -1.4426950216293334961 ;  /* 0xbfb8aa3b20227820 */ /* 0x000fcc0000410000 */
[----:B------:R-:W0:Y:S02]  /*27a0*/  MUFU.EX2 R34, R34 ;  /* 0x0000002200227308 */ /* 0x000e240000000800 */
[----:B0-----:R-:W-:-:S06]  /*27b0*/  FADD.FTZ R25, R34, 1 ;  /* 0x3f80000022197421 */ /* 0x001fcc0000010000 */
[----:B------:R-:W0:Y:S02]  /*27c0*/  MUFU.RCP R25, R25 ;  /* 0x0000001900197308 */ /* 0x000e240000001000 */
[----:B0-----:R-:W-:Y:S01]  /*27d0*/  FMUL.FTZ R19, R20, R25 ;  /* 0x0000001914137220 */ /* 0x001fe20000410000 */
[----:B------:R-:W-:Y:S01]  /*27e0*/  FADD.FTZ R20, -R25, 1 ;  /* 0x3f80000019147421 */ /* 0x000fe20000010100 */
[----:B------:R-:W-:-:S03]  /*27f0*/  FMUL.FTZ R25, R26, UR23 ;  /* 0x000000171a197c20 */ /* 0x000fc60008410000 */
[----:B------:R-:W-:Y:S01]  /*2800*/  FFMA.FTZ R20, R32, R20, 1 ;  /* 0x3f80000020147423 */ /* 0x000fe20000010014 */
[----:B------:R-:W-:-:S03]  /*2810*/  FFMA.FTZ R34, R12, R25, R10 ;  /* 0x000000190c227223 */ /* 0x000fc6000001000a */
[----:B------:R-:W-:Y:S01]  /*2820*/  FMUL.FTZ R19, R19, R20 ;  /* 0x0000001413137220 */ /* 0x000fe20000410000 */
[----:B------:R-:W-:Y:S01]  /*2830*/  FADD.FTZ R20, R31, R35 ;  /* 0x000000231f147221 */ /* 0x000fe20000010000 */
[----:B------:R-:W-:Y:S01]  /*2840*/  FMUL.FTZ R35, R34, -1.4426950216293334961 ;  /* 0xbfb8aa3b22237820 */ /* 0x000fe20000410000 */
[----:B------:R-:W-:Y:S01]  /*2850*/  FADD.FTZ R31, R30, R15 ;  /* 0x0000000f1e1f7221 */ /* 0x000fe20000010000 */
[----:B------:R-:W-:Y:S01]  /*2860*/  FMUL.FTZ R30, R13, R15 ;  /* 0x0000000f0d1e7220 */ /* 0x000fe20000410000 */
[----:B------:R-:W-:Y:S01]  /*2870*/  SHF.L.U32 R15, R36, 0x10, RZ ;  /* 0x00000010240f7819 */ /* 0x000fe200000006ff */
[----:B------:R-:W-:Y:S02]  /*2880*/  FFMA.FTZ R29, R24, R19, R29 ;  /* 0x00000013181d7223 */ /* 0x000fe4000001001d */
[----:B------:R-:W0:Y:S01]  /*2890*/  MUFU.EX2 R35, R35 ;  /* 0x0000002300237308 */ /* 0x000e220000000800 */
[----:B------:R-:W-:Y:S01]  /*28a0*/  FFMA.FTZ R26, R16, R30, R33 ;  /* 0x0000001e101a7223 */ /* 0x000fe20000010021 */
[----:B------:R-:W-:Y:S01]  /*28b0*/  SHF.L.U32 R16, R6, 0x10, RZ ;  /* 0x0000001006107819 */ /* 0x000fe200000006ff */
[----:B------:R-:W-:-:S04]  /*28c0*/  FADD.FTZ R30, R30, R20 ;  /* 0x000000141e1e7221 */ /* 0x000fc80000010000 */
[----:B------:R-:W-:-:S04]  /*28d0*/  FADD.FTZ R16, R16, -UR22 ;  /* 0x8000001610107e21 */ /* 0x000fc80008010000 */
[----:B------:R-:W-:Y:S01]  /*28e0*/  FMUL.FTZ R16, R16, UR23 ;  /* 0x0000001710107c20 */ /* 0x000fe20008410000 */
[----:B0-----:R-:W-:Y:S01]  /*28f0*/  FADD.FTZ R32, R35, 1 ;  /* 0x3f80000023207421 */ /* 0x001fe20000010000 */
[----:B------:R-:W-:-:S04]  /*2900*/  FMUL.FTZ R35, R12, R18 ;  /* 0x000000120c237220 */ /* 0x000fc80000410000 */
[----:B------:R-:W-:Y:S01]  /*2910*/  FADD.FTZ R30, R30, R35 ;  /* 0x000000231e1e7221 */ /* 0x000fe20000010000 */
[----:B------:R-:W0:Y:S02]  /*2920*/  MUFU.RCP R32, R32 ;  /* 0x0000002000207308 */ /* 0x000e240000001000 */
[----:B0-----:R-:W-:Y:S01]  /*2930*/  FADD.FTZ R33, -R32, 1 ;  /* 0x3f80000020217421 */ /* 0x001fe20000010100 */
[----:B------:R-:W-:-:S03]  /*2940*/  FMUL.FTZ R15, R15, R32 ;  /* 0x000000200f0f7220 */ /* 0x000fc60000410000 */
[----:B------:R-:W-:Y:S01]  /*2950*/  FFMA.FTZ R34, R34, R33, 1 ;  /* 0x3f80000022227423 */ /* 0x000fe20000010021 */
[----:B------:R-:W-:Y:S01]  /*2960*/  FFMA.FTZ R33, R17, R35, R26 ;  /* 0x0000002311217223 */ /* 0x000fe2000001001a */
[----:B------:R-:W-:Y:S02]  /*2970*/  SHF.L.U32 R17, R7, 0x10, RZ ;  /* 0x0000001007117819 */ /* 0x000fe400000006ff */
[----:B------:R-:W-:Y:S01]  /*2980*/  FMUL.FTZ R15, R15, R34 ;  /* 0x000000220f0f7220 */ /* 0x000fe20000410000 */
[----:B------:R-:W-:-:S03]  /*2990*/  FFMA.FTZ R34, R13, R16, R11 ;  /* 0x000000100d227223 */ /* 0x000fc6000001000b */
[----:B------:R-:W-:Y:S01]  /*29a0*/  FFMA.FTZ R28, R25, R15, R28 ;  /* 0x0000000f191c7223 */ /* 0x000fe2000001001c */
[----:B------:R-:W-:-:S06]  /*29b0*/  FMUL.FTZ R20, R34, -1.4426950216293334961 ;  /* 0xbfb8aa3b22147820 */ /* 0x000fcc0000410000 */
[----:B------:R-:W0:Y:S02]  /*29c0*/  MUFU.EX2 R20, R20 ;  /* 0x0000001400147308 */ /* 0x000e240000000800 */
[----:B0-----:R-:W-:Y:S01]  /*29d0*/  FADD.FTZ R32, R20, 1 ;  /* 0x3f80000014207421 */ /* 0x001fe20000010000 */
[----:B------:R-:W-:Y:S01]  /*29e0*/  FADD.FTZ R20, R27, R18 ;  /* 0x000000121b147221 */ /* 0x000fe20000010000 */
[----:B------:R-:W-:-:S03]  /*29f0*/  SHF.L.U32 R18, R4, 0x10, RZ ;  /* 0x0000001004127819 */ /* 0x000fc600000006ff */
[----:B------:R-:W-:Y:S01]  /*2a00*/  FADD.FTZ R20, R20, R23 ;  /* 0x0000001714147221 */ /* 0x000fe20000010000 */
[----:B------:R-:W0:Y:S01]  /*2a10*/  MUFU.RCP R32, R32 ;  /* 0x0000002000207308 */ /* 0x000e220000001000 */
[----:B------:R-:W-:Y:S01]  /*2a20*/  FADD.FTZ R18, R18, -UR22 ;  /* 0x8000001612127e21 */ /* 0x000fe20008010000 */
[----:B------:R-:W-:Y:S01]  /*2a30*/  FMUL.FTZ R23, R12, R23 ;  /* 0x000000170c177220 */ /* 0x000fe20000410000 */
[----:B0-----:R-:W-:Y:S01]  /*2a40*/  FADD.FTZ R27, -R32, 1 ;  /* 0x3f800000201b7421 */ /* 0x001fe20000010100 */
[----:B------:R-:W-:-:S03]  /*2a50*/  FMUL.FTZ R17, R17, R32 ;  /* 0x0000002011117220 */ /* 0x000fc60000410000 */
[----:B------:R-:W-:Y:S01]  /*2a60*/  FFMA.FTZ R34, R34, R27, 1 ;  /* 0x3f80000022227423 */ /* 0x000fe2000001001b */
[----:B------:R-:W-:Y:S01]  /*2a70*/  FMUL.FTZ R27, R18, UR23 ;  /* 0x00000017121b7c20 */ /* 0x000fe20008410000 */
[----:B------:R-:W-:Y:S01]  /*2a80*/  FADD.FTZ R18, R31, R22 ;  /* 0x000000161f127221 */ /* 0x000fe20000010000 */
[----:B------:R-:W-:Y:S01]  /*2a90*/  SHF.L.U32 R31, R5, 0x10, RZ ;  /* 0x00000010051f7819 */ /* 0x000fe200000006ff */
[----:B------:R-:W-:Y:S01]  /*2aa0*/  FMUL.FTZ R17, R17, R34 ;  /* 0x0000002211117220 */ /* 0x000fe20000410000 */
[----:B------:R-:W-:Y:S01]  /*2ab0*/  FFMA.FTZ R32, R12, R27, R10 ;  /* 0x0000001b0c207223 */ /* 0x000fe2000001000a */
[----:B------:R-:W-:Y:S01]  /*2ac0*/  FMUL.FTZ R34, R13, R22 ;  /* 0x000000160d227220 */ /* 0x000fe20000410000 */
[----:B------:R-:W-:Y:S01]  /*2ad0*/  FADD.FTZ R18, R18, R19 ;  /* 0x0000001312127221 */ /* 0x000fe20000010000 */
[----:B------:R-:W-:Y:S01]  /*2ae0*/  FFMA.FTZ R29, R16, R17, R29 ;  /* 0x00000011101d7223 */ /* 0x000fe2000001001d */
[----:B------:R-:W-:Y:S01]  /*2af0*/  FMUL.FTZ R35, R32, -1.4426950216293334961 ;  /* 0xbfb8aa3b20237820 */ /* 0x000fe20000410000 */
[----:B------:R-:W-:Y:S01]  /*2b00*/  FFMA.FTZ R14, R14, R34, R33 ;  /* 0x000000220e0e7223 */ /* 0x000fe20000010021 */
[----:B------:R-:W-:-:S03]  /*2b10*/  FADD.FTZ R30, R34, R30 ;  /* 0x0000001e221e7221 */ /* 0x000fc60000010000 */
[----:B------:R-:W-:Y:S01]  /*2b20*/  FFMA.FTZ R21, R21, R23, R14 ;  /* 0x0000001715157223 */ /* 0x000fe2000001000e */
[----:B------:R-:W0:Y:S01]  /*2b30*/  MUFU.EX2 R35, R35 ;  /* 0x0000002300237308 */ /* 0x000e220000000800 */
[----:B------:R-:W-:Y:S01]  /*2b40*/  FADD.FTZ R23, R30, R23 ;  /* 0x000000171e177221 */ /* 0x000fe20000010000 */
[C---:B------:R-:W-:Y:S01]  /*2b50*/  FMUL.FTZ R30, R13.reuse, R19 ;  /* 0x000000130d1e7220 */ /* 0x040fe20000410000 */
[----:B------:R-:W-:-:S03]  /*2b60*/  FMUL.FTZ R19, R13, R17 ;  /* 0x000000110d137220 */ /* 0x000fc60000410000 */
[----:B------:R-:W-:Y:S01]  /*2b70*/  FFMA.FTZ R24, R24, R30, R21 ;  /* 0x0000001e18187223 */ /* 0x000fe20000010015 */
[----:B------:R-:W-:Y:S01]  /*2b80*/  FADD.FTZ R23, R30, R23 ;  /* 0x000000171e177221 */ /* 0x000fe20000010000 */
[----:B------:R-:W-:-:S04]  /*2b90*/  FMUL.FTZ R30, R12, R15 ;  /* 0x0000000f0c1e7220 */ /* 0x000fc80000410000 */
[----:B------:R-:W-:Y:S01]  /*2ba0*/  FFMA.FTZ R21, R25, R30, R24 ;  /* 0x0000001e19157223 */ /* 0x000fe20000010018 */
[----:B------:R-:W-:Y:S01]  /*2bb0*/  FADD.FTZ R30, R23, R30 ;  /* 0x0000001e171e7221 */ /* 0x000fe20000010000 */
[----:B0-----:R-:W-:Y:S01]  /*2bc0*/  FADD.FTZ R26, R35, 1 ;  /* 0x3f800000231a7421 */ /* 0x001fe20000010000 */
[----:B------:R-:W-:Y:S01]  /*2bd0*/  SHF.L.U32 R35, R9, 0x10, RZ ;  /* 0x0000001009237819 */ /* 0x000fe200000006ff */
[----:B------:R-:W-:Y:S01]  /*2be0*/  FFMA.FTZ R24, R16, R19, R21 ;  /* 0x0000001310187223 */ /* 0x000fe20000010015 */
[----:B------:R-:W-:Y:S01]  /*2bf0*/  FADD.FTZ R30, R19, R30 ;  /* 0x0000001e131e7221 */ /* 0x000fe20000010000 */
[----:B------:R-:W-:Y:S01]  /*2c00*/  FADD.FTZ R19, R20, R15 ;  /* 0x0000000f14137221 */ /* 0x000fe20000010000 */
[----:B------:R-:W-:Y:S01]  /*2c10*/  FADD.FTZ R23, R18, R17 ;  /* 0x0000001112177221 */ /* 0x000fe20000010000 */
[----:B------:R-:W0:Y:S02]  /*2c20*/  MUFU.RCP R26, R26 ;  /* 0x0000001a001a7308 */ /* 0x000e240000001000 */
[----:B0-----:R-:W-:Y:S01]  /*2c30*/  FMUL.FTZ R22, R31, R26 ;  /* 0x0000001a1f167220 */ /* 0x001fe20000410000 */
[----:B------:R-:W-:-:S04]  /*2c40*/  FADD.FTZ R31, -R26, 1 ;  /* 0x3f8000001a1f7421 */ /* 0x000fc80000010100 */
[----:B------:R-:W-:Y:S01]  /*2c50*/  FFMA.FTZ R31, R32, R31, 1 ;  /* 0x3f800000201f7423 */ /* 0x000fe2000001001f */
[----:B------:R-:W-:-:S03]  /*2c60*/  SHF.L.U32 R32, R8, 0x10, RZ ;  /* 0x0000001008207819 */ /* 0x000fc600000006ff */
[----:B------:R-:W-:Y:S02]  /*2c70*/  FMUL.FTZ R26, R22, R31 ;  /* 0x0000001f161a7220 */ /* 0x000fe40000410000 */
[----:B------:R-:W-:Y:S02]  /*2c80*/  FADD.FTZ R32, R32, -UR22 ;  /* 0x8000001620207e21 */ /* 0x000fe40008010000 */
[-C--:B------:R-:W-:Y:S01]  /*2c90*/  FMUL.FTZ R21, R12, R26.reuse ;  /* 0x0000001a0c157220 */ /* 0x080fe20000410000 */
[----:B------:R-:W-:Y:S01]  /*2ca0*/  FADD.FTZ R18, R19, R26 ;  /* 0x0000001a13127221 */ /* 0x000fe20000010000 */
[----:B------:R-:W-:Y:S01]  /*2cb0*/  FMUL.FTZ R22, R32, UR23 ;  /* 0x0000001720167c20 */ /* 0x000fe20008410000 */
[C---:B------:R-:W-:Y:S01]  /*2cc0*/  FFMA.FTZ R16, R27.reuse, R26, R28 ;  /* 0x0000001a1b107223 */ /* 0x040fe2000001001c */
[----:B------:R-:W-:Y:S01]  /*2cd0*/  FFMA.FTZ R25, R27, R21, R24 ;  /* 0x000000151b197223 */ /* 0x000fe20000010018 */
[----:B------:R-:W-:Y:S01]  /*2ce0*/  FADD.FTZ R30, R30, R21 ;  /* 0x000000151e1e7221 */ /* 0x000fe20000010000 */
[----:B------:R-:W-:-:S04]  /*2cf0*/  FFMA.FTZ R31, R13, R22, R11 ;  /* 0x000000160d1f7223 */ /* 0x000fc8000001000b */
[----:B------:R-:W-:-:S06]  /*2d00*/  FMUL.FTZ R33, R31, -1.4426950216293334961 ;  /* 0xbfb8aa3b1f217820 */ /* 0x000fcc0000410000 */
[----:B------:R-:W0:Y:S02]  /*2d10*/  MUFU.EX2 R33, R33 ;  /* 0x0000002100217308 */ /* 0x000e240000000800 */
[----:B0-----:R-:W-:-:S06]  /*2d20*/  FADD.FTZ R32, R33, 1 ;  /* 0x3f80000021207421 */ /* 0x001fcc0000010000 */
[----:B------:R-:W0:Y:S02]  /*2d30*/  MUFU.RCP R32, R32 ;  /* 0x0000002000207308 */ /* 0x000e240000001000 */
[----:B0-----:R-:W-:Y:S01]  /*2d40*/  FADD.FTZ R34, -R32, 1 ;  /* 0x3f80000020227421 */ /* 0x001fe20000010100 */
[----:B------:R-:W-:-:S03]  /*2d50*/  FMUL.FTZ R14, R35, R32 ;  /* 0x00000020230e7220 */ /* 0x000fc60000410000 */
[----:B------:R-:W-:-:S04]  /*2d60*/  FFMA.FTZ R31, R31, R34, 1 ;  /* 0x3f8000001f1f7423 */ /* 0x000fc80000010022 */
[----:B------:R-:W-:-:S04]  /*2d70*/  FMUL.FTZ R14, R14, R31 ;  /* 0x0000001f0e0e7220 */ /* 0x000fc80000410000 */
[-C--:B------:R-:W-:Y:S01]  /*2d80*/  FMUL.FTZ R15, R13, R14.reuse ;  /* 0x0000000e0d0f7220 */ /* 0x080fe20000410000 */
[C---:B------:R-:W-:Y:S01]  /*2d90*/  FFMA.FTZ R17, R22.reuse, R14, R29 ;  /* 0x0000000e16117223 */ /* 0x040fe2000001001d */
[----:B------:R-:W-:Y:S02]  /*2da0*/  FADD.FTZ R19, R23, R14 ;  /* 0x0000000e17137221 */ /* 0x000fe40000010000 */
[----:B------:R-:W-:Y:S01]  /*2db0*/  FFMA.FTZ R21, R22, R15, R25 ;  /* 0x0000000f16157223 */ /* 0x000fe20000010019 */
[----:B------:R-:W-:-:S07]  /*2dc0*/  FADD.FTZ R15, R15, R30 ;  /* 0x0000001e0f0f7221 */ /* 0x000fce0000010000 */
.L_x_79:
[----:B------:R-:W-:Y:S01]  /*2dd0*/  MOV R20, R15 ;  /* 0x0000000f00147202 */ /* 0x000fe20000000f00 */
        /* <DEDUP_REMOVED lines=34> */
.L_x_81:
[----:B------:R-:W-:Y:S05]  /*3000*/  BSYNC.RECONVERGENT B0 ;  /* 0x0000000000007941 */ /* 0x000fea0003800200 */
.L_x_80:
        /* <DEDUP_REMOVED lines=21> */
.L_x_83:
[----:B------:R-:W-:Y:S05]  /*3160*/  BSYNC.RECONVERGENT B0 ;  /* 0x0000000000007941 */ /* 0x000fea0003800200 */
.L_x_82:
[----:B------:R-:W-:Y:S06]  /*3170*/  BAR.SYNC.DEFER_BLOCKING 0x0 ;  /* 0x0000000000007b1d */ /* 0x000fec0000010000 */
[----:B------:R-:W-:Y:S04]  /*3180*/  BSSY.RECONVERGENT B0, `(.L_x_84) ;  /* 0x000009d000007945 */ /* 0x000fe80003800200 */
[----:B------:R-:W-:Y:S05]  /*3190*/  @P5 BRA `(.L_x_85) ;  /* 0x00000008006c5947 */ /* 0x000fea0003800000 */
[----:B-12---:R-:W1:Y:S04]  /*31a0*/  LDS.128 R20, [R63+0x70] ;  /* 0x000070003f147984 */ /* 0x006e680000000c00 */
[----:B------:R-:W2:Y:S04]  /*31b0*/  LDS.128 R24, [R63+0xe0] ;  /* 0x0000e0003f187984 */ /* 0x000ea80000000c00 */
[----:B------:R-:W4:Y:S04]  /*31c0*/  LDS.128 R28, [R63+0x150] ;  /* 0x000150003f1c7984 */ /* 0x000f280000000c00 */
[----:B------:R-:W5:Y:S01]  /*31d0*/  LDS.128 R32, [R63+0x1c0] ;  /* 0x0001c0003f207984 */ /* 0x000f620000000c00 */
[----:B-1----:R-:W-:Y:S01]  /*31e0*/  FADD.FTZ R20, R16, R20 ;  /* 0x0000001410147221 */ /* 0x002fe20000010000 */
[----:B------:R-:W-:Y:S01]  /*31f0*/  FADD.FTZ R16, R17, R21 ;  /* 0x0000001511107221 */ /* 0x000fe20000010000 */
[----:B------:R-:W-:Y:S01]  /*3200*/  FADD.FTZ R17, R18, R22 ;  /* 0x0000001612117221 */ /* 0x000fe20000010000 */
[----:B------:R-:W-:Y:S01]  /*3210*/  FADD.FTZ R18, R19, R23 ;  /* 0x0000001713127221 */ /* 0x000fe20000010000 */
[----:B--2---:R-:W-:Y:S01]  /*3220*/  FADD.FTZ R19, R20, R24 ;  /* 0x0000001814137221 */ /* 0x004fe20000010000 */
[----:B------:R-:W-:Y:S01]  /*3230*/  FADD.FTZ R16, R16, R25 ;  /* 0x0000001910107221 */ /* 0x000fe20000010000 */
[----:B------:R-:W-:Y:S01]  /*3240*/  FADD.FTZ R17, R17, R26 ;  /* 0x0000001a11117221 */ /* 0x000fe20000010000 */
[----:B------:R-:W1:Y:S01]  /*3250*/  LDS.128 R20, [R63+0x230] ;  /* 0x000230003f147984 */ /* 0x000e620000000c00 */
[----:B------:R-:W-:Y:S01]  /*3260*/  FADD.FTZ R18, R18, R27 ;  /* 0x0000001b12127221 */ /* 0x000fe20000010000 */
[----:B----4-:R-:W-:Y:S01]  /*3270*/  FADD.FTZ R19, R19, R28 ;  /* 0x0000001c13137221 */ /* 0x010fe20000010000 */
[----:B------:R-:W-:Y:S01]  /*3280*/  FADD.FTZ R16, R16, R29 ;  /* 0x0000001d10107221 */ /* 0x000fe20000010000 */
[----:B------:R-:W-:Y:S01]  /*3290*/  FADD.FTZ R17, R17, R30 ;  /* 0x0000001e11117221 */ /* 0x000fe20000010000 */
[----:B------:R-:W2:Y:S01]  /*32a0*/  LDS.128 R24, [R63+0x2a0] ;  /* 0x0002a0003f187984 */ /* 0x000ea20000000c00 */
[----:B------:R-:W-:Y:S01]  /*32b0*/  FADD.FTZ R28, R18, R31 ;  /* 0x0000001f121c7221 */ /* 0x000fe20000010000 */
[----:B-----5:R-:W-:Y:S01]  /*32c0*/  FADD.FTZ R29, R19, R32 ;  /* 0x00000020131d7221 */ /* 0x020fe20000010000 */
[----:B------:R-:W-:Y:S01]  /*32d0*/  FADD.FTZ R30, R16, R33 ;  /* 0x00000021101e7221 */ /* 0x000fe20000010000 */
[----:B------:R-:W-:Y:S01]  /*32e0*/  FADD.FTZ R31, R17, R34 ;  /* 0x00000022111f7221 */ /* 0x000fe20000010000 */
[----:B------:R-:W-:Y:S01]  /*32f0*/  FADD.FTZ R28, R28, R35 ;  /* 0x000000231c1c7221 */ /* 0x000fe20000010000 */
        /* <DEDUP_REMOVED lines=8> */
[----:B------:R-:W-:-:S02]  /*3380*/  FADD.FTZ R32, R28, R27 ;  /* 0x0000001b1c207221 */ /* 0x000fc40000010000 */
[----:B------:R-:W1:Y:S01]  /*3390*/  LDS.128 R24, [R63+0x380] ;  /* 0x000380003f187984 */ /* 0x000e620000000c00 */
[----:B----4-:R-:W-:Y:S01]  /*33a0*/  FADD.FTZ R33, R29, R16 ;  /* 0x000000101d217221 */ /* 0x010fe20000010000 */
[----:B------:R-:W-:Y:S01]  /*33b0*/  FADD.FTZ R16, R30, R17 ;  /* 0x000000111e107221 */ /* 0x000fe20000010000 */
[----:B------:R-:W-:Y:S01]  /*33c0*/  FADD.FTZ R17, R21, R18 ;  /* 0x0000001215117221 */ /* 0x000fe20000010000 */
[----:B------:R-:W2:Y:S01]  /*33d0*/  LDS.128 R28, [R63+0x3f0] ;  /* 0x0003f0003f1c7984 */ /* 0x000ea20000000c00 */
[----:B------:R-:W-:-:S03]  /*33e0*/  FADD.FTZ R32, R32, R19 ;  /* 0x0000001320207221 */ /* 0x000fc60000010000 */
[----:B------:R-:W4:Y:S01]  /*33f0*/  LDS.128 R20, [R63+0x460] ;  /* 0x000460003f147984 */ /* 0x000f220000000c00 */
        /* <DEDUP_REMOVED lines=10> */
[----:B------:R-:W2:Y:S01]  /*34a0*/  LDS.128 R28, [R63+0x540] ;  /* 0x000540003f1c7984 */ /* 0x000ea20000000c00 */
[----:B------:R-:W-:Y:S01]  /*34b0*/  FADD.FTZ R20, R16, R21 ;  /* 0x0000001510147221 */ /* 0x000fe20000010000 */
[----:B------:R-:W-:Y:S01]  /*34c0*/  FADD.FTZ R21, R17, R22 ;  /* 0x0000001611157221 */ /* 0x000fe20000010000 */
[----:B------:R-:W-:Y:S01]  /*34d0*/  FADD.FTZ R32, R32, R23 ;  /* 0x0000001720207221 */ /* 0x000fe20000010000 */
[----:B------:R-:W4:Y:S01]  /*34e0*/  LDS.128 R16, [R63+0x5b0] ;  /* 0x0005b0003f107984 */ /* 0x000f220000000c00 */
        /* <DEDUP_REMOVED lines=83> */
[----:B------:R-:W1:Y:S01]  /*3a20*/  LDS.128 R16, [R63+0xcb0] ;  /* 0x000cb0003f107984 */ /* 0x000e620000000c00 */
[----:B----4-:R-:W-:Y:S01]  /*3a30*/  FADD.FTZ R33, R33, R20 ;  /* 0x0000001421217221 */ /* 0x010fe20000010000 */
[----:B------:R-:W-:Y:S01]  /*3a40*/  FADD.FTZ R20, R24, R21 ;  /* 0x0000001518147221 */ /* 0x000fe20000010000 */
[----:B------:R-:W-:Y:S01]  /*3a50*/  FADD.FTZ R21, R25, R22 ;  /* 0x0000001619157221 */ /* 0x000fe20000010000 */
[----:B------:R-:W-:Y:S01]  /*3a60*/  LDS.128 R28, [R63+0xd90] ;  /* 0x000d90003f1c7984 */ /* 0x000fe20000000c00 */
[----:B------:R-:W-:-:S03]  /*3a70*/  FADD.FTZ R32, R32, R23 ;  /* 0x0000001720207221 */ /* 0x000fc60000010000 */
[----:B------:R-:W2:Y:S01]  /*3a80*/  LDS.128 R24, [R63+0xd20] ;  /* 0x000d20003f187984 */ /* 0x000ea20000000c00 */
        /* <DEDUP_REMOVED lines=11> */
[----:B------:R-:W-:-:S07]  /*3b40*/  FADD.FTZ R19, R32, R31 ;  /* 0x0000001f20137221 */ /* 0x000fce0000010000 */
.L_x_85:
[----:B------:R-:W-:Y:S05]  /*3b50*/  BSYNC.RECONVERGENT B0 ;  /* 0x0000000000007941 */ /* 0x000fea0003800200 */
.L_x_84:
[----:B------:R-:W-:Y:S04]  /*3b60*/  BSSY.RECONVERGENT B0, `(.L_x_86) ;  /* 0x000001d000007945 */ /* 0x000fe80003800200 */
[----:B------:R-:W-:Y:S05]  /*3b70*/  @P5 BRA `(.L_x_87) ;  /* 0x00000000006c5947 */ /* 0x000fea0003800000 */
[----:B-12---:R-:W1:Y:S01]  /*3b80*/  LDC.64 R20, c[0x0][0x3f8] ;  /* 0x0000fe00ff147b82 */ /* 0x006e620000000a00 */
[----:B------:R-:W-:-:S07]  /*3b90*/  IMAD R65, R65, 0x7, R0 ;  /* 0x0000000741417824 */ /* 0x000fce00078e0200 */
[----:B------:R-:W2:Y:S01]  /*3ba0*/  LDC.64 R22, c[0x0][0x3d8] ;  /* 0x0000f600ff167b82 */ /* 0x000ea20000000a00 */
[----:B-1----:R-:W-:Y:S01]  /*3bb0*/  IMAD.WIDE.U32 R24, R20, 0x3, RZ ;  /* 0x0000000314187825 */ /* 0x002fe200078e00ff */
[C---:B------:R-:W-:Y:S02]  /*3bc0*/  LEA R29, R21.reuse, R21, 0x1 ;  /* 0x00000015151d7211 */ /* 0x040fe400078e08ff */
[----:B------:R-:W-:Y:S02]  /*3bd0*/  LEA.HI R27, P1, R21, R20, RZ, 0x1 ;  /* 0x00000014151b7211 */ /* 0x000fe400078308ff */
[----:B------:R-:W-:Y:S02]  /*3be0*/  IADD3 R25, PT, PT, R25, R29, RZ ;  /* 0x0000001d19197210 */ /* 0x000fe40007ffe0ff */
[----:B------:R-:W-:Y:S01]  /*3bf0*/  IADD3.X R26, PT, PT, RZ, R21, RZ, P1, !PT ;  /* 0x00000015ff1a7210 */ /* 0x000fe20000ffe4ff */
[----:B--2---:R-:W-:Y:S01]  /*3c00*/  IMAD.WIDE R22, R65, 0x4, R22 ;  /* 0x0000000441167825 */ /* 0x004fe200078e0216 */
        /* <DEDUP_REMOVED lines=18> */
.L_x_87:
[----:B------:R-:W-:Y:S05]  /*3d30*/  BSYNC.RECONVERGENT B0 ;  /* 0x0000000000007941 */ /* 0x000fea0003800200 */
.L_x_86:
        /* <DEDUP_REMOVED lines=12> */
[----:B--2---:R-:W-:Y:S01]  /*3e00*/  MOV R20, UR4 ;  /* 0x0000000400147c02 */ /* 0x004fe20008000f00 */
[----:B------:R-:W-:Y:S02]  /*3e10*/  UIADD3 UR12, UPT, UPT, UR13, UR5, URZ ;  /* 0x000000050d0c7290 */ /* 0x000fe4000fffe0ff */
[----:B------:R-:W-:Y:S01]  /*3e20*/  UIMAD.WIDE.U32 UR24, UR20, 0x8, UR6 ;  /* 0x00000008141878a5 */ /* 0x000fe2000f8e0006 */
[----:B------:R-:W-:-:S03]  /*3e30*/  LOP3.LUT P1, R20, R20, 0x2, RZ, 0xc0, !PT ;  /* 0x0000000214147812 */ /* 0x000fc6000782c0ff */
[----:B-1----:R-:W-:Y:S02]  /*3e40*/  MOV R21, UR12 ;  /* 0x0000000c00157c02 */ /* 0x002fe40008000f00 */
        /* <DEDUP_REMOVED lines=12> */
.L_x_90:
[----:B-1----:R-:W2:Y:S04]  /*3f10*/  LDG.E.STRONG.GPU R16, desc[UR14][R18.64] ;  /* 0x0000000e12107981 */ /* 0x002ea8000c1ef900 */
[----:B--2---:R-:W-:Y:S01]  /*3f20*/  CCTL.IVALL ;  /* 0x00000000ff00798f */ /* 0x004fe20002000000 */
[----:B------:R-:W-:Y:S05]  /*3f30*/  YIELD ;  /* 0x0000000000007946 */ /* 0x000fea0003800000 */
[----:B------:R-:W-:-:S13]  /*3f40*/  ISETP.NE.AND P1, PT, R16, R23, PT ;  /* 0x000000171000720c */ /* 0x000fda0003f25270 */
[----:B------:R-:W-:Y:S05]  /*3f50*/  @P1 BRA `(.L_x_90) ;  /* 0xfffffffc00ec1947 */ /* 0x000fea000383ffff */
.L_x_89:
[----:B------:R-:W-:Y:S05]  /*3f60*/  WARPSYNC.ALL ;  /* 0x0000000000007948 */ /* 0x000fea0003800000 */
[----:B------:R-:W-:Y:S01]  /*3f70*/  BAR.SYNC.DEFER_BLOCKING 0x0 ;  /* 0x0000000000007b1d */ /* 0x000fe20000010000 */
[----:B------:R-:W-:-:S05]  /*3f80*/  HFMA2 R24, -RZ, RZ, 0, 0 ;  /* 0x00000000ff187431 */ /* 0x000fca00000001ff */
[----:B------:R-:W-:Y:S05]  /*3f90*/  @!P4 BRA `(.L_x_91) ;  /* 0x00000004007cc947 */ /* 0x000fea0003800000 */
[----:B------:R-:W-:Y:S01]  /*3fa0*/  MOV R24, RZ ;  /* 0x000000ff00187202 */ /* 0x000fe20000000f00 */
[----:B------:R-:W-:Y:S02]  /*3fb0*/  UIMAD UR24, UR17, 0x3, UR5 ;  /* 0x00000003111878a4 */ /* 0x000fe4000f8e0205 */
[----:B------:R-:W-:Y:S02]  /*3fc0*/  ULEA UR25, UR17, UR5, 0x1 ;  /* 0x0000000511197291 */ /* 0x000fe4000f8e08ff */
[----:B------:R-:W-:Y:S02]  /*3fd0*/  UIMAD UR26, UR17, 0x6, UR5 ;  /* 0x00000006111a78a4 */ /* 0x000fe4000f8e0205 */
[----:B------:R-:W-:Y:S02]  /*3fe0*/  ULEA UR27, UR17, UR5, 0x2 ;  /* 0x00000005111b7291 */ /* 0x000fe4000f8e10ff */
[----:B------:R-:W-:Y:S02]  /*3ff0*/  UIMAD UR28, UR17, 0x5, UR5 ;  /* 0x00000005111c78a4 */ /* 0x000fe4000f8e0205 */
[----:B------:R-:W-:-:S02]  /*4000*/  UIADD3 UR29, UPT, UPT, UR5, UR17, URZ ;  /* 0x00000011051d7290 */ /* 0x000fc4000fffe0ff */
[----:B------:R-:W-:Y:S02]  /*4010*/  UIADD3 UR30, UPT, UPT, -UR16, URZ, URZ ;  /* 0x000000ff101e7290 */ /* 0x000fe4000fffe1ff */
[----:B------:R-:W-:Y:S01]  /*4020*/  ULOP3.LUT UR31, UR18, 0x7ffffff8, URZ, 0xc0, !UPT ;  /* 0x7ffffff8121f7892 */ /* 0x000fe2000f8ec0ff */
[----:B------:R-:W-:Y:S01]  /*4030*/  UMOV UR12, UR5 ;  /* 0x00000005000c7c82 */ /* 0x000fe20008000000 */
[----:B------:R-:W-:-:S10]  /*4040*/  UMOV UR13, UR10 ;  /* 0x0000000a000d7c82 */ /* 0x000fd40008000000 */
.L_x_92:
[----:B-1----:R-:W-:Y:S02]  /*4050*/  IADD3 R16, PT, PT, R24, 0x1, RZ ;  /* 0x0000000118107810 */ /* 0x002fe40007ffe0ff */
        /* <DEDUP_REMOVED lines=18> */
[----:B--2---:R-:W-:Y:S02]  /*4180*/  MOV R20, UR32 ;  /* 0x0000002000147c02 */ /* 0x004fe40008000f00 */
[----:B------:R-:W-:Y:S01]  /*4190*/  MOV R21, UR33 ;  /* 0x0000002100157c02 */ /* 0x000fe20008000f00 */
[----:B------:R-:W2:Y:S01]  /*41a0*/  @!P4 LDG.E.64 R18, desc[UR14][R18.64] ;  /* 0x0000000e1212c981 */ /* 0x000ea2000c1e1b00 */
[----:B------:R-:W-:-:S04]  /*41b0*/  @!UP0 UIMAD.WIDE.U32 UR32, UR24, 0x8, UR6 ;  /* 0x00000008182088a5 */ /* 0x000fc8000f8e0006 */
[----:B------:R-:W4:Y:S02]  /*41c0*/  @!P6 LDG.E.64 R20, desc[UR14][R20.64] ;  /* 0x0000000e1414e981 */ /* 0x000f24000c1e1b00 */
[----:B------:R-:W-:Y:S02]  /*41d0*/  MOV R22, UR32 ;  /* 0x0000002000167c02 */ /* 0x000fe40008000f00 */
        /* <DEDUP_REMOVED lines=59> */
.L_x_91:
[----:B------:R-:W-:-:S09]  /*4590*/  UISETP.NE.AND UP0, UPT, UR21, URZ, UPT ;  /* 0x000000ff1500728c */ /* 0x000fd2000bf05270 */
[----:B------:R-:W-:Y:S05]  /*45a0*/  BRA.U !UP0, `(.L_x_88) ;  /* 0x00000005082c7547 */ /* 0x000fea000b800000 */
[----:B------:R-:W-:Y:S02]  /*45b0*/  UIADD3 UR12, UPT, UPT, UR21, -0x1, URZ ;  /* 0xffffffff150c7890 */ /* 0x000fe4000fffe0ff */
[----:B------:R-:W-:Y:S02]  /*45c0*/  ULOP3.LUT UP1, UR13, UR18, 0x3, URZ, 0xc0, !UPT ;  /* 0x00000003120d7892 */ /* 0x000fe4000f82c0ff */
[----:B------:R-:W-:-:S09]  /*45d0*/  UISETP.GE.U32.AND UP0, UPT, UR12, 0x3, UPT ;  /* 0x000000030c00788c */ /* 0x000fd2000bf06070 */
[----:B------:R-:W-:Y:S05]  /*45e0*/  BRA.U !UP0, `(.L_x_93) ;  /* 0x0000000108907547 */ /* 0x000fea000b800000 */
[C---:B-1----:R-:W-:Y:S02]  /*45f0*/  IADD3 R18, PT, PT, R24.reuse, 0x1, RZ ;  /* 0x0000000118127810 */ /* 0x042fe40007ffe0ff */
[C---:B------:R-:W-:Y:S02]  /*4600*/  ISETP.EQ.OR P1, PT, R24.reuse, UR16, P3 ;  /* 0x0000001018007c0c */ /* 0x040fe40009f22670 */
[----:B--2---:R-:W-:Y:S02]  /*4610*/  IADD3 R20, PT, PT, R24, 0x2, RZ ;  /* 0x0000000218147810 */ /* 0x004fe40007ffe0ff */
[----:B------:R-:W-:Y:S02]  /*4620*/  ISETP.EQ.OR P4, PT, R18, UR16, P3 ;  /* 0x0000001012007c0c */ /* 0x000fe40009f82670 */
[----:B------:R-:W-:Y:S02]  /*4630*/  IADD3 R22, PT, PT, R24, 0x3, RZ ;  /* 0x0000000318167810 */ /* 0x000fe40007ffe0ff */
        /* <DEDUP_REMOVED lines=16> */
[----:B------:R-:W-:Y:S02]  /*4740*/  HFMA2 R25, -RZ, RZ, 0, 4.76837158203125e-07 ;  /* 0x00000008ff197431 */ /* 0x000fe400000001ff */
        /* <DEDUP_REMOVED lines=14> */
.L_x_93:
[----:B------:R-:W-:Y:S05]  /*4830*/  BRA.U !UP1, `(.L_x_88) ;  /* 0x0000000109887547 */ /* 0x000fea000b800000 */
[----:B------:R-:W-:Y:S02]  /*4840*/  UISETP.NE.AND UP0, UPT, UR13, 0x1, UPT ;  /* 0x000000010d00788c */ /* 0x000fe4000bf05270 */
[----:B------:R-:W-:-:S06]  /*4850*/  ULOP3.LUT UR12, UR18, 0x1, URZ, 0xc0, !UPT ;  /* 0x00000001120c7892 */ /* 0x000fcc000f8ec0ff */
[----:B--2---:R-:W-:Y:S01]  /*4860*/  MOV R20, UR12 ;  /* 0x0000000c00147c02 */ /* 0x004fe20008000f00 */
[----:B------:R-:W-:Y:S06]  /*4870*/  BRA.U !UP0, `(.L_x_94) ;  /* 0x0000000108487547 */ /* 0x000fec000b800000 */
[C---:B-1----:R-:W-:Y:S02]  /*4880*/  IADD3 R18, PT, PT, R24.reuse, 0x1, RZ ;  /* 0x0000000118127810 */ /* 0x042fe40007ffe0ff */
[----:B------:R-:W-:Y:S02]  /*4890*/  ISETP.EQ.OR P4, PT, R24, UR16, P3 ;  /* 0x0000001018007c0c */ /* 0x000fe40009f82670 */
[----:B------:R-:W-:Y:S02]  /*48a0*/  ISETP.EQ.OR P1, PT, R18, UR16, P3 ;  /* 0x0000001012007c0c */ /* 0x000fe40009f22670 */
[----:B------:R-:W-:Y:S02]  /*48b0*/  MOV R17, UR17 ;  /* 0x0000001100117c02 */ /* 0x000fe40008000f00 */
[----:B------:R-:W-:Y:S02]  /*48c0*/  MOV R21, UR17 ;  /* 0x0000001100157c02 */ /* 0x000fe40008000f00 */
[----:B------:R-:W-:-:S05]  /*48d0*/  MOV R19, 0x8 ;  /* 0x0000000800137802 */ /* 0x000fca0000000f00 */
[----:B------:R-:W-:Y:S02]  /*48e0*/  @!P4 IMAD R16, R24, R17, UR5 ;  /* 0x000000051810ce24 */ /* 0x000fe4000f8e0211 */
[----:B------:R-:W-:Y:S02]  /*48f0*/  @!P1 IMAD R18, R18, R21, UR5 ;  /* 0x0000000512129e24 */ /* 0x000fe4000f8e0215 */
[----:B------:R-:W-:Y:S02]  /*4900*/  HFMA2 R21, -RZ, RZ, 0, 4.76837158203125e-07 ;  /* 0x00000008ff157431 */ /* 0x000fe400000001ff */
        /* <DEDUP_REMOVED lines=9> */
.L_x_94:
[----:B------:R-:W-:Y:S01]  /*49a0*/  ISETP.EQ.OR P1, PT, R24, UR16, P3 ;  /* 0x0000001018007c0c */ /* 0x000fe20009f22670 */
[----:B------:R-:W-:Y:S03]  /*49b0*/  BSSY.RECONVERGENT B0, `(.L_x_88) ;  /* 0x000000a000007945 */ /* 0x000fe60003800200 */
[----:B------:R-:W-:-:S13]  /*49c0*/  ISETP.NE.U32.OR P1, PT, R20, 0x1, P1 ;  /* 0x000000011400780c */ /* 0x000fda0000f25470 */
[----:B------:R-:W-:Y:S05]  /*49d0*/  @P1 BRA `(.L_x_95) ;  /* 0x00000000001c1947 */ /* 0x000fea0003800000 */
[----:B-1----:R-:W-:Y:S02]  /*49e0*/  MOV R17, UR17 ;  /* 0x0000001100117c02 */ /* 0x002fe40008000f00 */
[----:B------:R-:W-:-:S03]  /*49f0*/  MOV R19, 0x8 ;  /* 0x0000000800137802 */ /* 0x000fc60000000f00 */
[----:B------:R-:W-:-:S04]  /*4a00*/  IMAD R16, R24, R17, UR5 ;  /* 0x0000000518107e24 */ /* 0x000fc8000f8e0211 */
[----:B------:R-:W-:-:S06]  /*4a10*/  IMAD.WIDE.U32 R16, R16, R19, UR6 ;  /* 0x0000000610107e25 */ /* 0x000fcc000f8e0013 */
[----:B------:R-:W0:Y:S02]  /*4a20*/  LDG.E.64 R16, desc[UR14][R16.64] ;  /* 0x0000000e10107981 */ /* 0x000e24000c1e1b00 */
[----:B0--3--:R-:W-:Y:S01]  /*4a30*/  FADD.FTZ R14, R14, R16 ;  /* 0x000000100e0e7221 */ /* 0x009fe20000010000 */
[----:B------:R-:W-:-:S07]  /*4a40*/  FADD.FTZ R15, R15, R17 ;  /* 0x000000110f0f7221 */ /* 0x000fce0000010000 */
.L_x_95:
[----:B------:R-:W-:Y:S05]  /*4a50*/  BSYNC.RECONVERGENT B0 ;  /* 0x0000000000007941 */ /* 0x000fea0003800200 */
.L_x_88:
[----:B------:R-:W5:Y:S01]  /*4a60*/  S2UR UR7, SR_CgaCtaId ;  /* 0x00000000000779c3 */ /* 0x000f620000008800 */
[----:B------:R-:W-:Y:S01]  /*4a70*/  UMOV UR6, 0x400 ;  /* 0x0000040000067882 */ /* 0x000fe20000000000 */
[----:B------:R-:W0:Y:S01]  /*4a80*/  LDCU.64 UR12, c[0x0][0x400] ;  /* 0x00008000ff0c77ac */ /* 0x000e220008000a00 */
[----:B------:R-:W-:Y:S02]  /*4a90*/  SHF.L.U32 R61, R61, 0x10, RZ ;  /* 0x000000103d3d7819 */ /* 0x000fe400000006ff */
[----:B------:R-:W-:-:S03]  /*4aa0*/  SHF.L.U32 R58, R58, 0x10, RZ ;  /* 0x000000103a3a7819 */ /* 0x000fc600000006ff */
[----:B------:R-:W-:Y:S02]  /*4ab0*/  FADD.FTZ R61, R61, -UR22 ;  /* 0x800000163d3d7e21 */ /* 0x000fe40008010000 */
[----:B------:R-:W-:Y:S02]  /*4ac0*/  FADD.FTZ R58, R58, -UR22 ;  /* 0x800000163a3a7e21 */ /* 0x000fe40008010000 */
[----:B------:R-:W-:Y:S02]  /*4ad0*/  FMUL.FTZ R61, R61, UR23 ;  /* 0x000000173d3d7c20 */ /* 0x000fe40008410000 */
[----:B------:R-:W-:Y:S01]  /*4ae0*/  FMUL.FTZ R58, R58, UR23 ;  /* 0x000000173a3a7c20 */ /* 0x000fe20008410000 */
[----:B0-----:R-:W-:Y:S01]  /*4af0*/  ISETP.GE.U32.AND P1, PT, R64, UR12, PT ;  /* 0x0000000c40007c0c */ /* 0x001fe2000bf26070 */
[----:B-----5:R-:W-:-:S03]  /*4b00*/  ULEA UR6, UR7, UR6, 0x18 ;  /* 0x0000000607067291 */ /* 0x020fc6000f8ec0ff */
[----:B------:R-:W-:-:S06]  /*4b10*/  ISETP.GE.AND.EX P1, PT, R3, UR13, PT, P1 ;  /* 0x0000000d03007c0c */ /* 0x000fcc000bf26310 */
[----:B------:R1:W-:Y:S01]  /*4b20*/  @!P3 STS.64 [UR6+0x48], R14 ;  /* 0x0000480eff00b988 */ /* 0x0003e20008000a06 */
[----:B------:R-:W-:Y:S01]  /*4b30*/  BAR.SYNC.DEFER_BLOCKING 0x0 ;  /* 0x0000000000007b1d */ /* 0x000fe20000010000 */
[----:B-1-3--:R-:W-:Y:S02]  /*4b40*/  SHF.L.U32 R15, R60, 0x10, RZ ;  /* 0x000000103c0f7819 */ /* 0x00afe400000006ff */
[----:B------:R-:W-:-:S03]  /*4b50*/  SHF.L.U32 R14, R59, 0x10, RZ ;  /* 0x000000103b0e7819 */ /* 0x000fc600000006ff */
[----:B----4-:R-:W0:Y:S01]  /*4b60*/  LDS.64 R16, [UR6+0x48] ;  /* 0x00004806ff107984 */ /* 0x010e220008000a00 */
[----:B------:R-:W0:Y:S02]  /*4b70*/  LDCU UR6, c[0x0][0x42c] ;  /* 0x00008580ff0677ac */ /* 0x000e240008000800 */
[----:B0-----:R-:W-:Y:S01]  /*4b80*/  FMUL.FTZ R18, R16, UR6 ;  /* 0x0000000610127c20 */ /* 0x001fe20008410000 */
[----:B------:R-:W-:-:S04]  /*4b90*/  FMUL.FTZ R19, R17, UR6 ;  /* 0x0000000611137c20 */ /* 0x000fc80008410000 */
[----:B------:R-:W-:Y:S01]  /*4ba0*/  FFMA.FTZ R29, R18, R61, R19 ;  /* 0x0000003d121d7223 */ /* 0x000fe20000010013 */
[----:B------:R-:W-:Y:S06]  /*4bb0*/  @!P2 BRA `(.L_x_96) ;  /* 0x000000000048a947 */ /* 0x000fec0003800000 */
[----:B------:R-:W-:Y:S01]  /*4bc0*/  FFMA.FTZ R16, R12, R61, R10 ;  /* 0x0000003d0c107223 */ /* 0x000fe2000001000a */
[----:B------:R-:W-:-:S03]  /*4bd0*/  FFMA.FTZ R17, R13, R58, R11 ;  /* 0x0000003a0d117223 */ /* 0x000fc6000001000b */
[----:B--2---:R-:W-:Y:S01]  /*4be0*/  FMUL.FTZ R20, R16, -1.4426950216293334961 ;  /* 0xbfb8aa3b10147820 */ /* 0x004fe20000410000 */
[----:B------:R-:W-:-:S05]  /*4bf0*/  FMUL.FTZ R23, R17, -1.4426950216293334961 ;  /* 0xbfb8aa3b11177820 */ /* 0x000fca0000410000 */
        /* <DEDUP_REMOVED lines=14> */
.L_x_96:
[----:B------:R-:W-:Y:S01]  /*4ce0*/  FFMA.FTZ R16, R18, R58, R19 ;  /* 0x0000003a12107223 */ /* 0x000fe20000010013 */
[----:B------:R-:W-:Y:S01]  /*4cf0*/  BSSY.RECONVERGENT B0, `(.L_x_97) ;  /* 0x0000014000007945 */ /* 0x000fe20003800200 */
[----:B------:R-:W-:Y:S01]  /*4d00*/  FFMA.FTZ R29, R12, R15, -R29 ;  /* 0x0000000f0c1d7223 */ /* 0x000fe2000001081d */
[C---:B------:R-:W-:Y:S01]  /*4d10*/  IADD3 R21, PT, PT, R64.reuse, 0x20, RZ ;  /* 0x0000002040157810 */ /* 0x040fe20007ffe0ff */
[----:B------:R-:W-:Y:S01]  /*4d20*/  FFMA.FTZ R16, R13, R14, -R16 ;  /* 0x0000000e0d107223 */ /* 0x000fe20000010810 */
[----:B--2---:R-:W-:Y:S01]  /*4d30*/  IADD3 R20, PT, PT, R64, 0x40, RZ ;  /* 0x0000004040147810 */ /* 0x004fe20007ffe0ff */
[----:B------:R-:W-:Y:S06]  /*4d40*/  @P1 BRA `(.L_x_98) ;  /* 0x0000000000381947 */ /* 0x000fec0003800000 */
[----:B------:R-:W0:Y:S01]  /*4d50*/  LDCU.64 UR24, c[0x0][0x3f8] ;  /* 0x00007f00ff1877ac */ /* 0x000e220008000a00 */
[----:B------:R-:W-:Y:S01]  /*4d60*/  MOV R14, R68 ;  /* 0x00000044000e7202 */ /* 0x000fe20000000f00 */
[----:B------:R-:W-:Y:S01]  /*4d70*/  FMUL.FTZ R29, R29, UR23 ;  /* 0x000000171d1d7c20 */ /* 0x000fe20008410000 */
[----:B------:R-:W-:Y:S01]  /*4d80*/  MOV R15, R67 ;  /* 0x00000043000f7202 */ /* 0x000fe20000000f00 */
[----:B------:R-:W1:Y:S01]  /*4d90*/  LDCU.64 UR6, c[0x0][0x380] ;  /* 0x00007000ff0677ac */ /* 0x000e620008000a00 */
[----:B------:R-:W-:Y:S01]  /*4da0*/  FMUL.FTZ R22, R16, UR23 ;  /* 0x0000001710167c20 */ /* 0x000fe20008410000 */
[----:B0-----:R-:W-:Y:S02]  /*4db0*/  IMAD R17, R3, UR24, RZ ;  /* 0x0000001803117c24 */ /* 0x001fe4000f8e02ff */
[----:B------:R-:W-:-:S04]  /*4dc0*/  IMAD.WIDE.U32 R14, R64, UR24, R14 ;  /* 0x00000018400e7c25 */ /* 0x000fc8000f8e000e */
[----:B------:R-:W-:Y:S01]  /*4dd0*/  IMAD R17, R64, UR25, R17 ;  /* 0x0000001940117c24 */ /* 0x000fe2000f8e0211 */
[----:B-1----:R-:W-:-:S04]  /*4de0*/  LEA R16, P1, R14, UR6, 0x1 ;  /* 0x000000060e107c11 */ /* 0x002fc8000f8208ff */
[----:B------:R-:W-:Y:S02]  /*4df0*/  IADD3 R17, PT, PT, R15, R17, RZ ;  /* 0x000000110f117210 */ /* 0x000fe40007ffe0ff */
[----:B------:R-:W-:Y:S02]  /*4e00*/  F2FP.BF16.F32.PACK_AB R15, R22, R29 ;  /* 0x0000001d160f723e */ /* 0x000fe400000010ff */
[----:B------:R-:W-:-:S05]  /*4e10*/  LEA.HI.X R17, R14, UR7, R17, 0x1, P1 ;  /* 0x000000070e117c11 */ /* 0x000fca00088f0c11 */
[----:B------:R0:W-:Y:S02]  /*4e20*/  STG.E desc[UR14][R16.64], R15 ;  /* 0x0000000f10007986 */ /* 0x0001e4000c10190e */
.L_x_98:
[----:B------:R-:W-:Y:S05]  /*4e30*/  BSYNC.RECONVERGENT B0 ;  /* 0x0000000000007941 */ /* 0x000fea0003800200 */
.L_x_97:
[----:B------:R-:W-:Y:S02]  /*4e40*/  SHF.L.U32 R57, R57, 0x10, RZ ;  /* 0x0000001039397819 */ /* 0x000fe400000006ff */
[----:B------:R-:W-:Y:S02]  /*4e50*/  SHF.L.U32 R54, R54, 0x10, RZ ;  /* 0x0000001036367819 */ /* 0x000fe400000006ff */
[----:B------:R-:W-:Y:S01]  /*4e60*/  ISETP.GE.U32.AND P1, PT, R21, UR12, PT ;  /* 0x0000000c15007c0c */ /* 0x000fe2000bf26070 */
[----:B------:R-:W-:Y:S01]  /*4e70*/  FADD.FTZ R57, R57, -UR22 ;  /* 0x8000001639397e21 */ /* 0x000fe20008010000 */
[----:B------:R-:W-:Y:S01]  /*4e80*/  ISETP.GE.U32.AND P3, PT, R20, UR12, PT ;  /* 0x0000000c14007c0c */ /* 0x000fe2000bf66070 */
[----:B------:R-:W-:Y:S01]  /*4e90*/  FADD.FTZ R54, R54, -UR22 ;  /* 0x8000001636367e21 */ /* 0x000fe20008010000 */
[----:B------:R-:W-:Y:S01]  /*4ea0*/  SHF.R.S32.HI R14, RZ, 0x1f, R21 ;  /* 0x0000001fff0e7819 */ /* 0x000fe20000011415 */
[----:B------:R-:W-:Y:S01]  /*4eb0*/  FMUL.FTZ R57, R57, UR23 ;  /* 0x0000001739397c20 */ /* 0x000fe20008410000 */
[----:B------:R-:W-:Y:S01]  /*4ec0*/  SHF.R.S32.HI R22, RZ, 0x1f, R20 ;  /* 0x0000001fff167819 */ /* 0x000fe20000011414 */
[----:B------:R-:W-:Y:S01]  /*4ed0*/  FMUL.FTZ R54, R54, UR23 ;  /* 0x0000001736367c20 */ /* 0x000fe20008410000 */
[----:B------:R-:W-:Y:S01]  /*4ee0*/  ISETP.GE.AND.EX P1, PT, R14, UR13, PT, P1 ;  /* 0x0000000d0e007c0c */ /* 0x000fe2000bf26310 */
[----:B------:R-:W-:Y:S01]  /*4ef0*/  FFMA.FTZ R31, R18, R57, R19 ;  /* 0x00000039121f7223 */ /* 0x000fe20000010013 */
[----:B------:R-:W-:-:S02]  /*4f00*/  ISETP.GE.AND.EX P3, PT, R22, UR13, PT, P3 ;  /* 0x0000000d16007c0c */ /* 0x000fc4000bf66330 */
[----:B0-----:R-:W-:Y:S02]  /*4f10*/  SHF.L.U32 R15, R56, 0x10, RZ ;  /* 0x00000010380f7819 */ /* 0x001fe400000006ff */
[----:B------:R-:W-:Y:S02]  /*4f20*/  SHF.L.U32 R16, R55, 0x10, RZ ;  /* 0x0000001037107819 */ /* 0x000fe400000006ff */
[----:B------:R-:W-:Y:S01]  /*4f30*/  SHF.L.U32 R53, R53, 0x10, RZ ;  /* 0x0000001035357819 */ /* 0x000fe200000006ff */
[----:B------:R-:W-:Y:S06]  /*4f40*/  @!P2 BRA `(.L_x_99) ;  /* 0x000000000048a947 */ /* 0x000fec0003800000 */
[----:B------:R-:W-:Y:S01]  /*4f50*/  FFMA.FTZ R17, R12, R57, R10 ;  /* 0x000000390c117223 */ /* 0x000fe2000001000a */
[----:B------:R-:W-:-:S03]  /*4f60*/  FFMA.FTZ R23, R13, R54, R11 ;  /* 0x000000360d177223 */ /* 0x000fc6000001000b */
[----:B------:R-:W-:Y:S01]  /*4f70*/  FMUL.FTZ R24, R17, -1.4426950216293334961 ;  /* 0xbfb8aa3b11187820 */ /* 0x000fe20000410000 */
        /* <DEDUP_REMOVED lines=15> */
.L_x_99:
[----:B------:R-:W-:Y:S01]  /*5070*/  FFMA.FTZ R24, R18, R54, R19 ;  /* 0x0000003612187223 */ /* 0x000fe20000010013 */
[----:B------:R-:W-:Y:S01]  /*5080*/  BSSY.RECONVERGENT B0, `(.L_x_100) ;  /* 0x0000014000007945 */ /* 0x000fe20003800200 */
[----:B------:R-:W-:Y:S01]  /*5090*/  FFMA.FTZ R31, R12, R15, -R31 ;  /* 0x0000000f0c1f7223 */ /* 0x000fe2000001081f */
[----:B------:R-:W-:Y:S01]  /*50a0*/  SHF.L.U32 R50, R50, 0x10, RZ ;  /* 0x0000001032327819 */ /* 0x000fe200000006ff */
[----:B------:R-:W-:Y:S01]  /*50b0*/  FADD.FTZ R53, R53, -UR22 ;  /* 0x8000001635357e21 */ /* 0x000fe20008010000 */
[----:B------:R-:W-:Y:S01]  /*50c0*/  FFMA.FTZ R16, R13, R16, -R24 ;  /* 0x000000100d107223 */ /* 0x000fe20000010818 */
[----:B------:R-:W-:Y:S06]  /*50d0*/  @P1 BRA `(.L_x_101) ;  /* 0x0000000000381947 */ /* 0x000fec0003800000 */
[----:B------:R-:W0:Y:S01]  /*50e0*/  LDCU.64 UR6, c[0x0][0x3f8] ;  /* 0x00007f00ff0677ac */ /* 0x000e220008000a00 */
[----:B------:R-:W-:Y:S01]  /*50f0*/  MOV R15, R67 ;  /* 0x00000043000f7202 */ /* 0x000fe20000000f00 */
[----:B------:R-:W1:Y:S01]  /*5100*/  LDCU.64 UR24, c[0x0][0x380] ;  /* 0x00007000ff1877ac */ /* 0x000e620008000a00 */
[----:B0-----:R-:W-:Y:S01]  /*5110*/  IMAD R24, R14, UR6, RZ ;  /* 0x000000060e187c24 */ /* 0x001fe2000f8e02ff */
[----:B------:R-:W-:-:S03]  /*5120*/  MOV R14, R68 ;  /* 0x00000044000e7202 */ /* 0x000fc60000000f00 */
[----:B------:R-:W-:Y:S02]  /*5130*/  IMAD R17, R21, UR7, R24 ;  /* 0x0000000715117c24 */ /* 0x000fe4000f8e0218 */
[----:B------:R-:W-:Y:S01]  /*5140*/  FMUL.FTZ R24, R31, UR23 ;  /* 0x000000171f187c20 */ /* 0x000fe20008410000 */
[----:B------:R-:W-:-:S04]  /*5150*/  IMAD.WIDE.U32 R14, R21, UR6, R14 ;  /* 0x00000006150e7c25 */ /* 0x000fc8000f8e000e */
[----:B------:R-:W-:Y:S01]  /*5160*/  FMUL.FTZ R21, R16, UR23 ;  /* 0x0000001710157c20 */ /* 0x000fe20008410000 */
[C---:B-1----:R-:W-:Y:S02]  /*5170*/  LEA R16, P1, R14.reuse, UR24, 0x1 ;  /* 0x000000180e107c11 */ /* 0x042fe4000f8208ff */
[----:B------:R-:W-:Y:S02]  /*5180*/  IADD3 R17, PT, PT, R15, R17, RZ ;  /* 0x000000110f117210 */ /* 0x000fe40007ffe0ff */
[----:B------:R-:W-:Y:S02]  /*5190*/  F2FP.BF16.F32.PACK_AB R21, R21, R24 ;  /* 0x000000181515723e */ /* 0x000fe400000010ff */
[----:B------:R-:W-:-:S05]  /*51a0*/  LEA.HI.X R17, R14, UR25, R17, 0x1, P1 ;  /* 0x000000190e117c11 */ /* 0x000fca00088f0c11 */
[----:B------:R0:W-:Y:S02]  /*51b0*/  STG.E desc[UR14][R16.64], R21 ;  /* 0x0000001510007986 */ /* 0x0001e4000c10190e */
.L_x_101:
[----:B------:R-:W-:Y:S05]  /*51c0*/  BSYNC.RECONVERGENT B0 ;  /* 0x0000000000007941 */ /* 0x000fea0003800200 */
.L_x_100:
[----:B------:R-:W-:Y:S01]  /*51d0*/  FMUL.FTZ R53, R53, UR23 ;  /* 0x0000001735357c20 */ /* 0x000fe20008410000 */
[----:B------:R-:W-:Y:S01]  /*51e0*/  FADD.FTZ R50, R50, -UR22 ;  /* 0x8000001632327e21 */ /* 0x000fe20008010000 */
[----:B------:R-:W-:Y:S02]  /*51f0*/  SHF.L.U32 R15, R52, 0x10, RZ ;  /* 0x00000010340f7819 */ /* 0x000fe400000006ff */
[----:B------:R-:W-:Y:S01]  /*5200*/  SHF.L.U32 R14, R51, 0x10, RZ ;  /* 0x00000010330e7819 */ /* 0x000fe200000006ff */
[----:B------:R-:W-:Y:S01]  /*5210*/  FFMA.FTZ R31, R18, R53, R19 ;  /* 0x00000035121f7223 */ /* 0x000fe20000010013 */
[----:B------:R-:W-:Y:S01]  /*5220*/  FMUL.FTZ R50, R50, UR23 ;  /* 0x0000001732327c20 */ /* 0x000fe20008410000 */
[----:B------:R-:W-:Y:S06]  /*5230*/  @!P2 BRA `(.L_x_102) ;  /* 0x000000000048a947 */ /* 0x000fec0003800000 */
[----:B0-----:R-:W-:Y:S01]  /*5240*/  FFMA.FTZ R16, R12, R53, R10 ;  /* 0x000000350c107223 */ /* 0x001fe2000001000a */
        /* <DEDUP_REMOVED lines=17> */
.L_x_102:
[----:B0-----:R-:W-:Y:S01]  /*5360*/  FFMA.FTZ R16, R18, R50, R19 ;  /* 0x0000003212107223 */ /* 0x001fe20000010013 */
[----:B------:R-:W-:Y:S01]  /*5370*/  BSSY.RECONVERGENT B0, `(.L_x_103) ;  /* 0x0000014000007945 */ /* 0x000fe20003800200 */
[----:B------:R-:W-:Y:S01]  /*5380*/  FFMA.FTZ R31, R12, R15, -R31 ;  /* 0x0000000f0c1f7223 */ /* 0x000fe2000001081f */
[----:B------:R-:W-:Y:S01]  /*5390*/  SHF.L.U32 R49, R49, 0x10, RZ ;  /* 0x0000001031317819 */ /* 0x000fe200000006ff */
[----:B------:R-:W-:Y:S01]  /*53a0*/  FFMA.FTZ R16, R13, R14, -R16 ;  /* 0x0000000e0d107223 */ /* 0x000fe20000010810 */
[----:B------:R-:W-:Y:S01]  /*53b0*/  SHF.L.U32 R46, R46, 0x10, RZ ;  /* 0x000000102e2e7819 */ /* 0x000fe200000006ff */
[----:B------:R-:W-:Y:S06]  /*53c0*/  @P3 BRA `(.L_x_104) ;  /* 0x0000000000383947 */ /* 0x000fec0003800000 */
        /* <DEDUP_REMOVED lines=9> */
[----:B-1----:R-:W-:Y:S02]  /*5460*/  LEA R16, P1, R14, UR24, 0x1 ;  /* 0x000000180e107c11 */ /* 0x002fe4000f8208ff */
[----:B------:R-:W-:Y:S02]  /*5470*/  IADD3 R17, PT, PT, R15, R17, RZ ;  /* 0x000000110f117210 */ /* 0x000fe40007ffe0ff */
[----:B------:R-:W-:Y:S02]  /*5480*/  F2FP.BF16.F32.PACK_AB R15, R20, R31 ;  /* 0x0000001f140f723e */ /* 0x000fe400000010ff */
[----:B------:R-:W-:-:S05]  /*5490*/  LEA.HI.X R17, R14, UR25, R17, 0x1, P1 ;  /* 0x000000190e117c11 */ /* 0x000fca00088f0c11 */
[----:B------:R0:W-:Y:S02]  /*54a0*/  STG.E desc[UR14][R16.64], R15 ;  /* 0x0000000f10007986 */ /* 0x0001e4000c10190e */
.L_x_104:
[----:B------:R-:W-:Y:S05]  /*54b0*/  BSYNC.RECONVERGENT B0 ;  /* 0x0000000000007941 */ /* 0x000fea0003800200 */
.L_x_103:
[----:B------:R-:W-:Y:S01]  /*54c0*/  FADD.FTZ R49, R49, -UR22 ;  /* 0x8000001631317e21 */ /* 0x000fe20008010000 */
[----:B------:R-:W-:Y:S01]  /*54d0*/  FADD.FTZ R46, R46, -UR22 ;  /* 0x800000162e2e7e21 */ /* 0x000fe20008010000 */
[----:B0-----:R-:W-:Y:S02]  /*54e0*/  SHF.L.U32 R15, R48, 0x10, RZ ;  /* 0x00000010300f7819 */ /* 0x001fe400000006ff */
[----:B------:R-:W-:Y:S01]  /*54f0*/  SHF.L.U32 R14, R47, 0x10, RZ ;  /* 0x000000102f0e7819 */ /* 0x000fe200000006ff */
[----:B------:R-:W-:Y:S01]  /*5500*/  FMUL.FTZ R49, R49, UR23 ;  /* 0x0000001731317c20 */ /* 0x000fe20008410000 */
[----:B------:R-:W-:Y:S01]  /*5510*/  SHF.L.U32 R45, R45, 0x10, RZ ;  /* 0x000000102d2d7819 */ /* 0x000fe200000006ff */
[----:B------:R-:W-:Y:S01]  /*5520*/  FMUL.FTZ R46, R46, UR23 ;  /* 0x000000172e2e7c20 */ /* 0x000fe20008410000 */
        /* <DEDUP_REMOVED lines=20> */
.L_x_105:
[----:B------:R-:W-:Y:S04]  /*5670*/  BSSY.RECONVERGENT B0, `(.L_x_106) ;  /* 0x0000016000007945 */ /* 0x000fe80003800200 */
[----:B------:R-:W-:Y:S05]  /*5680*/  @P0 BRA `(.L_x_107) ;  /* 0x0000000000500947 */ /* 0x000fea0003800000 */
[----:B------:R-:W0:Y:S01]  /*5690*/  LDCU.64 UR6, c[0x0][0x3f8] ;  /* 0x00007f00ff0677ac */ /* 0x000e220008000a00 */
[----:B------:R-:W-:Y:S01]  /*56a0*/  IADD3 R23, PT, PT, R64, 0x60, RZ ;  /* 0x0000006040177810 */ /* 0x000fe20007ffe0ff */
[C-C-:B------:R-:W-:Y:S01]  /*56b0*/  FFMA.FTZ R17, R18.reuse, R49, R19.reuse ;  /* 0x0000003112117223 */ /* 0x140fe20000010013 */
[----:B------:R-:W-:Y:S01]  /*56c0*/  FFMA.FTZ R16, R18, R46, R19 ;  /* 0x0000002e12107223 */ /* 0x000fe20000010013 */
[----:B------:R-:W1:Y:S01]  /*56d0*/  LDCU.64 UR24, c[0x0][0x380] ;  /* 0x00007000ff1877ac */ /* 0x000e620008000a00 */
[----:B------:R-:W-:Y:S01]  /*56e0*/  SHF.R.S32.HI R20, RZ, 0x1f, R23 ;  /* 0x0000001fff147819 */ /* 0x000fe20000011417 */
[----:B------:R-:W-:Y:S01]  /*56f0*/  FFMA.FTZ R17, R12, R15, -R17 ;  /* 0x0000000f0c117223 */ /* 0x000fe20000010811 */
[----:B------:R-:W-:Y:S01]  /*5700*/  FFMA.FTZ R16, R13, R14, -R16 ;  /* 0x0000000e0d107223 */ /* 0x000fe20000010810 */
[----:B------:R-:W-:Y:S02]  /*5710*/  MOV R14, R68 ;  /* 0x00000044000e7202 */ /* 0x000fe40000000f00 */
[----:B------:R-:W-:Y:S01]  /*5720*/  MOV R15, R67 ;  /* 0x00000043000f7202 */ /* 0x000fe20000000f00 */
[----:B------:R-:W-:Y:S01]  /*5730*/  FMUL.FTZ R21, R17, UR23 ;  /* 0x0000001711157c20 */ /* 0x000fe20008410000 */
[----:B0-----:R-:W-:-:S02]  /*5740*/  IMAD R20, R20, UR6, RZ ;  /* 0x0000000614147c24 */ /* 0x001fc4000f8e02ff */
        /* <DEDUP_REMOVED lines=8> */
.L_x_107:
[----:B------:R-:W-:Y:S05]  /*57d0*/  BSYNC.RECONVERGENT B0 ;  /* 0x0000000000007941 */ /* 0x000fea0003800200 */
.L_x_106:
        /* <DEDUP_REMOVED lines=8> */
[----:B0-----:R-:W-:Y:S01]  /*5860*/  SHF.L.U32 R15, R4, 0x10, RZ ;  /* 0x00000010040f7819 */ /* 0x001fe200000006ff */
[----:B------:R-:W-:Y:S01]  /*5870*/  FADD.FTZ R30, R38, -UR22 ;  /* 0x80000016261e7e21 */ /* 0x000fe20008010000 */
[----:B------:R-:W-:Y:S01]  /*5880*/  SHF.L.U32 R8, R8, 0x10, RZ ;  /* 0x0000001008087819 */ /* 0x000fe200000006ff */
[----:B------:R-:W-:Y:S01]  /*5890*/  FADD.FTZ R24, R37, -UR22 ;  /* 0x8000001625187e21 */ /* 0x000fe20008010000 */
[----:B------:R-:W-:Y:S01]  /*58a0*/  FADD.FTZ R26, R14, -UR22 ;  /* 0x800000160e1a7e21 */ /* 0x000fe20008010000 */
[----:B------:R-:W-:Y:S01]  /*58b0*/  FADD.FTZ R15, R15, -UR22 ;  /* 0x800000160f0f7e21 */ /* 0x000fe20008010000 */
[----:B------:R-:W-:Y:S01]  /*58c0*/  IADD3 R17, PT, PT, R64, 0x80, RZ ;  /* 0x0000008040117810 */ /* 0x000fe20007ffe0ff */
[----:B------:R-:W-:Y:S01]  /*58d0*/  FADD.FTZ R20, R8, -UR22 ;  /* 0x8000001608147e21 */ /* 0x000fe20008010000 */
[C---:B------:R-:W-:Y:S01]  /*58e0*/  IADD3 R22, PT, PT, R64.reuse, 0xa0, RZ ;  /* 0x000000a040167810 */ /* 0x040fe20007ffe0ff */
[----:B------:R-:W-:Y:S01]  /*58f0*/  FMUL.FTZ R33, R45, UR23 ;  /* 0x000000172d217c20 */ /* 0x000fe20008410000 */
[----:B------:R-:W-:Y:S01]  /*5900*/  IADD3 R6, PT, PT, R64, 0xc0, RZ ;  /* 0x000000c040067810 */ /* 0x000fe20007ffe0ff */
[----:B------:R-:W-:Y:S01]  /*5910*/  FMUL.FTZ R42, R42, UR23 ;  /* 0x000000172a2a7c20 */ /* 0x000fe20008410000 */
[----:B------:R-:W-:Y:S01]  /*5920*/  FMUL.FTZ R27, R27, UR23 ;  /* 0x000000171b1b7c20 */ /* 0x000fe20008410000 */
[----:B------:R-:W-:Y:S01]  /*5930*/  FMUL.FTZ R30, R30, UR23 ;  /* 0x000000171e1e7c20 */ /* 0x000fe20008410000 */
[----:B------:R-:W-:Y:S01]  /*5940*/  FMUL.FTZ R24, R24, UR23 ;  /* 0x0000001718187c20 */ /* 0x000fe20008410000 */
[----:B------:R-:W-:Y:S01]  /*5950*/  FMUL.FTZ R26, R26, UR23 ;  /* 0x000000171a1a7c20 */ /* 0x000fe20008410000 */
[----:B------:R-:W-:Y:S01]  /*5960*/  FMUL.FTZ R8, R15, UR23 ;  /* 0x000000170f087c20 */ /* 0x000fe20008410000 */
[----:B------:R-:W-:Y:S01]  /*5970*/  IADD3 R4, PT, PT, R64, 0xe0, RZ ;  /* 0x000000e040047810 */ /* 0x000fe20007ffe0ff */
[----:B------:R-:W-:Y:S01]  /*5980*/  FMUL.FTZ R20, R20, UR23 ;  /* 0x0000001714147c20 */ /* 0x000fe20008410000 */
[----:B------:R-:W-:Y:S01]  /*5990*/  ISETP.GE.U32.AND P1, PT, R17, UR12, PT ;  /* 0x0000000c11007c0c */ /* 0x000fe2000bf26070 */
[--C-:B------:R-:W-:Y:S01]  /*59a0*/  FFMA.FTZ R45, R18, R33, R19.reuse ;  /* 0x00000021122d7223 */ /* 0x100fe20000010013 */
[----:B------:R-:W-:Y:S01]  /*59b0*/  ISETP.GE.U32.AND P2, PT, R22, UR12, PT ;  /* 0x0000000c16007c0c */ /* 0x000fe2000bf46070 */
[--C-:B------:R-:W-:Y:S01]  /*59c0*/  FFMA.FTZ R46, R18, R42, R19.reuse ;  /* 0x0000002a122e7223 */ /* 0x100fe20000010013 */
[----:B------:R-:W-:Y:S01]  /*59d0*/  ISETP.GE.U32.AND P3, PT, R6, UR12, PT ;  /* 0x0000000c06007c0c */ /* 0x000fe2000bf66070 */
[C---:B------:R-:W-:Y:S01]  /*59e0*/  FFMA.FTZ R31, R18.reuse, R27, R19 ;  /* 0x0000001b121f7223 */ /* 0x040fe20000010013 */
[----:B------:R-:W-:Y:S01]  /*59f0*/  SHF.R.S32.HI R14, RZ, 0x1f, R17 ;  /* 0x0000001fff0e7819 */ /* 0x000fe20000011411 */
[C-C-:B------:R-:W-:Y:S01]  /*5a00*/  FFMA.FTZ R32, R18.reuse, R30, R19.reuse ;  /* 0x0000001e12207223 */ /* 0x140fe20000010013 */
[----:B------:R-:W-:Y:S01]  /*5a10*/  SHF.R.S32.HI R29, RZ, 0x1f, R22 ;  /* 0x0000001fff1d7819 */ /* 0x000fe20000011416 */
[C-C-:B------:R-:W-:Y:S01]  /*5a20*/  FFMA.FTZ R25, R18.reuse, R24, R19.reuse ;  /* 0x0000001812197223 */ /* 0x140fe20000010013 */
[----:B------:R-:W-:Y:S01]  /*5a30*/  SHF.R.S32.HI R23, RZ, 0x1f, R6 ;  /* 0x0000001fff177819 */ /* 0x000fe20000011406 */
[C-C-:B------:R-:W-:Y:S01]  /*5a40*/  FFMA.FTZ R28, R18.reuse, R26, R19.reuse ;  /* 0x0000001a121c7223 */ /* 0x140fe20000010013 */
[--C-:B------:R-:W-:Y:S01]  /*5a50*/  FFMA.FTZ R21, R18, R8, R19.reuse ;  /* 0x0000000812157223 */ /* 0x100fe20000010013 */
[----:B------:R-:W-:Y:S01]  /*5a60*/  ISETP.GE.U32.AND P0, PT, R4, UR12, PT ;  /* 0x0000000c04007c0c */ /* 0x000fe2000bf06070 */
[----:B------:R-:W-:Y:S01]  /*5a70*/  FFMA.FTZ R18, R18, R20, R19 ;  /* 0x0000001412127223 */ /* 0x000fe20000010013 */
[----:B------:R-:W-:-:S02]  /*5a80*/  ISETP.GE.AND.EX P1, PT, R14, UR13, PT, P1 ;  /* 0x0000000d0e007c0c */ /* 0x000fc4000bf26310 */
[----:B------:R-:W-:Y:S02]  /*5a90*/  ISETP.GE.AND.EX P2, PT, R29, UR13, PT, P2 ;  /* 0x0000000d1d007c0c */ /* 0x000fe4000bf46320 */
        /* <DEDUP_REMOVED lines=22> */
.L_x_108:
[----:B------:R-:W-:Y:S01]  /*5c00*/  BSSY.RECONVERGENT B0, `(.L_x_109) ;  /* 0x0000012000007945 */ /* 0x000fe20003800200 */
[----:B------:R-:W-:Y:S01]  /*5c10*/  FFMA.FTZ R45, R12, R15, -R45 ;  /* 0x0000000f0c2d7223 */ /* 0x000fe2000001082d */
[----:B------:R-:W-:Y:S02]  /*5c20*/  FFMA.FTZ R19, R13, R16, -R46 ;  /* 0x000000100d137223 */ /* 0x000fe4000001082e */
[----:B------:R-:W-:Y:S05]  /*5c30*/  @P1 BRA `(.L_x_110) ;  /* 0x0000000000381947 */ /* 0x000fea0003800000 */
[----:B------:R-:W0:Y:S01]  /*5c40*/  LDCU.64 UR6, c[0x0][0x3f8] ;  /* 0x00007f00ff0677ac */ /* 0x000e220008000a00 */
[----:B------:R-:W-:Y:S01]  /*5c50*/  MOV R15, R67 ;  /* 0x00000043000f7202 */ /* 0x000fe20000000f00 */
[----:B------:R-:W-:Y:S01]  /*5c60*/  FMUL.FTZ R34, R45, UR23 ;  /* 0x000000172d227c20 */ /* 0x000fe20008410000 */
[----:B------:R-:W-:Y:S01]  /*5c70*/  FMUL.FTZ R19, R19, UR23 ;  /* 0x0000001713137c20 */ /* 0x000fe20008410000 */
[----:B------:R-:W1:Y:S04]  /*5c80*/  LDCU.64 UR24, c[0x0][0x380] ;  /* 0x00007000ff1877ac */ /* 0x000e680008000a00 */
[----:B------:R-:W-:Y:S01]  /*5c90*/  F2FP.BF16.F32.PACK_AB R19, R19, R34 ;  /* 0x000000221313723e */ /* 0x000fe200000010ff */
[----:B0-----:R-:W-:Y:S01]  /*5ca0*/  IMAD R16, R14, UR6, RZ ;  /* 0x000000060e107c24 */ /* 0x001fe2000f8e02ff */
[----:B------:R-:W-:-:S05]  /*5cb0*/  MOV R14, R68 ;  /* 0x00000044000e7202 */ /* 0x000fca0000000f00 */
[----:B------:R-:W-:-:S04]  /*5cc0*/  IMAD.WIDE.U32 R14, R17, UR6, R14 ;  /* 0x00000006110e7c25 */ /* 0x000fc8000f8e000e */
[----:B------:R-:W-:Y:S01]  /*5cd0*/  IMAD R17, R17, UR7, R16 ;  /* 0x0000000711117c24 */ /* 0x000fe2000f8e0210 */
[----:B-1----:R-:W-:-:S04]  /*5ce0*/  LEA R16, P1, R14, UR24, 0x1 ;  /* 0x000000180e107c11 */ /* 0x002fc8000f8208ff */
[----:B------:R-:W-:-:S04]  /*5cf0*/  IADD3 R17, PT, PT, R15, R17, RZ ;  /* 0x000000110f117210 */ /* 0x000fc80007ffe0ff */
[----:B------:R-:W-:-:S05]  /*5d00*/  LEA.HI.X R17, R14, UR25, R17, 0x1, P1 ;  /* 0x000000190e117c11 */ /* 0x000fca00088f0c11 */
[----:B------:R0:W-:Y:S02]  /*5d10*/  STG.E desc[UR14][R16.64], R19 ;  /* 0x0000001310007986 */ /* 0x0001e4000c10190e */
.L_x_110:
[----:B------:R-:W-:Y:S05]  /*5d20*/  BSYNC.RECONVERGENT B0 ;  /* 0x0000000000007941 */ /* 0x000fea0003800200 */
.L_x_109:
        /* <DEDUP_REMOVED lines=21> */
.L_x_111:
        /* <DEDUP_REMOVED lines=18> */
.L_x_113:
[----:B------:R-:W-:Y:S05]  /*5fa0*/  BSYNC.RECONVERGENT B0 ;  /* 0x0000000000007941 */ /* 0x000fea0003800200 */
.L_x_112:
        /* <DEDUP_REMOVED lines=21> */
.L_x_114:
        /* <DEDUP_REMOVED lines=18> */
.L_x_116:
[----:B------:R-:W-:Y:S05]  /*6220*/  BSYNC.RECONVERGENT B0 ;  /* 0x0000000000007941 */ /* 0x000fea0003800200 */
.L_x_115:
[----:B------:R-:W-:Y:S02]  /*6230*/  SHF.L.U32 R5, R5, 0x10, RZ ;  /* 0x0000001005057819 */ /* 0x000fe400000006ff */
[----:B------:R-:W-:Y:S02]  /*6240*/  SHF.R.S32.HI R19, RZ, 0x1f, R4 ;  /* 0x0000001fff137819 */ /* 0x000fe40000011404 */
[----:B------:R-:W-:Y:S01]  /*6250*/  SHF.L.U32 R9, R9, 0x10, RZ ;  /* 0x0000001009097819 */ /* 0x000fe200000006ff */
[----:B------:R-:W-:Y:S06]  /*6260*/  BRA.U !UP0, `(.L_x_117) ;  /* 0x0000000108487547 */ /* 0x000fec000b800000 */
[----:B------:R-:W-:Y:S01]  /*6270*/  FFMA.FTZ R8, R12, R8, R10 ;  /* 0x000000080c087223 */ /* 0x000fe2000001000a */
[----:B------:R-:W-:-:S03]  /*6280*/  FFMA.FTZ R11, R13, R20, R11 ;  /* 0x000000140d0b7223 */ /* 0x000fc6000001000b */
[----:B0-----:R-:W-:Y:S01]  /*6290*/  FMUL.FTZ R6, R8, -1.4426950216293334961 ;  /* 0xbfb8aa3b08067820 */ /* 0x001fe20000410000 */
        /* <DEDUP_REMOVED lines=15> */
.L_x_117:
[----:B------:R-:W-:Y:S01]  /*6390*/  ISETP.GE.AND.EX P0, PT, R19, UR13, PT, P0 ;  /* 0x0000000d13007c0c */ /* 0x000fe2000bf06300 */
[----:B------:R-:W-:Y:S01]  /*63a0*/  FFMA.FTZ R21, R12, R5, -R21 ;  /* 0x000000050c157223 */ /* 0x000fe20000010815 */
[----:B------:R-:W-:Y:S01]  /*63b0*/  FFMA.FTZ R18, R13, R9, -R18 ;  /* 0x000000090d127223 */ /* 0x000fe20000010812 */
[----:B------:R-:W-:Y:S02]  /*63c0*/  BSSY.RECONVERGENT B0, `(.L_x_118) ;  /* 0x000000f000007945 */ /* 0x000fe40003800200 */
[----:B0-----:R-:W-:Y:S01]  /*63d0*/  FMUL.FTZ R7, R21, UR23 ;  /* 0x0000001715077c20 */ /* 0x001fe20008410000 */
[----:B------:R-:W-:-:S07]  /*63e0*/  FMUL.FTZ R18, R18, UR23 ;  /* 0x0000001712127c20 */ /* 0x000fce0008410000 */
[----:B------:R-:W-:Y:S05]  /*63f0*/  @P0 BRA `(.L_x_119) ;  /* 0x00000000002c0947 */ /* 0x000fea0003800000 */
[----:B------:R-:W0:Y:S01]  /*6400*/  LDCU.64 UR6, c[0x0][0x3f8] ;  /* 0x00007f00ff0677ac */ /* 0x000e220008000a00 */
[----:B------:R-:W-:Y:S02]  /*6410*/  MOV R66, R68 ;  /* 0x0000004400427202 */ /* 0x000fe40000000f00 */
[----:B------:R-:W-:Y:S01]  /*6420*/  F2FP.BF16.F32.PACK_AB R7, R18, R7 ;  /* 0x000000071207723e */ /* 0x000fe200000010ff */
[----:B------:R-:W1:Y:S01]  /*6430*/  LDCU.64 UR12, c[0x0][0x380] ;  /* 0x00007000ff0c77ac */ /* 0x000e620008000a00 */
[----:B0-----:R-:W-:Y:S02]  /*6440*/  IMAD R5, R19, UR6, RZ ;  /* 0x0000000613057c24 */ /* 0x001fe4000f8e02ff */
[----:B------:R-:W-:-:S04]  /*6450*/  IMAD.WIDE.U32 R66, R4, UR6, R66 ;  /* 0x0000000604427c25 */ /* 0x000fc8000f8e0042 */
[----:B------:R-:W-:Y:S01]  /*6460*/  IMAD R5, R4, UR7, R5 ;  /* 0x0000000704057c24 */ /* 0x000fe2000f8e0205 */
[----:B-1----:R-:W-:-:S04]  /*6470*/  LEA R4, P0, R66, UR12, 0x1 ;  /* 0x0000000c42047c11 */ /* 0x002fc8000f8008ff */
[----:B------:R-:W-:-:S04]  /*6480*/  IADD3 R5, PT, PT, R67, R5, RZ ;  /* 0x0000000543057210 */ /* 0x000fc80007ffe0ff */
[----:B------:R-:W-:-:S05]  /*6490*/  LEA.HI.X R5, R66, UR13, R5, 0x1, P0 ;  /* 0x0000000d42057c11 */ /* 0x000fca00080f0c05 */
[----:B------:R0:W-:Y:S02]  /*64a0*/  STG.E desc[UR14][R4.64], R7 ;  /* 0x0000000704007986 */ /* 0x0001e4000c10190e */
.L_x_119:
[----:B------:R-:W-:Y:S05]  /*64b0*/  BSYNC.RECONVERGENT B0 ;  /* 0x0000000000007941 */ /* 0x000fea0003800200 */
.L_x_118:
[----:B------:R-:W-:Y:S02]  /*64c0*/  UIADD3 UR11, UPT, UPT, UR17, UR11, URZ ;  /* 0x0000000b110b7290 */ /* 0x000fe4000fffe0ff */
[----:B------:R-:W-:Y:S02]  /*64d0*/  UIADD3 UR4, UPT, UPT, UR4, 0x1, URZ ;  /* 0x0000000104047890 */ /* 0x000fe4000fffe0ff */
[----:B------:R-:W-:-:S09]  /*64e0*/  UISETP.GE.AND UP0, UPT, UR11, UR8, UPT ;  /* 0x000000080b00728c */ /* 0x000fd2000bf06270 */
[----:B------:R-:W-:Y:S05]  /*64f0*/  BRA.U !UP0, `(.L_x_120) ;  /* 0xffffff9d08447547 */ /* 0x000fea000b83ffff */
.L_x_77:
[----:B------:R-:W1:Y:S01]  /*6500*/  LDC R6, c[0x0][0x370] ;  /* 0x0000dc00ff067b82 */ /* 0x000e620000000800 */
[----:B------:R-:W-:Y:S01]  /*6510*/  ISETP.NE.AND P2, PT, R0, RZ, PT ;  /* 0x000000ff0000720c */ /* 0x000fe20003f45270 */
[----:B------:R-:W-:Y:S06]  /*6520*/  BSSY.RECONVERGENT B0, `(.L_x_121) ;  /* 0x0000011000007945 */ /* 0x000fec0003800200 */
[----:B0-----:R-:W0:Y:S08]  /*6530*/  LDC R7, c[0x0][0x374] ;  /* 0x0000dd00ff077b82 */ /* 0x001e300000000800 */
[----:B------:R-:W2:Y:S01]  /*6540*/  LDC.64 R2, c[0x0][0x3c8] ;  /* 0x0000f200ff027b82 */ /* 0x000ea20000000a00 */
[----:B-1----:R-:W-:-:S02]  /*6550*/  IADD3 R5, PT, PT, R6, -0x1, RZ ;  /* 0xffffffff06057810 */ /* 0x002fc40007ffe0ff */
[----:B------:R-:W-:Y:S02]  /*6560*/  ISETP.NE.AND P1, PT, R6, 0x1, PT ;  /* 0x000000010600780c */ /* 0x000fe40003f25270 */
[----:B0-----:R-:W-:-:S04]  /*6570*/  IADD3 R4, PT, PT, R7, -0x1, RZ ;  /* 0xffffffff07047810 */ /* 0x001fc80007ffe0ff */
[----:B------:R-:W-:Y:S02]  /*6580*/  ISETP.NE.AND P0, PT, R4, UR5, PT ;  /* 0x0000000504007c0c */ /* 0x000fe4000bf05270 */
[----:B------:R-:W-:Y:S02]  /*6590*/  SHF.L.U32 R4, R7, 0x1, RZ ;  /* 0x0000000107047819 */ /* 0x000fe400000006ff */
[----:B------:R-:W-:Y:S02]  /*65a0*/  ISETP.NE.OR P0, PT, R5, UR16, P0 ;  /* 0x0000001005007c0c */ /* 0x000fe40008705670 */
[----:B------:R-:W-:-:S05]  /*65b0*/  SEL R5, R4, RZ, P1 ;  /* 0x000000ff04057207 */ /* 0x000fca0000800000 */
[----:B--2---:R-:W-:Y:S01]  /*65c0*/  IMAD.WIDE.U32 R2, R5, 0x4, R2 ;  /* 0x0000000405027825 */ /* 0x004fe200078e0002 */
[----:B------:R-:W-:Y:S06]  /*65d0*/  @P2 BRA `(.L_x_122) ;  /* 0x0000000000142947 */ /* 0x000fec0003800000 */
[----:B------:R-:W-:Y:S01]  /*65e0*/  HFMA2 R5, -RZ, RZ, 0, 5.9604644775390625e-08 ;  /* 0x00000001ff057431 */ /* 0x000fe200000001ff */
[----:B------:R-:W-:Y:S06]  /*65f0*/  MEMBAR.ALL.GPU ;  /* 0x0000000000007992 */ /* 0x000fec000000a000 */
[----:B------:R-:W-:-:S00]  /*6600*/  ERRBAR ;  /* 0x00000000000079ab */ /* 0x000fc00000000000 */
[----:B------:R-:W-:Y:S06]  /*6610*/  CGAERRBAR ;  /* 0x00000000000075ab */ /* 0x000fec0000000000 */
[----:B------:R0:W-:Y:S02]  /*6620*/  REDG.E.ADD.S32.STRONG.GPU desc[UR14][R2.64], R5 ;  /* 0x000000050200798e */ /* 0x0001e4000c12e30e */
.L_x_122:
[----:B------:R-:W-:Y:S05]  /*6630*/  BSYNC.RECONVERGENT B0 ;  /* 0x0000000000007941 */ /* 0x000fea0003800200 */
.L_x_121:
[----:B------:R-:W-:Y:S05]  /*6640*/  @P0 EXIT ;  /* 0x000000000000094d */ /* 0x000fea0003800000 */
[----:B------:R-:W-:Y:S05]  /*6650*/  @P2 BRA `(.L_x_123) ;  /* 0x0000000000202947 */ /* 0x000fea0003800000 */
[----:B------:R-:W-:-:S05]  /*6660*/  IMAD R4, R6, R7, RZ ;  /* 0x0000000706047224 */ /* 0x000fca00078e02ff */
[----:B------:R-:W-:-:S13]  /*6670*/  ISETP.NE.AND P0, PT, R4, -0x1, PT ;  /* 0xffffffff0400780c */ /* 0x000fda0003f05270 */
[----:B------:R-:W-:Y:S05]  /*6680*/  @!P0 BRA `(.L_x_123) ;  /* 0x0000000000148947 */ /* 0x000fea0003800000 */
.L_x_124:
[----:B0-----:R-:W2:Y:S04]  /*6690*/  LDG.E.STRONG.GPU R5, desc[UR14][R2.64] ;  /* 0x0000000e02057981 */ /* 0x001ea8000c1ef900 */
[----:B--2---:R-:W-:Y:S01]  /*66a0*/  CCTL.IVALL ;  /* 0x00000000ff00798f */ /* 0x004fe20002000000 */
[----:B------:R-:W-:Y:S05]  /*66b0*/  YIELD ;  /* 0x0000000000007946 */ /* 0x000fea0003800000 */
[----:B------:R-:W-:-:S13]  /*66c0*/  ISETP.NE.AND P0, PT, R5, R4, PT ;  /* 0x000000040500720c */ /* 0x000fda0003f05270 */
[----:B------:R-:W-:Y:S05]  /*66d0*/  @P0 BRA `(.L_x_124) ;  /* 0xfffffffc00ec0947 */ /* 0x000fea000383ffff */
.L_x_123:
[----:B------:R-:W-:Y:S05]  /*66e0*/  WARPSYNC.ALL ;  /* 0x0000000000007948 */ /* 0x000fea0003800000 */
[----:B------:R-:W0:Y:S08]  /*66f0*/  LDC.64 R6, c[0x0][0x3f8] ;  /* 0x0000fe00ff067b82 */ /* 0x000e300000000a00 */
[----:B------:R-:W-:Y:S01]  /*6700*/  BAR.SYNC.DEFER_BLOCKING 0x0 ;  /* 0x0000000000007b1d */ /* 0x000fe20000010000 */
[----:B0-----:R-:W-:-:S04]  /*6710*/  LEA.HI R3, P0, R7, R6, RZ, 0x1 ;  /* 0x0000000607037211 */ /* 0x001fc800078108ff */
[----:B------:R-:W-:-:S04]  /*6720*/  IADD3.X R2, PT, PT, RZ, R7, RZ, P0, !PT ;  /* 0x00000007ff027210 */ /* 0x000fc800007fe4ff */
        /* <DEDUP_REMOVED lines=44> */
[----:B------:R-:W0:Y:S01]  /*69f0*/  LDCU.64 UR4, c[0x0][0x3d8] ;  /* 0x00007b00ff0477ac */ /* 0x000e220008000a00 */
[----:B------:R-:W-:Y:S02]  /*6a00*/  IADD3 R9, PT, PT, R17, 0x1, RZ ;  /* 0x0000000111097810 */ /* 0x000fe40007ffe0ff */
[----:B------:R-:W-:Y:S01]  /*6a10*/  MOV R10, R0 ;  /* 0x00000000000a7202 */ /* 0x000fe20000000f00 */
[----:B------:R-:W1:Y:S01]  /*6a20*/  LDCU.64 UR6, c[0x0][0x390] ;  /* 0x00007200ff0677ac */ /* 0x000e620008000a00 */
[----:B------:R-:W-:Y:S02]  /*6a30*/  LOP3.LUT R9, R9, 0x3, RZ, 0xc0, !PT ;  /* 0x0000000309097812 */ /* 0x000fe400078ec0ff */
[C---:B------:R-:W-:Y:S01]  /*6a40*/  SHF.L.U32 R23, R0.reuse, 0x3, RZ ;  /* 0x0000000300177819 */ /* 0x040fe200000006ff */
[----:B------:R-:W2:Y:S01]  /*6a50*/  LDCU.64 UR8, c[0x0][0x388] ;  /* 0x00007100ff0877ac */ /* 0x000ea20008000a00 */
[--C-:B------:R-:W-:Y:S01]  /*6a60*/  SHF.L.U64.HI R24, R0, 0x3, R11.reuse ;  /* 0x0000000300187819 */ /* 0x100fe2000001020b */
[----:B------:R-:W-:Y:S01]  /*6a70*/  IMAD.WIDE.U32 R4, R9, 0xe0, R10 ;  /* 0x000000e009047825 */ /* 0x000fe200078e000a */
[----:B------:R-:W-:-:S02]  /*6a80*/  SHF.L.U32 R31, R7, 0x2, RZ ;  /* 0x00000002071f7819 */ /* 0x000fc400000006ff */
[----:B------:R-:W-:Y:S02]  /*6a90*/  SHF.L.U64.HI R33, R3, 0x2, R2 ;  /* 0x0000000203217819 */ /* 0x000fe40000010202 */
[----:B------:R-:W-:Y:S02]  /*6aa0*/  SHF.L.U64.HI R29, R30, 0x2, R35 ;  /* 0x000000021e1d7819 */ /* 0x000fe40000010223 */
[C---:B0-----:R-:W-:Y:S01]  /*6ab0*/  LEA R27, P1, R0.reuse, UR4, 0x2 ;  /* 0x00000004001b7c11 */ /* 0x041fe2000f8210ff */
[----:B------:R-:W-:Y:S01]  /*6ac0*/  UMOV UR4, URZ ;  /* 0x000000ff00047c82 */ /* 0x000fe20008000000 */
[----:B-1----:R-:W-:Y:S02]  /*6ad0*/  IADD3 R25, P2, PT, R23, UR6, RZ ;  /* 0x0000000617197c10 */ /* 0x002fe4000ff5e0ff */
[----:B------:R-:W-:Y:S02]  /*6ae0*/  LEA.HI.X R28, R0, UR5, R11, 0x2, P1 ;  /* 0x00000005001c7c11 */ /* 0x000fe400088f140b */
[----:B------:R-:W-:-:S02]  /*6af0*/  IADD3 R11, PT, PT, R5, UR4, RZ ;  /* 0x00000004050b7c10 */ /* 0x000fc4000fffe0ff */
[----:B------:R-:W-:Y:S01]  /*6b00*/  MOV R0, R4 ;  /* 0x0000000400007202 */ /* 0x000fe20000000f00 */
[----:B------:R-:W-:Y:S01]  /*6b10*/  IMAD.WIDE.U32 R4, R6, 0x4, RZ ;  /* 0x0000000406047825 */ /* 0x000fe200078e00ff */
[C---:B------:R-:W-:Y:S02]  /*6b20*/  IADD3.X R26, PT, PT, R24.reuse, UR7, RZ, P2, !PT ;  /* 0x00000007181a7c10 */ /* 0x040fe400097fe4ff */
[----:B--2---:R-:W-:Y:S02]  /*6b30*/  IADD3 R23, P1, PT, R23, UR8, RZ ;  /* 0x0000000817177c10 */ /* 0x004fe4000ff3e0ff */
[----:B------:R-:W-:Y:S02]  /*6b40*/  IADD3 R10, P2, PT, RZ, -R9, RZ ;  /* 0x80000009ff0a7210 */ /* 0x000fe40007f5e0ff */
[----:B------:R-:W-:Y:S02]  /*6b50*/  IADD3.X R24, PT, PT, R24, UR9, RZ, P1, !PT ;  /* 0x0000000918187c10 */ /* 0x000fe40008ffe4ff */
[----:B------:R-:W-:-:S02]  /*6b60*/  IADD3 R31, PT, PT, R5, R31, RZ ;  /* 0x0000001f051f7210 */ /* 0x000fc40007ffe0ff */
[----:B------:R-:W-:-:S07]  /*6b70*/  IADD3.X R22, PT, PT, RZ, -0x1, RZ, P2, !PT ;  /* 0xffffffffff167810 */ /* 0x000fce00017fe4ff */
.L_x_127:
        /* <DEDUP_REMOVED lines=29> */
.L_x_126:
[----:B------:R-:W-:Y:S05]  /*6d50*/  BSYNC.RECONVERGENT B0 ;  /* 0x0000000000007941 */ /* 0x000fea0003800200 */
.L_x_125:
[----:B------:R-:W-:Y:S05]  /*6d60*/  @!P0 EXIT ;  /* 0x000000000000894d */ /* 0x000fea0003800000 */
[C---:B------:R-:W-:Y:S01]  /*6d70*/  SHF.L.U64.HI R4, R6.reuse, 0x2, R7 ;  /* 0x0000000206047819 */ /* 0x040fe20000010207 */
[----:B------:R-:W1:Y:S01]  /*6d80*/  LDCU.64 UR4, c[0x0][0x3d8] ;  /* 0x00007b00ff0477ac */ /* 0x000e620008000a00 */
[----:B------:R-:W-:Y:S02]  /*6d90*/  SHF.L.U32 R7, R6, 0x2, RZ ;  /* 0x0000000206077819 */ /* 0x000fe400000006ff */
[C---:B0-----:R-:W-:Y:S01]  /*6da0*/  SHF.L.U64.HI R8, R30.reuse, 0x2, R35 ;  /* 0x000000021e087819 */ /* 0x041fe20000010223 */
[----:B------:R-:W0:Y:S01]  /*6db0*/  LDCU.64 UR6, c[0x0][0x388] ;  /* 0x00007100ff0677ac */ /* 0x000e220008000a00 */
[----:B------:R-:W-:Y:S02]  /*6dc0*/  SHF.L.U32 R9, R30, 0x2, RZ ;  /* 0x000000021e097819 */ /* 0x000fe400000006ff */
[C---:B------:R-:W-:Y:S01]  /*6dd0*/  SHF.L.U64.HI R5, R3.reuse, 0x2, R2 ;  /* 0x0000000203057819 */ /* 0x040fe20000010202 */
[----:B------:R-:W2:Y:S01]  /*6de0*/  LDCU.64 UR8, c[0x0][0x390] ;  /* 0x00007200ff0877ac */ /* 0x000ea20008000a00 */
[----:B------:R-:W-:-:S07]  /*6df0*/  SHF.L.U32 R6, R3, 0x2, RZ ;  /* 0x0000000203067819 */ /* 0x000fce00000006ff */
.L_x_128:
[C---:B------:R-:W-:Y:S02]  /*6e00*/  SHF.L.U32 R10, R0.reuse, 0x2, RZ ;  /* 0x00000002000a7819 */ /* 0x040fe400000006ff */
[----:B---3--:R-:W-:Y:S02]  /*6e10*/  SHF.L.U64.HI R21, R0, 0x2, R11 ;  /* 0x0000000200157819 */ /* 0x008fe4000001020b */
[----:B-1----:R-:W-:-:S04]  /*6e20*/  IADD3 R12, P0, PT, R10, UR4, RZ ;  /* 0x000000040a0c7c10 */ /* 0x002fc8000ff1e0ff */
[----:B------:R-:W-:Y:S02]  /*6e30*/  IADD3.X R13, PT, PT, R21, UR5, RZ, P0, !PT ;  /* 0x00000005150d7c10 */ /* 0x000fe400087fe4ff */
[C---:B------:R-:W-:Y:S02]  /*6e40*/  IADD3 R14, P0, PT, R12.reuse, R6, RZ ;  /* 0x000000060c0e7210 */ /* 0x040fe40007f1e0ff */
[C---:B------:R-:W-:Y:S01]  /*6e50*/  IADD3 R18, P1, PT, R12.reuse, R9, RZ ;  /* 0x000000090c127210 */ /* 0x040fe20007f3e0ff */
[----:B------:R1:W3:Y:S01]  /*6e60*/  LDG.E R24, desc[UR14][R12.64] ;  /* 0x0000000e0c187981 */ /* 0x0002e2000c1e1900 */
[C---:B------:R-:W-:Y:S02]  /*6e70*/  IADD3.X R15, PT, PT, R13.reuse, R5, RZ, P0, !PT ;  /* 0x000000050d0f7210 */ /* 0x040fe400007fe4ff */
[----:B------:R-:W-:Y:S02]  /*6e80*/  IADD3 R16, P0, PT, R12, R7, RZ ;  /* 0x000000070c107210 */ /* 0x000fe40007f1e0ff */
[C---:B------:R-:W-:Y:S01]  /*6e90*/  IADD3.X R19, PT, PT, R13.reuse, R8, RZ, P1, !PT ;  /* 0x000000080d137210 */ /* 0x040fe20000ffe4ff */
[----:B------:R4:W3:Y:S01]  /*6ea0*/  LDG.E R25, desc[UR14][R14.64] ;  /* 0x0000000e0e197981 */ /* 0x0008e2000c1e1900 */
[----:B------:R-:W-:-:S03]  /*6eb0*/  IADD3.X R17, PT, PT, R13, R4, RZ, P0, !PT ;  /* 0x000000040d117210 */ /* 0x000fc600007fe4ff */
[----:B------:R-:W5:Y:S04]  /*6ec0*/  LDG.E R27, desc[UR14][R18.64] ;  /* 0x0000000e121b7981 */ /* 0x000f68000c1e1900 */
[----:B------:R4:W5:Y:S01]  /*6ed0*/  LDG.E R26, desc[UR14][R16.64] ;  /* 0x0000000e101a7981 */ /* 0x000962000c1e1900 */
[C---:B------:R-:W-:Y:S02]  /*6ee0*/  SHF.L.U32 R33, R0.reuse, 0x3, RZ ;  /* 0x0000000300217819 */ /* 0x040fe400000006ff */
[----:B------:R-:W-:Y:S02]  /*6ef0*/  SHF.L.U64.HI R34, R0, 0x3, R11 ;  /* 0x0000000300227819 */ /* 0x000fe4000001020b */
[----:B------:R-:W-:Y:S02]  /*6f00*/  LOP3.LUT R22, R33, 0xfffffff8, RZ, 0xc0, !PT ;  /* 0xfffffff821167812 */ /* 0x000fe400078ec0ff */
[----:B------:R-:W-:-:S02]  /*6f10*/  LOP3.LUT R10, R10, 0xfffffffc, RZ, 0xc0, !PT ;  /* 0xfffffffc0a0a7812 */ /* 0x000fc400078ec0ff */
[----:B-1----:R-:W-:Y:S02]  /*6f20*/  LOP3.LUT R12, R34, 0x3, RZ, 0xc0, !PT ;  /* 0x00000003220c7812 */ /* 0x002fe400078ec0ff */
[C---:B0-----:R-:W-:Y:S02]  /*6f30*/  IADD3 R20, P0, PT, R22.reuse, UR6, RZ ;  /* 0x0000000616147c10 */ /* 0x041fe4000ff1e0ff */
[----:B------:R-:W-:Y:S02]  /*6f40*/  LOP3.LUT R11, R21, 0x3, RZ, 0xc0, !PT ;  /* 0x00000003150b7812 */ /* 0x000fe400078ec0ff */
[----:B--2---:R-:W-:Y:S02]  /*6f50*/  IADD3 R22, P1, PT, R22, UR8, RZ ;  /* 0x0000000816167c10 */ /* 0x004fe4000ff3e0ff */
[----:B------:R-:W-:Y:S02]  /*6f60*/  IADD3 R10, P2, PT, R10, UR4, RZ ;  /* 0x000000040a0a7c10 */ /* 0x000fe4000ff5e0ff */
[----:B------:R-:W-:-:S02]  /*6f70*/  IADD3.X R21, PT, PT, R12, UR7, RZ, P0, !PT ;  /* 0x000000070c157c10 */ /* 0x000fc400087fe4ff */
[----:B------:R-:W-:Y:S02]  /*6f80*/  IADD3.X R23, PT, PT, R12, UR9, RZ, P1, !PT ;  /* 0x000000090c177c10 */ /* 0x000fe40008ffe4ff */
[----:B------:R-:W-:Y:S02]  /*6f90*/  IADD3.X R11, PT, PT, R11, UR5, RZ, P2, !PT ;  /* 0x000000050b0b7c10 */ /* 0x000fe400097fe4ff */
[C---:B----4-:R-:W-:Y:S02]  /*6fa0*/  IADD3 R14, P0, PT, R10.reuse, R6, RZ ;  /* 0x000000060a0e7210 */ /* 0x050fe40007f1e0ff */
[C---:B------:R-:W-:Y:S02]  /*6fb0*/  IADD3 R16, P1, PT, R10.reuse, R7, RZ ;  /* 0x000000070a107210 */ /* 0x040fe40007f3e0ff */
[----:B------:R-:W-:Y:S02]  /*6fc0*/  IADD3 R12, P2, PT, R10, R9, RZ ;  /* 0x000000090a0c7210 */ /* 0x000fe40007f5e0ff */
[----:B------:R-:W-:-:S02]  /*6fd0*/  IADD3.X R15, PT, PT, R11, R5, RZ, P0, !PT ;  /* 0x000000050b0f7210 */ /* 0x000fc400007fe4ff */
[C---:B------:R-:W-:Y:S02]  /*6fe0*/  IADD3.X R17, PT, PT, R11.reuse, R4, RZ, P1, !PT ;  /* 0x000000040b117210 */ /* 0x040fe40000ffe4ff */
[----:B------:R-:W-:Y:S01]  /*6ff0*/  IADD3.X R13, PT, PT, R11, R8, RZ, P2, !PT ;  /* 0x000000080b0d7210 */ /* 0x000fe200017fe4ff */
[----:B---3--:R0:W-:Y:S04]  /*7000*/  STG.E.64 desc[UR14][R20.64], R24 ;  /* 0x0000001814007986 */ /* 0x0081e8000c101b0e */
        /* <DEDUP_REMOVED lines=15> */
[----:B------:R-:W3:Y:S04]  /*7100*/  LDG.E R24, desc[UR14][R10.64+0x700] ;  /* 0x0007000e0a187981 */ /* 0x000ee8000c1e1900 */
[----:B------:R-:W3:Y:S04]  /*7110*/  LDG.E R25, desc[UR14][R14.64+0x700] ;  /* 0x0007000e0e197981 */ /* 0x000ee8000c1e1900 */
[----:B-1----:R-:W4:Y:S04]  /*7120*/  LDG.E R26, desc[UR14][R16.64+0x700] ;  /* 0x0007000e101a7981 */ /* 0x002f28000c1e1900 */
        /* <DEDUP_REMOVED lines=11> */
[----:B------:R1:W4:Y:S04]  /*71e0*/  LDG.E R28, desc[UR14][R10.64+0xa80] ;  /* 0x000a800e0a1c7981 */ /* 0x000328000c1e1900 */
[----:B------:R-:W4:Y:S04]  /*71f0*/  LDG.E R29, desc[UR14][R14.64+0xa80] ;  /* 0x000a800e0e1d7981 */ /* 0x000f28000c1e1900 */
        /* <DEDUP_REMOVED lines=13> */
[----:B-1----:R-:W-:Y:S01]  /*72d0*/  HFMA2 R11, -RZ, RZ, 0, 0 ;  /* 0x00000000ff0b7431 */ /* 0x002fe200000001ff */
[----:B----4-:R3:W-:Y:S04]  /*72e0*/  STG.E.64 desc[UR14][R20.64], R28 ;  /* 0x0000001c14007986 */ /* 0x0107e8000c101b0e */
[----:B--2---:R3:W-:Y:S07]  /*72f0*/  STG.E.64 desc[UR14][R22.64], R30 ;  /* 0x0000001e16007986 */ /* 0x0047ee000c101b0e */
[----:B------:R-:W-:Y:S05]  /*7300*/  @P0 BRA `(.L_x_128) ;  /* 0xfffffff800bc0947 */ /* 0x000fea000383ffff */
[----:B------:R-:W-:Y:S05]  /*7310*/  EXIT ;  /* 0x000000000000794d */ /* 0x000fea0003800000 */
.L_x_129:
        /* <DEDUP_REMOVED lines=14> */
.L_x_3409:


//--------------------- .text._Z35group_norm_nhwc_bwd_one_pass_kernelI11Bf16IOFp32WLi512ELi14ELi224EEv26Group_norm_nhwc_bwd_params --------------------------
	.section	.text._Z35group_norm_nhwc_bwd_one_pass_kernelI11Bf16IOFp32WLi512ELi14ELi224EEv26Group_norm_nhwc_bwd_params,"ax",@progbits
	.align	128
        .global         _Z35group_norm_nhwc_bwd_one_pass_kernelI11Bf16IOFp32WLi512ELi14ELi224EEv26Group_norm_nhwc_bwd_params
        .type           _Z35group_norm_nhwc_bwd_one_pass_kernelI11Bf16IOFp32WLi512ELi14ELi224EEv26Group_norm_nhwc_bwd_params,@function
        .size           _Z35group_norm_nhwc_bwd_one_pass_kernelI11Bf16IOFp32WLi512ELi14ELi224EEv26Group_norm_nhwc_bwd_params,(.L_x_3410 - _Z35group_norm_nhwc_bwd_one_pass_kernelI11Bf16IOFp32WLi512ELi14ELi224EEv26Group_norm_nhwc_bwd_params)
        .other          _Z35group_norm_nhwc_bwd_one_pass_kernelI11Bf16IOFp32WLi512ELi14ELi224EEv26Group_norm_nhwc_bwd_params,@"STO_CUDA_ENTRY STV_DEFAULT"
_Z35group_norm_nhwc_bwd_one_pass_kernelI11Bf16IOFp32WLi512ELi14ELi224EEv26Group_norm_nhwc_bwd_params:
.text._Z35group_norm_nhwc_bwd_one_pass_kernelI11Bf16IOFp32WLi512ELi14ELi224EEv26Group_norm_nhwc_bwd_params:
[----:B------:R-:W-:Y:S01]  /*0000*/  LDC R1, c[0x0][0x37c] ;  /* 0x0000df00ff017b82 */ /* 0x000fe20000000800 */
[----:B------:R-:W0:Y:S01]  /*0010*/  S2R R0, SR_CTAID.Y ;  /* 0x0000000000007919 */ /* 0x000e220000002600 */
[----:B------:R-:W1:Y:S06]  /*0020*/  LDCU UR4, c[0x0][0x410] ;  /* 0x00008200ff0477ac */ /* 0x000e6c0008000800 */
[----:B------:R-:W2:Y:S01]  /*0030*/  S2UR UR10, SR_CTAID.X ;  /* 0x00000000000a79c3 */ /* 0x000ea20000002500 */
[----:B------:R-:W3:Y:S01]  /*0040*/  S2R R2, SR_TID.X ;  /* 0x0000000000027919 */ /* 0x000ee20000002100 */
[----:B------:R-:W1:Y:S01]  /*0050*/  LDCU UR5, c[0x0][0x3e0] ;  /* 0x00007c00ff0577ac */ /* 0x000e620008000800 */
[----:B------:R-:W4:Y:S01]  /*0060*/  LDCU.64 UR8, c[0x0][0x358] ;  /* 0x00006b00ff0877ac */ /* 0x000f220008000a00 */
[----:B-1----:R-:W-:-:S06]  /*0070*/  UIMAD UR4, UR4, UR5, URZ ;  /* 0x00000005040472a4 */ /* 0x002fcc000f8e02ff */
[----:B0-----:R-:W-:-:S13]  /*0080*/  ISETP.GE.AND P0, PT, R0, UR4, PT ;  /* 0x0000000400007c0c */ /* 0x001fda000bf06270 */
[----:B--234-:R-:W-:Y:S05]  /*0090*/  @P0 BRA `(.L_x_130) ;  /* 0x000000a000540947 */ /* 0x01cfea0003800000 */
[----:B------:R-:W0:Y:S01]  /*00a0*/  LDC R7, c[0x0][0x41c] ;  /* 0x00010700ff077b82 */ /* 0x000e220000000800 */
[----:B------:R-:W-:Y:S01]  /*00b0*/  LOP3.LUT R5, R2, 0xffff, RZ, 0xc0, !PT ;  /* 0x0000ffff02057812 */ /* 0x000fe200078ec0ff */
[----:B------:R-:W-:Y:S01]  /*00c0*/  UMOV UR5, 0x400 ;  /* 0x0000040000057882 */ /* 0x000fe20000000000 */
[----:B------:R-:W-:Y:S01]  /*00d0*/  SHF.R.U32.HI R77, RZ, 0x2, R2 ;  /* 0x00000002ff4d7819 */ /* 0x000fe20000011602 */
[----:B------:R-:W-:Y:S01]  /*00e0*/  UIADD3 UR6, UPT, UPT, UR5, 0x50, URZ ;  /* 0x0000005005067890 */ /* 0x000fe2000fffe0ff */
[----:B------:R-:W-:Y:S02]  /*00f0*/  HFMA2 R64, -RZ, RZ, 0, 0 ;  /* 0x00000000ff407431 */ /* 0x000fe400000001ff */
[----:B------:R-:W-:Y:S01]  /*0100*/  IMAD R6, R5, 0x2493, RZ ;  /* 0x0000249305067824 */ /* 0x000fe200078e02ff */
[----:B------:R-:W-:Y:S01]  /*0110*/  MOV R63, R0 ;  /* 0x00000000003f7202 */ /* 0x000fe20000000f00 */
[----:B------:R-:W1:Y:S01]  /*0120*/  S2UR UR7, SR_CgaCtaId ;  /* 0x00000000000779c3 */ /* 0x000e620000008800 */
[----:B------:R-:W2:Y:S01]  /*0130*/  S2R R5, SR_LANEID ;  /* 0x0000000000057919 */ /* 0x000ea20000000000 */
[----:B------:R-:W-:Y:S01]  /*0140*/  LOP3.LUT R77, R77, 0xf8, RZ, 0xc0, !PT ;  /* 0x000000f84d4d7812 */ /* 0x000fe200078ec0ff */
[----:B------:R-:W3:Y:S01]  /*0150*/  LDCU.U8 UR11, c[0x0][0x414] ;  /* 0x00008280ff0b77ac */ /* 0x000ee20008000000 */
[----:B------:R-:W-:-:S04]  /*0160*/  SHF.R.U32.HI R6, RZ, 0x10, R6 ;  /* 0x00000010ff067819 */ /* 0x000fc80000011606 */
[----:B------:R-:W4:Y:S08]  /*0170*/  LDC R3, c[0x0][0x374] ;  /* 0x0000dd00ff037b82 */ /* 0x000f300000000800 */
[----:B------:R-:W5:Y:S01]  /*0180*/  LDC R4, c[0x0][0x370] ;  /* 0x0000dc00ff047b82 */ /* 0x000f620000000800 */
[----:B0-----:R-:W-:Y:S01]  /*0190*/  IMAD R80, R7, UR10, R6 ;  /* 0x0000000a07507c24 */ /* 0x001fe2000f8e0206 */
[----:B------:R-:W-:-:S04]  /*01a0*/  PRMT R6, R6, 0x9910, RZ ;  /* 0x0000991006067816 */ /* 0x000fc800000000ff */
[----:B------:R-:W-:Y:S01]  /*01b0*/  LEA R6, R6, -R6, 0x3 ;  /* 0x8000000606067211 */ /* 0x000fe200078e18ff */
[----:B-1----:R-:W-:Y:S01]  /*01c0*/  ULEA UR6, UR7, UR6, 0x18 ;  /* 0x0000000607067291 */ /* 0x002fe2000f8ec0ff */
[C---:B------:R-:W-:Y:S01]  /*01d0*/  IADD3 R74, PT, PT, R80.reuse, 0x100, RZ ;  /* 0x00000100504a7810 */ /* 0x040fe20007ffe0ff */
[----:B------:R-:W-:Y:S01]  /*01e0*/  ULEA UR5, UR7, UR5, 0x18 ;  /* 0x0000000507057291 */ /* 0x000fe2000f8ec0ff */
[----:B------:R-:W-:Y:S02]  /*01f0*/  IADD3 R79, PT, PT, RZ, -R6, RZ ;  /* 0x80000006ff4f7210 */ /* 0x000fe40007ffe0ff */
[C---:B------:R-:W-:Y:S02]  /*0200*/  IADD3 R73, PT, PT, R80.reuse, 0x120, RZ ;  /* 0x0000012050497810 */ /* 0x040fe40007ffe0ff */
[----:B------:R-:W-:Y:S02]  /*0210*/  PRMT R79, R79, 0x7710, RZ ;  /* 0x000077104f4f7816 */ /* 0x000fe400000000ff */
[----:B------:R-:W-:-:S02]  /*0220*/  IADD3 R72, PT, PT, R80, 0x140, RZ ;  /* 0x0000014050487810 */ /* 0x000fc40007ffe0ff */
[C---:B------:R-:W-:Y:S02]  /*0230*/  IADD3 R71, PT, PT, R80.reuse, 0x160, RZ ;  /* 0x0000016050477810 */ /* 0x040fe40007ffe0ff */
[C---:B------:R-:W-:Y:S02]  /*0240*/  IADD3 R70, PT, PT, R80.reuse, 0x180, RZ ;  /* 0x0000018050467810 */ /* 0x040fe40007ffe0ff */
[C---:B------:R-:W-:Y:S02]  /*0250*/  IADD3 R69, PT, PT, R80.reuse, 0x1a0, RZ ;  /* 0x000001a050457810 */ /* 0x040fe40007ffe0ff */
[C---:B------:R-:W-:Y:S02]  /*0260*/  IADD3 R68, PT, PT, R80.reuse, 0x1c0, RZ ;  /* 0x000001c050447810 */ /* 0x040fe40007ffe0ff */
[----:B------:R-:W-:Y:S02]  /*0270*/  IADD3 R67, PT, PT, R80, 0x1e0, RZ ;  /* 0x000001e050437810 */ /* 0x000fe40007ffe0ff */
[----:B------:R-:W-:-:S02]  /*0280*/  IADD3 R79, PT, PT, R79, R2, RZ ;  /* 0x000000024f4f7210 */ /* 0x000fc40007ffe0ff */
[CC--:B----4-:R-:W-:Y:S02]  /*0290*/  LEA R66, R3.reuse, R0.reuse, 0x2 ;  /* 0x0000000003427211 */ /* 0x0d0fe400078e10ff */
[----:B------:R-:W-:Y:S02]  /*02a0*/  LEA R65, R3, R0, 0x1 ;  /* 0x0000000003417211 */ /* 0x000fe400078e08ff */
[----:B-----5:R-:W-:Y:S02]  /*02b0*/  LOP3.LUT R76, R4, 0x7, RZ, 0xc0, !PT ;  /* 0x00000007044c7812 */ /* 0x020fe400078ec0ff */
[----:B------:R-:W-:Y:S02]  /*02c0*/  LEA R78, R2, UR6, 0x4 ;  /* 0x00000006024e7c11 */ /* 0x000fe4000f8e20ff */
[----:B------:R-:W-:Y:S02]  /*02d0*/  IADD3 R75, PT, PT, R80, 0xe0, RZ ;  /* 0x000000e0504b7810 */ /* 0x000fe40007ffe0ff */
[----:B------:R-:W-:-:S02]  /*02e0*/  SHF.R.S32.HI R6, RZ, 0x1f, R74 ;  /* 0x0000001fff067819 */ /* 0x000fc4000001144a */
[----:B------:R-:W-:Y:S02]  /*02f0*/  SHF.R.S32.HI R7, RZ, 0x1f, R73 ;  /* 0x0000001fff077819 */ /* 0x000fe40000011449 */
[----:B------:R-:W-:Y:S02]  /*0300*/  SHF.R.S32.HI R8, RZ, 0x1f, R72 ;  /* 0x0000001fff087819 */ /* 0x000fe40000011448 */
[----:B------:R-:W-:Y:S02]  /*0310*/  SHF.R.S32.HI R9, RZ, 0x1f, R71 ;  /* 0x0000001fff097819 */ /* 0x000fe40000011447 */
[----:B------:R-:W-:Y:S02]  /*0320*/  SHF.R.S32.HI R10, RZ, 0x1f, R70 ;  /* 0x0000001fff0a7819 */ /* 0x000fe40000011446 */
[----:B------:R-:W-:Y:S02]  /*0330*/  SHF.R.S32.HI R11, RZ, 0x1f, R69 ;  /* 0x0000001fff0b7819 */ /* 0x000fe40000011445 */
[----:B------:R-:W-:-:S02]  /*0340*/  SHF.R.S32.HI R12, RZ, 0x1f, R68 ;  /* 0x0000001fff0c7819 */ /* 0x000fc40000011444 */
[----:B------:R-:W-:Y:S02]  /*0350*/  SHF.R.S32.HI R13, RZ, 0x1f, R67 ;  /* 0x0000001fff0d7819 */ /* 0x000fe40000011443 */
[----:B--23--:R-:W-:-:S07]  /*0360*/  SHF.L.U32 R79, R79, 0x1, RZ ;  /* 0x000000014f4f7819 */ /* 0x00cfce00000006ff */
.L_x_197:
[----:B0-----:R-:W0:Y:S01]  /*0370*/  LDC R20, c[0x0][0x410] ;  /* 0x00010400ff147b82 */ /* 0x001e220000000800 */
[----:B------:R-:W1:Y:S01]  /*0380*/  LDCU.128 UR12, c[0x0][0x400] ;  /* 0x00008000ff0c77ac */ /* 0x000e620008000c00 */
[----:B------:R-:W-:Y:S02]  /*0390*/  SHF.R.S32.HI R25, RZ, 0x1f, R80 ;  /* 0x0000001fff197819 */ /* 0x000fe40000011450 */
[----:B------:R-:W-:Y:S02]  /*03a0*/  CS2R R60, SRZ ;  /* 0x00000000003c7805 */ /* 0x000fe4000001ff00 */
[----:B------:R-:W-:Y:S02]  /*03b0*/  ISETP.GE.AND P0, PT, R63, RZ, PT ;  /* 0x000000ff3f00720c */ /* 0x000fe40003f06270 */
[----:B------:R-:W-:Y:S02]  /*03c0*/  SHF.R.S32.HI R27, RZ, 0x1f, R75 ;  /* 0x0000001fff1b7819 */ /* 0x000fe4000001144b */
[----:B------:R-:W-:-:S02]  /*03d0*/  LOP3.LUT R42, R79, 0xffff, RZ, 0xc0, !PT ;  /* 0x0000ffff4f2a7812 */ /* 0x000fc400078ec0ff */
[C---:B------:R-:W-:Y:S02]  /*03e0*/  IADD3 R37, PT, PT, R80.reuse, 0x20, RZ ;  /* 0x0000002050257810 */ /* 0x040fe40007ffe0ff */
[C---:B------:R-:W-:Y:S02]  /*03f0*/  IADD3 R41, PT, PT, R80.reuse, 0x40, RZ ;  /* 0x0000004050297810 */ /* 0x040fe40007ffe0ff */
[----:B------:R-:W-:Y:S02]  /*0400*/  SHF.R.S32.HI R39, RZ, 0x1f, R37 ;  /* 0x0000001fff277819 */ /* 0x000fe40000011425 */
[----:B------:R-:W-:Y:S02]  /*0410*/  SHF.R.S32.HI R43, RZ, 0x1f, R41 ;  /* 0x0000001fff2b7819 */ /* 0x000fe40000011429 */
[----:B------:R-:W-:Y:S02]  /*0420*/  MOV R62, RZ ;  /* 0x000000ff003e7202 */ /* 0x000fe40000000f00 */
[----:B-1----:R-:W-:-:S02]  /*0430*/  ISETP.GE.U32.AND P3, PT, R80, UR12, PT ;  /* 0x0000000c50007c0c */ /* 0x002fc4000bf66070 */
[----:B0-----:R-:W-:Y:S02]  /*0440*/  IABS R17, R20 ;  /* 0x0000001400117213 */ /* 0x001fe40000000000 */
[----:B------:R-:W-:Y:S02]  /*0450*/  ISETP.GE.AND.EX P3, PT, R25, UR13, PT, P3 ;  /* 0x0000000d19007c0c */ /* 0x000fe4000bf66330 */
[----:B------:R-:W0:Y:S11]  /*0460*/  I2F.RP R16, R17 ;  /* 0x0000001100107306 */ /* 0x000e360000209400 */
[----:B------:R-:W1:Y:S01]  /*0470*/  @!P3 LDC.64 R22, c[0x0][0x3f8] ;  /* 0x0000fe00ff16bb82 */ /* 0x000e620000000a00 */
[----:B0-----:R-:W0:Y:S02]  /*0480*/  MUFU.RCP R16, R16 ;  /* 0x0000001000107308 */ /* 0x001e240000001000 */
[----:B0-----:R-:W-:-:S06]  /*0490*/  IADD3 R14, PT, PT, R16, 0xffffffe, RZ ;  /* 0x0ffffffe100e7810 */ /* 0x001fcc0007ffe0ff */
[----:B------:R0:W2:Y:S02]  /*04a0*/  F2I.FTZ.U32.TRUNC.NTZ R15, R14 ;  /* 0x0000000e000f7305 */ /* 0x0000a4000021f000 */
[----:B0-----:R-:W-:Y:S02]  /*04b0*/  MOV R14, RZ ;  /* 0x000000ff000e7202 */ /* 0x001fe40000000f00 */
[----:B--2---:R-:W-:-:S05]  /*04c0*/  IADD3 R18, PT, PT, RZ, -R15, RZ ;  /* 0x8000000fff127210 */ /* 0x004fca0007ffe0ff */
[----:B------:R-:W-:Y:S01]  /*04d0*/  IMAD R19, R18, R17, RZ ;  /* 0x0000001112137224 */ /* 0x000fe200078e02ff */
[----:B------:R-:W-:-:S03]  /*04e0*/  IABS R18, R63 ;  /* 0x0000003f00127213 */ /* 0x000fc60000000000 */
[----:B------:R-:W-:Y:S01]  /*04f0*/  IMAD.HI.U32 R15, R15, R19, R14 ;  /* 0x000000130f0f7227 */ /* 0x000fe200078e000e */
[----:B------:R-:W-:-:S04]  /*0500*/  LOP3.LUT R14, R63, R20, RZ, 0x3c, !PT ;  /* 0x000000143f0e7212 */ /* 0x000fc800078e3cff */
[----:B------:R-:W-:Y:S01]  /*0510*/  ISETP.GE.AND P1, PT, R14, RZ, PT ;  /* 0x000000ff0e00720c */ /* 0x000fe20003f26270 */
[----:B------:R-:W-:-:S05]  /*0520*/  IMAD.HI.U32 R15, R15, R18, RZ ;  /* 0x000000120f0f7227 */ /* 0x000fca00078e00ff */
[----:B------:R-:W-:-:S05]  /*0530*/  IADD3 R16, PT, PT, -R15, RZ, RZ ;  /* 0x000000ff0f107210 */ /* 0x000fca0007ffe1ff */
[C---:B------:R-:W-:Y:S02]  /*0540*/  IMAD R16, R17.reuse, R16, R18 ;  /* 0x0000001011107224 */ /* 0x040fe400078e0212 */
[----:B------:R-:W0:Y:S03]  /*0550*/  @!P3 LDC.64 R18, c[0x0][0x3a0] ;  /* 0x0000e800ff12bb82 */ /* 0x000e260000000a00 */
[----:B------:R-:W-:-:S13]  /*0560*/  ISETP.GT.U32.AND P4, PT, R17, R16, PT ;  /* 0x000000101100720c */ /* 0x000fda0003f84070 */
        /* <DEDUP_REMOVED lines=10> */
[----:B------:R-:W-:Y:S01]  /*0610*/  @!P1 IADD3 R15, PT, PT, -R15, RZ, RZ ;  /* 0x000000ff0f0f9210 */ /* 0x000fe20007ffe1ff */
[----:B------:R-:W2:Y:S01]  /*0620*/  @!P3 LDC.64 R20, c[0x0][0x398] ;  /* 0x0000e600ff14bb82 */ /* 0x000ea20000000a00 */
[----:B------:R-:W-:-:S02]  /*0630*/  SEL R120, R17, R16, !P2 ;  /* 0x0000001011787207 */ /* 0x000fc40005000000 */
[----:B------:R-:W-:Y:S02]  /*0640*/  ISETP.GE.U32.AND P0, PT, R75, UR12, PT ;  /* 0x0000000c4b007c0c */ /* 0x000fe4000bf06070 */
[----:B------:R-:W-:Y:S01]  /*0650*/  SEL R15, R17, R15, !P2 ;  /* 0x0000000f110f7207 */ /* 0x000fe20005000000 */
[----:B------:R-:W-:Y:S01]  /*0660*/  IMAD R31, R120, 0xe, RZ ;  /* 0x0000000e781f7824 */ /* 0x000fe200078e02ff */
[----:B------:R-:W-:Y:S02]  /*0670*/  ISETP.GE.AND.EX P0, PT, R27, UR13, PT, P0 ;  /* 0x0000000d1b007c0c */ /* 0x000fe4000bf06300 */
[----:B------:R-:W-:Y:S02]  /*0680*/  SHF.R.S32.HI R14, RZ, 0x1f, R15 ;  /* 0x0000001fff0e7819 */ /* 0x000fe4000001140f */
[----:B------:R-:W-:Y:S02]  /*0690*/  IADD3 R122, P1, PT, R42, R31, RZ ;  /* 0x0000001f2a7a7210 */ /* 0x000fe40007f3e0ff */
[----:B------:R-:W-:Y:S01]  /*06a0*/  ISETP.GE.U32.AND P2, PT, R37, UR12, PT ;  /* 0x0000000c25007c0c */ /* 0x000fe2000bf46070 */
[----:B------:R-:W-:Y:S01]  /*06b0*/  IMAD R14, R14, UR14, RZ ;  /* 0x0000000e0e0e7c24 */ /* 0x000fe2000f8e02ff */
[----:B------:R-:W-:-:S02]  /*06c0*/  LEA.HI.X.SX32 R123, R31, RZ, 0x1, P1 ;  /* 0x000000ff1f7b7211 */ /* 0x000fc400008f0eff */
[----:B------:R-:W-:Y:S01]  /*06d0*/  ISETP.GE.AND.EX P2, PT, R39, UR13, PT, P2 ;  /* 0x0000000d27007c0c */ /* 0x000fe2000bf46320 */
[----:B------:R-:W-:Y:S01]  /*06e0*/  IMAD R125, R15, UR15, R14 ;  /* 0x0000000f0f7d7c24 */ /* 0x000fe2000f8e020e */
[----:B------:R-:W-:Y:S01]  /*06f0*/  ISETP.GE.U32.AND P1, PT, R41, UR12, PT ;  /* 0x0000000c29007c0c */ /* 0x000fe2000bf26070 */
[----:B------:R-:W-:Y:S01]  /*0700*/  IMAD.WIDE.U32 R122, R15, UR14, R122 ;  /* 0x0000000e0f7a7c25 */ /* 0x000fe2000f8e007a */
[----:B------:R-:W3:Y:S02]  /*0710*/  @!P0 LDC.64 R32, c[0x0][0x3f8] ;  /* 0x0000fe00ff208b82 */ /* 0x000ee40000000a00 */
[----:B------:R-:W-:Y:S01]  /*0720*/  ISETP.GE.AND.EX P1, PT, R43, UR13, PT, P1 ;  /* 0x0000000d2b007c0c */ /* 0x000fe2000bf26310 */
[----:B-1----:R-:W-:Y:S01]  /*0730*/  @!P3 IMAD R14, R25, R22, RZ ;  /* 0x00000016190eb224 */ /* 0x002fe200078e02ff */
[----:B------:R-:W-:Y:S02]  /*0740*/  IADD3 R125, PT, PT, R123, R125, RZ ;  /* 0x0000007d7b7d7210 */ /* 0x000fe40007ffe0ff */
[-C--:B------:R-:W-:Y:S01]  /*0750*/  @!P3 MOV R124, R122.reuse ;  /* 0x0000007a007cb202 */ /* 0x080fe20000000f00 */
[----:B------:R-:W-:Y:S01]  /*0760*/  @!P3 IMAD R17, R80, R23, R14 ;  /* 0x000000175011b224 */ /* 0x000fe200078e020e */
[----:B------:R-:W-:-:S02]  /*0770*/  @!P0 MOV R24, R122 ;  /* 0x0000007a00188202 */ /* 0x000fc40000000f00 */
[----:B------:R-:W-:Y:S01]  /*0780*/  @!P0 MOV R25, R125 ;  /* 0x0000007d00198202 */ /* 0x000fe20000000f00 */
[----:B------:R-:W-:Y:S02]  /*0790*/  @!P3 IMAD.WIDE.U32 R14, R80, R22, R124 ;  /* 0x00000016500eb225 */ /* 0x000fe400078e007c */
[----:B------:R-:W1:Y:S03]  /*07a0*/  @!P0 LDC.64 R22, c[0x0][0x3a0] ;  /* 0x0000e800ff168b82 */ /* 0x000e660000000a00 */
[----:B------:R-:W-:Y:S02]  /*07b0*/  @!P3 IADD3 R17, PT, PT, R15, R17, RZ ;  /* 0x000000110f11b210 */ /* 0x000fe40007ffe0ff */
[C---:B------:R-:W-:Y:S02]  /*07c0*/  @!P3 SHF.L.U32 R15, R14.reuse, 0x1, RZ ;  /* 0x000000010e0fb819 */ /* 0x040fe400000006ff */
[----:B------:R-:W-:-:S02]  /*07d0*/  @!P3 SHF.L.U64.HI R28, R14, 0x1, R17 ;  /* 0x000000010e1cb819 */ /* 0x000fc40000010211 */
[C---:B0-----:R-:W-:Y:S01]  /*07e0*/  @!P3 IADD3 R26, P4, PT, R15.reuse, R18, RZ ;  /* 0x000000120f1ab210 */ /* 0x041fe20007f9e0ff */
[----:B------:R-:W0:Y:S01]  /*07f0*/  @!P2 LDC.64 R16, c[0x0][0x3f8] ;  /* 0x0000fe00ff10ab82 */ /* 0x000e220000000a00 */
[----:B--2---:R-:W-:Y:S01]  /*0800*/  @!P3 IADD3 R20, P5, PT, R15, R20, RZ ;  /* 0x000000140f14b210 */ /* 0x004fe20007fbe0ff */
[-C--:B---3--:R-:W-:Y:S01]  /*0810*/  @!P0 IMAD R18, R27, R32.reuse, RZ ;  /* 0x000000201b128224 */ /* 0x088fe200078e02ff */
[C---:B------:R-:W-:Y:S01]  /*0820*/  @!P3 IADD3.X R27, PT, PT, R28.reuse, R19, RZ, P4, !PT ;  /* 0x000000131c1bb210 */ /* 0x040fe200027fe4ff */
[----:B------:R-:W-:Y:S01]  /*0830*/  @!P0 IMAD.WIDE.U32 R24, R75, R32, R24 ;  /* 0x000000204b188225 */ /* 0x000fe200078e0018 */
[----:B------:R-:W-:-:S03]  /*0840*/  @!P3 IADD3.X R21, PT, PT, R28, R21, RZ, P5, !PT ;  /* 0x000000151c15b210 */ /* 0x000fc60002ffe4ff */
[----:B------:R-:W2:Y:S01]  /*0850*/  @!P0 LDC.64 R14, c[0x0][0x398] ;  /* 0x0000e600ff0e8b82 */ /* 0x000ea20000000a00 */
[----:B------:R-:W-:Y:S01]  /*0860*/  @!P0 IMAD R29, R75, R33, R18 ;  /* 0x000000214b1d8224 */ /* 0x000fe200078e0212 */
[C---:B------:R-:W-:Y:S01]  /*0870*/  @!P0 SHF.L.U32 R35, R24.reuse, 0x1, RZ ;  /* 0x0000000118238819 */ /* 0x040fe200000006ff */
[----:B------:R-:W3:Y:S03]  /*0880*/  @!P3 LDG.E R62, desc[UR8][R26.64] ;  /* 0x000000081a3eb981 */ /* 0x000ee6000c1e1900 */
[----:B------:R-:W-:Y:S01]  /*0890*/  @!P0 IADD3 R19, PT, PT, R25, R29, RZ ;  /* 0x0000001d19138210 */ /* 0x000fe20007ffe0ff */
[----:B------:R4:W3:Y:S01]  /*08a0*/  @!P3 LDG.E R61, desc[UR8][R20.64] ;  /* 0x00000008143db981 */ /* 0x0008e2000c1e1900 */
[----:B-1----:R-:W-:Y:S02]  /*08b0*/  @!P0 IADD3 R28, P4, PT, R35, R22, RZ ;  /* 0x00000016231c8210 */ /* 0x002fe40007f9e0ff */
[----:B------:R-:W-:-:S02]  /*08c0*/  @!P0 SHF.L.U64.HI R30, R24, 0x1, R19 ;  /* 0x00000001181e8819 */ /* 0x000fc40000010213 */
[----:B------:R-:W1:Y:S02]  /*08d0*/  @!P1 LDC.64 R24, c[0x0][0x3f8] ;  /* 0x0000fe00ff189b82 */ /* 0x000e640000000a00 */
[----:B------:R-:W-:Y:S02]  /*08e0*/  @!P0 IADD3.X R29, PT, PT, R30, R23, RZ, P4, !PT ;  /* 0x000000171e1d8210 */ /* 0x000fe400027fe4ff */
[----:B------:R-:W-:-:S04]  /*08f0*/  IADD3 R45, PT, PT, R80, 0x60, RZ ;  /* 0x00000060502d7810 */ /* 0x000fc80007ffe0ff */
[----:B------:R-:W1:Y:S01]  /*0900*/  @!P2 LDC.64 R18, c[0x0][0x3a0] ;  /* 0x0000e800ff12ab82 */ /* 0x000e620000000a00 */
[----:B--2---:R-:W-:-:S07]  /*0910*/  @!P0 IADD3 R34, P3, PT, R35, R14, RZ ;  /* 0x0000000e23228210 */ /* 0x004fce0007f7e0ff */
[----:B------:R-:W2:Y:S01]  /*0920*/  @!P2 LDC.64 R22, c[0x0][0x398] ;  /* 0x0000e600ff16ab82 */ /* 0x000ea20000000a00 */
[----:B0-----:R-:W-:Y:S01]  /*0930*/  @!P2 IMAD R14, R39, R16, RZ ;  /* 0x00000010270ea224 */ /* 0x001fe200078e02ff */
[----:B------:R-:W-:Y:S02]  /*0940*/  @!P0 IADD3.X R35, PT, PT, R30, R15, RZ, P3, !PT ;  /* 0x0000000f1e238210 */ /* 0x000fe40001ffe4ff */
[----:B------:R-:W-:Y:S02]  /*0950*/  ISETP.GE.U32.AND P3, PT, R45, UR12, PT ;  /* 0x0000000c2d007c0c */ /* 0x000fe4000bf66070 */
[----:B------:R-:W-:Y:S02]  /*0960*/  SHF.R.S32.HI R39, RZ, 0x1f, R45 ;  /* 0x0000001fff277819 */ /* 0x000fe4000001142d */
[----:B----4-:R-:W-:Y:S02]  /*0970*/  @!P2 MOV R20, R122 ;  /* 0x0000007a0014a202 */ /* 0x010fe40000000f00 */
[----:B------:R-:W-:-:S02]  /*0980*/  CS2R R48, SRZ ;  /* 0x0000000000307805 */ /* 0x000fc4000001ff00 */
[----:B------:R-:W-:Y:S01]  /*0990*/  @!P2 MOV R21, R125 ;  /* 0x0000007d0015a202 */ /* 0x000fe20000000f00 */
[----:B------:R-:W0:Y:S01]  /*09a0*/  @!P1 LDC.64 R26, c[0x0][0x3a0] ;  /* 0x0000e800ff1a9b82 */ /* 0x000e220000000a00 */
[----:B------:R-:W-:Y:S01]  /*09b0*/  ISETP.GE.AND.EX P3, PT, R39, UR13, PT, P3 ;  /* 0x0000000d27007c0c */ /* 0x000fe2000bf66330 */
[C---:B------:R-:W-:Y:S02]  /*09c0*/  @!P2 IMAD R17, R37.reuse, R17, R14 ;  /* 0x000000112511a224 */ /* 0x040fe400078e020e */
[----:B------:R-:W-:Y:S01]  /*09d0*/  @!P2 IMAD.WIDE.U32 R20, R37, R16, R20 ;  /* 0x000000102514a225 */ /* 0x000fe200078e0014 */
[----:B------:R-:W-:Y:S01]  /*09e0*/  MOV R14, RZ ;  /* 0x000000ff000e7202 */ /* 0x000fe20000000f00 */
[----:B------:R1:W4:Y:S03]  /*09f0*/  @!P0 LDG.E R48, desc[UR8][R28.64] ;  /* 0x000000081c308981 */ /* 0x000326000c1e1900 */
[----:B------:R-:W-:-:S02]  /*0a00*/  @!P2 IADD3 R21, PT, PT, R21, R17, RZ ;  /* 0x000000111515a210 */ /* 0x000fc40007ffe0ff */
[C---:B------:R-:W-:Y:S01]  /*0a10*/  @!P2 SHF.L.U32 R15, R20.reuse, 0x1, RZ ;  /* 0x00000001140fa819 */ /* 0x040fe200000006ff */
[----:B------:R-:W0:Y:S01]  /*0a20*/  @!P1 LDC.64 R16, c[0x0][0x398] ;  /* 0x0000e600ff109b82 */ /* 0x000e220000000a00 */
[----:B------:R-:W-:Y:S01]  /*0a30*/  @!P2 SHF.L.U64.HI R30, R20, 0x1, R21 ;  /* 0x00000001141ea819 */ /* 0x000fe20000010215 */
[----:B------:R0:W4:Y:S01]  /*0a40*/  @!P0 LDG.E R14, desc[UR8][R34.64] ;  /* 0x00000008220e8981 */ /* 0x000122000c1e1900 */
[----:B-1----:R-:W-:Y:S01]  /*0a50*/  @!P1 IMAD R28, R43, R24, RZ ;  /* 0x000000182b1c9224 */ /* 0x002fe200078e02ff */
[----:B------:R-:W-:-:S04]  /*0a60*/  @!P2 IADD3 R32, P0, PT, R15, R18, RZ ;  /* 0x000000120f20a210 */ /* 0x000fc80007f1e0ff */
[----:B------:R-:W1:Y:S01]  /*0a70*/  @!P3 LDC.64 R20, c[0x0][0x3f8] ;  /* 0x0000fe00ff14bb82 */ /* 0x000e620000000a00 */
[----:B--2---:R-:W-:Y:S01]  /*0a80*/  @!P2 IADD3 R22, P4, PT, R15, R22, RZ ;  /* 0x000000160f16a210 */ /* 0x004fe20007f9e0ff */
[C---:B------:R-:W-:Y:S01]  /*0a90*/  @!P1 IMAD R15, R41.reuse, R25, R28 ;  /* 0x00000019290f9224 */ /* 0x040fe200078e021c */
[----:B------:R-:W-:Y:S02]  /*0aa0*/  @!P1 MOV R28, R122 ;  /* 0x0000007a001c9202 */ /* 0x000fe40000000f00 */
[----:B------:R-:W-:Y:S02]  /*0ab0*/  @!P1 MOV R29, R125 ;  /* 0x0000007d001d9202 */ /* 0x000fe40000000f00 */
[----:B------:R-:W-:Y:S02]  /*0ac0*/  IADD3 R37, PT, PT, R80, 0x80, RZ ;  /* 0x0000008050257810 */ /* 0x000fe40007ffe0ff */
[----:B------:R-:W-:Y:S01]  /*0ad0*/  @!P2 IADD3.X R33, PT, PT, R30, R19, RZ, P0, !PT ;  /* 0x000000131e21a210 */ /* 0x000fe200007fe4ff */
[----:B------:R-:W-:Y:S01]  /*0ae0*/  @!P1 IMAD.WIDE.U32 R24, R41, R24, R28 ;  /* 0x0000001829189225 */ /* 0x000fe200078e001c */
[----:B------:R-:W-:-:S02]  /*0af0*/  ISETP.GE.U32.AND P0, PT, R37, UR12, PT ;  /* 0x0000000c25007c0c */ /* 0x000fc4000bf06070 */
[----:B------:R-:W-:Y:S02]  /*0b00*/  CS2R R58, SRZ ;  /* 0x00000000003a7805 */ /* 0x000fe4000001ff00 */
[----:B------:R-:W-:Y:S01]  /*0b10*/  SHF.R.S32.HI R41, RZ, 0x1f, R37 ;  /* 0x0000001fff297819 */ /* 0x000fe20000011425 */
[----:B------:R-:W2:Y:S01]  /*0b20*/  @!P2 LDG.E R60, desc[UR8][R32.64] ;  /* 0x00000008203ca981 */ /* 0x000ea2000c1e1900 */
[----:B------:R-:W-:Y:S01]  /*0b30*/  @!P1 IADD3 R15, PT, PT, R25, R15, RZ ;  /* 0x0000000f190f9210 */ /* 0x000fe20007ffe0ff */
[----:B------:R-:W1:Y:S01]  /*0b40*/  @!P3 LDC.64 R18, c[0x0][0x398] ;  /* 0x0000e600ff12bb82 */ /* 0x000e620000000a00 */
[----:B------:R-:W-:Y:S02]  /*0b50*/  ISETP.GE.AND.EX P0, PT, R41, UR13, PT, P0 ;  /* 0x0000000d29007c0c */ /* 0x000fe4000bf06300 */
[----:B------:R-:W-:Y:S02]  /*0b60*/  @!P1 SHF.L.U32 R29, R24, 0x1, RZ ;  /* 0x00000001181d9819 */ /* 0x000fe400000006ff */
[----:B------:R-:W-:-:S02]  /*0b70*/  @!P2 IADD3.X R23, PT, PT, R30, R23, RZ, P4, !PT ;  /* 0x000000171e17a210 */ /* 0x000fc400027fe4ff */
[----:B------:R-:W-:Y:S02]  /*0b80*/  @!P1 SHF.L.U64.HI R30, R24, 0x1, R15 ;  /* 0x00000001181e9819 */ /* 0x000fe4000001020f */
[C---:B0-----:R-:W-:Y:S01]  /*0b90*/  @!P1 IADD3 R34, P4, PT, R29.reuse, R26, RZ ;  /* 0x0000001a1d229210 */ /* 0x041fe20007f9e0ff */
[----:B------:R0:W2:Y:S01]  /*0ba0*/  @!P2 LDG.E R59, desc[UR8][R22.64] ;  /* 0x00000008163ba981 */ /* 0x0000a2000c1e1900 */
[----:B------:R-:W-:Y:S01]  /*0bb0*/  @!P1 IADD3 R28, P2, PT, R29, R16, RZ ;  /* 0x000000101d1c9210 */ /* 0x000fe20007f5e0ff */
[----:B-1----:R-:W-:Y:S01]  /*0bc0*/  @!P3 IMAD R16, R39, R20, RZ ;  /* 0x000000142710b224 */ /* 0x002fe200078e02ff */
[----:B------:R-:W-:Y:S01]  /*0bd0*/  @!P1 IADD3.X R35, PT, PT, R30, R27, RZ, P4, !PT ;  /* 0x0000001b1e239210 */ /* 0x000fe200027fe4ff */
[----:B------:R-:W1:Y:S01]  /*0be0*/  @!P0 LDC.64 R24, c[0x0][0x3f8] ;  /* 0x0000fe00ff188b82 */ /* 0x000e620000000a00 */
[----:B------:R-:W-:Y:S02]  /*0bf0*/  IADD3 R39, PT, PT, R80, 0xa0, RZ ;  /* 0x000000a050277810 */ /* 0x000fe40007ffe0ff */
[----:B0-----:R-:W-:-:S02]  /*0c00*/  @!P3 MOV R22, R122 ;  /* 0x0000007a0016b202 */ /* 0x001fc40000000f00 */
[----:B------:R-:W-:-:S03]  /*0c10*/  @!P3 MOV R23, R125 ;  /* 0x0000007d0017b202 */ /* 0x000fc60000000f00 */
[----:B------:R-:W0:Y:S01]  /*0c20*/  @!P3 LDC.64 R26, c[0x0][0x3a0] ;  /* 0x0000e800ff1abb82 */ /* 0x000e220000000a00 */
[----:B------:R-:W-:Y:S01]  /*0c30*/  ISETP.GE.U32.AND P4, PT, R39, UR12, PT ;  /* 0x0000000c27007c0c */ /* 0x000fe2000bf86070 */
[C---:B------:R-:W-:Y:S01]  /*0c40*/  @!P3 IMAD R15, R45.reuse, R21, R16 ;  /* 0x000000152d0fb224 */ /* 0x040fe200078e0210 */
[----:B------:R-:W-:Y:S01]  /*0c50*/  SHF.R.S32.HI R43, RZ, 0x1f, R39 ;  /* 0x0000001fff2b7819 */ /* 0x000fe20000011427 */
[----:B------:R-:W-:Y:S01]  /*0c60*/  @!P3 IMAD.WIDE.U32 R22, R45, R20, R22 ;  /* 0x000000142d16b225 */ /* 0x000fe200078e0016 */
[----:B------:R-:W-:Y:S02]  /*0c70*/  IADD3 R47, PT, PT, R80, 0xc0, RZ ;  /* 0x000000c0502f7810 */ /* 0x000fe40007ffe0ff */
[----:B------:R-:W-:Y:S02]  /*0c80*/  CS2R R56, SRZ ;  /* 0x0000000000387805 */ /* 0x000fe4000001ff00 */
[----:B------:R-:W-:Y:S01]  /*0c90*/  ISETP.GE.AND.EX P4, PT, R43, UR13, PT, P4 ;  /* 0x0000000d2b007c0c */ /* 0x000fe2000bf86340 */
[----:B------:R-:W1:Y:S01]  /*0ca0*/  @!P0 LDC.64 R20, c[0x0][0x3a0] ;  /* 0x0000e800ff148b82 */ /* 0x000e620000000a00 */
[----:B------:R-:W-:Y:S01]  /*0cb0*/  @!P3 IADD3 R23, PT, PT, R23, R15, RZ ;  /* 0x0000000f1717b210 */ /* 0x000fe20007ffe0ff */
[----:B------:R0:W2:Y:S01]  /*0cc0*/  @!P1 LDG.E R58, desc[UR8][R34.64] ;  /* 0x00000008223a9981 */ /* 0x0000a2000c1e1900 */
[----:B------:R-:W-:-:S02]  /*0cd0*/  @!P1 IADD3.X R29, PT, PT, R30, R17, RZ, P2, !PT ;  /* 0x000000111e1d9210 */ /* 0x000fc400017fe4ff */
[----:B------:R-:W-:Y:S02]  /*0ce0*/  ISETP.GE.U32.AND P2, PT, R47, UR12, PT ;  /* 0x0000000c2f007c0c */ /* 0x000fe4000bf46070 */
[----:B------:R-:W-:Y:S01]  /*0cf0*/  SHF.R.S32.HI R45, RZ, 0x1f, R47 ;  /* 0x0000001fff2d7819 */ /* 0x000fe2000001142f */
[----:B------:R-:W1:Y:S01]  /*0d00*/  @!P0 LDC.64 R16, c[0x0][0x398] ;  /* 0x0000e600ff108b82 */ /* 0x000e620000000a00 */
[C---:B------:R-:W-:Y:S01]  /*0d10*/  @!P3 SHF.L.U32 R15, R22.reuse, 0x1, RZ ;  /* 0x00000001160fb819 */ /* 0x040fe200000006ff */
[----:B------:R1:W2:Y:S01]  /*0d20*/  @!P1 LDG.E R57, desc[UR8][R28.64] ;  /* 0x000000081c399981 */ /* 0x0002a2000c1e1900 */
[----:B------:R-:W-:Y:S02]  /*0d30*/  @!P3 SHF.L.U64.HI R30, R22, 0x1, R23 ;  /* 0x00000001161eb819 */ /* 0x000fe40000010217 */
[----:B------:R-:W-:-:S03]  /*0d40*/  ISETP.GE.AND.EX P2, PT, R45, UR13, PT, P2 ;  /* 0x0000000d2d007c0c */ /* 0x000fc6000bf46320 */
[----:B------:R-:W1:Y:S01]  /*0d50*/  @!P4 LDC.64 R22, c[0x0][0x3f8] ;  /* 0x0000fe00ff16cb82 */ /* 0x000e620000000a00 */
[C---:B0-----:R-:W-:Y:S02]  /*0d60*/  @!P3 IADD3 R34, P1, PT, R15.reuse, R26, RZ ;  /* 0x0000001a0f22b210 */ /* 0x041fe40007f3e0ff */
[----:B------:R-:W-:Y:S01]  /*0d70*/  @!P3 IADD3 R26, P5, PT, R15, R18, RZ ;  /* 0x000000120f1ab210 */ /* 0x000fe20007fbe0ff */
[----:B-1----:R-:W-:Y:S01]  /*0d80*/  @!P0 IMAD R18, R41, R24, RZ ;  /* 0x0000001829128224 */ /* 0x002fe200078e02ff */
[----:B------:R-:W-:Y:S02]  /*0d90*/  @!P0 MOV R28, R122 ;  /* 0x0000007a001c8202 */ /* 0x000fe40000000f00 */
[----:B------:R-:W-:Y:S01]  /*0da0*/  @!P0 MOV R29, R125 ;  /* 0x0000007d001d8202 */ /* 0x000fe20000000f00 */
[C---:B------:R-:W-:Y:S01]  /*0db0*/  @!P0 IMAD R15, R37.reuse, R25, R18 ;  /* 0x00000019250f8224 */ /* 0x040fe200078e0212 */
[C---:B------:R-:W-:Y:S01]  /*0dc0*/  @!P3 IADD3.X R35, PT, PT, R30.reuse, R27, RZ, P1, !PT ;  /* 0x0000001b1e23b210 */ /* 0x040fe20000ffe4ff */
[----:B------:R-:W-:Y:S01]  /*0dd0*/  @!P0 IMAD.WIDE.U32 R24, R37, R24, R28 ;  /* 0x0000001825188225 */ /* 0x000fe200078e001c */
[----:B------:R-:W-:-:S02]  /*0de0*/  @!P3 IADD3.X R27, PT, PT, R30, R19, RZ, P5, !PT ;  /* 0x000000131e1bb210 */ /* 0x000fc40002ffe4ff */
[----:B------:R-:W-:Y:S01]  /*0df0*/  CS2R R54, SRZ ;  /* 0x0000000000367805 */ /* 0x000fe2000001ff00 */
[----:B------:R-:W0:Y:S01]  /*0e00*/  @!P2 LDC.64 R18, c[0x0][0x3f8] ;  /* 0x0000fe00ff12ab82 */ /* 0x000e220000000a00 */
[----:B------:R1:W2:Y:S01]  /*0e10*/  @!P3 LDG.E R56, desc[UR8][R34.64] ;  /* 0x000000082238b981 */ /* 0x0002a2000c1e1900 */
[----:B------:R-:W-:Y:S02]  /*0e20*/  @!P0 IADD3 R15, PT, PT, R25, R15, RZ ;  /* 0x0000000f190f8210 */ /* 0x000fe40007ffe0ff */
[----:B------:R-:W-:Y:S01]  /*0e30*/  @!P0 SHF.L.U32 R33, R24, 0x1, RZ ;  /* 0x0000000118218819 */ /* 0x000fe200000006ff */
[----:B------:R1:W2:Y:S01]  /*0e40*/  @!P3 LDG.E R55, desc[UR8][R26.64] ;  /* 0x000000081a37b981 */ /* 0x0002a2000c1e1900 */
[----:B------:R-:W-:Y:S02]  /*0e50*/  ISETP.GE.U32.AND P5, PT, R74, UR12, PT ;  /* 0x0000000c4a007c0c */ /* 0x000fe4000bfa6070 */
[----:B------:R-:W-:Y:S02]  /*0e60*/  @!P0 SHF.L.U64.HI R30, R24, 0x1, R15 ;  /* 0x00000001181e8819 */ /* 0x000fe4000001020f */
[C---:B------:R-:W-:Y:S01]  /*0e70*/  @!P0 IADD3 R28, P1, PT, R33.reuse, R20, RZ ;  /* 0x00000014211c8210 */ /* 0x040fe20007f3e0ff */
[----:B------:R-:W0:Y:S01]  /*0e80*/  @!P4 LDC.64 R24, c[0x0][0x3a0] ;  /* 0x0000e800ff18cb82 */ /* 0x000e220000000a00 */
[----:B------:R-:W-:-:S02]  /*0e90*/  @!P0 IADD3 R32, P3, PT, R33, R16, RZ ;  /* 0x0000001021208210 */ /* 0x000fc40007f7e0ff */
[----:B------:R-:W-:Y:S01]  /*0ea0*/  ISETP.GE.AND.EX P5, PT, R6, UR13, PT, P5 ;  /* 0x0000000d06007c0c */ /* 0x000fe2000bfa6350 */
[----:B------:R-:W-:Y:S01]  /*0eb0*/  @!P4 IMAD R16, R43, R22, RZ ;  /* 0x000000162b10c224 */ /* 0x000fe200078e02ff */
[----:B-1----:R-:W-:Y:S02]  /*0ec0*/  @!P4 MOV R34, R122 ;  /* 0x0000007a0022c202 */ /* 0x002fe40000000f00 */
[----:B------:R-:W-:Y:S02]  /*0ed0*/  @!P4 MOV R35, R125 ;  /* 0x0000007d0023c202 */ /* 0x000fe40000000f00 */
[----:B------:R-:W-:Y:S02]  /*0ee0*/  CS2R R52, SRZ ;  /* 0x0000000000347805 */ /* 0x000fe4000001ff00 */
[C---:B------:R-:W-:Y:S01]  /*0ef0*/  @!P0 IADD3.X R29, PT, PT, R30.reuse, R21, RZ, P1, !PT ;  /* 0x000000151e1d8210 */ /* 0x040fe20000ffe4ff */
[----:B------:R-:W1:Y:S01]  /*0f00*/  @!P2 LDC.64 R26, c[0x0][0x398] ;  /* 0x0000e600ff1aab82 */ /* 0x000e620000000a00 */
[----:B------:R-:W-:Y:S01]  /*0f10*/  @!P0 IADD3.X R33, PT, PT, R30, R17, RZ, P3, !PT ;  /* 0x000000111e218210 */ /* 0x000fe20001ffe4ff */
[----:B------:R-:W-:Y:S01]  /*0f20*/  @!P4 IMAD R15, R39, R23, R16 ;  /* 0x00000017270fc224 */ /* 0x000fe200078e0210 */
[----:B------:R-:W-:Y:S01]  /*0f30*/  ISETP.GE.U32.AND P3, PT, R73, UR12, PT ;  /* 0x0000000c49007c0c */ /* 0x000fe2000bf66070 */
[----:B------:R-:W-:Y:S01]  /*0f40*/  @!P4 IMAD.WIDE.U32 R34, R39, R22, R34 ;  /* 0x000000162722c225 */ /* 0x000fe200078e0022 */
[----:B------:R0:W2:Y:S03]  /*0f50*/  @!P0 LDG.E R54, desc[UR8][R28.64] ;  /* 0x000000081c368981 */ /* 0x0000a6000c1e1900 */
[----:B------:R-:W1:Y:S01]  /*0f60*/  @!P4 LDC.64 R20, c[0x0][0x398] ;  /* 0x0000e600ff14cb82 */ /* 0x000e620000000a00 */
[----:B------:R-:W-:Y:S01]  /*0f70*/  ISETP.GE.AND.EX P3, PT, R7, UR13, PT, P3 ;  /* 0x0000000d07007c0c */ /* 0x000fe2000bf66330 */
[----:B------:R1:W2:Y:S01]  /*0f80*/  @!P0 LDG.E R53, desc[UR8][R32.64] ;  /* 0x0000000820358981 */ /* 0x0002a2000c1e1900 */
[----:B------:R-:W-:-:S05]  /*0f90*/  @!P4 IADD3 R15, PT, PT, R35, R15, RZ ;  /* 0x0000000f230fc210 */ /* 0x000fca0007ffe0ff */
[----:B------:R-:W1:Y:S01]  /*0fa0*/  @!P2 LDC.64 R22, c[0x0][0x3a0] ;  /* 0x0000e800ff16ab82 */ /* 0x000e620000000a00 */
[C---:B0-----:R-:W-:Y:S02]  /*0fb0*/  @!P4 SHF.L.U32 R29, R34.reuse, 0x1, RZ ;  /* 0x00000001221dc819 */ /* 0x041fe400000006ff */
[----:B------:R-:W-:Y:S01]  /*0fc0*/  @!P4 SHF.L.U64.HI R30, R34, 0x1, R15 ;  /* 0x00000001221ec819 */ /* 0x000fe2000001020f */
[----:B------:R-:W-:Y:S01]  /*0fd0*/  @!P2 IMAD R28, R45, R18, RZ ;  /* 0x000000122d1ca224 */ /* 0x000fe200078e02ff */
[----:B------:R-:W-:-:S03]  /*0fe0*/  @!P2 MOV R34, R122 ;  /* 0x0000007a0022a202 */ /* 0x000fc60000000f00 */
[----:B------:R-:W0:Y:S01]  /*0ff0*/  @!P5 LDC.64 R16, c[0x0][0x3f8] ;  /* 0x0000fe00ff10db82 */ /* 0x000e220000000a00 */
[----:B------:R-:W-:Y:S01]  /*1000*/  @!P2 MOV R35, R125 ;  /* 0x0000007d0023a202 */ /* 0x000fe20000000f00 */
[----:B------:R-:W-:Y:S01]  /*1010*/  @!P2 IMAD R15, R47, R19, R28 ;  /* 0x000000132f0fa224 */ /* 0x000fe200078e021c */
[----:B------:R-:W-:Y:S01]  /*1020*/  @!P4 IADD3 R24, P0, PT, R29, R24, RZ ;  /* 0x000000181d18c210 */ /* 0x000fe20007f1e0ff */
[----:B------:R-:W-:-:S04]  /*1030*/  @!P2 IMAD.WIDE.U32 R34, R47, R18, R34 ;  /* 0x000000122f22a225 */ /* 0x000fc800078e0022 */
[----:B------:R-:W3:Y:S01]  /*1040*/  @!P3 LDC.64 R18, c[0x0][0x3f8] ;  /* 0x0000fe00ff12bb82 */ /* 0x000ee20000000a00 */
[----:B------:R-:W-:Y:S02]  /*1050*/  @!P4 IADD3.X R25, PT, PT, R30, R25, RZ, P0, !PT ;  /* 0x000000191e19c210 */ /* 0x000fe400007fe4ff */
[----:B-1----:R-:W-:Y:S02]  /*1060*/  @!P4 IADD3 R28, P0, PT, R29, R20, RZ ;  /* 0x000000141d1cc210 */ /* 0x002fe40007f1e0ff */
[----:B------:R-:W-:Y:S01]  /*1070*/  @!P2 IADD3 R35, PT, PT, R35, R15, RZ ;  /* 0x0000000f2323a210 */ /* 0x000fe20007ffe0ff */
[----:B------:R1:W2:Y:S01]  /*1080*/  @!P4 LDG.E R52, desc[UR8][R24.64] ;  /* 0x000000081834c981 */ /* 0x0002a2000c1e1900 */
[----:B------:R-:W-:Y:S02]  /*1090*/  @!P2 SHF.L.U32 R15, R34, 0x1, RZ ;  /* 0x00000001220fa819 */ /* 0x000fe400000006ff */
[----:B------:R-:W-:Y:S02]  /*10a0*/  @!P4 IADD3.X R29, PT, PT, R30, R21, RZ, P0, !PT ;  /* 0x000000151e1dc210 */ /* 0x000fe400007fe4ff */
[----:B------:R-:W-:Y:S01]  /*10b0*/  @!P2 SHF.L.U64.HI R34, R34, 0x1, R35 ;  /* 0x000000012222a819 */ /* 0x000fe20000010223 */
[----:B------:R-:W3:Y:S01]  /*10c0*/  @!P5 LDC.64 R20, c[0x0][0x3a0] ;  /* 0x0000e800ff14db82 */ /* 0x000ee20000000a00 */
[----:B------:R-:W-:-:S02]  /*10d0*/  @!P2 IADD3 R22, P0, PT, R15, R22, RZ ;  /* 0x000000160f16a210 */ /* 0x000fc40007f1e0ff */
[----:B------:R-:W-:Y:S01]  /*10e0*/  @!P5 MOV R32, R122 ;  /* 0x0000007a0020d202 */ /* 0x000fe20000000f00 */
[----:B0-----:R-:W-:Y:S01]  /*10f0*/  @!P5 IMAD R30, R6, R16, RZ ;  /* 0x00000010061ed224 */ /* 0x001fe200078e02ff */
[----:B------:R-:W-:Y:S02]  /*1100*/  @!P2 IADD3.X R23, PT, PT, R34, R23, RZ, P0, !PT ;  /* 0x000000172217a210 */ /* 0x000fe400007fe4ff */
[----:B------:R-:W-:Y:S01]  /*1110*/  @!P5 MOV R33, R125 ;  /* 0x0000007d0021d202 */ /* 0x000fe20000000f00 */
[----:B-1----:R-:W0:Y:S01]  /*1120*/  @!P5 LDC.64 R24, c[0x0][0x398] ;  /* 0x0000e600ff18db82 */ /* 0x002e220000000a00 */
[----:B------:R-:W-:Y:S02]  /*1130*/  ISETP.GE.U32.AND P0, PT, R72, UR12, PT ;  /* 0x0000000c48007c0c */ /* 0x000fe4000bf06070 */
[----:B------:R-:W-:Y:S02]  /*1140*/  CS2R R50, SRZ ;  /* 0x0000000000327805 */ /* 0x000fe4000001ff00 */
[----:B------:R-:W-:Y:S01]  /*1150*/  @!P2 IADD3 R26, P1, PT, R15, R26, RZ ;  /* 0x0000001a0f1aa210 */ /* 0x000fe20007f3e0ff */
[----:B------:R-:W-:Y:S01]  /*1160*/  @!P5 IMAD R15, R74, R17, R30 ;  /* 0x000000114a0fd224 */ /* 0x000fe200078e021e */
[----:B------:R-:W-:Y:S01]  /*1170*/  ISETP.GE.AND.EX P0, PT, R8, UR13, PT, P0 ;  /* 0x0000000d08007c0c */ /* 0x000fe2000bf06300 */
[----:B------:R-:W-:-:S02]  /*1180*/  @!P5 IMAD.WIDE.U32 R32, R74, R16, R32 ;  /* 0x000000104a20d225 */ /* 0x000fc400078e0020 */
[----:B------:R-:W1:Y:S01]  /*1190*/  @!P3 LDC.64 R16, c[0x0][0x3a0] ;  /* 0x0000e800ff10bb82 */ /* 0x000e620000000a00 */
[----:B------:R3:W2:Y:S02]  /*11a0*/  @!P4 LDG.E R51, desc[UR8][R28.64] ;  /* 0x000000081c33c981 */ /* 0x0006a4000c1e1900 */
[----:B------:R-:W-:Y:S02]  /*11b0*/  @!P5 IADD3 R15, PT, PT, R33, R15, RZ ;  /* 0x0000000f210fd210 */ /* 0x000fe40007ffe0ff */
[----:B------:R-:W-:Y:S01]  /*11c0*/  @!P5 SHF.L.U32 R35, R32, 0x1, RZ ;  /* 0x000000012023d819 */ /* 0x000fe200000006ff */
[----:B------:R3:W2:Y:S01]  /*11d0*/  @!P2 LDG.E R50, desc[UR8][R22.64] ;  /* 0x000000081632a981 */ /* 0x0006a2000c1e1900 */
[----:B------:R-:W-:-:S03]  /*11e0*/  @!P2 IADD3.X R27, PT, PT, R34, R27, RZ, P1, !PT ;  /* 0x0000001b221ba210 */ /* 0x000fc60000ffe4ff */
[----:B------:R-:W4:Y:S01]  /*11f0*/  @!P0 LDC.64 R38, c[0x0][0x3a0] ;  /* 0x0000e800ff268b82 */ /* 0x000f220000000a00 */
[----:B---3--:R-:W-:Y:S01]  /*1200*/  @!P3 IMAD R28, R7, R18, RZ ;  /* 0x00000012071cb224 */ /* 0x008fe200078e02ff */
[----:B------:R-:W-:Y:S01]  /*1210*/  @!P3 MOV R29, R125 ;  /* 0x0000007d001db202 */ /* 0x000fe20000000f00 */
[----:B------:R3:W2:Y:S02]  /*1220*/  @!P2 LDG.E R49, desc[UR8][R26.64] ;  /* 0x000000081a31a981 */ /* 0x0006a4000c1e1900 */
[C---:B------:R-:W-:Y:S01]  /*1230*/  @!P3 IMAD R37, R73.reuse, R19, R28 ;  /* 0x000000134925b224 */ /* 0x040fe200078e021c */
[----:B------:R-:W-:Y:S02]  /*1240*/  @!P3 MOV R28, R122 ;  /* 0x0000007a001cb202 */ /* 0x000fe40000000f00 */
[----:B------:R-:W3:Y:S01]  /*1250*/  @!P0 LDC.64 R22, c[0x0][0x3f8] ;  /* 0x0000fe00ff168b82 */ /* 0x000ee20000000a00 */
[----:B------:R-:W-:Y:S02]  /*1260*/  @!P5 SHF.L.U64.HI R30, R32, 0x1, R15 ;  /* 0x00000001201ed819 */ /* 0x000fe4000001020f */
[----:B------:R-:W-:Y:S01]  /*1270*/  @!P3 IMAD.WIDE.U32 R28, R73, R18, R28 ;  /* 0x00000012491cb225 */ /* 0x000fe200078e001c */
[----:B------:R-:W-:-:S02]  /*1280*/  @!P5 IADD3 R32, P4, PT, R35, R20, RZ ;  /* 0x000000142320d210 */ /* 0x000fc40007f9e0ff */
[----:B0-----:R-:W-:Y:S02]  /*1290*/  @!P5 IADD3 R24, P2, PT, R35, R24, RZ ;  /* 0x000000182318d210 */ /* 0x001fe40007f5e0ff */
[----:B------:R-:W0:Y:S01]  /*12a0*/  @!P3 LDC.64 R18, c[0x0][0x398] ;  /* 0x0000e600ff12bb82 */ /* 0x000e220000000a00 */
[----:B------:R-:W-:Y:S02]  /*12b0*/  @!P5 IADD3.X R33, PT, PT, R30, R21, RZ, P4, !PT ;  /* 0x000000151e21d210 */ /* 0x000fe400027fe4ff */
[----:B------:R-:W-:Y:S02]  /*12c0*/  ISETP.GE.U32.AND P1, PT, R71, UR12, PT ;  /* 0x0000000c47007c0c */ /* 0x000fe4000bf26070 */
[----:B------:R-:W-:Y:S02]  /*12d0*/  @!P3 IADD3 R21, PT, PT, R29, R37, RZ ;  /* 0x000000251d15b210 */ /* 0x000fe40007ffe0ff */
[----:B------:R-:W-:Y:S01]  /*12e0*/  @!P3 SHF.L.U32 R35, R28, 0x1, RZ ;  /* 0x000000011c23b819 */ /* 0x000fe200000006ff */
[----:B------:R-:W4:Y:S01]  /*12f0*/  @!P0 LDC.64 R36, c[0x0][0x398] ;  /* 0x0000e600ff248b82 */ /* 0x000f220000000a00 */
[----:B------:R-:W-:-:S02]  /*1300*/  @!P5 IADD3.X R25, PT, PT, R30, R25, RZ, P2, !PT ;  /* 0x000000191e19d210 */ /* 0x000fc400017fe4ff */
[----:B------:R-:W-:Y:S02]  /*1310*/  ISETP.GE.AND.EX P1, PT, R9, UR13, PT, P1 ;  /* 0x0000000d09007c0c */ /* 0x000fe4000bf26310 */
[----:B------:R-:W-:Y:S02]  /*1320*/  @!P3 SHF.L.U64.HI R30, R28, 0x1, R21 ;  /* 0x000000011c1eb819 */ /* 0x000fe40000010215 */
[----:B-1----:R-:W-:-:S04]  /*1330*/  @!P3 IADD3 R28, P2, PT, R35, R16, RZ ;  /* 0x00000010231cb210 */ /* 0x002fc80007f5e0ff */
[----:B------:R-:W-:Y:S02]  /*1340*/  @!P3 IADD3.X R29, PT, PT, R30, R17, RZ, P2, !PT ;  /* 0x000000111e1db210 */ /* 0x000fe400017fe4ff */
[----:B------:R-:W-:Y:S02]  /*1350*/  CS2R R16, SRZ ;  /* 0x0000000000107805 */ /* 0x000fe4000001ff00 */
[----:B------:R-:W-:Y:S01]  /*1360*/  MOV R15, RZ ;  /* 0x000000ff000f7202 */ /* 0x000fe20000000f00 */
[----:B---3--:R-:W-:Y:S01]  /*1370*/  @!P0 IMAD R27, R8, R22, RZ ;  /* 0x00000016081b8224 */ /* 0x008fe200078e02ff */
[----:B------:R-:W1:Y:S02]  /*1380*/  @!P1 LDC.64 R20, c[0x0][0x3f8] ;  /* 0x0000fe00ff149b82 */ /* 0x000e640000000a00 */
[----:B------:R3:W2:Y:S01]  /*1390*/  @!P5 LDG.E R16, desc[UR8][R24.64] ;  /* 0x000000081810d981 */ /* 0x0006a2000c1e1900 */
[----:B0-----:R-:W-:-:S03]  /*13a0*/  @!P3 IADD3 R26, P4, PT, R35, R18, RZ ;  /* 0x00000012231ab210 */ /* 0x001fc60007f9e0ff */
[----:B------:R0:W2:Y:S01]  /*13b0*/  @!P5 LDG.E R15, desc[UR8][R32.64] ;  /* 0x00000008200fd981 */ /* 0x0000a2000c1e1900 */
[----:B------:R-:W-:Y:S01]  /*13c0*/  ISETP.GE.U32.AND P2, PT, R70, UR12, PT ;  /* 0x0000000c46007c0c */ /* 0x000fe2000bf46070 */
[----:B------:R-:W4:Y:S02]  /*13d0*/  @!P1 LDC.64 R34, c[0x0][0x3a0] ;  /* 0x0000e800ff229b82 */ /* 0x000f240000000a00 */
[----:B------:R1:W2:Y:S01]  /*13e0*/  @!P3 LDG.E R17, desc[UR8][R28.64] ;  /* 0x000000081c11b981 */ /* 0x0002a2000c1e1900 */
[----:B---3--:R-:W-:Y:S02]  /*13f0*/  @!P0 MOV R24, R122 ;  /* 0x0000007a00188202 */ /* 0x008fe40000000f00 */
[----:B------:R-:W-:Y:S01]  /*1400*/  @!P0 MOV R25, R125 ;  /* 0x0000007d00198202 */ /* 0x000fe20000000f00 */
[C---:B0-----:R-:W-:Y:S01]  /*1410*/  @!P0 IMAD R33, R72.reuse, R23, R27 ;  /* 0x0000001748218224 */ /* 0x041fe200078e021b */
[----:B------:R-:W-:Y:S01]  /*1420*/  MOV R18, RZ ;  /* 0x000000ff00127202 */ /* 0x000fe20000000f00 */
[----:B------:R-:W-:Y:S01]  /*1430*/  @!P0 IMAD.WIDE.U32 R22, R72, R22, R24 ;  /* 0x0000001648168225 */ /* 0x000fe200078e0018 */
[----:B------:R-:W-:-:S04]  /*1440*/  @!P3 IADD3.X R27, PT, PT, R30, R19, RZ, P4, !PT ;  /* 0x000000131e1bb210 */ /* 0x000fc800027fe4ff */
[----:B------:R-:W-:Y:S01]  /*1450*/  @!P0 IADD3 R23, PT, PT, R23, R33, RZ ;  /* 0x0000002117178210 */ /* 0x000fe20007ffe0ff */
[----:B------:R0:W3:Y:S01]  /*1460*/  @!P3 LDG.E R18, desc[UR8][R26.64] ;  /* 0x000000081a12b981 */ /* 0x0000e2000c1e1900 */
[----:B------:R-:W-:Y:S02]  /*1470*/  @!P0 SHF.L.U32 R19, R22, 0x1, RZ ;  /* 0x0000000116138819 */ /* 0x000fe400000006ff */
[----:B------:R-:W-:Y:S01]  /*1480*/  ISETP.GE.AND.EX P2, PT, R10, UR13, PT, P2 ;  /* 0x0000000d0a007c0c */ /* 0x000fe2000bf46320 */
[----:B-1----:R-:W-:Y:S01]  /*1490*/  @!P1 IMAD R24, R9, R20, RZ ;  /* 0x0000001409189224 */ /* 0x002fe200078e02ff */
[----:B------:R-:W-:Y:S01]  /*14a0*/  @!P0 SHF.L.U64.HI R28, R22, 0x1, R23 ;  /* 0x00000001161c8819 */ /* 0x000fe20000010217 */
[----:B------:R-:W1:Y:S01]  /*14b0*/  LDC.64 R32, c[0x0][0x3b8] ;  /* 0x0000ee00ff207b82 */ /* 0x000e620000000a00 */
[----:B----4-:R-:W-:-:S04]  /*14c0*/  @!P0 IADD3 R38, P3, PT, R19, R38, RZ ;  /* 0x0000002613268210 */ /* 0x010fc80007f7e0ff */
[----:B------:R-:W-:Y:S02]  /*14d0*/  @!P0 IADD3.X R39, PT, PT, R28, R39, RZ, P3, !PT ;  /* 0x000000271c278210 */ /* 0x000fe40001ffe4ff */
[----:B------:R-:W-:Y:S02]  /*14e0*/  ISETP.GE.U32.AND P3, PT, R69, UR12, PT ;  /* 0x0000000c45007c0c */ /* 0x000fe4000bf66070 */
[----:B------:R-:W-:Y:S02]  /*14f0*/  @!P1 MOV R22, R122 ;  /* 0x0000007a00169202 */ /* 0x000fe40000000f00 */
[----:B------:R-:W-:Y:S02]  /*1500*/  ISETP.GE.AND.EX P3, PT, R11, UR13, PT, P3 ;  /* 0x0000000d0b007c0c */ /* 0x000fe4000bf66330 */
[----:B------:R-:W-:Y:S02]  /*1510*/  @!P1 MOV R23, R125 ;  /* 0x0000007d00179202 */ /* 0x000fe40000000f00 */
[----:B------:R-:W-:Y:S01]  /*1520*/  @!P0 IADD3 R36, P6, PT, R19, R36, RZ ;  /* 0x0000002413248210 */ /* 0x000fe20007fde0ff */
[----:B------:R-:W-:-:S02]  /*1530*/  @!P1 IMAD R19, R71, R21, R24 ;  /* 0x0000001547139224 */ /* 0x000fc400078e0218 */
[----:B------:R-:W-:Y:S01]  /*1540*/  @!P1 IMAD.WIDE.U32 R20, R71, R20, R22 ;  /* 0x0000001447149225 */ /* 0x000fe200078e0016 */
[----:B------:R-:W4:Y:S08]  /*1550*/  @!P2 LDC.64 R24, c[0x0][0x3f8] ;  /* 0x0000fe00ff18ab82 */ /* 0x000f300000000a00 */
[----:B------:R-:W1:Y:S01]  /*1560*/  @!P1 LDC.64 R22, c[0x0][0x398] ;  /* 0x0000e600ff169b82 */ /* 0x000e620000000a00 */
[----:B------:R-:W-:-:S07]  /*1570*/  @!P1 IADD3 R21, PT, PT, R21, R19, RZ ;  /* 0x0000001315159210 */ /* 0x000fce0007ffe0ff */
[----:B0-----:R-:W0:Y:S01]  /*1580*/  @!P3 LDC.64 R26, c[0x0][0x3f8] ;  /* 0x0000fe00ff1abb82 */ /* 0x001e220000000a00 */
[----:B------:R-:W-:Y:S02]  /*1590*/  @!P0 IADD3.X R37, PT, PT, R28, R37, RZ, P6, !PT ;  /* 0x000000251c258210 */ /* 0x000fe400037fe4ff */
[----:B------:R-:W-:Y:S02]  /*15a0*/  MOV R19, RZ ;  /* 0x000000ff00137202 */ /* 0x000fe40000000f00 */
[C---:B------:R-:W-:Y:S02]  /*15b0*/  @!P1 SHF.L.U32 R41, R20.reuse, 0x1, RZ ;  /* 0x0000000114299819 */ /* 0x040fe400000006ff */
[----:B------:R-:W-:Y:S01]  /*15c0*/  @!P1 SHF.L.U64.HI R40, R20, 0x1, R21 ;  /* 0x0000000114289819 */ /* 0x000fe20000010215 */
[----:B------:R-:W0:Y:S01]  /*15d0*/  @!P2 LDC.64 R28, c[0x0][0x3a0] ;  /* 0x0000e800ff1cab82 */ /* 0x000e220000000a00 */
[----:B------:R-:W-:Y:S02]  /*15e0*/  ISETP.GE.U32.AND P4, PT, R68, UR12, PT ;  /* 0x0000000c44007c0c */ /* 0x000fe4000bf86070 */
[----:B------:R-:W-:-:S02]  /*15f0*/  CS2R R20, SRZ ;  /* 0x0000000000147805 */ /* 0x000fc4000001ff00 */
[----:B------:R-:W-:Y:S01]  /*1600*/  IADD3 R42, PT, PT, R42, R31, RZ ;  /* 0x0000001f2a2a7210 */ /* 0x000fe20007ffe0ff */
[----:B------:R4:W3:Y:S01]  /*1610*/  @!P0 LDG.E R19, desc[UR8][R38.64] ;  /* 0x0000000826138981 */ /* 0x0008e2000c1e1900 */
[----:B------:R-:W-:Y:S01]  /*1620*/  ISETP.GE.AND.EX P4, PT, R12, UR13, PT, P4 ;  /* 0x0000000d0c007c0c */ /* 0x000fe2000bf86340 */
[----:B----4-:R-:W-:Y:S01]  /*1630*/  @!P2 IMAD R43, R10, R24, RZ ;  /* 0x000000180a2ba224 */ /* 0x010fe200078e02ff */
[----:B------:R-:W4:Y:S01]  /*1640*/  @!P2 LDC.64 R30, c[0x0][0x398] ;  /* 0x0000e600ff1eab82 */ /* 0x000f220000000a00 */
[----:B------:R1:W3:Y:S01]  /*1650*/  @!P0 LDG.E R20, desc[UR8][R36.64] ;  /* 0x0000000824148981 */ /* 0x0002e2000c1e1900 */
[----:B------:R-:W-:Y:S02]  /*1660*/  @!P1 IADD3 R34, P6, PT, R41, R34, RZ ;  /* 0x0000002229229210 */ /* 0x000fe40007fde0ff */
[----:B------:R-:W-:Y:S02]  /*1670*/  @!P2 MOV R38, R122 ;  /* 0x0000007a0026a202 */ /* 0x000fe40000000f00 */
[----:B------:R-:W-:-:S02]  /*1680*/  @!P2 MOV R39, R125 ;  /* 0x0000007d0027a202 */ /* 0x000fc40000000f00 */
[----:B-1----:R-:W-:Y:S01]  /*1690*/  @!P1 IADD3 R36, P0, PT, R41, R22, RZ ;  /* 0x0000001629249210 */ /* 0x002fe20007f1e0ff */
[C---:B------:R-:W-:Y:S01]  /*16a0*/  @!P2 IMAD R43, R70.reuse, R25, R43 ;  /* 0x00000019462ba224 */ /* 0x040fe200078e022b */
[----:B------:R-:W-:Y:S01]  /*16b0*/  ISETP.GE.U32.AND P5, PT, R67, UR12, PT ;  /* 0x0000000c43007c0c */ /* 0x000fe2000bfa6070 */
[----:B------:R-:W-:Y:S01]  /*16c0*/  @!P2 IMAD.WIDE.U32 R38, R70, R24, R38 ;  /* 0x000000184626a225 */ /* 0x000fe200078e0026 */
[C---:B------:R-:W-:Y:S02]  /*16d0*/  @!P1 IADD3.X R35, PT, PT, R40.reuse, R35, RZ, P6, !PT ;  /* 0x0000002328239210 */ /* 0x040fe400037fe4ff */
[----:B------:R-:W-:Y:S01]  /*16e0*/  @!P1 IADD3.X R37, PT, PT, R40, R23, RZ, P0, !PT ;  /* 0x0000001728259210 */ /* 0x000fe200007fe4ff */
[----:B0-----:R-:W-:Y:S01]  /*16f0*/  @!P3 IMAD R40, R11, R26, RZ ;  /* 0x0000001a0b28b224 */ /* 0x001fe200078e02ff */
[----:B------:R-:W-:Y:S01]  /*1700*/  ISETP.GE.AND.EX P5, PT, R13, UR13, PT, P5 ;  /* 0x0000000d0d007c0c */ /* 0x000fe2000bfa6350 */
[----:B------:R-:W-:Y:S01]  /*1710*/  IMAD.WIDE R32, R63, 0x8, R32 ;  /* 0x000000083f207825 */ /* 0x000fe200078e0220 */
[----:B------:R-:W-:Y:S01]  /*1720*/  @!P2 IADD3 R39, PT, PT, R39, R43, RZ ;  /* 0x0000002b2727a210 */ /* 0x000fe20007ffe0ff */
[----:B------:R0:W3:Y:S01]  /*1730*/  @!P1 LDG.E R21, desc[UR8][R34.64] ;  /* 0x0000000822159981 */ /* 0x0000e2000c1e1900 */
[----:B------:R-:W-:Y:S01]  /*1740*/  @!P3 MOV R41, R125 ;  /* 0x0000007d0029b202 */ /* 0x000fe20000000f00 */
[----:B------:R-:W-:Y:S01]  /*1750*/  @!P3 IMAD R43, R69, R27, R40 ;  /* 0x0000001b452bb224 */ /* 0x000fe200078e0228 */
[----:B------:R-:W-:Y:S01]  /*1760*/  @!P3 MOV R40, R122 ;  /* 0x0000007a0028b202 */ /* 0x000fe20000000f00 */
[----:B------:R1:W3:Y:S01]  /*1770*/  LDG.E.64 R24, desc[UR8][R32.64] ;  /* 0x0000000820187981 */ /* 0x0002e2000c1e1b00 */
[----:B------:R-:W-:-:S02]  /*1780*/  @!P2 SHF.L.U32 R23, R38, 0x1, RZ ;  /* 0x000000012617a819 */ /* 0x000fc400000006ff */
[----:B------:R-:W-:Y:S01]  /*1790*/  MOV R22, RZ ;  /* 0x000000ff00167202 */ /* 0x000fe20000000f00 */
[----:B0-----:R-:W0:Y:S01]  /*17a0*/  @!P4 LDC.64 R34, c[0x0][0x3f8] ;  /* 0x0000fe00ff22cb82 */ /* 0x001e220000000a00 */
[----:B------:R-:W-:Y:S01]  /*17b0*/  @!P2 SHF.L.U64.HI R46, R38, 0x1, R39 ;  /* 0x00000001262ea819 */ /* 0x000fe20000010227 */
[----:B------:R-:W-:Y:S01]  /*17c0*/  @!P3 IMAD.WIDE.U32 R40, R69, R26, R40 ;  /* 0x0000001a4528b225 */ /* 0x000fe200078e0028 */
[----:B------:R-:W-:Y:S02]  /*17d0*/  @!P2 IADD3 R38, P0, PT, R23, R28, RZ ;  /* 0x0000001c1726a210 */ /* 0x000fe40007f1e0ff */
[----:B------:R4:W3:Y:S03]  /*17e0*/  @!P1 LDG.E R22, desc[UR8][R36.64] ;  /* 0x0000000824169981 */ /* 0x0008e6000c1e1900 */
[----:B-1----:R-:W1:Y:S01]  /*17f0*/  @!P3 LDC.64 R32, c[0x0][0x3a0] ;  /* 0x0000e800ff20bb82 */ /* 0x002e620000000a00 */
[----:B------:R-:W-:-:S02]  /*1800*/  @!P2 IADD3.X R39, PT, PT, R46, R29, RZ, P0, !PT ;  /* 0x0000001d2e27a210 */ /* 0x000fc400007fe4ff */
[----:B----4-:R-:W-:-:S05]  /*1810*/  @!P3 IADD3 R37, PT, PT, R41, R43, RZ ;  /* 0x0000002b2925b210 */ /* 0x010fca0007ffe0ff */
[----:B------:R-:W4:Y:S01]  /*1820*/  @!P3 LDC.64 R26, c[0x0][0x398] ;  /* 0x0000e600ff1abb82 */ /* 0x000f220000000a00 */
[----:B------:R-:W-:Y:S02]  /*1830*/  @!P2 IADD3 R36, P1, PT, R23, R30, RZ ;  /* 0x0000001e1724a210 */ /* 0x000fe40007f3e0ff */
[----:B------:R-:W-:-:S05]  /*1840*/  @!P3 SHF.L.U64.HI R44, R40, 0x1, R37 ;  /* 0x00000001282cb819 */ /* 0x000fca0000010225 */
[----:B------:R-:W4:Y:S01]  /*1850*/  @!P5 LDC.64 R28, c[0x0][0x3f8] ;  /* 0x0000fe00ff1cdb82 */ /* 0x000f220000000a00 */
[----:B------:R-:W-:Y:S02]  /*1860*/  @!P2 IADD3.X R37, PT, PT, R46, R31, RZ, P1, !PT ;  /* 0x0000001f2e25a210 */ /* 0x000fe40000ffe4ff */
[----:B------:R-:W-:-:S05]  /*1870*/  MOV R23, RZ ;  /* 0x000000ff00177202 */ /* 0x000fca0000000f00 */
[----:B------:R-:W4:Y:S01]  /*1880*/  @!P4 LDC.64 R30, c[0x0][0x3a0] ;  /* 0x0000e800ff1ecb82 */ /* 0x000f220000000a00 */
[----:B------:R1:W3:Y:S01]  /*1890*/  @!P2 LDG.E R23, desc[UR8][R38.64] ;  /* 0x000000082617a981 */ /* 0x0002e2000c1e1900 */
[----:B------:R-:W-:Y:S01]  /*18a0*/  @!P3 SHF.L.U32 R41, R40, 0x1, RZ ;  /* 0x000000012829b819 */ /* 0x000fe200000006ff */
[----:B0-----:R-:W-:-:S03]  /*18b0*/  @!P4 IMAD R40, R12, R34, RZ ;  /* 0x000000220c28c224 */ /* 0x001fc600078e02ff */
[C---:B-1----:R-:W-:Y:S02]  /*18c0*/  @!P3 IADD3 R32, P0, PT, R41.reuse, R32, RZ ;  /* 0x000000202920b210 */ /* 0x042fe40007f1e0ff */
[----:B------:R-:W-:Y:S02]  /*18d0*/  @!P4 MOV R38, R122 ;  /* 0x0000007a0026c202 */ /* 0x000fe40000000f00 */
[----:B------:R-:W-:Y:S01]  /*18e0*/  @!P4 MOV R39, R125 ;  /* 0x0000007d0027c202 */ /* 0x000fe20000000f00 */
[C---:B------:R-:W-:Y:S01]  /*18f0*/  @!P4 IMAD R43, R68.reuse, R35, R40 ;  /* 0x00000023442bc224 */ /* 0x040fe200078e0228 */
[----:B------:R-:W-:Y:S02]  /*1900*/  MOV R81, RZ ;  /* 0x000000ff00517202 */ /* 0x000fe40000000f00 */
[----:B------:R-:W-:Y:S01]  /*1910*/  CS2R R82, SRZ ;  /* 0x0000000000527805 */ /* 0x000fe2000001ff00 */
[----:B------:R-:W-:Y:S01]  /*1920*/  @!P4 IMAD.WIDE.U32 R38, R68, R34, R38 ;  /* 0x000000224426c225 */ /* 0x000fe200078e0026 */
[----:B------:R-:W-:Y:S01]  /*1930*/  @!P3 IADD3.X R33, PT, PT, R44, R33, RZ, P0, !PT ;  /* 0x000000212c21b210 */ /* 0x000fe200007fe4ff */
[----:B------:R-:W0:Y:S01]  /*1940*/  @!P5 LDC.64 R34, c[0x0][0x3a0] ;  /* 0x0000e800ff22db82 */ /* 0x000e220000000a00 */
[----:B------:R-:W-:Y:S01]  /*1950*/  ISETP.NE.AND P6, PT, RZ, UR11, PT ;  /* 0x0000000bff007c0c */ /* 0x000fe2000bfc5270 */
[----:B------:R1:W3:Y:S01]  /*1960*/  @!P2 LDG.E R81, desc[UR8][R36.64] ;  /* 0x000000082451a981 */ /* 0x0002e2000c1e1900 */
[----:B----4-:R-:W-:-:S02]  /*1970*/  @!P3 IADD3 R40, P0, PT, R41, R26, RZ ;  /* 0x0000001a2928b210 */ /* 0x010fc40007f1e0ff */
[----:B------:R-:W-:Y:S01]  /*1980*/  @!P4 IADD3 R39, PT, PT, R39, R43, RZ ;  /* 0x0000002b2727c210 */ /* 0x000fe20007ffe0ff */
[----:B------:R-:W-:Y:S01]  /*1990*/  @!P5 IMAD R26, R13, R28, RZ ;  /* 0x0000001c0d1ad224 */ /* 0x000fe200078e02ff */
[----:B------:R4:W3:Y:S01]  /*19a0*/  @!P3 LDG.E R82, desc[UR8][R32.64] ;  /* 0x000000082052b981 */ /* 0x0008e2000c1e1900 */
[----:B------:R-:W-:Y:S02]  /*19b0*/  @!P3 IADD3.X R41, PT, PT, R44, R27, RZ, P0, !PT ;  /* 0x0000001b2c29b210 */ /* 0x000fe400007fe4ff */
[C---:B------:R-:W-:Y:S01]  /*19c0*/  @!P4 SHF.L.U32 R45, R38.reuse, 0x1, RZ ;  /* 0x00000001262dc819 */ /* 0x040fe200000006ff */
[----:B-1----:R-:W1:Y:S01]  /*19d0*/  @!P5 LDC.64 R36, c[0x0][0x398] ;  /* 0x0000e600ff24db82 */ /* 0x002e620000000a00 */
[----:B------:R-:W-:Y:S01]  /*19e0*/  @!P4 SHF.L.U64.HI R44, R38, 0x1, R39 ;  /* 0x00000001262cc819 */ /* 0x000fe20000010227 */
[----:B------:R-:W-:Y:S01]  /*19f0*/  @!P5 IMAD R43, R67, R29, R26 ;  /* 0x0000001d432bd224 */ /* 0x000fe200078e021a */
[----:B------:R-:W-:Y:S02]  /*1a00*/  @!P5 MOV R38, R122 ;  /* 0x0000007a0026d202 */ /* 0x000fe40000000f00 */
[----:B------:R-:W-:-:S02]  /*1a10*/  CS2R R84, SRZ ;  /* 0x0000000000547805 */ /* 0x000fc4000001ff00 */
[----:B------:R-:W-:Y:S02]  /*1a20*/  @!P5 MOV R39, R125 ;  /* 0x0000007d0027d202 */ /* 0x000fe40000000f00 */
[----:B------:R-:W-:Y:S01]  /*1a30*/  CS2R R86, SRZ ;  /* 0x0000000000567805 */ /* 0x000fe2000001ff00 */
[----:B----4-:R-:W4:Y:S01]  /*1a40*/  @!P4 LDC.64 R32, c[0x0][0x398] ;  /* 0x0000e600ff20cb82 */ /* 0x010f220000000a00 */
[----:B------:R-:W-:Y:S01]  /*1a50*/  @!P4 IADD3 R26, P0, PT, R45, R30, RZ ;  /* 0x0000001e2d1ac210 */ /* 0x000fe20007f1e0ff */
[----:B------:R-:W-:Y:S01]  /*1a60*/  @!P5 IMAD.WIDE.U32 R38, R67, R28, R38 ;  /* 0x0000001c4326d225 */ /* 0x000fe200078e0026 */
[----:B------:R-:W3:Y:S02]  /*1a70*/  @!P3 LDG.E R83, desc[UR8][R40.64] ;  /* 0x000000082853b981 */ /* 0x000ee4000c1e1900 */
[----:B------:R-:W-:-:S03]  /*1a80*/  @!P4 IADD3.X R27, PT, PT, R44, R31, RZ, P0, !PT ;  /* 0x0000001f2c1bc210 */ /* 0x000fc600007fe4ff */
[----:B------:R-:W4:Y:S01]  /*1a90*/  @P6 LDC.64 R28, c[0x0][0x3b0] ;  /* 0x0000ec00ff1c6b82 */ /* 0x000f220000000a00 */
[----:B------:R-:W-:Y:S01]  /*1aa0*/  @!P5 IADD3 R43, PT, PT, R39, R43, RZ ;  /* 0x0000002b272bd210 */ /* 0x000fe20007ffe0ff */
[----:B------:R4:W3:Y:S06]  /*1ab0*/  @!P4 LDG.E R84, desc[UR8][R26.64] ;  /* 0x000000081a54c981 */ /* 0x0008ec000c1e1900 */
[----:B------:R-:W4:Y:S01]  /*1ac0*/  LDC.64 R30, c[0x0][0x3a8] ;  /* 0x0000ea00ff1e7b82 */ /* 0x000f220000000a00 */
[C---:B------:R-:W-:Y:S02]  /*1ad0*/  @!P5 SHF.L.U32 R39, R38.reuse, 0x1, RZ ;  /* 0x000000012627d819 */ /* 0x040fe400000006ff */
[----:B------:R-:W-:-:S02]  /*1ae0*/  @!P5 SHF.L.U64.HI R38, R38, 0x1, R43 ;  /* 0x000000012626d819 */ /* 0x000fc4000001022b */
[C---:B0-----:R-:W-:Y:S02]  /*1af0*/  @!P5 IADD3 R34, P1, PT, R39.reuse, R34, RZ ;  /* 0x000000222722d210 */ /* 0x041fe40007f3e0ff */
[----:B-1----:R-:W-:Y:S02]  /*1b00*/  @!P5 IADD3 R36, P2, PT, R39, R36, RZ ;  /* 0x000000242724d210 */ /* 0x002fe40007f5e0ff */
[----:B----4-:R-:W-:Y:S02]  /*1b10*/  @!P4 IADD3 R32, P0, PT, R45, R32, RZ ;  /* 0x000000202d20c210 */ /* 0x010fe40007f1e0ff */
[----:B------:R-:W-:Y:S02]  /*1b20*/  @!P5 IADD3.X R35, PT, PT, R38, R35, RZ, P1, !PT ;  /* 0x000000232623d210 */ /* 0x000fe40000ffe4ff */
[----:B------:R-:W-:Y:S02]  /*1b30*/  @!P4 IADD3.X R33, PT, PT, R44, R33, RZ, P0, !PT ;  /* 0x000000212c21c210 */ /* 0x000fe400007fe4ff */
[----:B------:R-:W-:-:S02]  /*1b40*/  @!P5 IADD3.X R37, PT, PT, R38, R37, RZ, P2, !PT ;  /* 0x000000252625d210 */ /* 0x000fc400017fe4ff */
[----:B------:R-:W-:Y:S01]  /*1b50*/  CS2R R26, SRZ ;  /* 0x00000000001a7805 */ /* 0x000fe2000001ff00 */
[C---:B------:R-:W-:Y:S01]  /*1b60*/  @P6 IMAD.WIDE R28, R42.reuse, 0x4, R28 ;  /* 0x000000042a1c6825 */ /* 0x040fe200078e021c */
[----:B------:R-:W4:Y:S04]  /*1b70*/  @!P4 LDG.E R85, desc[UR8][R32.64] ;  /* 0x000000082055c981 */ /* 0x000f28000c1e1900 */
[----:B------:R-:W4:Y:S01]  /*1b80*/  @!P5 LDG.E R87, desc[UR8][R34.64] ;  /* 0x000000082257d981 */ /* 0x000f22000c1e1900 */
[----:B------:R-:W-:-:S03]  /*1b90*/  IMAD.WIDE R30, R42, 0x4, R30 ;  /* 0x000000042a1e7825 */ /* 0x000fc600078e021e */
[----:B------:R-:W4:Y:S04]  /*1ba0*/  @!P5 LDG.E R86, desc[UR8][R36.64] ;  /* 0x000000082456d981 */ /* 0x000f28000c1e1900 */
[----:B------:R0:W5:Y:S04]  /*1bb0*/  @P6 LDG.E.64 R26, desc[UR8][R28.64] ;  /* 0x000000081c1a6981 */ /* 0x000168000c1e1b00 */
[----:B------:R0:W5:Y:S01]  /*1bc0*/  LDG.E.64 R28, desc[UR8][R30.64] ;  /* 0x000000081e1c7981 */ /* 0x000162000c1e1b00 */
[----:B------:R-:W-:Y:S01]  /*1bd0*/  UISETP.NE.AND UP0, UPT, UR11, URZ, UPT ;  /* 0x000000ff0b00728c */ /* 0x000fe2000bf05270 */
[----:B------:R-:W-:-:S02]  /*1be0*/  MOV R119, 0x3f800000 ;  /* 0x3f80000000777802 */ /* 0x000fc40000000f00 */
[----:B------:R-:W-:Y:S02]  /*1bf0*/  PRMT R117, R62, 0x7632, R117 ;  /* 0x000076323e757816 */ /* 0x000fe40000000075 */
[----:B------:R-:W-:Y:S02]  /*1c00*/  PRMT R118, R61, 0x7632, R118 ;  /* 0x000076323d767816 */ /* 0x000fe40000000076 */
[----:B------:R-:W-:Y:S02]  /*1c10*/  PRMT R103, R48, 0x7632, R103 ;  /* 0x0000763230677816 */ /* 0x000fe40000000067 */
[----:B------:R-:W-:Y:S02]  /*1c20*/  PRMT R104, R14, 0x7632, R104 ;  /* 0x000076320e687816 */ /* 0x000fe40000000068 */
[----:B--2---:R-:W-:Y:S02]  /*1c30*/  PRMT R115, R60, 0x7632, R115 ;  /* 0x000076323c737816 */ /* 0x004fe40000000073 */
[----:B------:R-:W-:-:S02]  /*1c40*/  PRMT R116, R59, 0x7632, R116 ;  /* 0x000076323b747816 */ /* 0x000fc40000000074 */
[----:B------:R-:W-:Y:S02]  /*1c50*/  PRMT R113, R58, 0x7632, R113 ;  /* 0x000076323a717816 */ /* 0x000fe40000000071 */
[----:B------:R-:W-:Y:S02]  /*1c60*/  PRMT R114, R57, 0x7632, R114 ;  /* 0x0000763239727816 */ /* 0x000fe40000000072 */
[----:B------:R-:W-:Y:S02]  /*1c70*/  PRMT R111, R56, 0x7632, R111 ;  /* 0x00007632386f7816 */ /* 0x000fe4000000006f */
[----:B------:R-:W-:Y:S02]  /*1c80*/  PRMT R112, R55, 0x7632, R112 ;  /* 0x0000763237707816 */ /* 0x000fe40000000070 */
[----:B------:R-:W-:Y:S02]  /*1c90*/  PRMT R109, R54, 0x7632, R109 ;  /* 0x00007632366d7816 */ /* 0x000fe4000000006d */
        /* <DEDUP_REMOVED lines=8> */
[----:B---3--:R-:W-:Y:S01]  /*1d20*/  PRMT R100, R18, 0x7632, R100 ;  /* 0x0000763212647816 */ /* 0x008fe20000000064 */
[----:B------:R-:W-:-:S05]  /*1d30*/  FFMA.FTZ R38, -R24, R24, R25 ;  /* 0x0000001818267223 */ /* 0x000fca0000010119 */
[----:B------:R-:W-:-:S13]  /*1d40*/  FSETP.GTU.FTZ.AND P0, PT, R38, RZ, PT ;  /* 0x000000ff2600720b */ /* 0x000fda0003f1c000 */
[----:B------:R-:W1:Y:S01]  /*1d50*/  @P0 LDC R25, c[0x0][0x3c0] ;  /* 0x0000f000ff190b82 */ /* 0x000e620000000800 */
[----:B------:R-:W-:Y:S02]  /*1d60*/  PRMT R97, R19, 0x7632, R97 ;  /* 0x0000763213617816 */ /* 0x000fe40000000061 */
[----:B------:R-:W-:Y:S02]  /*1d70*/  PRMT R98, R20, 0x7632, R98 ;  /* 0x0000763214627816 */ /* 0x000fe40000000062 */
[----:B------:R-:W-:Y:S02]  /*1d80*/  PRMT R95, R21, 0x7632, R95 ;  /* 0x00007632155f7816 */ /* 0x000fe4000000005f */
[----:B------:R-:W-:Y:S01]  /*1d90*/  PRMT R96, R22, 0x7632, R96 ;  /* 0x0000763216607816 */ /* 0x000fe20000000060 */
[----:B-1----:R-:W-:Y:S01]  /*1da0*/  @P0 FADD.FTZ R25, R38, R25 ;  /* 0x0000001926190221 */ /* 0x002fe20000010000 */
[----:B------:R-:W-:-:S03]  /*1db0*/  PRMT R93, R23, 0x7632, R93 ;  /* 0x00007632175d7816 */ /* 0x000fc6000000005d */
[----:B------:R1:W2:Y:S01]  /*1dc0*/  @P0 MUFU.RSQ R119, R25 ;  /* 0x0000001900770308 */ /* 0x0002a20000001400 */
[----:B------:R-:W-:Y:S02]  /*1dd0*/  PRMT R94, R81, 0x7632, R94 ;  /* 0x00007632515e7816 */ /* 0x000fe4000000005e */
[----:B------:R-:W-:Y:S02]  /*1de0*/  PRMT R91, R82, 0x7632, R91 ;  /* 0x00007632525b7816 */ /* 0x000fe4000000005b */
[----:B------:R-:W-:Y:S02]  /*1df0*/  PRMT R92, R83, 0x7632, R92 ;  /* 0x00007632535c7816 */ /* 0x000fe4000000005c */
[----:B------:R-:W-:Y:S02]  /*1e00*/  PRMT R89, R84, 0x7632, R89 ;  /* 0x0000763254597816 */ /* 0x000fe40000000059 */
[----:B----4-:R-:W-:Y:S02]  /*1e10*/  PRMT R90, R85, 0x7632, R90 ;  /* 0x00007632555a7816 */ /* 0x010fe4000000005a */
[----:B-1----:R-:W-:-:S02]  /*1e20*/  PRMT R25, R87, 0x7632, R25 ;  /* 0x0000763257197816 */ /* 0x002fc40000000019 */
[----:B------:R-:W-:Y:S01]  /*1e30*/  PRMT R88, R86, 0x7632, R88 ;  /* 0x0000763256587816 */ /* 0x000fe20000000058 */
[----:B0-2---:R-:W-:Y:S06]  /*1e40*/  BRA.U UP0, `(.L_x_131) ;  /* 0x0000001100847547 */ /* 0x005fec000b800000 */
[----:B------:R-:W-:Y:S02]  /*1e50*/  SHF.L.U32 R33, R62, 0x10, RZ ;  /* 0x000000103e217819 */ /* 0x000fe400000006ff */
[----:B------:R-:W-:Y:S02]  /*1e60*/  SHF.L.U32 R35, R117, 0x10, RZ ;  /* 0x0000001075237819 */ /* 0x000fe400000006ff */
[----:B------:R-:W-:Y:S01]  /*1e70*/  SHF.L.U32 R31, R61, 0x10, RZ ;  /* 0x000000103d1f7819 */ /* 0x000fe200000006ff */
[----:B------:R-:W-:Y:S01]  /*1e80*/  FADD.FTZ R32, -R24, R33 ;  /* 0x0000002118207221 */ /* 0x000fe20000010100 */
[----:B------:R-:W-:Y:S01]  /*1e90*/  SHF.L.U32 R37, R60, 0x10, RZ ;  /* 0x000000103c257819 */ /* 0x000fe200000006ff */
[----:B------:R-:W-:Y:S01]  /*1ea0*/  FADD.FTZ R34, -R24, R35 ;  /* 0x0000002318227221 */ /* 0x000fe20000010100 */
[----:B------:R-:W-:Y:S01]  /*1eb0*/  SHF.L.U32 R30, R118, 0x10, RZ ;  /* 0x00000010761e7819 */ /* 0x000fe200000006ff */
[----:B-----5:R-:W-:Y:S01]  /*1ec0*/  FMUL.FTZ R35, R28, R31 ;  /* 0x0000001f1c237220 */ /* 0x020fe20000410000 */
[-C--:B------:R-:W-:Y:S01]  /*1ed0*/  FMUL.FTZ R32, R32, R119.reuse ;  /* 0x0000007720207220 */ /* 0x080fe20000410000 */
[----:B------:R-:W-:Y:S01]  /*1ee0*/  FADD.FTZ R38, -R24, R37 ;  /* 0x0000002518267221 */ /* 0x000fe20000010100 */
[----:B------:R-:W-:Y:S01]  /*1ef0*/  FMUL.FTZ R33, R34, R119 ;  /* 0x0000007722217220 */ /* 0x000fe20000410000 */
[----:B------:R-:W-:Y:S01]  /*1f00*/  FMUL.FTZ R36, R29, R30 ;  /* 0x0000001e1d247220 */ /* 0x000fe20000410000 */
[----:B------:R-:W-:Y:S01]  /*1f10*/  FADD.FTZ R37, RZ, R35 ;  /* 0x00000023ff257221 */ /* 0x000fe20000010000 */
[----:B------:R-:W-:Y:S01]  /*1f20*/  FFMA.FTZ R34, R32, R35, RZ ;  /* 0x0000002320227223 */ /* 0x000fe200000100ff */
[----:B------:R-:W-:Y:S01]  /*1f30*/  SHF.L.U32 R35, R59, 0x10, RZ ;  /* 0x000000103b237819 */ /* 0x000fe200000006ff */
[----:B------:R-:W-:Y:S01]  /*1f40*/  FFMA.FTZ R40, R31, R32, RZ ;  /* 0x000000201f287223 */ /* 0x000fe200000100ff */
[----:B------:R-:W-:Y:S01]  /*1f50*/  FMUL.FTZ R39, R38, R119 ;  /* 0x0000007726277220 */ /* 0x000fe20000410000 */
[----:B------:R-:W-:Y:S01]  /*1f60*/  FADD.FTZ R32, RZ, R31 ;  /* 0x0000001fff207221 */ /* 0x000fe20000010000 */
[----:B------:R-:W-:Y:S01]  /*1f70*/  FADD.FTZ R31, R36, R37 ;  /* 0x00000025241f7221 */ /* 0x000fe20000010000 */
[----:B------:R-:W-:Y:S01]  /*1f80*/  FFMA.FTZ R36, R33, R36, R34 ;  /* 0x0000002421247223 */ /* 0x000fe20000010022 */
[C---:B------:R-:W-:Y:S01]  /*1f90*/  FFMA.FTZ R34, R35.reuse, R39, R40 ;  /* 0x0000002723227223 */ /* 0x040fe20000010028 */
[----:B------:R-:W-:Y:S01]  /*1fa0*/  FADD.FTZ R32, R35, R32 ;  /* 0x0000002023207221 */ /* 0x000fe20000010000 */
[----:B------:R-:W-:Y:S01]  /*1fb0*/  FMUL.FTZ R40, R28, R35 ;  /* 0x000000231c287220 */ /* 0x000fe20000410000 */
[----:B------:R-:W-:Y:S01]  /*1fc0*/  SHF.L.U32 R35, R115, 0x10, RZ ;  /* 0x0000001073237819 */ /* 0x000fe200000006ff */
[----:B------:R-:W-:-:S02]  /*1fd0*/  FADD.FTZ R37, RZ, R30 ;  /* 0x0000001eff257221 */ /* 0x000fc40000010000 */
[----:B------:R-:W-:Y:S01]  /*1fe0*/  FFMA.FTZ R42, R39, R40, R36 ;  /* 0x00000028272a7223 */ /* 0x000fe20000010024 */
[----:B------:R-:W-:Y:S01]  /*1ff0*/  SHF.L.U32 R36, R116, 0x10, RZ ;  /* 0x0000001074247819 */ /* 0x000fe200000006ff */
[----:B------:R-:W-:Y:S01]  /*2000*/  FADD.FTZ R38, -R24, R35 ;  /* 0x0000002318267221 */ /* 0x000fe20000010100 */
[----:B------:R-:W-:Y:S01]  /*2010*/  FFMA.FTZ R35, R30, R33, RZ ;  /* 0x000000211e237223 */ /* 0x000fe200000100ff */
[----:B------:R-:W-:Y:S02]  /*2020*/  FADD.FTZ R39, R31, R40 ;  /* 0x000000281f277221 */ /* 0x000fe40000010000 */
[----:B------:R-:W-:Y:S01]  /*2030*/  FMUL.FTZ R33, R38, R119 ;  /* 0x0000007726217220 */ /* 0x000fe20000410000 */
[----:B------:R-:W-:Y:S01]  /*2040*/  FADD.FTZ R30, R36, R37 ;  /* 0x00000025241e7221 */ /* 0x000fe20000010000 */
[----:B------:R-:W-:Y:S02]  /*2050*/  SHF.L.U32 R37, R56, 0x10, RZ ;  /* 0x0000001038257819 */ /* 0x000fe400000006ff */
[----:B------:R-:W-:Y:S01]  /*2060*/  FFMA.FTZ R31, R36, R33, R35 ;  /* 0x00000021241f7223 */ /* 0x000fe20000010023 */
[----:B------:R-:W-:Y:S01]  /*2070*/  SHF.L.U32 R35, R58, 0x10, RZ ;  /* 0x000000103a237819 */ /* 0x000fe200000006ff */
[----:B------:R-:W-:-:S04]  /*2080*/  FMUL.FTZ R36, R29, R36 ;  /* 0x000000241d247220 */ /* 0x000fc80000410000 */
[----:B------:R-:W-:Y:S01]  /*2090*/  FADD.FTZ R38, -R24, R35 ;  /* 0x0000002318267221 */ /* 0x000fe20000010100 */
[----:B------:R-:W-:Y:S01]  /*20a0*/  FFMA.FTZ R42, R33, R36, R42 ;  /* 0x00000024212a7223 */ /* 0x000fe2000001002a */
[----:B------:R-:W-:Y:S01]  /*20b0*/  SHF.L.U32 R33, R57, 0x10, RZ ;  /* 0x0000001039217819 */ /* 0x000fe200000006ff */
[----:B------:R-:W-:Y:S01]  /*20c0*/  FADD.FTZ R39, R36, R39 ;  /* 0x0000002724277221 */ /* 0x000fe20000010000 */
[----:B------:R-:W-:Y:S01]  /*20d0*/  FMUL.FTZ R35, R38, R119 ;  /* 0x0000007726237220 */ /* 0x000fe20000410000 */
[----:B------:R-:W-:Y:S02]  /*20e0*/  SHF.L.U32 R36, R114, 0x10, RZ ;  /* 0x0000001072247819 */ /* 0x000fe400000006ff */
[----:B------:R-:W-:Y:S01]  /*20f0*/  FADD.FTZ R32, R32, R33 ;  /* 0x0000002120207221 */ /* 0x000fe20000010000 */
[----:B------:R-:W-:Y:S01]  /*2100*/  FFMA.FTZ R34, R33, R35, R34 ;  /* 0x0000002321227223 */ /* 0x000fe20000010022 */
[----:B------:R-:W-:Y:S01]  /*2110*/  FMUL.FTZ R40, R28, R33 ;  /* 0x000000211c287220 */ /* 0x000fe20000410000 */
[----:B------:R-:W-:Y:S01]  /*2120*/  SHF.L.U32 R33, R113, 0x10, RZ ;  /* 0x0000001071217819 */ /* 0x000fe200000006ff */
[----:B------:R-:W-:-:S02]  /*2130*/  FADD.FTZ R30, R30, R36 ;  /* 0x000000241e1e7221 */ /* 0x000fc40000010000 */
[----:B------:R-:W-:Y:S01]  /*2140*/  FFMA.FTZ R35, R35, R40, R42 ;  /* 0x0000002823237223 */ /* 0x000fe2000001002a */
[----:B------:R-:W-:Y:S01]  /*2150*/  FADD.FTZ R40, R39, R40 ;  /* 0x0000002827287221 */ /* 0x000fe20000010000 */
[----:B------:R-:W-:Y:S01]  /*2160*/  FADD.FTZ R38, -R24, R33 ;  /* 0x0000002118267221 */ /* 0x000fe20000010100 */
[----:B------:R-:W-:-:S03]  /*2170*/  FMUL.FTZ R33, R29, R36 ;  /* 0x000000241d217220 */ /* 0x000fc60000410000 */
[----:B------:R-:W-:Y:S01]  /*2180*/  FMUL.FTZ R38, R38, R119 ;  /* 0x0000007726267220 */ /* 0x000fe20000410000 */
[----:B------:R-:W-:-:S03]  /*2190*/  FADD.FTZ R40, R33, R40 ;  /* 0x0000002821287221 */ /* 0x000fc60000010000 */
[----:B------:R-:W-:Y:S01]  /*21a0*/  FFMA.FTZ R31, R36, R38, R31 ;  /* 0x00000026241f7223 */ /* 0x000fe2000001001f */
[----:B------:R-:W-:Y:S01]  /*21b0*/  FADD.FTZ R36, -R24, R37 ;  /* 0x0000002518247221 */ /* 0x000fe20000010100 */
[----:B------:R-:W-:Y:S01]  /*21c0*/  SHF.L.U32 R37, R55, 0x10, RZ ;  /* 0x0000001037257819 */ /* 0x000fe200000006ff */
[----:B------:R-:W-:Y:S01]  /*21d0*/  FFMA.FTZ R35, R38, R33, R35 ;  /* 0x0000002126237223 */ /* 0x000fe20000010023 */
[----:B------:R-:W-:Y:S01]  /*21e0*/  SHF.L.U32 R33, R111, 0x10, RZ ;  /* 0x000000106f217819 */ /* 0x000fe200000006ff */
[----:B------:R-:W-:Y:S02]  /*21f0*/  FMUL.FTZ R36, R36, R119 ;  /* 0x0000007724247220 */ /* 0x000fe40000410000 */
[----:B------:R-:W-:Y:S02]  /*2200*/  FADD.FTZ R32, R32, R37 ;  /* 0x0000002520207221 */ /* 0x000fe40000010000 */
[----:B------:R-:W-:Y:S01]  /*2210*/  FFMA.FTZ R34, R37, R36, R34 ;  /* 0x0000002425227223 */ /* 0x000fe20000010022 */
[----:B------:R-:W-:Y:S01]  /*2220*/  FMUL.FTZ R37, R28, R37 ;  /* 0x000000251c257220 */ /* 0x000fe20000410000 */
[----:B------:R-:W-:-:S03]  /*2230*/  FADD.FTZ R38, -R24, R33 ;  /* 0x0000002118267221 */ /* 0x000fc60000010100 */
        /* <DEDUP_REMOVED lines=8> */
[----:B------:R-:W-:Y:S01]  /*22c0*/  FADD.FTZ R36, -R24, R37 ;  /* 0x0000002518247221 */ /* 0x000fe20000010100 */
[----:B------:R-:W-:-:S02]  /*22d0*/  SHF.L.U32 R37, R53, 0x10, RZ ;  /* 0x0000001035257819 */ /* 0x000fc400000006ff */
[----:B------:R-:W-:Y:S01]  /*22e0*/  FFMA.FTZ R35, R38, R33, R35 ;  /* 0x0000002126237223 */ /* 0x000fe20000010023 */
[----:B------:R-:W-:Y:S01]  /*22f0*/  FMUL.FTZ R36, R36, R119 ;  /* 0x0000007724247220 */ /* 0x000fe20000410000 */
[----:B------:R-:W-:Y:S01]  /*2300*/  FADD.FTZ R40, R33, R40 ;  /* 0x0000002821287221 */ /* 0x000fe20000010000 */
[----:B------:R-:W-:Y:S01]  /*2310*/  SHF.L.U32 R33, R109, 0x10, RZ ;  /* 0x000000106d217819 */ /* 0x000fe200000006ff */
[----:B------:R-:W-:Y:S01]  /*2320*/  FADD.FTZ R32, R32, R37 ;  /* 0x0000002520207221 */ /* 0x000fe20000010000 */
[----:B------:R-:W-:Y:S01]  /*2330*/  FFMA.FTZ R34, R37, R36, R34 ;  /* 0x0000002425227223 */ /* 0x000fe20000010022 */
[----:B------:R-:W-:Y:S02]  /*2340*/  FMUL.FTZ R37, R28, R37 ;  /* 0x000000251c257220 */ /* 0x000fe40000410000 */
[----:B------:R-:W-:Y:S02]  /*2350*/  FADD.FTZ R38, -R24, R33 ;  /* 0x0000002118267221 */ /* 0x000fe40000010100 */
[----:B------:R-:W-:Y:S01]  /*2360*/  FFMA.FTZ R35, R36, R37, R35 ;  /* 0x0000002524237223 */ /* 0x000fe20000010023 */
[----:B------:R-:W-:Y:S01]  /*2370*/  SHF.L.U32 R36, R110, 0x10, RZ ;  /* 0x000000106e247819 */ /* 0x000fe200000006ff */
[----:B------:R-:W-:Y:S01]  /*2380*/  FADD.FTZ R40, R40, R37 ;  /* 0x0000002528287221 */ /* 0x000fe20000010000 */
[----:B------:R-:W-:Y:S01]  /*2390*/  FMUL.FTZ R38, R38, R119 ;  /* 0x0000007726267220 */ /* 0x000fe20000410000 */
[----:B------:R-:W-:-:S02]  /*23a0*/  SHF.L.U32 R37, R52, 0x10, RZ ;  /* 0x0000001034257819 */ /* 0x000fc400000006ff */
[----:B------:R-:W-:Y:S01]  /*23b0*/  FADD.FTZ R30, R30, R36 ;  /* 0x000000241e1e7221 */ /* 0x000fe20000010000 */
[----:B------:R-:W-:Y:S01]  /*23c0*/  FFMA.FTZ R31, R36, R38, R31 ;  /* 0x00000026241f7223 */ /* 0x000fe2000001001f */
[----:B------:R-:W-:Y:S01]  /*23d0*/  FMUL.FTZ R33, R29, R36 ;  /* 0x000000241d217220 */ /* 0x000fe20000410000 */
[----:B------:R-:W-:Y:S01]  /*23e0*/  FADD.FTZ R36, -R24, R37 ;  /* 0x0000002518247221 */ /* 0x000fe20000010100 */
[----:B------:R-:W-:Y:S02]  /*23f0*/  SHF.L.U32 R37, R51, 0x10, RZ ;  /* 0x0000001033257819 */ /* 0x000fe400000006ff */
[----:B------:R-:W-:Y:S01]  /*2400*/  FFMA.FTZ R35, R38, R33, R35 ;  /* 0x0000002126237223 */ /* 0x000fe20000010023 */
[----:B------:R-:W-:Y:S01]  /*2410*/  FMUL.FTZ R36, R36, R119 ;  /* 0x0000007724247220 */ /* 0x000fe20000410000 */
[----:B------:R-:W-:Y:S01]  /*2420*/  FADD.FTZ R40, R33, R40 ;  /* 0x0000002821287221 */ /* 0x000fe20000010000 */
[----:B------:R-:W-:Y:S01]  /*2430*/  SHF.L.U32 R33, R107, 0x10, RZ ;  /* 0x000000106b217819 */ /* 0x000fe200000006ff */
[----:B------:R-:W-:Y:S01]  /*2440*/  FADD.FTZ R32, R32, R37 ;  /* 0x0000002520207221 */ /* 0x000fe20000010000 */
[----:B------:R-:W-:Y:S01]  /*2450*/  FFMA.FTZ R34, R37, R36, R34 ;  /* 0x0000002425227223 */ /* 0x000fe20000010022 */
[----:B------:R-:W-:-:S02]  /*2460*/  FMUL.FTZ R37, R28, R37 ;  /* 0x000000251c257220 */ /* 0x000fc40000410000 */
[----:B------:R-:W-:Y:S02]  /*2470*/  FADD.FTZ R38, -R24, R33 ;  /* 0x0000002118267221 */ /* 0x000fe40000010100 */
        /* <DEDUP_REMOVED lines=157> */
[----:B------:R-:W-:Y:S01]  /*2e50*/  FADD.FTZ R33, R32, R37 ;  /* 0x0000002520217221 */ /* 0x000fe20000010000 */
[----:B------:R-:W-:Y:S01]  /*2e60*/  FMUL.FTZ R39, R28, R37 ;  /* 0x000000251c277220 */ /* 0x000fe20000410000 */
[----:B------:R-:W-:Y:S01]  /*2e70*/  FFMA.FTZ R34, R37, R36, R34 ;  /* 0x0000002425227223 */ /* 0x000fe20000010022 */
[----:B------:R-:W-:Y:S02]  /*2e80*/  SHF.L.U32 R37, R89, 0x10, RZ ;  /* 0x0000001059257819 */ /* 0x000fe400000006ff */
[----:B------:R-:W-:Y:S01]  /*2e90*/  FFMA.FTZ R35, R36, R39, R35 ;  /* 0x0000002724237223 */ /* 0x000fe20000010023 */
[----:B------:R-:W-:Y:S01]  /*2ea0*/  SHF.L.U32 R32, R90, 0x10, RZ ;  /* 0x000000105a207819 */ /* 0x000fe200000006ff */
[----:B------:R-:W-:Y:S01]  /*2eb0*/  FADD.FTZ R40, R40, R39 ;  /* 0x0000002728287221 */ /* 0x000fe20000010000 */
[----:B------:R-:W-:Y:S01]  /*2ec0*/  FADD.FTZ R36, -R24, R37 ;  /* 0x0000002518247221 */ /* 0x000fe20000010100 */
[----:B------:R-:W-:-:S02]  /*2ed0*/  SHF.L.U32 R39, R87, 0x10, RZ ;  /* 0x0000001057277819 */ /* 0x000fc400000006ff */
[----:B------:R-:W-:Y:S01]  /*2ee0*/  FMUL.FTZ R37, R29, R32 ;  /* 0x000000201d257220 */ /* 0x000fe20000410000 */
[----:B------:R-:W-:Y:S01]  /*2ef0*/  FMUL.FTZ R36, R36, R119 ;  /* 0x0000007724247220 */ /* 0x000fe20000410000 */
[----:B------:R-:W-:Y:S01]  /*2f00*/  FADD.FTZ R30, R30, R32 ;  /* 0x000000201e1e7221 */ /* 0x000fe20000010000 */
[----:B------:R-:W-:Y:S01]  /*2f10*/  SHF.L.U32 R38, R88, 0x10, RZ ;  /* 0x0000001058267819 */ /* 0x000fe200000006ff */
[----:B------:R-:W-:Y:S01]  /*2f20*/  FADD.FTZ R40, R37, R40 ;  /* 0x0000002825287221 */ /* 0x000fe20000010000 */
[----:B------:R-:W-:Y:S01]  /*2f30*/  FFMA.FTZ R31, R32, R36, R31 ;  /* 0x00000024201f7223 */ /* 0x000fe2000001001f */
[----:B------:R-:W-:Y:S01]  /*2f40*/  FFMA.FTZ R36, R36, R37, R35 ;  /* 0x0000002524247223 */ /* 0x000fe20000010023 */
[----:B------:R-:W-:Y:S01]  /*2f50*/  SHF.L.U32 R35, R86, 0x10, RZ ;  /* 0x0000001056237819 */ /* 0x000fe200000006ff */
[----:B------:R-:W-:Y:S01]  /*2f60*/  FADD.FTZ R32, -R24, R39 ;  /* 0x0000002718207221 */ /* 0x000fe20000010100 */
[----:B------:R-:W-:-:S03]  /*2f70*/  SHF.L.U32 R37, R25, 0x10, RZ ;  /* 0x0000001019257819 */ /* 0x000fc600000006ff */
[----:B------:R-:W-:Y:S01]  /*2f80*/  FMUL.FTZ R39, R32, R119 ;  /* 0x0000007720277220 */ /* 0x000fe20000410000 */
[----:B------:R-:W-:Y:S01]  /*2f90*/  FMUL.FTZ R41, R28, R35 ;  /* 0x000000231c297220 */ /* 0x000fe20000410000 */
[----:B------:R-:W-:-:S03]  /*2fa0*/  FADD.FTZ R32, -R24, R37 ;  /* 0x0000002518207221 */ /* 0x000fc60000010100 */
[----:B------:R-:W-:Y:S01]  /*2fb0*/  FADD.FTZ R42, R40, R41 ;  /* 0x00000029282a7221 */ /* 0x000fe20000010000 */
[----:B------:R-:W-:Y:S01]  /*2fc0*/  FFMA.FTZ R43, R39, R41, R36 ;  /* 0x00000029272b7223 */ /* 0x000fe20000010024 */
[----:B------:R-:W-:Y:S01]  /*2fd0*/  FMUL.FTZ R40, R32, R119 ;  /* 0x0000007720287220 */ /* 0x000fe20000410000 */
[----:B------:R-:W-:Y:S01]  /*2fe0*/  FMUL.FTZ R41, R29, R38 ;  /* 0x000000261d297220 */ /* 0x000fe20000410000 */
[----:B------:R-:W-:Y:S01]  /*2ff0*/  FFMA.FTZ R32, R35, R39, R34 ;  /* 0x0000002723207223 */ /* 0x000fe20000010022 */
[----:B------:R-:W-:Y:S01]  /*3000*/  FADD.FTZ R34, R33, R35 ;  /* 0x0000002321227221 */ /* 0x000fe20000010000 */
[----:B------:R-:W-:Y:S01]  /*3010*/  FADD.FTZ R35, R30, R38 ;  /* 0x000000261e237221 */ /* 0x000fe20000010000 */
[----:B------:R-:W-:Y:S01]  /*3020*/  FADD.FTZ R37, R41, R42 ;  /* 0x0000002a29257221 */ /* 0x000fe20000010000 */
[----:B------:R-:W-:Y:S01]  /*3030*/  FFMA.FTZ R36, R40, R41, R43 ;  /* 0x0000002928247223 */ /* 0x000fe2000001002b */
[----:B------:R-:W-:Y:S01]  /*3040*/  FFMA.FTZ R33, R38, R40, R31 ;  /* 0x0000002826217223 */ /* 0x000fe2000001001f */
[----:B------:R-:W-:Y:S06]  /*3050*/  BRA `(.L_x_132) ;  /* 0x0000002400007947 */ /* 0x000fec0003800000 */
.L_x_131:
[----:B------:R-:W-:Y:S02]  /*3060*/  SHF.L.U32 R31, R62, 0x10, RZ ;  /* 0x000000103e1f7819 */ /* 0x000fe400000006ff */
[----:B------:R-:W-:Y:S02]  /*3070*/  SHF.L.U32 R33, R117, 0x10, RZ ;  /* 0x0000001075217819 */ /* 0x000fe400000006ff */
[----:B------:R-:W-:Y:S01]  /*3080*/  SHF.L.U32 R35, R60, 0x10, RZ ;  /* 0x000000103c237819 */ /* 0x000fe200000006ff */
[----:B------:R-:W-:Y:S01]  /*3090*/  FADD.FTZ R30, -R24, R31 ;  /* 0x0000001f181e7221 */ /* 0x000fe20000010100 */
[----:B------:R-:W-:Y:S02]  /*30a0*/  SHF.L.U32 R37, R115, 0x10, RZ ;  /* 0x0000001073257819 */ /* 0x000fe400000006ff */
[----:B------:R-:W-:Y:S01]  /*30b0*/  SHF.L.U32 R45, R61, 0x10, RZ ;  /* 0x000000103d2d7819 */ /* 0x000fe200000006ff */
[----:B------:R-:W-:Y:S01]  /*30c0*/  FMUL.FTZ R31, R30, R119 ;  /* 0x000000771e1f7220 */ /* 0x000fe20000410000 */
[C---:B------:R-:W-:Y:S01]  /*30d0*/  FADD.FTZ R30, -R24.reuse, R33 ;  /* 0x00000021181e7221 */ /* 0x040fe20000010100 */
[C---:B------:R-:W-:Y:S01]  /*30e0*/  FADD.FTZ R34, -R24.reuse, R35 ;  /* 0x0000002318227221 */ /* 0x040fe20000010100 */
[----:B------:R-:W-:Y:S01]  /*30f0*/  FADD.FTZ R38, -R24, R37 ;  /* 0x0000002518267221 */ /* 0x000fe20000010100 */
[--C-:B-----5:R-:W-:Y:S01]  /*3100*/  FFMA.FTZ R36, R28, R31, R26.reuse ;  /* 0x0000001f1c247223 */ /* 0x120fe2000001001a */
[-C--:B------:R-:W-:Y:S01]  /*3110*/  FMUL.FTZ R30, R30, R119.reuse ;  /* 0x000000771e1e7220 */ /* 0x080fe20000410000 */
[-C--:B------:R-:W-:Y:S01]  /*3120*/  FMUL.FTZ R43, R34, R119.reuse ;  /* 0x00000077222b7220 */ /* 0x080fe20000410000 */
[----:B------:R-:W-:Y:S01]  /*3130*/  FMUL.FTZ R38, R38, R119 ;  /* 0x0000007726267220 */ /* 0x000fe20000410000 */
[----:B------:R-:W-:Y:S01]  /*3140*/  FMUL.FTZ R33, R36, -1.4426950216293334961 ;  /* 0xbfb8aa3b24217820 */ /* 0x000fe20000410000 */
[----:B------:R-:W-:Y:S01]  /*3150*/  FFMA.FTZ R32, R29, R30, R27 ;  /* 0x0000001e1d207223 */ /* 0x000fe2000001001b */
[----:B------:R-:W-:Y:S01]  /*3160*/  FFMA.FTZ R34, R28, R43, R26 ;  /* 0x0000002b1c227223 */ /* 0x000fe2000001001a */
[----:B------:R-:W-:-:S02]  /*3170*/  SHF.L.U32 R46, R118, 0x10, RZ ;  /* 0x00000010762e7819 */ /* 0x000fc400000006ff */
[----:B------:R-:W-:Y:S01]  /*3180*/  FMUL.FTZ R35, R32, -1.4426950216293334961 ;  /* 0xbfb8aa3b20237820 */ /* 0x000fe20000410000 */
[----:B------:R-:W0:Y:S01]  /*3190*/  MUFU.EX2 R33, R33 ;  /* 0x0000002100217308 */ /* 0x000e220000000800 */
[----:B------:R-:W-:Y:S01]  /*31a0*/  FMUL.FTZ R39, R34, -1.4426950216293334961 ;  /* 0xbfb8aa3b22277820 */ /* 0x000fe20000410000 */
[----:B------:R-:W-:Y:S02]  /*31b0*/  SHF.L.U32 R47, R113, 0x10, RZ ;  /* 0x00000010712f7819 */ /* 0x000fe400000006ff */
[----:B------:R-:W-:Y:S01]  /*31c0*/  SHF.L.U32 R121, R57, 0x10, RZ ;  /* 0x0000001039797819 */ /* 0x000fe200000006ff */
[----:B------:R-:W1:Y:S04]  /*31d0*/  MUFU.EX2 R35, R35 ;  /* 0x0000002300237308 */ /* 0x000e680000000800 */
[----:B------:R-:W2:Y:S01]  /*31e0*/  MUFU.EX2 R39, R39 ;  /* 0x0000002700277308 */ /* 0x000ea20000000800 */
[----:B0-----:R-:W-:Y:S01]  /*31f0*/  FADD.FTZ R40, R33, 1 ;  /* 0x3f80000021287421 */ /* 0x001fe20000010000 */
[----:B------:R-:W-:Y:S01]  /*3200*/  FFMA.FTZ R33, R29, R38, R27 ;  /* 0x000000261d217223 */ /* 0x000fe2000001001b */
[----:B-1----:R-:W-:-:S04]  /*3210*/  FADD.FTZ R37, R35, 1 ;  /* 0x3f80000023257421 */ /* 0x002fc80000010000 */
[----:B------:R-:W0:Y:S01]  /*3220*/  MUFU.RCP R40, R40 ;  /* 0x0000002800287308 */ /* 0x000e220000001000 */
[----:B------:R-:W-:Y:S01]  /*3230*/  FMUL.FTZ R35, R33, -1.4426950216293334961 ;  /* 0xbfb8aa3b21237820 */ /* 0x000fe20000410000 */
[----:B--2---:R-:W-:-:S06]  /*3240*/  FADD.FTZ R44, R39, 1 ;  /* 0x3f800000272c7421 */ /* 0x004fcc0000010000 */
[----:B------:R-:W1:Y:S08]  /*3250*/  MUFU.RCP R37, R37 ;  /* 0x0000002500257308 */ /* 0x000e700000001000 */
[----:B------:R-:W2:Y:S01]  /*3260*/  MUFU.EX2 R35, R35 ;  /* 0x0000002300237308 */ /* 0x000ea20000000800 */
[----:B0-----:R-:W-:Y:S01]  /*3270*/  FADD.FTZ R41, -R40, 1 ;  /* 0x3f80000028297421 */ /* 0x001fe20000010100 */
[----:B------:R-:W-:-:S03]  /*3280*/  FMUL.FTZ R40, R45, R40 ;  /* 0x000000282d287220 */ /* 0x000fc60000410000 */
[----:B------:R-:W-:Y:S02]  /*3290*/  FFMA.FTZ R41, R36, R41, 1 ;  /* 0x3f80000024297423 */ /* 0x000fe40000010029 */
[----:B------:R-:W0:Y:S01]  /*32a0*/  MUFU.RCP R36, R44 ;  /* 0x0000002c00247308 */ /* 0x000e220000001000 */
[----:B-1----:R-:W-:Y:S01]  /*32b0*/  FADD.FTZ R39, -R37, 1 ;  /* 0x3f80000025277421 */ /* 0x002fe20000010100 */
[----:B------:R-:W-:-:S03]  /*32c0*/  FMUL.FTZ R37, R46, R37 ;  /* 0x000000252e257220 */ /* 0x000fc60000410000 */
[----:B------:R-:W-:Y:S01]  /*32d0*/  FFMA.FTZ R42, R32, R39, 1 ;  /* 0x3f800000202a7423 */ /* 0x000fe20000010027 */
[----:B------:R-:W-:Y:S01]  /*32e0*/  FMUL.FTZ R32, R40, R41 ;  /* 0x0000002928207220 */ /* 0x000fe20000410000 */
[----:B--2---:R-:W-:Y:S01]  /*32f0*/  FADD.FTZ R40, R35, 1 ;  /* 0x3f80000023287421 */ /* 0x004fe20000010000 */
[----:B------:R-:W-:Y:S01]  /*3300*/  SHF.L.U32 R35, R58, 0x10, RZ ;  /* 0x000000103a237819 */ /* 0x000fe200000006ff */
[----:B------:R-:W-:Y:S01]  /*3310*/  FMUL.FTZ R41, R37, R42 ;  /* 0x0000002a25297220 */ /* 0x000fe20000410000 */
[----:B------:R-:W-:-:S03]  /*3320*/  SHF.L.U32 R39, R59, 0x10, RZ ;  /* 0x000000103b277819 */ /* 0x000fc600000006ff */
[----:B------:R-:W-:Y:S01]  /*3330*/  FADD.FTZ R42, -R24, R35 ;  /* 0x00000023182a7221 */ /* 0x000fe20000010100 */
[----:B------:R-:W1:Y:S01]  /*3340*/  MUFU.RCP R40, R40 ;  /* 0x0000002800287308 */ /* 0x000e620000001000 */
[----:B0-----:R-:W-:Y:S02]  /*3350*/  FADD.FTZ R35, -R36, 1 ;  /* 0x3f80000024237421 */ /* 0x001fe40000010100 */
[----:B------:R-:W-:Y:S02]  /*3360*/  FMUL.FTZ R37, R42, R119 ;  /* 0x000000772a257220 */ /* 0x000fe40000410000 */
[----:B------:R-:W-:Y:S01]  /*3370*/  FFMA.FTZ R42, R34, R35, 1 ;  /* 0x3f800000222a7423 */ /* 0x000fe20000010023 */
[----:B------:R-:W-:Y:S01]  /*3380*/  FMUL.FTZ R35, R39, R36 ;  /* 0x0000002427237220 */ /* 0x000fe20000410000 */
[----:B------:R-:W-:-:S03]  /*3390*/  FFMA.FTZ R36, R28, R37, R26 ;  /* 0x000000251c247223 */ /* 0x000fc6000001001a */
[----:B------:R-:W-:Y:S01]  /*33a0*/  FMUL.FTZ R42, R35, R42 ;  /* 0x0000002a232a7220 */ /* 0x000fe20000410000 */
[----:B------:R-:W-:Y:S01]  /*33b0*/  FMUL.FTZ R45, R36, -1.4426950216293334961 ;  /* 0xbfb8aa3b242d7820 */ /* 0x000fe20000410000 */
[----:B-1----:R-:W-:-:S05]  /*33c0*/  FADD.FTZ R34, -R40, 1 ;  /* 0x3f80000028227421 */ /* 0x002fca0000010100 */
[----:B------:R-:W0:Y:S01]  /*33d0*/  MUFU.EX2 R45, R45 ;  /* 0x0000002d002d7308 */ /* 0x000e220000000800 */
[----:B------:R-:W-:Y:S01]  /*33e0*/  FFMA.FTZ R39, R33, R34, 1 ;  /* 0x3f80000021277423 */ /* 0x000fe20000010022 */
[----:B------:R-:W-:Y:S01]  /*33f0*/  FADD.FTZ R34, -R24, R47 ;  /* 0x0000002f18227221 */ /* 0x000fe20000010100 */
[----:B------:R-:W-:-:S03]  /*3400*/  SHF.L.U32 R33, R116, 0x10, RZ ;  /* 0x0000001074217819 */ /* 0x000fc600000006ff */
[----:B------:R-:W-:Y:S02]  /*3410*/  FMUL.FTZ R34, R34, R119 ;  /* 0x0000007722227220 */ /* 0x000fe40000410000 */
[----:B------:R-:W-:Y:S02]  /*3420*/  FMUL.FTZ R40, R33, R40 ;  /* 0x0000002821287220 */ /* 0x000fe40000410000 */
[----:B------:R-:W-:Y:S01]  /*3430*/  FFMA.FTZ R33, R29, R34, R27 ;  /* 0x000000221d217223 */ /* 0x000fe2000001001b */
[----:B0-----:R-:W-:Y:S01]  /*3440*/  FADD.FTZ R44, R45, 1 ;  /* 0x3f8000002d2c7421 */ /* 0x001fe20000010000 */
[----:B------:R-:W-:Y:S02]  /*3450*/  FMUL.FTZ R35, R40, R39 ;  /* 0x0000002728237220 */ /* 0x000fe40000410000 */
[----:B------:R-:W-:Y:S01]  /*3460*/  FMUL.FTZ R45, R33, -1.4426950216293334961 ;  /* 0xbfb8aa3b212d7820 */ /* 0x000fe20000410000 */
[----:B------:R-:W-:Y:S02]  /*3470*/  FMUL.FTZ R40, R28, R32 ;  /* 0x000000201c287220 */ /* 0x000fe40000410000 */
[----:B------:R-:W0:Y:S08]  /*3480*/  MUFU.RCP R44, R44 ;  /* 0x0000002c002c7308 */ /* 0x000e300000001000 */
[----:B------:R-:W1:Y:S01]  /*3490*/  MUFU.EX2 R45, R45 ;  /* 0x0000002d002d7308 */ /* 0x000e620000000800 */
[----:B0-----:R-:W-:-:S04]  /*34a0*/  FADD.FTZ R39, -R44, 1 ;  /* 0x3f8000002c277421 */ /* 0x001fc80000010100 */
[----:B------:R-:W-:Y:S01]  /*34b0*/  FFMA.FTZ R47, R36, R39, 1 ;  /* 0x3f800000242f7423 */ /* 0x000fe20000010027 */
[----:B-1----:R-:W-:Y:S01]  /*34c0*/  FADD.FTZ R39, R45, 1 ;  /* 0x3f8000002d277421 */ /* 0x002fe20000010000 */
[----:B------:R-:W-:Y:S01]  /*34d0*/  FMUL.FTZ R36, R121, R44 ;  /* 0x0000002c79247220 */ /* 0x000fe20000410000 */
[----:B------:R-:W-:Y:S01]  /*34e0*/  FADD.FTZ R44, RZ, R40 ;  /* 0x00000028ff2c7221 */ /* 0x000fe20000010000 */
[----:B------:R-:W-:Y:S02]  /*34f0*/  FMUL.FTZ R45, R29, R41 ;  /* 0x000000291d2d7220 */ /* 0x000fe40000410000 */
[----:B------:R-:W-:Y:S01]  /*3500*/  FMUL.FTZ R36, R36, R47 ;  /* 0x0000002f24247220 */ /* 0x000fe20000410000 */
[----:B------:R-:W0:Y:S01]  /*3510*/  MUFU.RCP R39, R39 ;  /* 0x0000002700277308 */ /* 0x000e220000001000 */
[----:B------:R-:W-:Y:S01]  /*3520*/  FFMA.FTZ R47, R31, R40, RZ ;  /* 0x000000281f2f7223 */ /* 0x000fe200000100ff */
[----:B------:R-:W-:Y:S01]  /*3530*/  FADD.FTZ R44, R45, R44 ;  /* 0x0000002c2d2c7221 */ /* 0x000fe20000010000 */
[----:B------:R-:W-:-:S02]  /*3540*/  SHF.L.U32 R40, R114, 0x10, RZ ;  /* 0x0000001072287819 */ /* 0x000fc400000006ff */
[----:B------:R-:W-:Y:S01]  /*3550*/  FFMA.FTZ R46, R30, R45, R47 ;  /* 0x0000002d1e2e7223 */ /* 0x000fe2000001002f */
[----:B0-----:R-:W-:Y:S02]  /*3560*/  FADD.FTZ R45, -R39, 1 ;  /* 0x3f800000272d7421 */ /* 0x001fe40000010100 */
[----:B------:R-:W-:Y:S01]  /*3570*/  FMUL.FTZ R40, R40, R39 ;  /* 0x0000002728287220 */ /* 0x000fe20000410000 */
[----:B------:R-:W-:Y:S01]  /*3580*/  FADD.FTZ R39, RZ, R32 ;  /* 0x00000020ff277221 */ /* 0x000fe20000010000 */
[----:B------:R-:W-:Y:S01]  /*3590*/  FFMA.FTZ R33, R33, R45, 1 ;  /* 0x3f80000021217423 */ /* 0x000fe2000001002d */
[----:B------:R-:W-:Y:S02]  /*35a0*/  FMUL.FTZ R45, R28, R42 ;  /* 0x0000002a1c2d7220 */ /* 0x000fe40000410000 */
[----:B------:R-:W-:Y:S01]  /*35b0*/  FADD.FTZ R39, R39, R42 ;  /* 0x0000002a27277221 */ /* 0x000fe20000010000 */
[----:B------:R-:W-:Y:S01]  /*35c0*/  FMUL.FTZ R33, R40, R33 ;  /* 0x0000002128217220 */ /* 0x000fe20000410000 */
[----:B------:R-:W-:Y:S01]  /*35d0*/  FFMA.FTZ R40, R31, R32, RZ ;  /* 0x000000201f287223 */ /* 0x000fe200000100ff */
[----:B------:R-:W-:Y:S01]  /*35e0*/  SHF.L.U32 R31, R56, 0x10, RZ ;  /* 0x00000010381f7819 */ /* 0x000fe200000006ff */
[----:B------:R-:W-:-:S02]  /*35f0*/  FADD.FTZ R44, R44, R45 ;  /* 0x0000002d2c2c7221 */ /* 0x000fc40000010000 */
[C---:B------:R-:W-:Y:S01]  /*3600*/  FFMA.FTZ R40, R43.reuse, R42, R40 ;  /* 0x0000002a2b287223 */ /* 0x040fe20000010028 */
[----:B------:R-:W-:Y:S01]  /*3610*/  FFMA.FTZ R43, R43, R45, R46 ;  /* 0x0000002d2b2b7223 */ /* 0x000fe2000001002e */
[----:B------:R-:W-:Y:S01]  /*3620*/  FADD.FTZ R32, -R24, R31 ;  /* 0x0000001f18207221 */ /* 0x000fe20000010100 */
[----:B------:R-:W-:Y:S01]  /*3630*/  SHF.L.U32 R45, R55, 0x10, RZ ;  /* 0x00000010372d7819 */ /* 0x000fe200000006ff */
[----:B------:R-:W-:Y:S02]  /*3640*/  FFMA.FTZ R40, R37, R36, R40 ;  /* 0x0000002425287223 */ /* 0x000fe40000010028 */
[----:B------:R-:W-:-:S04]  /*3650*/  FMUL.FTZ R31, R32, R119 ;  /* 0x00000077201f7220 */ /* 0x000fc80000410000 */
[----:B------:R-:W-:-:S04]  /*3660*/  FFMA.FTZ R32, R28, R31, R26 ;  /* 0x0000001f1c207223 */ /* 0x000fc8000001001a */
[----:B------:R-:W-:-:S06]  /*3670*/  FMUL.FTZ R42, R32, -1.4426950216293334961 ;  /* 0xbfb8aa3b202a7820 */ /* 0x000fcc0000410000 */
[----:B------:R-:W0:Y:S02]  /*3680*/  MUFU.EX2 R42, R42 ;  /* 0x0000002a002a7308 */ /* 0x000e240000000800 */
[----:B0-----:R-:W-:Y:S01]  /*3690*/  FADD.FTZ R46, R42, 1 ;  /* 0x3f8000002a2e7421 */ /* 0x001fe20000010000 */
[----:B------:R-:W-:-:S04]  /*36a0*/  FADD.FTZ R42, RZ, R41 ;  /* 0x00000029ff2a7221 */ /* 0x000fc80000010000 */
[----:B------:R-:W-:Y:S01]  /*36b0*/  FADD.FTZ R42, R42, R35 ;  /* 0x000000232a2a7221 */ /* 0x000fe20000010000 */
[----:B------:R-:W0:Y:S03]  /*36c0*/  MUFU.RCP R46, R46 ;  /* 0x0000002e002e7308 */ /* 0x000e260000001000 */
[----:B------:R-:W-:Y:S01]  /*36d0*/  FADD.FTZ R42, R42, R33 ;  /* 0x000000212a2a7221 */ /* 0x000fe20000010000 */
[----:B0-----:R-:W-:Y:S01]  /*36e0*/  FADD.FTZ R47, -R46, 1 ;  /* 0x3f8000002e2f7421 */ /* 0x001fe20000010100 */
[----:B------:R-:W-:Y:S01]  /*36f0*/  FMUL.FTZ R45, R45, R46 ;  /* 0x0000002e2d2d7220 */ /* 0x000fe20000410000 */
[----:B------:R-:W-:Y:S02]  /*3700*/  FMUL.FTZ R46, R29, R35 ;  /* 0x000000231d2e7220 */ /* 0x000fe40000410000 */
[----:B------:R-:W-:Y:S01]  /*3710*/  FFMA.FTZ R32, R32, R47, 1 ;  /* 0x3f80000020207423 */ /* 0x000fe2000001002f */
[----:B------:R-:W-:Y:S01]  /*3720*/  SHF.L.U32 R47, R111, 0x10, RZ ;  /* 0x000000106f2f7819 */ /* 0x000fe200000006ff */
[----:B------:R-:W-:-:S02]  /*3730*/  FADD.FTZ R44, R46, R44 ;  /* 0x0000002c2e2c7221 */ /* 0x000fc40000010000 */
[----:B------:R-:W-:Y:S01]  /*3740*/  FMUL.FTZ R32, R45, R32 ;  /* 0x000000202d207220 */ /* 0x000fe20000410000 */
[----:B------:R-:W-:Y:S01]  /*3750*/  FFMA.FTZ R45, R30, R41, RZ ;  /* 0x000000291e2d7223 */ /* 0x000fe200000100ff */
[----:B------:R-:W-:Y:S02]  /*3760*/  FADD.FTZ R30, -R24, R47 ;  /* 0x0000002f181e7221 */ /* 0x000fe40000010100 */
[----:B------:R-:W-:Y:S01]  /*3770*/  FFMA.FTZ R40, R31, R32, R40 ;  /* 0x000000201f287223 */ /* 0x000fe20000010028 */
[----:B------:R-:W-:Y:S01]  /*3780*/  FFMA.FTZ R41, R38, R35, R45 ;  /* 0x0000002326297223 */ /* 0x000fe2000001002d */
[----:B------:R-:W-:Y:S01]  /*3790*/  FMUL.FTZ R30, R30, R119 ;  /* 0x000000771e1e7220 */ /* 0x000fe20000410000 */
[----:B------:R-:W-:Y:S01]  /*37a0*/  FFMA.FTZ R38, R38, R46, R43 ;  /* 0x0000002e26267223 */ /* 0x000fe2000001002b */
[----:B------:R-:W-:Y:S01]  /*37b0*/  SHF.L.U32 R46, R112, 0x10, RZ ;  /* 0x00000010702e7819 */ /* 0x000fe200000006ff */
[----:B------:R-:W-:Y:S01]  /*37c0*/  FFMA.FTZ R41, R34, R33, R41 ;  /* 0x0000002122297223 */ /* 0x000fe20000010029 */
[----:B------:R-:W-:-:S04]  /*37d0*/  FFMA.FTZ R35, R29, R30, R27 ;  /* 0x0000001e1d237223 */ /* 0x000fc8000001001b */
[----:B------:R-:W-:-:S06]  /*37e0*/  FMUL.FTZ R43, R35, -1.4426950216293334961 ;  /* 0xbfb8aa3b232b7820 */ /* 0x000fcc0000410000 */
[----:B------:R-:W0:Y:S02]  /*37f0*/  MUFU.EX2 R43, R43 ;  /* 0x0000002b002b7308 */ /* 0x000e240000000800 */
[----:B0-----:R-:W-:Y:S01]  /*3800*/  FADD.FTZ R45, R43, 1 ;  /* 0x3f8000002b2d7421 */ /* 0x001fe20000010000 */
[----:B------:R-:W-:-:S04]  /*3810*/  FADD.FTZ R43, R39, R36 ;  /* 0x00000024272b7221 */ /* 0x000fc80000010000 */
[----:B------:R-:W-:Y:S01]  /*3820*/  FADD.FTZ R43, R43, R32 ;  /* 0x000000202b2b7221 */ /* 0x000fe20000010000 */
[----:B------:R-:W0:Y:S02]  /*3830*/  MUFU.RCP R45, R45 ;  /* 0x0000002d002d7308 */ /* 0x000e240000001000 */
[----:B0-----:R-:W-:Y:S01]  /*3840*/  FADD.FTZ R47, -R45, 1 ;  /* 0x3f8000002d2f7421 */ /* 0x001fe20000010100 */
[----:B------:R-:W-:Y:S01]  /*3850*/  FMUL.FTZ R46, R46, R45 ;  /* 0x0000002d2e2e7220 */ /* 0x000fe20000410000 */
[----:B------:R-:W-:Y:S02]  /*3860*/  FMUL.FTZ R45, R28, R36 ;  /* 0x000000241c2d7220 */ /* 0x000fe40000410000 */
[----:B------:R-:W-:Y:S01]  /*3870*/  FFMA.FTZ R35, R35, R47, 1 ;  /* 0x3f80000023237423 */ /* 0x000fe2000001002f */
[----:B------:R-:W-:Y:S01]  /*3880*/  SHF.L.U32 R47, R54, 0x10, RZ ;  /* 0x00000010362f7819 */ /* 0x000fe200000006ff */
[----:B------:R-:W-:Y:S01]  /*3890*/  FFMA.FTZ R37, R37, R45, R38 ;  /* 0x0000002d25257223 */ /* 0x000fe20000010026 */
[----:B------:R-:W-:Y:S01]  /*38a0*/  FADD.FTZ R44, R44, R45 ;  /* 0x0000002d2c2c7221 */ /* 0x000fe20000010000 */
[----:B------:R-:W-:Y:S01]  /*38b0*/  FMUL.FTZ R35, R46, R35 ;  /* 0x000000232e237220 */ /* 0x000fe20000410000 */
[----:B------:R-:W-:Y:S01]  /*38c0*/  SHF.L.U32 R45, R53, 0x10, RZ ;  /* 0x00000010352d7819 */ /* 0x000fe200000006ff */
[----:B------:R-:W-:-:S02]  /*38d0*/  FADD.FTZ R46, -R24, R47 ;  /* 0x0000002f182e7221 */ /* 0x000fc40000010100 */
[----:B------:R-:W-:Y:S01]  /*38e0*/  FFMA.FTZ R41, R30, R35, R41 ;  /* 0x000000231e297223 */ /* 0x000fe20000010029 */
[----:B------:R-:W-:Y:S01]  /*38f0*/  FADD.FTZ R42, R42, R35 ;  /* 0x000000232a2a7221 */ /* 0x000fe20000010000 */
[----:B------:R-:W-:-:S04]  /*3900*/  FMUL.FTZ R39, R46, R119 ;  /* 0x000000772e277220 */ /* 0x000fc80000410000 */
[----:B------:R-:W-:-:S04]  /*3910*/  FFMA.FTZ R36, R28, R39, R26 ;  /* 0x000000271c247223 */ /* 0x000fc8000001001a */
[----:B------:R-:W-:-:S06]  /*3920*/  FMUL.FTZ R38, R36, -1.4426950216293334961 ;  /* 0xbfb8aa3b24267820 */ /* 0x000fcc0000410000 */
[----:B------:R-:W0:Y:S02]  /*3930*/  MUFU.EX2 R38, R38 ;  /* 0x0000002600267308 */ /* 0x000e240000000800 */
[----:B0-----:R-:W-:-:S06]  /*3940*/  FADD.FTZ R46, R38, 1 ;  /* 0x3f800000262e7421 */ /* 0x001fcc0000010000 */
[----:B------:R-:W0:Y:S02]  /*3950*/  MUFU.RCP R46, R46 ;  /* 0x0000002e002e7308 */ /* 0x000e240000001000 */
[----:B0-----:R-:W-:Y:S01]  /*3960*/  FADD.FTZ R47, -R46, 1 ;  /* 0x3f8000002e2f7421 */ /* 0x001fe20000010100 */
[----:B------:R-:W-:Y:S01]  /*3970*/  FMUL.FTZ R45, R45, R46 ;  /* 0x0000002e2d2d7220 */ /* 0x000fe20000410000 */
[----:B------:R-:W-:Y:S02]  /*3980*/  FMUL.FTZ R46, R29, R33 ;  /* 0x000000211d2e7220 */ /* 0x000fe40000410000 */
[----:B------:R-:W-:Y:S02]  /*3990*/  FFMA.FTZ R36, R36, R47, 1 ;  /* 0x3f80000024247423 */ /* 0x000fe4000001002f */
[----:B------:R-:W-:Y:S01]  /*39a0*/  FFMA.FTZ R34, R34, R46, R37 ;  /* 0x0000002e22227223 */ /* 0x000fe20000010025 */
[----:B------:R-:W-:Y:S01]  /*39b0*/  FADD.FTZ R44, R46, R44 ;  /* 0x0000002c2e2c7221 */ /* 0x000fe20000010000 */
[----:B------:R-:W-:Y:S01]  /*39c0*/  FMUL.FTZ R36, R45, R36 ;  /* 0x000000242d247220 */ /* 0x000fe20000410000 */
[----:B------:R-:W-:-:S02]  /*39d0*/  SHF.L.U32 R45, R109, 0x10, RZ ;  /* 0x000000106d2d7819 */ /* 0x000fc400000006ff */
[----:B------:R-:W-:Y:S01]  /*39e0*/  SHF.L.U32 R46, R110, 0x10, RZ ;  /* 0x000000106e2e7819 */ /* 0x000fe200000006ff */
[----:B------:R-:W-:Y:S02]  /*39f0*/  FFMA.FTZ R40, R39, R36, R40 ;  /* 0x0000002427287223 */ /* 0x000fe40000010028 */
[----:B------:R-:W-:-:S04]  /*3a00*/  FADD.FTZ R45, -R24, R45 ;  /* 0x0000002d182d7221 */ /* 0x000fc80000010100 */
[----:B------:R-:W-:-:S04]  /*3a10*/  FMUL.FTZ R38, R45, R119 ;  /* 0x000000772d267220 */ /* 0x000fc80000410000 */
[----:B------:R-:W-:-:S04]  /*3a20*/  FFMA.FTZ R33, R29, R38, R27 ;  /* 0x000000261d217223 */ /* 0x000fc8000001001b */
[----:B------:R-:W-:-:S06]  /*3a30*/  FMUL.FTZ R37, R33, -1.4426950216293334961 ;  /* 0xbfb8aa3b21257820 */ /* 0x000fcc0000410000 */
[----:B------:R-:W0:Y:S02]  /*3a40*/  MUFU.EX2 R37, R37 ;  /* 0x0000002500257308 */ /* 0x000e240000000800 */
[----:B0-----:R-:W-:-:S06]  /*3a50*/  FADD.FTZ R45, R37, 1 ;  /* 0x3f800000252d7421 */ /* 0x001fcc0000010000 */
[----:B------:R-:W0:Y:S02]  /*3a60*/  MUFU.RCP R45, R45 ;  /* 0x0000002d002d7308 */ /* 0x000e240000001000 */
[----:B0-----:R-:W-:Y:S01]  /*3a70*/  FADD.FTZ R47, -R45, 1 ;  /* 0x3f8000002d2f7421 */ /* 0x001fe20000010100 */
[----:B------:R-:W-:-:S03]  /*3a80*/  FMUL.FTZ R46, R46, R45 ;  /* 0x0000002d2e2e7220 */ /* 0x000fc60000410000 */
[----:B------:R-:W-:Y:S01]  /*3a90*/  FFMA.FTZ R33, R33, R47, 1 ;  /* 0x3f80000021217423 */ /* 0x000fe2000001002f */
[----:B------:R-:W-:-:S03]  /*3aa0*/  SHF.L.U32 R47, R52, 0x10, RZ ;  /* 0x00000010342f7819 */ /* 0x000fc600000006ff */
[----:B------:R-:W-:Y:S02]  /*3ab0*/  FMUL.FTZ R33, R46, R33 ;  /* 0x000000212e217220 */ /* 0x000fe40000410000 */
[----:B------:R-:W-:Y:S01]  /*3ac0*/  FADD.FTZ R46, -R24, R47 ;  /* 0x0000002f182e7221 */ /* 0x000fe20000010100 */
[----:B------:R-:W-:Y:S01]  /*3ad0*/  FMUL.FTZ R47, R28, R32 ;  /* 0x000000201c2f7220 */ /* 0x000fe20000410000 */
[----:B------:R-:W-:Y:S02]  /*3ae0*/  FFMA.FTZ R41, R38, R33, R41 ;  /* 0x0000002126297223 */ /* 0x000fe40000010029 */
[----:B------:R-:W-:Y:S01]  /*3af0*/  FMUL.FTZ R37, R46, R119 ;  /* 0x000000772e257220 */ /* 0x000fe20000410000 */
[----:B------:R-:W-:Y:S01]  /*3b00*/  FFMA.FTZ R45, R31, R47, R34 ;  /* 0x0000002f1f2d7223 */ /* 0x000fe20000010022 */
[----:B------:R-:W-:Y:S01]  /*3b10*/  FADD.FTZ R44, R44, R47 ;  /* 0x0000002f2c2c7221 */ /* 0x000fe20000010000 */
[----:B------:R-:W-:Y:S01]  /*3b20*/  SHF.L.U32 R47, R51, 0x10, RZ ;  /* 0x00000010332f7819 */ /* 0x000fe200000006ff */
[----:B------:R-:W-:-:S04]  /*3b30*/  FFMA.FTZ R31, R28, R37, R26 ;  /* 0x000000251c1f7223 */ /* 0x000fc8000001001a */
[----:B------:R-:W-:-:S06]  /*3b40*/  FMUL.FTZ R32, R31, -1.4426950216293334961 ;  /* 0xbfb8aa3b1f207820 */ /* 0x000fcc0000410000 */
[----:B------:R-:W0:Y:S02]  /*3b50*/  MUFU.EX2 R32, R32 ;  /* 0x0000002000207308 */ /* 0x000e240000000800 */
[----:B0-----:R-:W-:-:S06]  /*3b60*/  FADD.FTZ R34, R32, 1 ;  /* 0x3f80000020227421 */ /* 0x001fcc0000010000 */
[----:B------:R-:W0:Y:S02]  /*3b70*/  MUFU.RCP R34, R34 ;  /* 0x0000002200227308 */ /* 0x000e240000001000 */
[----:B0-----:R-:W-:Y:S01]  /*3b80*/  FMUL.FTZ R46, R47, R34 ;  /* 0x000000222f2e7220 */ /* 0x001fe20000410000 */
[----:B------:R-:W-:-:S04]  /*3b90*/  FADD.FTZ R47, -R34, 1 ;  /* 0x3f800000222f7421 */ /* 0x000fc80000010100 */
[----:B------:R-:W-:Y:S01]  /*3ba0*/  FFMA.FTZ R31, R31, R47, 1 ;  /* 0x3f8000001f1f7423 */ /* 0x000fe2000001002f */
[----:B------:R-:W-:-:S03]  /*3bb0*/  SHF.L.U32 R47, R107, 0x10, RZ ;  /* 0x000000106b2f7819 */ /* 0x000fc600000006ff */
[----:B------:R-:W-:Y:S01]  /*3bc0*/  FMUL.FTZ R31, R46, R31 ;  /* 0x0000001f2e1f7220 */ /* 0x000fe20000410000 */
[----:B------:R-:W-:Y:S01]  /*3bd0*/  FMUL.FTZ R46, R29, R35 ;  /* 0x000000231d2e7220 */ /* 0x000fe20000410000 */
[----:B------:R-:W-:Y:S02]  /*3be0*/  FADD.FTZ R47, -R24, R47 ;  /* 0x0000002f182f7221 */ /* 0x000fe40000010100 */
[----:B------:R-:W-:Y:S01]  /*3bf0*/  FFMA.FTZ R40, R37, R31, R40 ;  /* 0x0000001f25287223 */ /* 0x000fe20000010028 */
[----:B------:R-:W-:Y:S01]  /*3c00*/  FFMA.FTZ R34, R30, R46, R45 ;  /* 0x0000002e1e227223 */ /* 0x000fe2000001002d */
[----:B------:R-:W-:Y:S01]  /*3c10*/  FMUL.FTZ R32, R47, R119 ;  /* 0x000000772f207220 */ /* 0x000fe20000410000 */
[----:B------:R-:W-:Y:S01]  /*3c20*/  FADD.FTZ R45, R46, R44 ;  /* 0x0000002c2e2d7221 */ /* 0x000fe20000010000 */
[----:B------:R-:W-:Y:S02]  /*3c30*/  SHF.L.U32 R44, R108, 0x10, RZ ;  /* 0x000000106c2c7819 */ /* 0x000fe400000006ff */
        /* <DEDUP_REMOVED lines=9> */
[----:B------:R-:W-:Y:S02]  /*3cd0*/  FADD.FTZ R45, R45, R47 ;  /* 0x0000002f2d2d7221 */ /* 0x000fe40000010000 */
[----:B------:R-:W-:Y:S01]  /*3ce0*/  FMUL.FTZ R30, R44, R121 ;  /* 0x000000792c1e7220 */ /* 0x000fe20000410000 */
[----:B------:R-:W-:Y:S01]  /*3cf0*/  SHF.L.U32 R121, R50, 0x10, RZ ;  /* 0x0000001032797819 */ /* 0x000fe200000006ff */
[----:B------:R-:W-:Y:S01]  /*3d00*/  FADD.FTZ R44, R43, R36 ;  /* 0x000000242b2c7221 */ /* 0x000fe20000010000 */
[----:B------:R-:W-:Y:S01]  /*3d10*/  FFMA.FTZ R43, R39, R47, R34 ;  /* 0x0000002f272b7223 */ /* 0x000fe20000010022 */
[----:B------:R-:W-:Y:S01]  /*3d20*/  SHF.L.U32 R39, R49, 0x10, RZ ;  /* 0x0000001031277819 */ /* 0x000fe200000006ff */
[----:B------:R-:W-:Y:S01]  /*3d30*/  FFMA.FTZ R41, R32, R30, R41 ;  /* 0x0000001e20297223 */ /* 0x000fe20000010029 */
[----:B------:R-:W-:Y:S01]  /*3d40*/  FADD.FTZ R46, -R24, R121 ;  /* 0x00000079182e7221 */ /* 0x000fe20000010100 */
[----:B------:R-:W-:-:S03]  /*3d50*/  FMUL.FTZ R121, R28, R31 ;  /* 0x0000001f1c797220 */ /* 0x000fc60000410000 */
        /* <DEDUP_REMOVED lines=9> */
[----:B------:R-:W-:Y:S01]  /*3df0*/  FMUL.FTZ R34, R39, R34 ;  /* 0x0000002227227220 */ /* 0x000fe20000410000 */
[----:B------:R-:W-:-:S03]  /*3e00*/  SHF.L.U32 R39, R105, 0x10, RZ ;  /* 0x0000001069277819 */ /* 0x000fc600000006ff */
[----:B------:R-:W-:Y:S02]  /*3e10*/  FFMA.FTZ R40, R35, R34, R40 ;  /* 0x0000002223287223 */ /* 0x000fe40000010028 */
[----:B------:R-:W-:Y:S01]  /*3e20*/  FADD.FTZ R47, -R24, R39 ;  /* 0x00000027182f7221 */ /* 0x000fe20000010100 */
[----:B------:R-:W-:Y:S01]  /*3e30*/  FADD.FTZ R39, R42, R33 ;  /* 0x000000212a277221 */ /* 0x000fe20000010000 */
[----:B------:R-:W-:Y:S02]  /*3e40*/  FMUL.FTZ R42, R29, R33 ;  /* 0x000000211d2a7220 */ /* 0x000fe40000410000 */
[----:B------:R-:W-:Y:S01]  /*3e50*/  FMUL.FTZ R36, R47, R119 ;  /* 0x000000772f247220 */ /* 0x000fe20000410000 */
[----:B------:R-:W-:Y:S01]  /*3e60*/  SHF.L.U32 R47, R106, 0x10, RZ ;  /* 0x000000106a2f7819 */ /* 0x000fe200000006ff */
[----:B------:R-:W-:Y:S01]  /*3e70*/  FFMA.FTZ R38, R38, R42, R43 ;  /* 0x0000002a26267223 */ /* 0x000fe2000001002b */
[----:B------:R-:W-:Y:S01]  /*3e80*/  FADD.FTZ R45, R42, R45 ;  /* 0x0000002d2a2d7221 */ /* 0x000fe20000010000 */
[----:B------:R-:W-:-:S03]  /*3e90*/  FFMA.FTZ R33, R29, R36, R27 ;  /* 0x000000241d217223 */ /* 0x000fc6000001001b */
[----:B------:R-:W-:Y:S01]  /*3ea0*/  FADD.FTZ R45, R45, R121 ;  /* 0x000000792d2d7221 */ /* 0x000fe20000010000 */
[----:B------:R-:W-:-:S06]  /*3eb0*/  FMUL.FTZ R43, R33, -1.4426950216293334961 ;  /* 0xbfb8aa3b212b7820 */ /* 0x000fcc0000410000 */
[----:B------:R-:W0:Y:S02]  /*3ec0*/  MUFU.EX2 R43, R43 ;  /* 0x0000002b002b7308 */ /* 0x000e240000000800 */
[----:B0-----:R-:W-:Y:S01]  /*3ed0*/  FADD.FTZ R46, R43, 1 ;  /* 0x3f8000002b2e7421 */ /* 0x001fe20000010000 */
[----:B------:R-:W-:-:S05]  /*3ee0*/  FADD.FTZ R43, R44, R31 ;  /* 0x0000001f2c2b7221 */ /* 0x000fca0000010000 */
[----:B------:R-:W0:Y:S02]  /*3ef0*/  MUFU.RCP R46, R46 ;  /* 0x0000002e002e7308 */ /* 0x000e240000001000 */
[----:B0-----:R-:W-:Y:S01]  /*3f00*/  FMUL.FTZ R42, R47, R46 ;  /* 0x0000002e2f2a7220 */ /* 0x001fe20000410000 */
[----:B------:R-:W-:-:S04]  /*3f10*/  FADD.FTZ R47, -R46, 1 ;  /* 0x3f8000002e2f7421 */ /* 0x000fc80000010100 */
[----:B------:R-:W-:Y:S01]  /*3f20*/  FFMA.FTZ R33, R33, R47, 1 ;  /* 0x3f80000021217423 */ /* 0x000fe2000001002f */
[----:B------:R-:W-:-:S03]  /*3f30*/  SHF.L.U32 R47, R48, 0x10, RZ ;  /* 0x00000010302f7819 */ /* 0x000fc600000006ff */
[----:B------:R-:W-:Y:S02]  /*3f40*/  FMUL.FTZ R33, R42, R33 ;  /* 0x000000212a217220 */ /* 0x000fe40000410000 */
[----:B------:R-:W-:Y:S01]  /*3f50*/  FADD.FTZ R42, -R24, R47 ;  /* 0x0000002f182a7221 */ /* 0x000fe20000010100 */
[----:B------:R-:W-:Y:S01]  /*3f60*/  FFMA.FTZ R47, R37, R121, R38 ;  /* 0x00000079252f7223 */ /* 0x000fe20000010026 */
[----:B------:R-:W-:Y:S01]  /*3f70*/  SHF.L.U32 R121, R14, 0x10, RZ ;  /* 0x000000100e797819 */ /* 0x000fe200000006ff */
[----:B------:R-:W-:Y:S01]  /*3f80*/  FFMA.FTZ R41, R36, R33, R41 ;  /* 0x0000002124297223 */ /* 0x000fe20000010029 */
[----:B------:R-:W-:-:S04]  /*3f90*/  FMUL.FTZ R31, R42, R119 ;  /* 0x000000772a1f7220 */ /* 0x000fc80000410000 */
[----:B------:R-:W-:-:S04]  /*3fa0*/  FFMA.FTZ R37, R28, R31, R26 ;  /* 0x0000001f1c257223 */ /* 0x000fc8000001001a */
[----:B------:R-:W-:-:S06]  /*3fb0*/  FMUL.FTZ R38, R37, -1.4426950216293334961 ;  /* 0xbfb8aa3b25267820 */ /* 0x000fcc0000410000 */
[----:B------:R-:W0:Y:S02]  /*3fc0*/  MUFU.EX2 R38, R38 ;  /* 0x0000002600267308 */ /* 0x000e240000000800 */
[----:B0-----:R-:W-:Y:S01]  /*3fd0*/  FADD.FTZ R42, R38, 1 ;  /* 0x3f800000262a7421 */ /* 0x001fe20000010000 */
[----:B------:R-:W-:-:S05]  /*3fe0*/  FADD.FTZ R38, R39, R30 ;  /* 0x0000001e27267221 */ /* 0x000fca0000010000 */
[----:B------:R-:W0:Y:S02]  /*3ff0*/  MUFU.RCP R42, R42 ;  /* 0x0000002a002a7308 */ /* 0x000e240000001000 */
[----:B0-----:R-:W-:Y:S01]  /*4000*/  FADD.FTZ R46, -R42, 1 ;  /* 0x3f8000002a2e7421 */ /* 0x001fe20000010100 */
[----:B------:R-:W-:Y:S01]  /*4010*/  FMUL.FTZ R44, R121, R42 ;  /* 0x0000002a792c7220 */ /* 0x000fe20000410000 */
[----:B------:R-:W-:Y:S01]  /*4020*/  SHF.L.U32 R121, R103, 0x10, RZ ;  /* 0x0000001067797819 */ /* 0x000fe200000006ff */
[----:B------:R-:W-:Y:S01]  /*4030*/  FMUL.FTZ R42, R29, R30 ;  /* 0x0000001e1d2a7220 */ /* 0x000fe20000410000 */
[----:B------:R-:W-:-:S03]  /*4040*/  FFMA.FTZ R37, R37, R46, 1 ;  /* 0x3f80000025257423 */ /* 0x000fc6000001002e */
[----:B------:R-:W-:Y:S01]  /*4050*/  FADD.FTZ R45, R42, R45 ;  /* 0x0000002d2a2d7221 */ /* 0x000fe20000010000 */
[----:B------:R-:W-:Y:S01]  /*4060*/  FMUL.FTZ R37, R44, R37 ;  /* 0x000000252c257220 */ /* 0x000fe20000410000 */
[----:B------:R-:W-:-:S03]  /*4070*/  FADD.FTZ R44, -R24, R121 ;  /* 0x00000079182c7221 */ /* 0x000fc60000010100 */
[----:B------:R-:W-:Y:S01]  /*4080*/  FFMA.FTZ R40, R31, R37, R40 ;  /* 0x000000251f287223 */ /* 0x000fe20000010028 */
[----:B------:R-:W-:Y:S01]  /*4090*/  FMUL.FTZ R30, R44, R119 ;  /* 0x000000772c1e7220 */ /* 0x000fe20000410000 */
[----:B------:R-:W-:Y:S01]  /*40a0*/  FFMA.FTZ R44, R32, R42, R47 ;  /* 0x0000002a202c7223 */ /* 0x000fe2000001002f */
[----:B------:R-:W-:Y:S02]  /*40b0*/  SHF.L.U32 R47, R104, 0x10, RZ ;  /* 0x00000010682f7819 */ /* 0x000fe400000006ff */
[----:B------:R-:W-:-:S04]  /*40c0*/  FFMA.FTZ R32, R29, R30, R27 ;  /* 0x0000001e1d207223 */ /* 0x000fc8000001001b */
[----:B------:R-:W-:-:S06]  /*40d0*/  FMUL.FTZ R39, R32, -1.4426950216293334961 ;  /* 0xbfb8aa3b20277820 */ /* 0x000fcc0000410000 */
[----:B------:R-:W0:Y:S02]  /*40e0*/  MUFU.EX2 R39, R39 ;  /* 0x0000002700277308 */ /* 0x000e240000000800 */
[----:B0-----:R-:W-:-:S06]  /*40f0*/  FADD.FTZ R46, R39, 1 ;  /* 0x3f800000272e7421 */ /* 0x001fcc0000010000 */
[----:B------:R-:W0:Y:S02]  /*4100*/  MUFU.RCP R46, R46 ;  /* 0x0000002e002e7308 */ /* 0x000e240000001000 */
[----:B0-----:R-:W-:Y:S01]  /*4110*/  FMUL.FTZ R42, R47, R46 ;  /* 0x0000002e2f2a7220 */ /* 0x001fe20000410000 */
[----:B------:R-:W-:-:S04]  /*4120*/  FADD.FTZ R47, -R46, 1 ;  /* 0x3f8000002e2f7421 */ /* 0x000fc80000010100 */
[----:B------:R-:W-:-:S04]  /*4130*/  FFMA.FTZ R47, R32, R47, 1 ;  /* 0x3f800000202f7423 */ /* 0x000fc8000001002f */
[----:B------:R-:W-:Y:S01]  /*4140*/  FMUL.FTZ R32, R42, R47 ;  /* 0x0000002f2a207220 */ /* 0x000fe20000410000 */
[----:B------:R-:W-:Y:S01]  /*4150*/  SHF.L.U32 R47, R15, 0x10, RZ ;  /* 0x000000100f2f7819 */ /* 0x000fe200000006ff */
[----:B------:R-:W-:Y:S01]  /*4160*/  FADD.FTZ R42, R43, R34 ;  /* 0x000000222b2a7221 */ /* 0x000fe20000010000 */
[----:B------:R-:W-:Y:S01]  /*4170*/  FMUL.FTZ R43, R28, R34 ;  /* 0x000000221c2b7220 */ /* 0x000fe20000410000 */
[----:B------:R-:W-:Y:S02]  /*4180*/  FFMA.FTZ R41, R30, R32, R41 ;  /* 0x000000201e297223 */ /* 0x000fe40000010029 */
[----:B------:R-:W-:Y:S01]  /*4190*/  FADD.FTZ R47, -R24, R47 ;  /* 0x0000002f182f7221 */ /* 0x000fe20000010100 */
[----:B------:R-:W-:Y:S01]  /*41a0*/  FFMA.FTZ R35, R35, R43, R44 ;  /* 0x0000002b23237223 */ /* 0x000fe2000001002c */
[----:B------:R-:W-:Y:S01]  /*41b0*/  FADD.FTZ R45, R45, R43 ;  /* 0x0000002b2d2d7221 */ /* 0x000fe20000010000 */
[----:B------:R-:W-:Y:S01]  /*41c0*/  SHF.L.U32 R43, R16, 0x10, RZ ;  /* 0x00000010102b7819 */ /* 0x000fe200000006ff */
[----:B------:R-:W-:-:S04]  /*41d0*/  FMUL.FTZ R39, R47, R119 ;  /* 0x000000772f277220 */ /* 0x000fc80000410000 */
[----:B------:R-:W-:-:S04]  /*41e0*/  FFMA.FTZ R34, R28, R39, R26 ;  /* 0x000000271c227223 */ /* 0x000fc8000001001a */
[----:B------:R-:W-:-:S06]  /*41f0*/  FMUL.FTZ R44, R34, -1.4426950216293334961 ;  /* 0xbfb8aa3b222c7820 */ /* 0x000fcc0000410000 */
[----:B------:R-:W0:Y:S02]  /*4200*/  MUFU.EX2 R44, R44 ;  /* 0x0000002c002c7308 */ /* 0x000e240000000800 */
[----:B0-----:R-:W-:Y:S01]  /*4210*/  FADD.FTZ R46, R44, 1 ;  /* 0x3f8000002c2e7421 */ /* 0x001fe20000010000 */
[----:B------:R-:W-:-:S04]  /*4220*/  FMUL.FTZ R44, R29, R33 ;  /* 0x000000211d2c7220 */ /* 0x000fc80000410000 */
[----:B------:R-:W-:Y:S01]  /*4230*/  FFMA.FTZ R36, R36, R44, R35 ;  /* 0x0000002c24247223 */ /* 0x000fe20000010023 */
[----:B------:R-:W0:Y:S01]  /*4240*/  MUFU.RCP R46, R46 ;  /* 0x0000002e002e7308 */ /* 0x000e220000001000 */
[----:B------:R-:W-:Y:S01]  /*4250*/  FADD.FTZ R44, R44, R45 ;  /* 0x0000002d2c2c7221 */ /* 0x000fe20000010000 */
[----:B------:R-:W-:Y:S01]  /*4260*/  SHF.L.U32 R45, R102, 0x10, RZ ;  /* 0x00000010662d7819 */ /* 0x000fe200000006ff */
[----:B0-----:R-:W-:Y:S01]  /*4270*/  FADD.FTZ R47, -R46, 1 ;  /* 0x3f8000002e2f7421 */ /* 0x001fe20000010100 */
[----:B------:R-:W-:-:S03]  /*4280*/  FMUL.FTZ R43, R43, R46 ;  /* 0x0000002e2b2b7220 */ /* 0x000fc60000410000 */
[----:B------:R-:W-:-:S04]  /*4290*/  FFMA.FTZ R34, R34, R47, 1 ;  /* 0x3f80000022227423 */ /* 0x000fc8000001002f */
[----:B------:R-:W-:Y:S01]  /*42a0*/  FMUL.FTZ R34, R43, R34 ;  /* 0x000000222b227220 */ /* 0x000fe20000410000 */
[----:B------:R-:W-:-:S03]  /*42b0*/  SHF.L.U32 R43, R101, 0x10, RZ ;  /* 0x00000010652b7819 */ /* 0x000fc600000006ff */
[----:B------:R-:W-:Y:S02]  /*42c0*/  FFMA.FTZ R40, R39, R34, R40 ;  /* 0x0000002227287223 */ /* 0x000fe40000010028 */
[----:B------:R-:W-:Y:S01]  /*42d0*/  FADD.FTZ R47, -R24, R43 ;  /* 0x0000002b182f7221 */ /* 0x000fe20000010100 */
[----:B------:R-:W-:-:S03]  /*42e0*/  FADD.FTZ R43, R38, R33 ;  /* 0x00000021262b7221 */ /* 0x000fc60000010000 */
        /* <DEDUP_REMOVED lines=9> */
[----:B------:R-:W-:-:S03]  /*4380*/  FMUL.FTZ R47, R28, R37 ;  /* 0x000000251c2f7220 */ /* 0x000fc60000410000 */
[----:B------:R-:W-:Y:S01]  /*4390*/  FMUL.FTZ R33, R45, R33 ;  /* 0x000000212d217220 */ /* 0x000fe20000410000 */
[----:B------:R-:W-:Y:S01]  /*43a0*/  SHF.L.U32 R45, R17, 0x10, RZ ;  /* 0x00000010112d7819 */ /* 0x000fe200000006ff */
[----:B------:R-:W-:Y:S02]  /*43b0*/  FADD.FTZ R44, R44, R47 ;  /* 0x0000002f2c2c7221 */ /* 0x000fe40000010000 */
[----:B------:R-:W-:Y:S02]  /*43c0*/  FFMA.FTZ R41, R38, R33, R41 ;  /* 0x0000002126297223 */ /* 0x000fe40000010029 */
[----:B------:R-:W-:Y:S01]  /*43d0*/  FADD.FTZ R121, -R24, R45 ;  /* 0x0000002d18797221 */ /* 0x000fe20000010100 */
[----:B------:R-:W-:Y:S01]  /*43e0*/  FADD.FTZ R45, R42, R37 ;  /* 0x000000252a2d7221 */ /* 0x000fe20000010000 */
[----:B------:R-:W-:Y:S01]  /*43f0*/  FFMA.FTZ R37, R31, R47, R36 ;  /* 0x0000002f1f257223 */ /* 0x000fe20000010024 */
[----:B------:R-:W-:Y:S01]  /*4400*/  SHF.L.U32 R47, R18, 0x10, RZ ;  /* 0x00000010122f7819 */ /* 0x000fe200000006ff */
[----:B------:R-:W-:-:S04]  /*4410*/  FMUL.FTZ R35, R121, R119 ;  /* 0x0000007779237220 */ /* 0x000fc80000410000 */
[----:B------:R-:W-:-:S04]  /*4420*/  FFMA.FTZ R31, R28, R35, R26 ;  /* 0x000000231c1f7223 */ /* 0x000fc8000001001a */
[----:B------:R-:W-:-:S06]  /*4430*/  FMUL.FTZ R36, R31, -1.4426950216293334961 ;  /* 0xbfb8aa3b1f247820 */ /* 0x000fcc0000410000 */
[----:B------:R-:W0:Y:S02]  /*4440*/  MUFU.EX2 R36, R36 ;  /* 0x0000002400247308 */ /* 0x000e240000000800 */
[----:B0-----:R-:W-:Y:S01]  /*4450*/  FADD.FTZ R42, R36, 1 ;  /* 0x3f800000242a7421 */ /* 0x001fe20000010000 */
[----:B------:R-:W-:-:S05]  /*4460*/  FADD.FTZ R36, R43, R32 ;  /* 0x000000202b247221 */ /* 0x000fca0000010000 */
[----:B------:R-:W0:Y:S02]  /*4470*/  MUFU.RCP R42, R42 ;  /* 0x0000002a002a7308 */ /* 0x000e240000001000 */
[----:B0-----:R-:W-:Y:S01]  /*4480*/  FMUL.FTZ R46, R47, R42 ;  /* 0x0000002a2f2e7220 */ /* 0x001fe20000410000 */
[----:B------:R-:W-:Y:S01]  /*4490*/  FADD.FTZ R47, -R42, 1 ;  /* 0x3f8000002a2f7421 */ /* 0x000fe20000010100 */
[----:B------:R-:W-:-:S03]  /*44a0*/  FMUL.FTZ R42, R29, R32 ;  /* 0x000000201d2a7220 */ /* 0x000fc60000410000 */
[----:B------:R-:W-:Y:S01]  /*44b0*/  FFMA.FTZ R31, R31, R47, 1 ;  /* 0x3f8000001f1f7423 */ /* 0x000fe2000001002f */
[----:B------:R-:W-:Y:S01]  /*44c0*/  SHF.L.U32 R47, R99, 0x10, RZ ;  /* 0x00000010632f7819 */ /* 0x000fe200000006ff */
[----:B------:R-:W-:Y:S02]  /*44d0*/  FADD.FTZ R44, R42, R44 ;  /* 0x0000002c2a2c7221 */ /* 0x000fe40000010000 */
[----:B------:R-:W-:Y:S02]  /*44e0*/  FMUL.FTZ R31, R46, R31 ;  /* 0x0000001f2e1f7220 */ /* 0x000fe40000410000 */
[----:B------:R-:W-:Y:S02]  /*44f0*/  FADD.FTZ R46, -R24, R47 ;  /* 0x0000002f182e7221 */ /* 0x000fe40000010100 */
[----:B------:R-:W-:Y:S02]  /*4500*/  FFMA.FTZ R40, R35, R31, R40 ;  /* 0x0000001f23287223 */ /* 0x000fe40000010028 */
[----:B------:R-:W-:Y:S01]  /*4510*/  FMUL.FTZ R32, R46, R119 ;  /* 0x000000772e207220 */ /* 0x000fe20000410000 */
[----:B------:R-:W-:Y:S01]  /*4520*/  FFMA.FTZ R46, R30, R42, R37 ;  /* 0x0000002a1e2e7223 */ /* 0x000fe20000010025 */
[----:B------:R-:W-:-:S02]  /*4530*/  SHF.L.U32 R42, R100, 0x10, RZ ;  /* 0x00000010642a7819 */ /* 0x000fc400000006ff */
        /* <DEDUP_REMOVED lines=192> */
[----:B------:R-:W-:-:S03]  /*5140*/  FMUL.FTZ R47, R28, R31 ;  /* 0x0000001f1c2f7220 */ /* 0x000fc60000410000 */
        /* <DEDUP_REMOVED lines=8> */
[----:B------:R-:W-:-:S04]  /*51d0*/  FADD.FTZ R38, R39, R30 ;  /* 0x0000001e27267221 */ /* 0x000fc80000010000 */
[----:B------:R-:W-:Y:S01]  /*51e0*/  FADD.FTZ R38, R38, R33 ;  /* 0x0000002126267221 */ /* 0x000fe20000010000 */
[----:B------:R-:W0:Y:S02]  /*51f0*/  MUFU.RCP R42, R42 ;  /* 0x0000002a002a7308 */ /* 0x000e240000001000 */
[----:B0-----:R-:W-:Y:S01]  /*5200*/  FMUL.FTZ R46, R47, R42 ;  /* 0x0000002a2f2e7220 */ /* 0x001fe20000410000 */
[----:B------:R-:W-:Y:S01]  /*5210*/  FADD.FTZ R47, -R42, 1 ;  /* 0x3f8000002a2f7421 */ /* 0x000fe20000010100 */
[----:B------:R-:W-:-:S03]  /*5220*/  FMUL.FTZ R42, R29, R30 ;  /* 0x0000001e1d2a7220 */ /* 0x000fc60000410000 */
[----:B------:R-:W-:Y:S01]  /*5230*/  FFMA.FTZ R35, R35, R47, 1 ;  /* 0x3f80000023237423 */ /* 0x000fe2000001002f */
[----:B------:R-:W-:Y:S01]  /*5240*/  SHF.L.U32 R47, R25, 0x10, RZ ;  /* 0x00000010192f7819 */ /* 0x000fe200000006ff */
[----:B------:R-:W-:Y:S01]  /*5250*/  FFMA.FTZ R32, R32, R42, R45 ;  /* 0x0000002a20207223 */ /* 0x000fe2000001002d */
[----:B------:R-:W-:Y:S01]  /*5260*/  FADD.FTZ R44, R42, R44 ;  /* 0x0000002c2a2c7221 */ /* 0x000fe20000010000 */
[----:B------:R-:W-:Y:S01]  /*5270*/  FMUL.FTZ R35, R46, R35 ;  /* 0x000000232e237220 */ /* 0x000fe20000410000 */
[----:B------:R-:W-:Y:S01]  /*5280*/  SHF.L.U32 R42, R88, 0x10, RZ ;  /* 0x00000010582a7819 */ /* 0x000fe200000006ff */
[----:B------:R-:W-:-:S04]  /*5290*/  FADD.FTZ R46, -R24, R47 ;  /* 0x0000002f182e7221 */ /* 0x000fc80000010100 */
[----:B------:R-:W-:-:S04]  /*52a0*/  FMUL.FTZ R30, R46, R119 ;  /* 0x000000772e1e7220 */ /* 0x000fc80000410000 */
        /* <DEDUP_REMOVED lines=8> */
[----:B------:R-:W-:Y:S01]  /*5330*/  FADD.FTZ R42, R43, R34 ;  /* 0x000000222b2a7221 */ /* 0x000fe20000010000 */
[----:B------:R-:W-:Y:S02]  /*5340*/  FMUL.FTZ R43, R28, R34 ;  /* 0x000000221c2b7220 */ /* 0x000fe40000410000 */
[----:B------:R-:W-:Y:S01]  /*5350*/  FMUL.FTZ R39, R45, R39 ;  /* 0x000000272d277220 */ /* 0x000fe20000410000 */
[----:B------:R-:W-:Y:S01]  /*5360*/  FADD.FTZ R34, R42, R35 ;  /* 0x000000232a227221 */ /* 0x000fe20000010000 */
[----:B------:R-:W-:Y:S01]  /*5370*/  FFMA.FTZ R32, R37, R43, R32 ;  /* 0x0000002b25207223 */ /* 0x000fe20000010020 */
[----:B------:R-:W-:Y:S01]  /*5380*/  FADD.FTZ R44, R44, R43 ;  /* 0x0000002b2c2c7221 */ /* 0x000fe20000010000 */
[-C--:B------:R-:W-:Y:S01]  /*5390*/  FMUL.FTZ R37, R29, R33.reuse ;  /* 0x000000211d257220 */ /* 0x080fe20000410000 */
[----:B------:R-:W-:-:S03]  /*53a0*/  FFMA.FTZ R33, R36, R33, R41 ;  /* 0x0000002124217223 */ /* 0x000fc60000010029 */
[----:B------:R-:W-:Y:S01]  /*53b0*/  FFMA.FTZ R32, R36, R37, R32 ;  /* 0x0000002524207223 */ /* 0x000fe20000010020 */
[----:B------:R-:W-:Y:S01]  /*53c0*/  FADD.FTZ R44, R37, R44 ;  /* 0x0000002c252c7221 */ /* 0x000fe20000010000 */
[----:B------:R-:W-:Y:S01]  /*53d0*/  FMUL.FTZ R37, R28, R35 ;  /* 0x000000231c257220 */ /* 0x000fe20000410000 */
[----:B------:R-:W-:-:S03]  /*53e0*/  FFMA.FTZ R33, R30, R39, R33 ;  /* 0x000000271e217223 */ /* 0x000fc60000010021 */
[----:B------:R-:W-:Y:S01]  /*53f0*/  FFMA.FTZ R41, R31, R37, R32 ;  /* 0x000000251f297223 */ /* 0x000fe20000010020 */
[----:B------:R-:W-:Y:S01]  /*5400*/  FADD.FTZ R44, R44, R37 ;  /* 0x000000252c2c7221 */ /* 0x000fe20000010000 */
[----:B------:R-:W-:Y:S01]  /*5410*/  FMUL.FTZ R37, R29, R39 ;  /* 0x000000271d257220 */ /* 0x000fe20000410000 */
[----:B------:R-:W-:Y:S01]  /*5420*/  FFMA.FTZ R32, R31, R35, R40 ;  /* 0x000000231f207223 */ /* 0x000fe20000010028 */
[----:B------:R-:W-:Y:S02]  /*5430*/  FADD.FTZ R35, R38, R39 ;  /* 0x0000002726237221 */ /* 0x000fe40000010000 */
[----:B------:R-:W-:Y:S01]  /*5440*/  FFMA.FTZ R36, R30, R37, R41 ;  /* 0x000000251e247223 */ /* 0x000fe20000010029 */
[----:B------:R-:W-:-:S07]  /*5450*/  FADD.FTZ R37, R37, R44 ;  /* 0x0000002c25257221 */ /* 0x000fce0000010000 */
.L_x_132:
[----:B------:R-:W0:Y:S01]  /*5460*/  SHFL.DOWN PT, R30, R36, 0x1, 0x1f ;  /* 0x08201f00241e7f89 */ /* 0x000e2200000e0000 */
[C---:B------:R-:W-:Y:S01]  /*5470*/  ISETP.GT.AND P0, PT, R5.reuse, 0x1e, PT ;  /* 0x0000001e0500780c */ /* 0x040fe20003f04270 */
[----:B------:R-:W-:Y:S01]  /*5480*/  BSSY.RECONVERGENT B0, `(.L_x_133) ;  /* 0x0000021000007945 */ /* 0x000fe20003800200 */
[C---:B------:R-:W-:Y:S01]  /*5490*/  ISETP.GT.AND P3, PT, R5.reuse, 0xf, PT ;  /* 0x0000000f0500780c */ /* 0x040fe20003f64270 */
[----:B------:R-:W1:Y:S01]  /*54a0*/  SHFL.DOWN PT, R31, R37, 0x1, 0x1f ;  /* 0x08201f00251f7f89 */ /* 0x000e6200000e0000 */
[----:B------:R-:W-:Y:S02]  /*54b0*/  ISETP.GT.AND P2, PT, R5, 0x17, PT ;  /* 0x000000170500780c */ /* 0x000fe40003f44270 */
[C---:B------:R-:W-:Y:S01]  /*54c0*/  ISETP.NE.AND P1, PT, R2.reuse, RZ, PT ;  /* 0x000000ff0200720c */ /* 0x040fe20003f25270 */
[----:B------:R-:W-:Y:S01]  /*54d0*/  STS.128 [R78], R32 ;  /* 0x000000204e007388 */ /* 0x000fe20000000c00 */
[----:B------:R-:W-:-:S05]  /*54e0*/  ISETP.GT.U32.AND P4, PT, R2, 0x6, PT ;  /* 0x000000060200780c */ /* 0x000fca0003f84070 */
        /* <DEDUP_REMOVED lines=13> */
[----:B------:R-:W-:-:S03]  /*55c0*/  ISETP.GE.U32.AND P0, PT, R4, 0x2, PT ;  /* 0x000000020400780c */ /* 0x000fc60003f06070 */
        /* <DEDUP_REMOVED lines=12> */
.L_x_134:
[----:B------:R-:W-:Y:S05]  /*5690*/  BSYNC.RECONVERGENT B0 ;  /* 0x0000000000007941 */ /* 0x000fea0003800200 */
.L_x_133:
        /* <DEDUP_REMOVED lines=21> */
.L_x_136:
[----:B------:R-:W-:Y:S05]  /*57f0*/  BSYNC.RECONVERGENT B0 ;  /* 0x0000000000007941 */ /* 0x000fea0003800200 */
.L_x_135:
[----:B------:R-:W-:Y:S06]  /*5800*/  BAR.SYNC.DEFER_BLOCKING 0x0 ;  /* 0x0000000000007b1d */ /* 0x000fec0000010000 */
[----:B------:R-:W-:Y:S04]  /*5810*/  BSSY.RECONVERGENT B0, `(.L_x_137) ;  /* 0x000009d000007945 */ /* 0x000fe80003800200 */
[----:B------:R-:W-:Y:S05]  /*5820*/  @P4 BRA `(.L_x_138) ;  /* 0x00000008006c4947 */ /* 0x000fea0003800000 */
[----:B-12---:R-:W1:Y:S04]  /*5830*/  LDS.128 R36, [R78+0x70] ;  /* 0x000070004e247984 */ /* 0x006e680000000c00 */
[----:B------:R-:W2:Y:S04]  /*5840*/  LDS.128 R40, [R78+0xe0] ;  /* 0x0000e0004e287984 */ /* 0x000ea80000000c00 */
[----:B------:R-:W4:Y:S01]  /*5850*/  LDS.128 R44, [R78+0x150] ;  /* 0x000150004e2c7984 */ /* 0x000f220000000c00 */
[----:B-1----:R-:W-:Y:S01]  /*5860*/  FADD.FTZ R121, R32, R36 ;  /* 0x0000002420797221 */ /* 0x002fe20000010000 */
[----:B------:R-:W-:Y:S01]  /*5870*/  FADD.FTZ R32, R33, R37 ;  /* 0x0000002521207221 */ /* 0x000fe20000010000 */
[----:B------:R-:W-:Y:S01]  /*5880*/  FADD.FTZ R33, R34, R38 ;  /* 0x0000002622217221 */ /* 0x000fe20000010000 */
[----:B------:R-:W-:Y:S01]  /*5890*/  FADD.FTZ R34, R35, R39 ;  /* 0x0000002723227221 */ /* 0x000fe20000010000 */
[----:B--2---:R-:W-:Y:S01]  /*58a0*/  FADD.FTZ R121, R121, R40 ;  /* 0x0000002879797221 */ /* 0x004fe20000010000 */
[----:B------:R-:W-:Y:S01]  /*58b0*/  FADD.FTZ R32, R32, R41 ;  /* 0x0000002920207221 */ /* 0x000fe20000010000 */
[----:B------:R-:W1:Y:S01]  /*58c0*/  LDS.128 R36, [R78+0x1c0] ;  /* 0x0001c0004e247984 */ /* 0x000e620000000c00 */
[----:B------:R-:W-:Y:S01]  /*58d0*/  FADD.FTZ R41, R33, R42 ;  /* 0x0000002a21297221 */ /* 0x000fe20000010000 */
[----:B------:R-:W-:Y:S01]  /*58e0*/  FADD.FTZ R40, R34, R43 ;  /* 0x0000002b22287221 */ /* 0x000fe20000010000 */
[----:B----4-:R-:W-:Y:S01]  /*58f0*/  FADD.FTZ R42, R32, R45 ;  /* 0x0000002d202a7221 */ /* 0x010fe20000010000 */
[----:B------:R-:W-:Y:S01]  /*5900*/  FADD.FTZ R43, R121, R44 ;  /* 0x0000002c792b7221 */ /* 0x000fe20000010000 */
[----:B------:R-:W2:Y:S01]  /*5910*/  LDS.128 R32, [R78+0x230] ;  /* 0x000230004e207984 */ /* 0x000ea20000000c00 */
        /* <DEDUP_REMOVED lines=8> */
[----:B------:R-:W-:Y:S01]  /*59a0*/  LDS.128 R36, [R78+0x310] ;  /* 0x000310004e247984 */ /* 0x000fe20000000c00 */
[----:B------:R-:W-:Y:S01]  /*59b0*/  FADD.FTZ R45, R45, R34 ;  /* 0x000000222d2d7221 */ /* 0x000fe20000010000 */
[----:B------:R-:W-:-:S02]  /*59c0*/  FADD.FTZ R44, R44, R35 ;  /* 0x000000232c2c7221 */ /* 0x000fc40000010000 */
[----:B------:R-:W1:Y:S02]  /*59d0*/  LDS.128 R40, [R78+0x2a0] ;  /* 0x0002a0004e287984 */ /* 0x000e640000000c00 */
[----:B-1----:R-:W-:Y:S01]  /*59e0*/  FADD.FTZ R47, R47, R40 ;  /* 0x000000282f2f7221 */ /* 0x002fe20000010000 */
[----:B------:R-:W-:Y:S01]  /*59f0*/  FADD.FTZ R32, R32, R41 ;  /* 0x0000002920207221 */ /* 0x000fe20000010000 */
[----:B------:R-:W-:Y:S01]  /*5a00*/  FADD.FTZ R45, R45, R42 ;  /* 0x0000002a2d2d7221 */ /* 0x000fe20000010000 */
[----:B------:R-:W-:Y:S01]  /*5a10*/  FADD.FTZ R44, R44, R43 ;  /* 0x0000002b2c2c7221 */ /* 0x000fe20000010000 */
[----:B------:R-:W-:Y:S01]  /*5a20*/  FADD.FTZ R47, R47, R36 ;  /* 0x000000242f2f7221 */ /* 0x000fe20000010000 */
[----:B------:R-:W1:Y:S01]  /*5a30*/  LDS.128 R40, [R78+0x380] ;  /* 0x000380004e287984 */ /* 0x000e620000000c00 */
[----:B------:R-:W-:Y:S01]  /*5a40*/  FADD.FTZ R36, R32, R37 ;  /* 0x0000002520247221 */ /* 0x000fe20000010000 */
[----:B------:R-:W-:Y:S01]  /*5a50*/  FADD.FTZ R45, R45, R38 ;  /* 0x000000262d2d7221 */ /* 0x000fe20000010000 */
[----:B------:R-:W-:Y:S01]  /*5a60*/  FADD.FTZ R44, R44, R39 ;  /* 0x000000272c2c7221 */ /* 0x000fe20000010000 */
[----:B------:R-:W2:Y:S01]  /*5a70*/  LDS.128 R32, [R78+0x3f0] ;  /* 0x0003f0004e207984 */ /* 0x000ea20000000c00 */
        /* <DEDUP_REMOVED lines=115> */
[----:B------:R-:W-:Y:S01]  /*61b0*/  FADD.FTZ R32, R47, R40 ;  /* 0x000000282f207221 */ /* 0x000fe20000010000 */
[----:B------:R-:W-:Y:S01]  /*61c0*/  FADD.FTZ R34, R45, R42 ;  /* 0x0000002a2d227221 */ /* 0x000fe20000010000 */
[----:B------:R-:W-:-:S07]  /*61d0*/  FADD.FTZ R35, R44, R43 ;  /* 0x0000002b2c237221 */ /* 0x000fce0000010000 */
.L_x_138:
[----:B------:R-:W-:Y:S05]  /*61e0*/  BSYNC.RECONVERGENT B0 ;  /* 0x0000000000007941 */ /* 0x000fea0003800200 */
.L_x_137:
[----:B------:R-:W-:Y:S04]  /*61f0*/  BSSY.RECONVERGENT B0, `(.L_x_139) ;  /* 0x000001d000007945 */ /* 0x000fe80003800200 */
[----:B------:R-:W-:Y:S05]  /*6200*/  @P4 BRA `(.L_x_140) ;  /* 0x00000000006c4947 */ /* 0x000fea0003800000 */
[----:B-12---:R-:W1:Y:S08]  /*6210*/  LDC.64 R36, c[0x0][0x3f8] ;  /* 0x0000fe00ff247b82 */ /* 0x006e700000000a00 */
[----:B------:R-:W2:Y:S01]  /*6220*/  LDC.64 R44, c[0x0][0x3d8] ;  /* 0x0000f600ff2c7b82 */ /* 0x000ea20000000a00 */
[----:B-1----:R-:W-:Y:S01]  /*6230*/  IMAD.WIDE.U32 R38, R36, 0x3, RZ ;  /* 0x0000000324267825 */ /* 0x002fe200078e00ff */
[----:B------:R-:W-:-:S02]  /*6240*/  LEA R41, R37, R37, 0x1 ;  /* 0x0000002525297211 */ /* 0x000fc400078e08ff */
[----:B------:R-:W-:Y:S02]  /*6250*/  LEA.HI R43, P2, R37, R36, RZ, 0x1 ;  /* 0x00000024252b7211 */ /* 0x000fe400078508ff */
[----:B------:R-:W-:Y:S01]  /*6260*/  IADD3 R39, PT, PT, R39, R41, RZ ;  /* 0x0000002927277210 */ /* 0x000fe20007ffe0ff */
[----:B------:R-:W-:Y:S01]  /*6270*/  IMAD R41, R120, 0x7, R2 ;  /* 0x0000000778297824 */ /* 0x000fe200078e0202 */
[----:B------:R-:W-:Y:S02]  /*6280*/  IADD3.X R40, PT, PT, RZ, R37, RZ, P2, !PT ;  /* 0x00000025ff287210 */ /* 0x000fe400017fe4ff */
[----:B------:R-:W-:Y:S01]  /*6290*/  LEA.HI R38, P3, R39, R38, RZ, 0x1 ;  /* 0x0000002627267211 */ /* 0x000fe200078708ff */
[----:B--2---:R-:W-:Y:S01]  /*62a0*/  IMAD.WIDE R44, R41, 0x4, R44 ;  /* 0x00000004292c7825 */ /* 0x004fe200078e022c */
[C---:B------:R-:W-:Y:S02]  /*62b0*/  SHF.L.U64.HI R41, R43.reuse, 0x1, R40 ;  /* 0x000000012b297819 */ /* 0x040fe40000010228 */
[----:B------:R-:W-:-:S02]  /*62c0*/  SHF.L.U32 R43, R43, 0x1, RZ ;  /* 0x000000012b2b7819 */ /* 0x000fc400000006ff */
[----:B------:R-:W-:Y:S01]  /*62d0*/  SHF.L.U32 R47, R38, 0x1, RZ ;  /* 0x00000001262f7819 */ /* 0x000fe200000006ff */
[----:B------:R4:W-:Y:S01]  /*62e0*/  REDG.E.ADD.F32.FTZ.RN.STRONG.GPU desc[UR8][R44.64], R32 ;  /* 0x000000202c0079a6 */ /* 0x0009e2000c12f308 */
[----:B------:R-:W-:Y:S02]  /*62f0*/  LOP3.LUT R43, R43, 0xfffffffc, RZ, 0xc0, !PT ;  /* 0xfffffffc2b2b7812 */ /* 0x000fe400078ec0ff */
[----:B------:R-:W-:Y:S02]  /*6300*/  IADD3.X R39, PT, PT, RZ, R39, RZ, P3, !PT ;  /* 0x00000027ff277210 */ /* 0x000fe40001ffe4ff */
[----:B------:R-:W-:Y:S02]  /*6310*/  IADD3 R42, P2, PT, R44, R43, RZ ;  /* 0x0000002b2c2a7210 */ /* 0x000fe40007f5e0ff */
[----:B------:R-:W-:Y:S02]  /*6320*/  LOP3.LUT R47, R47, 0xfffffffc, RZ, 0xc0, !PT ;  /* 0xfffffffc2f2f7812 */ /* 0x000fe400078ec0ff */
[----:B------:R-:W-:-:S02]  /*6330*/  IADD3.X R43, PT, PT, R45, R41, RZ, P2, !PT ;  /* 0x000000292d2b7210 */ /* 0x000fc400017fe4ff */
[----:B------:R-:W-:Y:S02]  /*6340*/  SHF.L.U64.HI R39, R38, 0x1, R39 ;  /* 0x0000000126277819 */ /* 0x000fe40000010227 */
[----:B------:R-:W-:Y:S01]  /*6350*/  LEA R40, P2, R36, R44, 0x2 ;  /* 0x0000002c24287211 */ /* 0x000fe200078410ff */
[----:B------:R4:W-:Y:S01]  /*6360*/  REDG.E.ADD.F32.FTZ.RN.STRONG.GPU desc[UR8][R42.64], R33 ;  /* 0x000000212a0079a6 */ /* 0x0009e2000c12f308 */
[----:B------:R-:W-:Y:S02]  /*6370*/  IADD3 R38, P3, PT, R44, R47, RZ ;  /* 0x0000002f2c267210 */ /* 0x000fe40007f7e0ff */
[----:B------:R-:W-:Y:S02]  /*6380*/  LEA.HI.X R41, R36, R45, R37, 0x2, P2 ;  /* 0x0000002d24297211 */ /* 0x000fe400010f1425 */
[----:B------:R-:W-:-:S03]  /*6390*/  IADD3.X R39, PT, PT, R45, R39, RZ, P3, !PT ;  /* 0x000000272d277210 */ /* 0x000fc60001ffe4ff */
[----:B------:R4:W-:Y:S04]  /*63a0*/  REDG.E.ADD.F32.FTZ.RN.STRONG.GPU desc[UR8][R40.64], R34 ;  /* 0x00000022280079a6 */ /* 0x0009e8000c12f308 */
[----:B------:R4:W-:Y:S02]  /*63b0*/  REDG.E.ADD.F32.FTZ.RN.STRONG.GPU desc[UR8][R38.64], R35 ;  /* 0x00000023260079a6 */ /* 0x0009e4000c12f308 */
.L_x_140:
[----:B------:R-:W-:Y:S05]  /*63c0*/  BSYNC.RECONVERGENT B0 ;  /* 0x0000000000007941 */ /* 0x000fea0003800200 */
.L_x_139:
[----:B------:R-:W-:Y:S05]  /*63d0*/  @!P0 BRA `(.L_x_141) ;  /* 0x0000000800948947 */ /* 0x000fea0003800000 */
[----:B------:R-:W5:Y:S01]  /*63e0*/  LDC.64 R46, c[0x0][0x3d0] ;  /* 0x0000f400ff2e7b82 */ /* 0x000f620000000a00 */
[----:B----4-:R-:W-:Y:S02]  /*63f0*/  LOP3.LUT R32, R64, 0x1, RZ, 0xc0, !PT ;  /* 0x0000000140207812 */ /* 0x010fe400078ec0ff */
[----:B------:R-:W-:-:S03]  /*6400*/  ISETP.GE.U32.AND P2, PT, R4, 0x8, PT ;  /* 0x000000080400780c */ /* 0x000fc60003f46070 */
[----:B------:R-:W-:-:S04]  /*6410*/  IMAD R35, R32, R3, RZ ;  /* 0x0000000320237224 */ /* 0x000fc800078e02ff */
[----:B------:R-:W-:-:S05]  /*6420*/  IMAD R32, R35, R4, RZ ;  /* 0x0000000423207224 */ /* 0x000fca00078e02ff */
[----:B------:R-:W-:-:S05]  /*6430*/  SHF.L.U32 R33, R32, 0x1, RZ ;  /* 0x0000000120217819 */ /* 0x000fca00000006ff */
[----:B-----5:R-:W-:Y:S01]  /*6440*/  IMAD.WIDE R46, R33, 0x4, R46 ;  /* 0x00000004212e7825 */ /* 0x020fe200078e022e */
[----:B------:R-:W-:Y:S06]  /*6450*/  @P1 BRA `(.L_x_142) ;  /* 0x0000000000501947 */ /* 0x000fec0003800000 */
[----:B------:R-:W4:Y:S01]  /*6460*/  LDC.64 R32, c[0x0][0x3c8] ;  /* 0x0000f200ff207b82 */ /* 0x000f220000000a00 */
[----:B-1----:R-:W-:Y:S01]  /*6470*/  LOP3.LUT P0, R36, R64, 0x2, RZ, 0xc0, !PT ;  /* 0x0000000240247812 */ /* 0x002fe2000780c0ff */
[----:B--2---:R-:W-:Y:S01]  /*6480*/  IMAD R37, R3, UR10, R0 ;  /* 0x0000000a03257c24 */ /* 0x004fe2000f8e0200 */
[----:B------:R-:W-:Y:S02]  /*6490*/  IADD3 R35, PT, PT, R35, R0, RZ ;  /* 0x0000000023237210 */ /* 0x000fe40007ffe0ff */
[----:B------:R-:W-:-:S04]  /*64a0*/  SEL R39, R4, RZ, !P0 ;  /* 0x000000ff04277207 */ /* 0x000fc80004000000 */
[----:B------:R-:W-:Y:S01]  /*64b0*/  ISETP.NE.AND P0, PT, R39, -0x1, PT ;  /* 0xffffffff2700780c */ /* 0x000fe20003f05270 */
[----:B----4-:R-:W-:-:S04]  /*64c0*/  IMAD.WIDE.U32 R32, R35, 0x4, R32 ;  /* 0x0000000423207825 */ /* 0x010fc800078e0020 */
[----:B------:R-:W-:Y:S01]  /*64d0*/  IMAD.WIDE.U32 R34, R37, 0x8, R46 ;  /* 0x0000000825227825 */ /* 0x000fe200078e002e */
[----:B------:R-:W-:-:S04]  /*64e0*/  IADD3 R37, PT, PT, -R36, 0x1, RZ ;  /* 0x0000000124257810 */ /* 0x000fc80007ffe1ff */
[----:B------:R4:W-:Y:S01]  /*64f0*/  STG.E.64 desc[UR8][R34.64], R30 ;  /* 0x0000001e22007986 */ /* 0x0009e2000c101b08 */
[----:B------:R-:W-:Y:S06]  /*6500*/  MEMBAR.ALL.GPU ;  /* 0x0000000000007992 */ /* 0x000fec000000a000 */
[----:B------:R-:W-:-:S00]  /*6510*/  ERRBAR ;  /* 0x00000000000079ab */ /* 0x000fc00000000000 */
[----:B------:R-:W-:Y:S06]  /*6520*/  CGAERRBAR ;  /* 0x00000000000075ab */ /* 0x000fec0000000000 */
[----:B------:R4:W-:Y:S01]  /*6530*/  REDG.E.ADD.S32.STRONG.GPU desc[UR8][R32.64], R37 ;  /* 0x000000252000798e */ /* 0x0009e2000c12e308 */
[----:B------:R-:W-:Y:S05]  /*6540*/  @!P0 BRA `(.L_x_142) ;  /* 0x0000000000148947 */ /* 0x000fea0003800000 */
.L_x_143:
[----:B----4-:R-:W2:Y:S04]  /*6550*/  LDG.E.STRONG.GPU R34, desc[UR8][R32.64] ;  /* 0x0000000820227981 */ /* 0x010ea8000c1ef900 */
[----:B--2---:R-:W-:Y:S01]  /*6560*/  CCTL.IVALL ;  /* 0x00000000ff00798f */ /* 0x004fe20002000000 */
[----:B------:R-:W-:Y:S05]  /*6570*/  YIELD ;  /* 0x0000000000007946 */ /* 0x000fea0003800000 */
[----:B------:R-:W-:-:S13]  /*6580*/  ISETP.NE.AND P0, PT, R34, R39, PT ;  /* 0x000000272200720c */ /* 0x000fda0003f05270 */
[----:B------:R-:W-:Y:S05]  /*6590*/  @P0 BRA `(.L_x_143) ;  /* 0xfffffffc00ec0947 */ /* 0x000fea000383ffff */
.L_x_142:
[----:B------:R-:W-:Y:S05]  /*65a0*/  WARPSYNC.ALL ;  /* 0x0000000000007948 */ /* 0x000fea0003800000 */
[----:B------:R-:W-:Y:S01]  /*65b0*/  BAR.SYNC.DEFER_BLOCKING 0x0 ;  /* 0x0000000000007b1d */ /* 0x000fe20000010000 */
[----:B------:R-:W-:-:S05]  /*65c0*/  HFMA2 R40, -RZ, RZ, 0, 0 ;  /* 0x00000000ff287431 */ /* 0x000fca00000001ff */
[----:B------:R-:W-:Y:S05]  /*65d0*/  @!P2 BRA `(.L_x_144) ;  /* 0x00000004001ca947 */ /* 0x000fea0003800000 */
[C-C-:B------:R-:W-:Y:S01]  /*65e0*/  IMAD R45, R3.reuse, 0x6, R0.reuse ;  /* 0x00000006032d7824 */ /* 0x140fe200078e0200 */
[----:B------:R-:W-:Y:S01]  /*65f0*/  IADD3 R41, PT, PT, R0, R3, RZ ;  /* 0x0000000300297210 */ /* 0x000fe20007ffe0ff */
[C-C-:B------:R-:W-:Y:S01]  /*6600*/  IMAD R44, R3.reuse, 0x5, R0.reuse ;  /* 0x00000005032c7824 */ /* 0x140fe200078e0200 */
[----:B------:R-:W-:Y:S01]  /*6610*/  MOV R40, RZ ;  /* 0x000000ff00287202 */ /* 0x000fe20000000f00 */
[C-C-:B------:R-:W-:Y:S01]  /*6620*/  IMAD R43, R3.reuse, 0x3, R0.reuse ;  /* 0x00000003032b7824 */ /* 0x140fe200078e0200 */
[----:B------:R-:W-:Y:S01]  /*6630*/  MOV R39, R0 ;  /* 0x0000000000277202 */ /* 0x000fe20000000f00 */
[----:B------:R-:W-:Y:S01]  /*6640*/  IMAD R42, R3, 0x7, R0 ;  /* 0x00000007032a7824 */ /* 0x000fe200078e0200 */
[----:B------:R-:W-:Y:S01]  /*6650*/  MOV R38, R65 ;  /* 0x0000004100267202 */ /* 0x000fe20000000f00 */
[----:B------:R-:W-:Y:S01]  /*6660*/  UIADD3 UR6, UPT, UPT, -UR10, URZ, URZ ;  /* 0x000000ff0a067290 */ /* 0x000fe2000fffe1ff */
[----:B-1----:R-:W-:Y:S02]  /*6670*/  MOV R36, R66 ;  /* 0x0000004200247202 */ /* 0x002fe40000000f00 */
[----:B--2-4-:R-:W-:-:S09]  /*6680*/  LOP3.LUT R37, R4, 0x7ffffff8, RZ, 0xc0, !PT ;  /* 0x7ffffff804257812 */ /* 0x014fd200078ec0ff */
.L_x_145:
[----:B------:R-:W-:Y:S02]  /*6690*/  ISETP.EQ.OR P0, PT, RZ, UR6, P1 ;  /* 0x00000006ff007c0c */ /* 0x000fe40008f02670 */
[----:B------:R-:W-:-:S04]  /*66a0*/  IADD3 R32, PT, PT, R40, 0x1, RZ ;  /* 0x0000000128207810 */ /* 0x000fc80007ffe0ff */
[----:B------:R-:W-:-:S07]  /*66b0*/  ISETP.EQ.OR P2, PT, R32, UR10, P1 ;  /* 0x0000000a20007c0c */ /* 0x000fce0008f42670 */
[----:B------:R-:W-:-:S06]  /*66c0*/  @!P0 IMAD.WIDE.U32 R34, R39, 0x8, R46 ;  /* 0x0000000827228825 */ /* 0x000fcc00078e002e */
[----:B------:R-:W0:Y:S01]  /*66d0*/  @!P0 LDG.E.64 R34, desc[UR8][R34.64] ;  /* 0x0000000822228981 */ /* 0x000e22000c1e1b00 */
[----:B------:R-:W-:-:S06]  /*66e0*/  @!P2 IMAD.WIDE.U32 R32, R41, 0x8, R46 ;  /* 0x000000082920a825 */ /* 0x000fcc00078e002e */
[----:B------:R-:W2:Y:S01]  /*66f0*/  @!P2 LDG.E.64 R32, desc[UR8][R32.64] ;  /* 0x000000082020a981 */ /* 0x000ea2000c1e1b00 */
[----:B------:R-:W-:Y:S01]  /*6700*/  IADD3 R120, PT, PT, R40, 0x2, RZ ;  /* 0x0000000228787810 */ /* 0x000fe20007ffe0ff */
[----:B0--3--:R-:W-:Y:S01]  /*6710*/  @!P0 FADD.FTZ R30, R30, R34 ;  /* 0x000000221e1e8221 */ /* 0x009fe20000010000 */
[----:B------:R-:W-:Y:S02]  /*6720*/  @!P0 FADD.FTZ R31, R31, R35 ;  /* 0x000000231f1f8221 */ /* 0x000fe40000010000 */
[----:B------:R-:W-:Y:S02]  /*6730*/  ISETP.EQ.OR P0, PT, R120, UR10, P1 ;  /* 0x0000000a78007c0c */ /* 0x000fe40008f02670 */
[----:B------:R-:W-:Y:S01]  /*6740*/  IADD3 R120, PT, PT, R40, 0x3, RZ ;  /* 0x0000000328787810 */ /* 0x000fe20007ffe0ff */
[----:B--2---:R-:W-:Y:S01]  /*6750*/  @!P2 FADD.FTZ R30, R30, R32 ;  /* 0x000000201e1ea221 */ /* 0x004fe20000010000 */
[----:B------:R-:W-:Y:S02]  /*6760*/  @!P2 FADD.FTZ R31, R31, R33 ;  /* 0x000000211f1fa221 */ /* 0x000fe40000010000 */
[----:B------:R-:W-:-:S07]  /*6770*/  ISETP.EQ.OR P2, PT, R120, UR10, P1 ;  /* 0x0000000a78007c0c */ /* 0x000fce0008f42670 */
[----:B------:R-:W-:-:S06]  /*6780*/  @!P0 IMAD.WIDE.U32 R34, R38, 0x8, R46 ;  /* 0x0000000826228825 */ /* 0x000fcc00078e002e */
[----:B------:R-:W2:Y:S01]  /*6790*/  @!P0 LDG.E.64 R34, desc[UR8][R34.64] ;  /* 0x0000000822228981 */ /* 0x000ea2000c1e1b00 */
[----:B------:R-:W-:-:S06]  /*67a0*/  @!P2 IMAD.WIDE.U32 R32, R43, 0x8, R46 ;  /* 0x000000082b20a825 */ /* 0x000fcc00078e002e */
[----:B------:R-:W3:Y:S01]  /*67b0*/  @!P2 LDG.E.64 R32, desc[UR8][R32.64] ;  /* 0x000000082020a981 */ /* 0x000ee2000c1e1b00 */
[----:B------:R-:W-:Y:S01]  /*67c0*/  IADD3 R120, PT, PT, R40, 0x4, RZ ;  /* 0x0000000428787810 */ /* 0x000fe20007ffe0ff */
[----:B--2---:R-:W-:Y:S01]  /*67d0*/  @!P0 FADD.FTZ R30, R30, R34 ;  /* 0x000000221e1e8221 */ /* 0x004fe20000010000 */
[----:B------:R-:W-:Y:S02]  /*67e0*/  @!P0 FADD.FTZ R31, R31, R35 ;  /* 0x000000231f1f8221 */ /* 0x000fe40000010000 */
[----:B------:R-:W-:Y:S02]  /*67f0*/  ISETP.EQ.OR P0, PT, R120, UR10, P1 ;  /* 0x0000000a78007c0c */ /* 0x000fe40008f02670 */
[----:B------:R-:W-:Y:S01]  /*6800*/  IADD3 R120, PT, PT, R40, 0x5, RZ ;  /* 0x0000000528787810 */ /* 0x000fe20007ffe0ff */
[----:B---3--:R-:W-:Y:S01]  /*6810*/  @!P2 FADD.FTZ R30, R30, R32 ;  /* 0x000000201e1ea221 */ /* 0x008fe20000010000 */
        /* <DEDUP_REMOVED lines=19> */
[----:B------:R-:W-:Y:S01]  /*6950*/  UIADD3 UR6, UPT, UPT, UR6, 0x8, URZ ;  /* 0x0000000806067890 */ /* 0x000fe2000fffe0ff */
[C---:B------:R-:W-:Y:S02]  /*6960*/  LEA R39, R3.reuse, R39, 0x3 ;  /* 0x0000002703277211 */ /* 0x040fe400078e18ff */
[C---:B------:R-:W-:Y:S02]  /*6970*/  LEA R41, R3.reuse, R41, 0x3 ;  /* 0x0000002903297211 */ /* 0x040fe400078e18ff */
[C---:B------:R-:W-:Y:S02]  /*6980*/  LEA R38, R3.reuse, R38, 0x3 ;  /* 0x0000002603267211 */ /* 0x040fe400078e18ff */
[C---:B------:R-:W-:Y:S02]  /*6990*/  LEA R43, R3.reuse, R43, 0x3 ;  /* 0x0000002b032b7211 */ /* 0x040fe400078e18ff */
[----:B------:R-:W-:-:S02]  /*69a0*/  LEA R36, R3, R36, 0x3 ;  /* 0x0000002403247211 */ /* 0x000fc400078e18ff */
[C---:B------:R-:W-:Y:S02]  /*69b0*/  LEA R44, R3.reuse, R44, 0x3 ;  /* 0x0000002c032c7211 */ /* 0x040fe400078e18ff */
[C---:B------:R-:W-:Y:S02]  /*69c0*/  LEA R45, R3.reuse, R45, 0x3 ;  /* 0x0000002d032d7211 */ /* 0x040fe400078e18ff */
[----:B------:R-:W-:Y:S01]  /*69d0*/  LEA R42, R3, R42, 0x3 ;  /* 0x0000002a032a7211 */ /* 0x000fe200078e18ff */
[----:B--2---:R-:W-:Y:S01]  /*69e0*/  @!P0 FADD.FTZ R30, R30, R34 ;  /* 0x000000221e1e8221 */ /* 0x004fe20000010000 */
[----:B------:R-:W-:Y:S01]  /*69f0*/  @!P0 FADD.FTZ R31, R31, R35 ;  /* 0x000000231f1f8221 */ /* 0x000fe20000010000 */
[----:B------:R-:W-:Y:S02]  /*6a00*/  ISETP.NE.AND P0, PT, R40, R37, PT ;  /* 0x000000252800720c */ /* 0x000fe40003f05270 */
[----:B---3--:R-:W-:Y:S01]  /*6a10*/  @!P2 FADD.FTZ R30, R30, R32 ;  /* 0x000000201e1ea221 */ /* 0x008fe20000010000 */
[----:B------:R-:W-:-:S10]  /*6a20*/  @!P2 FADD.FTZ R31, R31, R33 ;  /* 0x000000211f1fa221 */ /* 0x000fd40000010000 */
[----:B------:R-:W-:Y:S05]  /*6a30*/  @P0 BRA `(.L_x_145) ;  /* 0xfffffffc00140947 */ /* 0x000fea000383ffff */
[----:B------:R-:W-:-:S07]  /*6a40*/  MOV R40, R37 ;  /* 0x0000002500287202 */ /* 0x000fce0000000f00 */
.L_x_144:
[----:B------:R-:W-:-:S13]  /*6a50*/  ISETP.NE.AND P0, PT, R76, RZ, PT ;  /* 0x000000ff4c00720c */ /* 0x000fda0003f05270 */
[----:B------:R-:W-:Y:S05]  /*6a60*/  @!P0 BRA `(.L_x_141) ;  /* 0x0000000000f08947 */ /* 0x000fea0003800000 */
[----:B----4-:R-:W-:Y:S02]  /*6a70*/  IADD3 R32, PT, PT, R76, -0x1, RZ ;  /* 0xffffffff4c207810 */ /* 0x010fe40007ffe0ff */
[----:B------:R-:W-:Y:S02]  /*6a80*/  LOP3.LUT P0, R41, R4, 0x3, RZ, 0xc0, !PT ;  /* 0x0000000304297812 */ /* 0x000fe4000780c0ff */
[----:B------:R-:W-:-:S13]  /*6a90*/  ISETP.GE.U32.AND P2, PT, R32, 0x3, PT ;  /* 0x000000032000780c */ /* 0x000fda0003f46070 */
[----:B------:R-:W-:Y:S05]  /*6aa0*/  @!P2 BRA `(.L_x_146) ;  /* 0x000000000070a947 */ /* 0x000fea0003800000 */
[C---:B------:R-:W-:Y:S02]  /*6ab0*/  ISETP.EQ.OR P2, PT, R40.reuse, UR10, P1 ;  /* 0x0000000a28007c0c */ /* 0x040fe40008f42670 */
[C---:B------:R-:W-:Y:S02]  /*6ac0*/  IADD3 R35, PT, PT, R40.reuse, 0x1, RZ ;  /* 0x0000000128237810 */ /* 0x040fe40007ffe0ff */
[C---:B--2---:R-:W-:Y:S02]  /*6ad0*/  IADD3 R37, PT, PT, R40.reuse, 0x2, RZ ;  /* 0x0000000228257810 */ /* 0x044fe40007ffe0ff */
[----:B------:R-:W-:Y:S02]  /*6ae0*/  ISETP.EQ.OR P3, PT, R35, UR10, P1 ;  /* 0x0000000a23007c0c */ /* 0x000fe40008f62670 */
[----:B------:R-:W-:Y:S02]  /*6af0*/  ISETP.EQ.OR P4, PT, R37, UR10, P1 ;  /* 0x0000000a25007c0c */ /* 0x000fe40008f82670 */
[----:B------:R-:W-:-:S03]  /*6b00*/  IADD3 R39, PT, PT, R40, 0x3, RZ ;  /* 0x0000000328277810 */ /* 0x000fc60007ffe0ff */
[----:B------:R-:W-:Y:S01]  /*6b10*/  @!P2 IMAD R33, R40, R3, R0 ;  /* 0x000000032821a224 */ /* 0x000fe200078e0200 */
[----:B------:R-:W-:-:S03]  /*6b20*/  ISETP.EQ.OR P5, PT, R39, UR10, P1 ;  /* 0x0000000a27007c0c */ /* 0x000fc60008fa2670 */
[----:B------:R-:W-:-:S04]  /*6b30*/  @!P2 IMAD.WIDE.U32 R32, R33, 0x8, R46 ;  /* 0x000000082120a825 */ /* 0x000fc800078e002e */
[-CC-:B------:R-:W-:Y:S02]  /*6b40*/  @!P3 IMAD R35, R35, R3.reuse, R0.reuse ;  /* 0x000000032323b224 */ /* 0x180fe400078e0200 */
[----:B------:R-:W-:Y:S01]  /*6b50*/  @!P4 IMAD R37, R37, R3, R0 ;  /* 0x000000032525c224 */ /* 0x000fe200078e0200 */
[----:B------:R-:W0:Y:S01]  /*6b60*/  @!P2 LDG.E.64 R32, desc[UR8][R32.64] ;  /* 0x000000082020a981 */ /* 0x000e22000c1e1b00 */
[----:B------:R-:W-:-:S04]  /*6b70*/  @!P3 IMAD.WIDE.U32 R34, R35, 0x8, R46 ;  /* 0x000000082322b825 */ /* 0x000fc800078e002e */
[----:B-1----:R-:W-:Y:S02]  /*6b80*/  @!P4 IMAD.WIDE.U32 R36, R37, 0x8, R46 ;  /* 0x000000082524c825 */ /* 0x002fe400078e002e */
[----:B------:R-:W2:Y:S02]  /*6b90*/  @!P3 LDG.E.64 R34, desc[UR8][R34.64] ;  /* 0x000000082222b981 */ /* 0x000ea4000c1e1b00 */
[----:B------:R-:W-:Y:S02]  /*6ba0*/  @!P5 IMAD R39, R39, R3, R0 ;  /* 0x000000032727d224 */ /* 0x000fe400078e0200 */
[----:B------:R-:W4:Y:S02]  /*6bb0*/  @!P4 LDG.E.64 R36, desc[UR8][R36.64] ;  /* 0x000000082424c981 */ /* 0x000f24000c1e1b00 */
[----:B------:R-:W-:-:S06]  /*6bc0*/  @!P5 IMAD.WIDE.U32 R38, R39, 0x8, R46 ;  /* 0x000000082726d825 */ /* 0x000fcc00078e002e */
        /* <DEDUP_REMOVED lines=10> */
.L_x_146:
[----:B------:R-:W-:Y:S05]  /*6c70*/  @!P0 BRA `(.L_x_141) ;  /* 0x00000000006c8947 */ /* 0x000fea0003800000 */
[----:B------:R-:W-:Y:S02]  /*6c80*/  ISETP.NE.AND P0, PT, R41, 0x1, PT ;  /* 0x000000012900780c */ /* 0x000fe40003f05270 */
[----:B-1----:R-:W-:-:S11]  /*6c90*/  LOP3.LUT R36, R4, 0x1, RZ, 0xc0, !PT ;  /* 0x0000000104247812 */ /* 0x002fd600078ec0ff */
[----:B------:R-:W-:Y:S05]  /*6ca0*/  @!P0 BRA `(.L_x_147) ;  /* 0x0000000000388947 */ /* 0x000fea0003800000 */
[C---:B------:R-:W-:Y:S02]  /*6cb0*/  IADD3 R35, PT, PT, R40.reuse, 0x1, RZ ;  /* 0x0000000128237810 */ /* 0x040fe40007ffe0ff */
[----:B------:R-:W-:Y:S02]  /*6cc0*/  ISETP.EQ.OR P2, PT, R40, UR10, P1 ;  /* 0x0000000a28007c0c */ /* 0x000fe40008f42670 */
[----:B------:R-:W-:-:S11]  /*6cd0*/  ISETP.EQ.OR P0, PT, R35, UR10, P1 ;  /* 0x0000000a23007c0c */ /* 0x000fd60008f02670 */
[-CC-:B------:R-:W-:Y:S02]  /*6ce0*/  @!P2 IMAD R33, R40, R3.reuse, R0.reuse ;  /* 0x000000032821a224 */ /* 0x180fe400078e0200 */
[----:B------:R-:W-:Y:S02]  /*6cf0*/  @!P0 IMAD R35, R35, R3, R0 ;  /* 0x0000000323238224 */ /* 0x000fe400078e0200 */
[----:B------:R-:W-:-:S04]  /*6d00*/  @!P2 IMAD.WIDE.U32 R32, R33, 0x8, R46 ;  /* 0x000000082120a825 */ /* 0x000fc800078e002e */
[----:B------:R-:W-:Y:S02]  /*6d10*/  @!P0 IMAD.WIDE.U32 R34, R35, 0x8, R46 ;  /* 0x0000000823228825 */ /* 0x000fe400078e002e */
[----:B------:R-:W0:Y:S04]  /*6d20*/  @!P2 LDG.E.64 R32, desc[UR8][R32.64] ;  /* 0x000000082020a981 */ /* 0x000e28000c1e1b00 */
[----:B------:R-:W4:Y:S01]  /*6d30*/  @!P0 LDG.E.64 R34, desc[UR8][R34.64] ;  /* 0x0000000822228981 */ /* 0x000f22000c1e1b00 */
[----:B------:R-:W-:Y:S01]  /*6d40*/  IADD3 R40, PT, PT, R40, 0x2, RZ ;  /* 0x0000000228287810 */ /* 0x000fe20007ffe0ff */
[----:B0--3--:R-:W-:Y:S01]  /*6d50*/  @!P2 FADD.FTZ R30, R30, R32 ;  /* 0x000000201e1ea221 */ /* 0x009fe20000010000 */
[----:B------:R-:W-:-:S03]  /*6d60*/  @!P2 FADD.FTZ R31, R31, R33 ;  /* 0x000000211f1fa221 */ /* 0x000fc60000010000 */
[----:B----4-:R-:W-:Y:S01]  /*6d70*/  @!P0 FADD.FTZ R30, R30, R34 ;  /* 0x000000221e1e8221 */ /* 0x010fe20000010000 */
[----:B------:R-:W-:-:S07]  /*6d80*/  @!P0 FADD.FTZ R31, R31, R35 ;  /* 0x000000231f1f8221 */ /* 0x000fce0000010000 */
.L_x_147:
[----:B------:R-:W-:Y:S01]  /*6d90*/  ISETP.EQ.OR P0, PT, R40, UR10, P1 ;  /* 0x0000000a28007c0c */ /* 0x000fe20008f02670 */
[----:B------:R-:W-:Y:S03]  /*6da0*/  BSSY.RECONVERGENT B0, `(.L_x_141) ;  /* 0x0000008000007945 */ /* 0x000fe60003800200 */
[----:B------:R-:W-:-:S13]  /*6db0*/  ISETP.NE.U32.OR P0, PT, R36, 0x1, P0 ;  /* 0x000000012400780c */ /* 0x000fda0000705470 */
[----:B------:R-:W-:Y:S05]  /*6dc0*/  @P0 BRA `(.L_x_148) ;  /* 0x0000000000140947 */ /* 0x000fea0003800000 */
[----:B------:R-:W-:-:S04]  /*6dd0*/  IMAD R33, R3, R40, R0 ;  /* 0x0000002803217224 */ /* 0x000fc800078e0200 */
[----:B------:R-:W-:-:S06]  /*6de0*/  IMAD.WIDE.U32 R32, R33, 0x8, R46 ;  /* 0x0000000821207825 */ /* 0x000fcc00078e002e */
[----:B------:R-:W0:Y:S02]  /*6df0*/  LDG.E.64 R32, desc[UR8][R32.64] ;  /* 0x0000000820207981 */ /* 0x000e24000c1e1b00 */
[----:B0--3--:R-:W-:Y:S01]  /*6e00*/  FADD.FTZ R30, R30, R32 ;  /* 0x000000201e1e7221 */ /* 0x009fe20000010000 */
[----:B------:R-:W-:-:S07]  /*6e10*/  FADD.FTZ R31, R31, R33 ;  /* 0x000000211f1f7221 */ /* 0x000fce0000010000 */
.L_x_148:
[----:B------:R-:W-:Y:S05]  /*6e20*/  BSYNC.RECONVERGENT B0 ;  /* 0x0000000000007941 */ /* 0x000fea0003800200 */
.L_x_141:
[----:B------:R-:W5:Y:S01]  /*6e30*/  S2UR UR7, SR_CgaCtaId ;  /* 0x00000000000779c3 */ /* 0x000f620000008800 */
[----:B------:R-:W-:Y:S01]  /*6e40*/  UMOV UR6, 0x400 ;  /* 0x0000040000067882 */ /* 0x000fe20000000000 */
[----:B------:R-:W0:Y:S01]  /*6e50*/  LDCU.64 UR12, c[0x0][0x400] ;  /* 0x00008000ff0c77ac */ /* 0x000e220008000a00 */
[----:B----4-:R-:W-:Y:S02]  /*6e60*/  SHF.L.U32 R33, R62, 0x10, RZ ;  /* 0x000000103e217819 */ /* 0x010fe400000006ff */
[----:B------:R-:W-:Y:S02]  /*6e70*/  SHF.L.U32 R117, R117, 0x10, RZ ;  /* 0x0000001075757819 */ /* 0x000fe400000006ff */
[----:B------:R-:W-:Y:S01]  /*6e80*/  SHF.R.S32.HI R32, RZ, 0x1f, R80 ;  /* 0x0000001fff207819 */ /* 0x000fe20000011450 */
[----:B-1----:R-:W-:Y:S01]  /*6e90*/  FADD.FTZ R36, -R24, R33 ;  /* 0x0000002118247221 */ /* 0x002fe20000010100 */
[----:B------:R-:W-:Y:S02]  /*6ea0*/  SHF.L.U32 R61, R61, 0x10, RZ ;  /* 0x000000103d3d7819 */ /* 0x000fe400000006ff */
[----:B------:R-:W-:Y:S01]  /*6eb0*/  SHF.L.U32 R118, R118, 0x10, RZ ;  /* 0x0000001076767819 */ /* 0x000fe200000006ff */
[----:B------:R-:W-:Y:S01]  /*6ec0*/  FMUL.FTZ R33, R36, R119 ;  /* 0x0000007724217220 */ /* 0x000fe20000410000 */
[----:B0-----:R-:W-:Y:S01]  /*6ed0*/  ISETP.GE.U32.AND P0, PT, R80, UR12, PT ;  /* 0x0000000c50007c0c */ /* 0x001fe2000bf06070 */
[----:B-----5:R-:W-:-:S03]  /*6ee0*/  ULEA UR6, UR7, UR6, 0x18 ;  /* 0x0000000607067291 */ /* 0x020fc6000f8ec0ff */
[----:B------:R-:W-:-:S06]  /*6ef0*/  ISETP.GE.AND.EX P0, PT, R32, UR13, PT, P0 ;  /* 0x0000000d20007c0c */ /* 0x000fcc000bf06300 */
[----:B------:R-:W-:Y:S01]  /*6f00*/  @!P1 STS.64 [UR6+0x48], R30 ;  /* 0x0000481eff009988 */ /* 0x000fe20008000a06 */
[----:B------:R-:W-:Y:S06]  /*6f10*/  BAR.SYNC.DEFER_BLOCKING 0x0 ;  /* 0x0000000000007b1d */ /* 0x000fec0000010000 */
[----:B---3--:R-:W0:Y:S01]  /*6f20*/  LDS.64 R30, [UR6+0x48] ;  /* 0x00004806ff1e7984 */ /* 0x008e220008000a00 */
[----:B------:R-:W0:Y:S02]  /*6f30*/  LDCU UR6, c[0x0][0x42c] ;  /* 0x00008580ff0677ac */ /* 0x000e240008000800 */
[----:B0-----:R-:W-:Y:S01]  /*6f40*/  FMUL.FTZ R34, R30, UR6 ;  /* 0x000000061e227c20 */ /* 0x001fe20008410000 */
[----:B------:R-:W-:Y:S01]  /*6f50*/  FMUL.FTZ R35, R31, UR6 ;  /* 0x000000061f237c20 */ /* 0x000fe20008410000 */
[----:B------:R-:W-:-:S03]  /*6f60*/  FADD.FTZ R30, -R24, R117 ;  /* 0x00000075181e7221 */ /* 0x000fc60000010100 */
[----:B------:R-:W-:Y:S01]  /*6f70*/  FFMA.FTZ R31, R34, R33, R35 ;  /* 0x00000021221f7223 */ /* 0x000fe20000010023 */
[----:B------:R-:W-:Y:S01]  /*6f80*/  FMUL.FTZ R44, R30, R119 ;  /* 0x000000771e2c7220 */ /* 0x000fe20000410000 */
[----:B------:R-:W-:Y:S06]  /*6f90*/  @!P6 BRA `(.L_x_149) ;  /* 0x000000000048e947 */ /* 0x000fec0003800000 */
[----:B------:R-:W-:Y:S01]  /*6fa0*/  FFMA.FTZ R30, R28, R33, R26 ;  /* 0x000000211c1e7223 */ /* 0x000fe2000001001a */
[----:B------:R-:W-:-:S03]  /*6fb0*/  FFMA.FTZ R33, R29, R44, R27 ;  /* 0x0000002c1d217223 */ /* 0x000fc6000001001b */
[----:B------:R-:W-:Y:S01]  /*6fc0*/  FMUL.FTZ R36, R30, -1.4426950216293334961 ;  /* 0xbfb8aa3b1e247820 */ /* 0x000fe20000410000 */
[----:B------:R-:W-:-:S05]  /*6fd0*/  FMUL.FTZ R39, R33, -1.4426950216293334961 ;  /* 0xbfb8aa3b21277820 */ /* 0x000fca0000410000 */
[----:B------:R-:W2:Y:S04]  /*6fe0*/  MUFU.EX2 R36, R36 ;  /* 0x0000002400247308 */ /* 0x000ea80000000800 */
[----:B------:R-:W0:Y:S01]  /*6ff0*/  MUFU.EX2 R39, R39 ;  /* 0x0000002700277308 */ /* 0x000e220000000800 */
[----:B--2---:R-:W-:Y:S01]  /*7000*/  FADD.FTZ R37, R36, 1 ;  /* 0x3f80000024257421 */ /* 0x004fe20000010000 */
[----:B0-----:R-:W-:-:S03]  /*7010*/  FADD.FTZ R40, R39, 1 ;  /* 0x3f80000027287421 */ /* 0x001fc60000010000 */
        /* <DEDUP_REMOVED lines=10> */
.L_x_149:
        /* <DEDUP_REMOVED lines=9> */
[----:B------:R-:W-:Y:S01]  /*7150*/  FMUL.FTZ R41, R36, R119 ;  /* 0x0000007724297220 */ /* 0x000fe20000410000 */
[----:B------:R-:W-:Y:S01]  /*7160*/  MOV R31, R125 ;  /* 0x0000007d001f7202 */ /* 0x000fe20000000f00 */
[----:B------:R-:W1:Y:S01]  /*7170*/  LDCU.64 UR6, c[0x0][0x380] ;  /* 0x00007000ff0677ac */ /* 0x000e620008000a00 */
[----:B------:R-:W-:Y:S01]  /*7180*/  FMUL.FTZ R36, R118, R119 ;  /* 0x0000007776247220 */ /* 0x000fe20000410000 */
        /* <DEDUP_REMOVED lines=8> */
.L_x_151:
[----:B------:R-:W-:Y:S05]  /*7210*/  BSYNC.RECONVERGENT B0 ;  /* 0x0000000000007941 */ /* 0x000fea0003800200 */
.L_x_150:
[----:B0-----:R-:W-:Y:S02]  /*7220*/  SHF.L.U32 R31, R60, 0x10, RZ ;  /* 0x000000103c1f7819 */ /* 0x001fe400000006ff */
[----:B------:R-:W-:Y:S02]  /*7230*/  SHF.L.U32 R115, R115, 0x10, RZ ;  /* 0x0000001073737819 */ /* 0x000fe400000006ff */
[----:B------:R-:W-:Y:S01]  /*7240*/  ISETP.GE.U32.AND P0, PT, R39, UR12, PT ;  /* 0x0000000c27007c0c */ /* 0x000fe2000bf06070 */
[----:B------:R-:W-:Y:S01]  /*7250*/  FADD.FTZ R32, -R24, R31 ;  /* 0x0000001f18207221 */ /* 0x000fe20000010100 */
[----:B------:R-:W-:Y:S02]  /*7260*/  ISETP.GE.U32.AND P1, PT, R37, UR12, PT ;  /* 0x0000000c25007c0c */ /* 0x000fe4000bf26070 */
[----:B------:R-:W-:Y:S01]  /*7270*/  SHF.R.S32.HI R30, RZ, 0x1f, R39 ;  /* 0x0000001fff1e7819 */ /* 0x000fe20000011427 */
[----:B------:R-:W-:Y:S01]  /*7280*/  FMUL.FTZ R41, R32, R119 ;  /* 0x0000007720297220 */ /* 0x000fe20000410000 */
[----:B------:R-:W-:Y:S01]  /*7290*/  SHF.R.S32.HI R36, RZ, 0x1f, R37 ;  /* 0x0000001fff247819 */ /* 0x000fe20000011425 */
[----:B------:R-:W-:Y:S01]  /*72a0*/  FADD.FTZ R32, -R24, R115 ;  /* 0x0000007318207221 */ /* 0x000fe20000010100 */
[----:B------:R-:W-:Y:S01]  /*72b0*/  ISETP.GE.AND.EX P0, PT, R30, UR13, PT, P0 ;  /* 0x0000000d1e007c0c */ /* 0x000fe2000bf06300 */
[----:B------:R-:W-:Y:S01]  /*72c0*/  FFMA.FTZ R33, R34, R41, R35 ;  /* 0x0000002922217223 */ /* 0x000fe20000010023 */
[----:B------:R-:W-:Y:S01]  /*72d0*/  ISETP.GE.AND.EX P1, PT, R36, UR13, PT, P1 ;  /* 0x0000000d24007c0c */ /* 0x000fe2000bf26310 */
[----:B------:R-:W-:Y:S01]  /*72e0*/  FMUL.FTZ R46, R32, R119 ;  /* 0x00000077202e7220 */ /* 0x000fe20000410000 */
[----:B------:R-:W-:-:S02]  /*72f0*/  SHF.L.U32 R59, R59, 0x10, RZ ;  /* 0x000000103b3b7819 */ /* 0x000fc400000006ff */
        /* <DEDUP_REMOVED lines=21> */
.L_x_152:
[----:B------:R-:W-:Y:S01]  /*7450*/  FFMA.FTZ R38, R34, R46, R35 ;  /* 0x0000002e22267223 */ /* 0x000fe20000010023 */
[----:B------:R-:W-:Y:S01]  /*7460*/  BSSY.RECONVERGENT B0, `(.L_x_153) ;  /* 0x0000014000007945 */ /* 0x000fe20003800200 */
[----:B------:R-:W-:Y:S01]  /*7470*/  FFMA.FTZ R32, R28, R59, -R33 ;  /* 0x0000003b1c207223 */ /* 0x000fe20000010821 */
[----:B------:R-:W-:Y:S01]  /*7480*/  SHF.L.U32 R113, R113, 0x10, RZ ;  /* 0x0000001071717819 */ /* 0x000fe200000006ff */
[----:B------:R-:W-:Y:S01]  /*7490*/  FADD.FTZ R42, -R24, R31 ;  /* 0x0000001f182a7221 */ /* 0x000fe20000010100 */
[----:B------:R-:W-:Y:S01]  /*74a0*/  FFMA.FTZ R38, R29, R116, -R38 ;  /* 0x000000741d267223 */ /* 0x000fe20000010826 */
[----:B------:R-:W-:Y:S06]  /*74b0*/  @P0 BRA `(.L_x_154) ;  /* 0x0000000000380947 */ /* 0x000fec0003800000 */
[----:B------:R-:W0:Y:S01]  /*74c0*/  LDCU.64 UR6, c[0x0][0x3f8] ;  /* 0x00007f00ff0677ac */ /* 0x000e220008000a00 */
[----:B------:R-:W-:Y:S01]  /*74d0*/  MOV R31, R125 ;  /* 0x0000007d001f7202 */ /* 0x000fe20000000f00 */
[----:B------:R-:W-:Y:S01]  /*74e0*/  FMUL.FTZ R38, R38, R119 ;  /* 0x0000007726267220 */ /* 0x000fe20000410000 */
[----:B------:R-:W1:Y:S01]  /*74f0*/  LDCU.64 UR14, c[0x0][0x380] ;  /* 0x00007000ff0e77ac */ /* 0x000e620008000a00 */
[----:B0-----:R-:W-:Y:S01]  /*7500*/  IMAD R40, R30, UR6, RZ ;  /* 0x000000061e287c24 */ /* 0x001fe2000f8e02ff */
[----:B------:R-:W-:-:S03]  /*7510*/  MOV R30, R122 ;  /* 0x0000007a001e7202 */ /* 0x000fc60000000f00 */
[C---:B------:R-:W-:Y:S02]  /*7520*/  IMAD R33, R39.reuse, UR7, R40 ;  /* 0x0000000727217c24 */ /* 0x040fe4000f8e0228 */
[----:B------:R-:W-:-:S04]  /*7530*/  IMAD.WIDE.U32 R30, R39, UR6, R30 ;  /* 0x00000006271e7c25 */ /* 0x000fc8000f8e001e */
[----:B------:R-:W-:Y:S01]  /*7540*/  FMUL.FTZ R39, R32, R119 ;  /* 0x0000007720277220 */ /* 0x000fe20000410000 */
[----:B-1----:R-:W-:Y:S02]  /*7550*/  LEA R32, P0, R30, UR14, 0x1 ;  /* 0x0000000e1e207c11 */ /* 0x002fe4000f8008ff */
[----:B------:R-:W-:Y:S02]  /*7560*/  IADD3 R33, PT, PT, R31, R33, RZ ;  /* 0x000000211f217210 */ /* 0x000fe40007ffe0ff */
[----:B------:R-:W-:Y:S02]  /*7570*/  F2FP.BF16.F32.PACK_AB R31, R38, R39 ;  /* 0x00000027261f723e */ /* 0x000fe400000010ff */
[----:B------:R-:W-:-:S05]  /*7580*/  LEA.HI.X R33, R30, UR15, R33, 0x1, P0 ;  /* 0x0000000f1e217c11 */ /* 0x000fca00080f0c21 */
[----:B------:R0:W-:Y:S02]  /*7590*/  STG.E desc[UR8][R32.64], R31 ;  /* 0x0000001f20007986 */ /* 0x0001e4000c101908 */
.L_x_154:
[----:B------:R-:W-:Y:S05]  /*75a0*/  BSYNC.RECONVERGENT B0 ;  /* 0x0000000000007941 */ /* 0x000fea0003800200 */
.L_x_153:
[----:B0-----:R-:W-:Y:S01]  /*75b0*/  FMUL.FTZ R31, R42, R119 ;  /* 0x000000772a1f7220 */ /* 0x001fe20000410000 */
[----:B------:R-:W-:Y:S01]  /*75c0*/  FADD.FTZ R30, -R24, R113 ;  /* 0x00000071181e7221 */ /* 0x000fe20000010100 */
[----:B------:R-:W-:Y:S02]  /*75d0*/  SHF.L.U32 R57, R57, 0x10, RZ ;  /* 0x0000001039397819 */ /* 0x000fe400000006ff */
[----:B------:R-:W-:Y:S01]  /*75e0*/  SHF.L.U32 R114, R114, 0x10, RZ ;  /* 0x0000001072727819 */ /* 0x000fe200000006ff */
[----:B------:R-:W-:Y:S01]  /*75f0*/  FFMA.FTZ R45, R34, R31, R35 ;  /* 0x0000001f222d7223 */ /* 0x000fe20000010023 */
[----:B------:R-:W-:Y:S01]  /*7600*/  FMUL.FTZ R44, R30, R119 ;  /* 0x000000771e2c7220 */ /* 0x000fe20000410000 */
        /* <DEDUP_REMOVED lines=19> */
.L_x_155:
[----:B------:R-:W-:Y:S01]  /*7740*/  FFMA.FTZ R30, R34, R44, R35 ;  /* 0x0000002c221e7223 */ /* 0x000fe20000010023 */
[----:B------:R-:W-:Y:S01]  /*7750*/  BSSY.RECONVERGENT B0, `(.L_x_156) ;  /* 0x0000014000007945 */ /* 0x000fe20003800200 */
[----:B------:R-:W-:Y:S01]  /*7760*/  FFMA.FTZ R32, R28, R57, -R45 ;  /* 0x000000391c207223 */ /* 0x000fe2000001082d */
[----:B------:R-:W-:Y:S01]  /*7770*/  SHF.L.U32 R39, R56, 0x10, RZ ;  /* 0x0000001038277819 */ /* 0x000fe200000006ff */
[----:B------:R-:W-:Y:S01]  /*7780*/  FFMA.FTZ R114, R29, R114, -R30 ;  /* 0x000000721d727223 */ /* 0x000fe2000001081e */
[----:B------:R-:W-:Y:S01]  /*7790*/  SHF.L.U32 R111, R111, 0x10, RZ ;  /* 0x000000106f6f7819 */ /* 0x000fe200000006ff */
[----:B------:R-:W-:Y:S06]  /*77a0*/  @P1 BRA `(.L_x_157) ;  /* 0x0000000000381947 */ /* 0x000fec0003800000 */
[----:B------:R-:W0:Y:S01]  /*77b0*/  LDCU.64 UR6, c[0x0][0x3f8] ;  /* 0x00007f00ff0677ac */ /* 0x000e220008000a00 */
[----:B------:R-:W-:Y:S02]  /*77c0*/  MOV R30, R122 ;  /* 0x0000007a001e7202 */ /* 0x000fe40000000f00 */
[----:B------:R-:W-:Y:S01]  /*77d0*/  MOV R31, R125 ;  /* 0x0000007d001f7202 */ /* 0x000fe20000000f00 */
[----:B------:R-:W1:Y:S01]  /*77e0*/  LDCU.64 UR14, c[0x0][0x380] ;  /* 0x00007000ff0e77ac */ /* 0x000e620008000a00 */
[----:B0-----:R-:W-:Y:S02]  /*77f0*/  IMAD R36, R36, UR6, RZ ;  /* 0x0000000624247c24 */ /* 0x001fe4000f8e02ff */
[----:B------:R-:W-:-:S04]  /*7800*/  IMAD.WIDE.U32 R30, R37, UR6, R30 ;  /* 0x00000006251e7c25 */ /* 0x000fc8000f8e001e */
[----:B------:R-:W-:Y:S02]  /*7810*/  IMAD R33, R37, UR7, R36 ;  /* 0x0000000725217c24 */ /* 0x000fe4000f8e0224 */
[-C--:B------:R-:W-:Y:S01]  /*7820*/  FMUL.FTZ R37, R32, R119.reuse ;  /* 0x0000007720257220 */ /* 0x080fe20000410000 */
[----:B------:R-:W-:Y:S01]  /*7830*/  FMUL.FTZ R36, R114, R119 ;  /* 0x0000007772247220 */ /* 0x000fe20000410000 */
[----:B-1----:R-:W-:Y:S02]  /*7840*/  LEA R32, P0, R30, UR14, 0x1 ;  /* 0x0000000e1e207c11 */ /* 0x002fe4000f8008ff */
[----:B------:R-:W-:Y:S02]  /*7850*/  IADD3 R33, PT, PT, R31, R33, RZ ;  /* 0x000000211f217210 */ /* 0x000fe40007ffe0ff */
[----:B------:R-:W-:Y:S02]  /*7860*/  F2FP.BF16.F32.PACK_AB R31, R36, R37 ;  /* 0x00000025241f723e */ /* 0x000fe400000010ff */
[----:B------:R-:W-:-:S05]  /*7870*/  LEA.HI.X R33, R30, UR15, R33, 0x1, P0 ;  /* 0x0000000f1e217c11 */ /* 0x000fca00080f0c21 */
[----:B------:R0:W-:Y:S02]  /*7880*/  STG.E desc[UR8][R32.64], R31 ;  /* 0x0000001f20007986 */ /* 0x0001e4000c101908 */
.L_x_157:
[----:B------:R-:W-:Y:S05]  /*7890*/  BSYNC.RECONVERGENT B0 ;  /* 0x0000000000007941 */ /* 0x000fea0003800200 */
.L_x_156:
[----:B0-----:R-:W-:Y:S01]  /*78a0*/  SHF.L.U32 R33, R54, 0x10, RZ ;  /* 0x0000001036217819 */ /* 0x001fe200000006ff */
[----:B------:R-:W-:Y:S01]  /*78b0*/  FADD.FTZ R60, -R24, R39 ;  /* 0x00000027183c7221 */ /* 0x000fe20000010100 */
[----:B------:R-:W-:Y:S01]  /*78c0*/  SHF.L.U32 R41, R50, 0x10, RZ ;  /* 0x0000001032297819 */ /* 0x000fe200000006ff */
[----:B------:R-:W-:Y:S01]  /*78d0*/  FADD.FTZ R111, -R24, R111 ;  /* 0x0000006f186f7221 */ /* 0x000fe20000010100 */
[----:B------:R-:W-:Y:S01]  /*78e0*/  SHF.L.U32 R45, R48, 0x10, RZ ;  /* 0x00000010302d7819 */ /* 0x000fe200000006ff */
[C---:B------:R-:W-:Y:S01]  /*78f0*/  FADD.FTZ R30, -R24.reuse, R33 ;  /* 0x00000021181e7221 */ /* 0x040fe20000010100 */
[----:B------:R-:W-:Y:S01]  /*7900*/  SHF.L.U32 R21, R21, 0x10, RZ ;  /* 0x0000001015157819 */ /* 0x000fe200000006ff */
[C---:B------:R-:W-:Y:S01]  /*7910*/  FADD.FTZ R118, -R24.reuse, R41 ;  /* 0x0000002918767221 */ /* 0x040fe20000010100 */
[----:B------:R-:W-:Y:S01]  /*7920*/  SHF.L.U32 R57, R17, 0x10, RZ ;  /* 0x0000001011397819 */ /* 0x000fe200000006ff */
[C---:B------:R-:W-:Y:S01]  /*7930*/  FADD.FTZ R114, -R24.reuse, R45 ;  /* 0x0000002d18727221 */ /* 0x040fe20000010100 */
[----:B------:R-:W-:Y:S01]  /*7940*/  SHF.L.U32 R59, R19, 0x10, RZ ;  /* 0x00000010133b7819 */ /* 0x000fe200000006ff */
[----:B------:R-:W-:Y:S01]  /*7950*/  FADD.FTZ R42, -R24, R21 ;  /* 0x00000015182a7221 */ /* 0x000fe20000010100 */
[----:B------:R-:W-:Y:S01]  /*7960*/  SHF.L.U32 R61, R23, 0x10, RZ ;  /* 0x00000010173d7819 */ /* 0x000fe200000006ff */
[-C--:B------:R-:W-:Y:S01]  /*7970*/  FMUL.FTZ R45, R60, R119.reuse ;  /* 0x000000773c2d7220 */ /* 0x080fe20000410000 */
[C---:B------:R-:W-:Y:S01]  /*7980*/  IADD3 R31, PT, PT, R80.reuse, 0x60, RZ ;  /* 0x00000060501f7810 */ /* 0x040fe20007ffe0ff */
[----:B------:R-:W-:Y:S01]  /*7990*/  FMUL.FTZ R111, R111, R119 ;  /* 0x000000776f6f7220 */ /* 0x000fe20000410000 */
[----:B------:R-:W-:Y:S01]  /*79a0*/  IADD3 R23, PT, PT, R80, 0x80, RZ ;  /* 0x0000008050177810 */ /* 0x000fe20007ffe0ff */
[----:B------:R-:W-:Y:S01]  /*79b0*/  FADD.FTZ R32, -R24, R57 ;  /* 0x0000003918207221 */ /* 0x000fe20000010100 */
[----:B------:R-:W-:Y:S01]  /*79c0*/  IADD3 R19, PT, PT, R80, 0xa0, RZ ;  /* 0x000000a050137810 */ /* 0x000fe20007ffe0ff */
[----:B------:R-:W-:Y:S01]  /*79d0*/  FADD.FTZ R38, -R24, R59 ;  /* 0x0000003b18267221 */ /* 0x000fe20000010100 */
[----:B------:R-:W-:Y:S01]  /*79e0*/  IADD3 R17, PT, PT, R80, 0xc0, RZ ;  /* 0x000000c050117810 */ /* 0x000fe20007ffe0ff */
[----:B------:R-:W-:Y:S01]  /*79f0*/  FADD.FTZ R46, -R24, R61 ;  /* 0x0000003d182e7221 */ /* 0x000fe20000010100 */
[----:B------:R-:W-:-:S02]  /*7a00*/  SHF.L.U32 R91, R91, 0x10, RZ ;  /* 0x000000105b5b7819 */ /* 0x000fc400000006ff */
[----:B------:R-:W-:Y:S02]  /*7a10*/  SHF.L.U32 R89, R89, 0x10, RZ ;  /* 0x0000001059597819 */ /* 0x000fe400000006ff */
[----:B------:R-:W-:Y:S02]  /*7a20*/  SHF.L.U32 R109, R109, 0x10, RZ ;  /* 0x000000106d6d7819 */ /* 0x000fe400000006ff */
[----:B------:R-:W-:Y:S01]  /*7a30*/  SHF.L.U32 R37, R52, 0x10, RZ ;  /* 0x0000001034257819 */ /* 0x000fe200000006ff */
[C---:B------:R-:W-:Y:S01]  /*7a40*/  FADD.FTZ R52, -R24.reuse, R91 ;  /* 0x0000005b18347221 */ /* 0x040fe20000010100 */
        /* <DEDUP_REMOVED lines=13> */
[----:B------:R-:W-:Y:S01]  /*7b20*/  FFMA.FTZ R89, R34, R45, R35 ;  /* 0x0000002d22597223 */ /* 0x000fe20000010023 */
[----:B------:R-:W-:Y:S01]  /*7b30*/  SHF.L.U32 R95, R95, 0x10, RZ ;  /* 0x000000105f5f7819 */ /* 0x000fe200000006ff */
[C---:B------:R-:W-:Y:S01]  /*7b40*/  FADD.FTZ R36, -R24.reuse, R99 ;  /* 0x0000006318247221 */ /* 0x040fe20000010100 */
[----:B------:R-:W-:Y:S01]  /*7b50*/  SHF.L.U32 R93, R93, 0x10, RZ ;  /* 0x000000105d5d7819 */ /* 0x000fe200000006ff */
        /* <DEDUP_REMOVED lines=9> */
[----:B------:R-:W-:Y:S01]  /*7bf0*/  SHF.R.S32.HI R15, RZ, 0x1f, R75 ;  /* 0x0000001fff0f7819 */ /* 0x000fe2000001144b */
[C---:B------:R-:W-:Y:S01]  /*7c00*/  FADD.FTZ R50, -R24.reuse, R113 ;  /* 0x0000007118327221 */ /* 0x040fe20000010100 */
[----:B------:R-:W-:Y:S01]  /*7c10*/  ISETP.GE.U32.AND P1, PT, R31, UR12, PT ;  /* 0x0000000c1f007c0c */ /* 0x000fe2000bf26070 */
[C---:B------:R-:W-:Y:S01]  /*7c20*/  FADD.FTZ R54, -R24.reuse, R115 ;  /* 0x0000007318367221 */ /* 0x040fe20000010100 */
[----:B------:R-:W-:Y:S01]  /*7c30*/  ISETP.GE.U32.AND P0, PT, R23, UR12, PT ;  /* 0x0000000c17007c0c */ /* 0x000fe2000bf06070 */
[C---:B------:R-:W-:Y:S01]  /*7c40*/  FADD.FTZ R58, -R24.reuse, R87 ;  /* 0x00000057183a7221 */ /* 0x040fe20000010100 */
[----:B------:R-:W-:Y:S01]  /*7c50*/  ISETP.GE.U32.AND P5, PT, R19, UR12, PT ;  /* 0x0000000c13007c0c */ /* 0x000fe2000bfa6070 */
[----:B------:R-:W-:Y:S01]  /*7c60*/  FADD.FTZ R60, -R24, R43 ;  /* 0x0000002b183c7221 */ /* 0x000fe20000010100 */
[----:B------:R-:W-:Y:S01]  /*7c70*/  ISETP.GE.U32.AND P3, PT, R17, UR12, PT ;  /* 0x0000000c11007c0c */ /* 0x000fe2000bf66070 */
[----:B------:R-:W-:Y:S01]  /*7c80*/  FFMA.FTZ R91, R34, R111, R35 ;  /* 0x0000006f225b7223 */ /* 0x000fe20000010023 */
[----:B------:R-:W-:-:S02]  /*7c90*/  ISETP.GE.U32.AND P4, PT, R75, UR12, PT ;  /* 0x0000000c4b007c0c */ /* 0x000fc4000bf86070 */
[----:B------:R-:W-:Y:S02]  /*7ca0*/  SHF.R.S32.HI R25, RZ, 0x1f, R31 ;  /* 0x0000001fff197819 */ /* 0x000fe4000001141f */
[----:B------:R-:W-:Y:S02]  /*7cb0*/  SHF.R.S32.HI R41, RZ, 0x1f, R23 ;  /* 0x0000001fff297819 */ /* 0x000fe40000011417 */
[----:B------:R-:W-:Y:S02]  /*7cc0*/  SHF.R.S32.HI R33, RZ, 0x1f, R19 ;  /* 0x0000001fff217819 */ /* 0x000fe40000011413 */
[----:B------:R-:W-:Y:S02]  /*7cd0*/  SHF.R.S32.HI R21, RZ, 0x1f, R17 ;  /* 0x0000001fff157819 */ /* 0x000fe40000011411 */
[----:B------:R-:W-:Y:S02]  /*7ce0*/  ISETP.GE.U32.AND P2, PT, R74, UR12, PT ;  /* 0x0000000c4a007c0c */ /* 0x000fe4000bf46070 */
[----:B------:R-:W-:-:S02]  /*7cf0*/  ISETP.GE.AND.EX P1, PT, R25, UR13, PT, P1 ;  /* 0x0000000d19007c0c */ /* 0x000fc4000bf26310 */
[----:B------:R-:W-:Y:S02]  /*7d00*/  ISETP.GE.AND.EX P0, PT, R41, UR13, PT, P0 ;  /* 0x0000000d29007c0c */ /* 0x000fe4000bf06300 */
[----:B------:R-:W-:Y:S02]  /*7d10*/  ISETP.GE.AND.EX P5, PT, R33, UR13, PT, P5 ;  /* 0x0000000d21007c0c */ /* 0x000fe4000bfa6350 */
[----:B------:R-:W-:Y:S02]  /*7d20*/  ISETP.GE.AND.EX P3, PT, R21, UR13, PT, P3 ;  /* 0x0000000d15007c0c */ /* 0x000fe4000bf66330 */
[----:B------:R-:W-:Y:S02]  /*7d30*/  ISETP.GE.AND.EX P4, PT, R15, UR13, PT, P4 ;  /* 0x0000000d0f007c0c */ /* 0x000fe4000bf86340 */
[----:B------:R-:W-:Y:S02]  /*7d40*/  SHF.L.U32 R55, R55, 0x10, RZ ;  /* 0x0000001037377819 */ /* 0x000fe400000006ff */
[----:B------:R-:W-:Y:S01]  /*7d50*/  SHF.L.U32 R112, R112, 0x10, RZ ;  /* 0x0000001070707819 */ /* 0x000fe200000006ff */
[----:B------:R-:W-:Y:S08]  /*7d60*/  @!P6 BRA `(.L_x_158) ;  /* 0x000000000048e947 */ /* 0x000ff00003800000 */
        /* <DEDUP_REMOVED lines=18> */
.L_x_158:
[----:B------:R-:W-:Y:S01]  /*7e90*/  BSSY.RECONVERGENT B0, `(.L_x_159) ;  /* 0x0000013000007945 */ /* 0x000fe20003800200 */
[----:B------:R-:W-:Y:S01]  /*7ea0*/  FMUL.FTZ R45, R30, R119 ;  /* 0x000000771e2d7220 */ /* 0x000fe20000410000 */
[----:B------:R-:W-:Y:S01]  /*7eb0*/  FFMA.FTZ R89, R28, R55, -R89 ;  /* 0x000000371c597223 */ /* 0x000fe20000010859 */
        /* <DEDUP_REMOVED lines=8> */
[----:B------:R-:W-:-:S04]  /*7f40*/  IMAD.WIDE.U32 R24, R31, UR6, R24 ;  /* 0x000000061f187c25 */ /* 0x000fc8000f8e0018 */
[----:B------:R-:W-:Y:S02]  /*7f50*/  IMAD R31, R31, UR7, R112 ;  /* 0x000000071f1f7c24 */ /* 0x000fe4000f8e0270 */
[----:B------:R-:W-:Y:S01]  /*7f60*/  FMUL.FTZ R112, R89, R119 ;  /* 0x0000007759707220 */ /* 0x000fe20000410000 */
[C---:B-1----:R-:W-:Y:S02]  /*7f70*/  LEA R30, P1, R24.reuse, UR14, 0x1 ;  /* 0x0000000e181e7c11 */ /* 0x042fe4000f8208ff */
[----:B------:R-:W-:Y:S02]  /*7f80*/  IADD3 R31, PT, PT, R25, R31, RZ ;  /* 0x0000001f191f7210 */ /* 0x000fe40007ffe0ff */
[----:B------:R-:W-:Y:S02]  /*7f90*/  F2FP.BF16.F32.PACK_AB R43, R43, R112 ;  /* 0x000000702b2b723e */ /* 0x000fe400000010ff */
[----:B------:R-:W-:-:S05]  /*7fa0*/  LEA.HI.X R31, R24, UR15, R31, 0x1, P1 ;  /* 0x0000000f181f7c11 */ /* 0x000fca00088f0c1f */
[----:B------:R0:W-:Y:S02]  /*7fb0*/  STG.E desc[UR8][R30.64], R43 ;  /* 0x0000002b1e007986 */ /* 0x0001e4000c101908 */
.L_x_160:
[----:B------:R-:W-:Y:S05]  /*7fc0*/  BSYNC.RECONVERGENT B0 ;  /* 0x0000000000007941 */ /* 0x000fea0003800200 */
.L_x_159:
[----:B------:R-:W-:Y:S01]  /*7fd0*/  SHF.L.U32 R53, R53, 0x10, RZ ;  /* 0x0000001035357819 */ /* 0x000fe200000006ff */
[----:B------:R-:W-:Y:S01]  /*7fe0*/  FFMA.FTZ R55, R34, R45, R35 ;  /* 0x0000002d22377223 */ /* 0x000fe20000010023 */
[----:B------:R-:W-:Y:S01]  /*7ff0*/  SHF.L.U32 R110, R110, 0x10, RZ ;  /* 0x000000106e6e7819 */ /* 0x000fe200000006ff */
[----:B------:R-:W-:Y:S01]  /*8000*/  FMUL.FTZ R57, R120, R119 ;  /* 0x0000007778397220 */ /* 0x000fe20000410000 */
[----:B------:R-:W-:Y:S06]  /*8010*/  @!P6 BRA `(.L_x_161) ;  /* 0x000000000048e947 */ /* 0x000fec0003800000 */
[----:B------:R-:W-:Y:S01]  /*8020*/  FFMA.FTZ R25, R29, R57, R27 ;  /* 0x000000391d197223 */ /* 0x000fe2000001001b */
[----:B------:R-:W-:-:S03]  /*8030*/  FFMA.FTZ R24, R28, R45, R26 ;  /* 0x0000002d1c187223 */ /* 0x000fc6000001001a */
[----:B0-----:R-:W-:Y:S01]  /*8040*/  FMUL.FTZ R43, R25, -1.4426950216293334961 ;  /* 0xbfb8aa3b192b7820 */ /* 0x001fe20000410000 */
        /* <DEDUP_REMOVED lines=15> */
.L_x_161:
[----:B------:R-:W-:Y:S01]  /*8140*/  FFMA.FTZ R24, R34, R57, R35 ;  /* 0x0000003922187223 */ /* 0x000fe20000010023 */
[----:B------:R-:W-:Y:S01]  /*8150*/  BSSY.RECONVERGENT B0, `(.L_x_162) ;  /* 0x0000014000007945 */ /* 0x000fe20003800200 */
[----:B0-----:R-:W-:Y:S01]  /*8160*/  FFMA.FTZ R30, R28, R53, -R55 ;  /* 0x000000351c1e7223 */ /* 0x001fe20000010837 */
[-C--:B------:R-:W-:Y:S01]  /*8170*/  FMUL.FTZ R37, R37, R119.reuse ;  /* 0x0000007725257220 */ /* 0x080fe20000410000 */
[----:B------:R-:W-:Y:S01]  /*8180*/  FMUL.FTZ R120, R39, R119 ;  /* 0x0000007727787220 */ /* 0x000fe20000410000 */
[----:B------:R-:W-:Y:S01]  /*8190*/  FFMA.FTZ R112, R29, R110, -R24 ;  /* 0x0000006e1d707223 */ /* 0x000fe20000010818 */
        /* <DEDUP_REMOVED lines=10> */
[C---:B-1----:R-:W-:Y:S02]  /*8240*/  LEA R30, P0, R24.reuse, UR14, 0x1 ;  /* 0x0000000e181e7c11 */ /* 0x042fe4000f8008ff */
[----:B------:R-:W-:Y:S02]  /*8250*/  IADD3 R31, PT, PT, R25, R31, RZ ;  /* 0x0000001f191f7210 */ /* 0x000fe40007ffe0ff */
[----:B------:R-:W-:Y:S02]  /*8260*/  F2FP.BF16.F32.PACK_AB R23, R23, R110 ;  /* 0x0000006e1717723e */ /* 0x000fe400000010ff */
[----:B------:R-:W-:-:S05]  /*8270*/  LEA.HI.X R31, R24, UR15, R31, 0x1, P0 ;  /* 0x0000000f181f7c11 */ /* 0x000fca00080f0c1f */
[----:B------:R0:W-:Y:S02]  /*8280*/  STG.E desc[UR8][R30.64], R23 ;  /* 0x000000171e007986 */ /* 0x0001e4000c101908 */
.L_x_163:
[----:B------:R-:W-:Y:S05]  /*8290*/  BSYNC.RECONVERGENT B0 ;  /* 0x0000000000007941 */ /* 0x000fea0003800200 */
.L_x_162:
[----:B------:R-:W-:Y:S01]  /*82a0*/  SHF.L.U32 R51, R51, 0x10, RZ ;  /* 0x0000001033337819 */ /* 0x000fe200000006ff */
[C-C-:B------:R-:W-:Y:S01]  /*82b0*/  FFMA.FTZ R41, R34.reuse, R37, R35.reuse ;  /* 0x0000002522297223 */ /* 0x140fe20000010023 */
[----:B------:R-:W-:Y:S01]  /*82c0*/  FFMA.FTZ R112, R34, R120, R35 ;  /* 0x0000007822707223 */ /* 0x000fe20000010023 */
[----:B------:R-:W-:Y:S01]  /*82d0*/  SHF.L.U32 R108, R108, 0x10, RZ ;  /* 0x000000106c6c7819 */ /* 0x000fe200000006ff */
        /* <DEDUP_REMOVED lines=19> */
.L_x_164:
[----:B------:R-:W-:Y:S01]  /*8410*/  BSSY.RECONVERGENT B0, `(.L_x_165) ;  /* 0x0000013000007945 */ /* 0x000fe20003800200 */
[----:B0-----:R-:W-:Y:S01]  /*8420*/  FFMA.FTZ R30, R28, R51, -R41 ;  /* 0x000000331c1e7223 */ /* 0x001fe20000010829 */
        /* <DEDUP_REMOVED lines=17> */
.L_x_166:
[----:B------:R-:W-:Y:S05]  /*8540*/  BSYNC.RECONVERGENT B0 ;  /* 0x0000000000007941 */ /* 0x000fea0003800200 */
.L_x_165:
[----:B------:R-:W-:Y:S01]  /*8550*/  SHF.L.U32 R49, R49, 0x10, RZ ;  /* 0x0000001031317819 */ /* 0x000fe200000006ff */
[----:B------:R-:W-:Y:S01]  /*8560*/  FFMA.FTZ R37, R34, R39, R35 ;  /* 0x0000002722257223 */ /* 0x000fe20000010023 */
[----:B------:R-:W-:Y:S01]  /*8570*/  SHF.L.U32 R106, R106, 0x10, RZ ;  /* 0x000000106a6a7819 */ /* 0x000fe200000006ff */
[----:B------:R-:W-:Y:S01]  /*8580*/  FMUL.FTZ R110, R84, R119 ;  /* 0x00000077546e7220 */ /* 0x000fe20000410000 */
[----:B------:R-:W-:Y:S06]  /*8590*/  @!P6 BRA `(.L_x_167) ;  /* 0x000000000048e947 */ /* 0x000fec0003800000 */
[----:B------:R-:W-:Y:S01]  /*85a0*/  FFMA.FTZ R23, R29, R110, R27 ;  /* 0x0000006e1d177223 */ /* 0x000fe2000001001b */
[----:B0-----:R-:W-:-:S03]  /*85b0*/  FFMA.FTZ R19, R28, R39, R26 ;  /* 0x000000271c137223 */ /* 0x001fc6000001001a */
        /* <DEDUP_REMOVED lines=16> */
.L_x_167:
        /* <DEDUP_REMOVED lines=21> */
.L_x_169:
[----:B------:R-:W-:Y:S05]  /*8810*/  BSYNC.RECONVERGENT B0 ;  /* 0x0000000000007941 */ /* 0x000fea0003800200 */
.L_x_168:
[----:B0-----:R-:W-:Y:S01]  /*8820*/  SHF.L.U32 R17, R14, 0x10, RZ ;  /* 0x000000100e117819 */ /* 0x001fe200000006ff */
[C-C-:B------:R-:W-:Y:S01]  /*8830*/  FFMA.FTZ R37, R34.reuse, R23, R35.reuse ;  /* 0x0000001722257223 */ /* 0x140fe20000010023 */
[----:B------:R-:W-:Y:S01]  /*8840*/  FFMA.FTZ R106, R34, R116, R35 ;  /* 0x00000074226a7223 */ /* 0x000fe20000010023 */
        /* <DEDUP_REMOVED lines=20> */
.L_x_170:
[----:B------:R-:W-:Y:S01]  /*8990*/  BSSY.RECONVERGENT B0, `(.L_x_171) ;  /* 0x0000012000007945 */ /* 0x000fe20003800200 */
[----:B------:R-:W-:Y:S01]  /*89a0*/  FFMA.FTZ R24, R28, R17, -R37 ;  /* 0x000000111c187223 */ /* 0x000fe20000010825 */
[----:B------:R-:W-:Y:S02]  /*89b0*/  FFMA.FTZ R106, R29, R104, -R106 ;  /* 0x000000681d6a7223 */ /* 0x000fe4000001086a */
[----:B------:R-:W-:Y:S05]  /*89c0*/  @P4 BRA `(.L_x_172) ;  /* 0x0000000000384947 */ /* 0x000fea0003800000 */
[----:B------:R-:W0:Y:S01]  /*89d0*/  LDCU.64 UR6, c[0x0][0x3f8] ;  /* 0x00007f00ff0677ac */ /* 0x000e220008000a00 */
[----:B------:R-:W-:Y:S01]  /*89e0*/  MOV R14, R122 ;  /* 0x0000007a000e7202 */ /* 0x000fe20000000f00 */
[----:B------:R-:W-:Y:S01]  /*89f0*/  FMUL.FTZ R17, R106, R119 ;  /* 0x000000776a117220 */ /* 0x000fe20000410000 */
[----:B------:R-:W1:Y:S01]  /*8a00*/  LDCU.64 UR14, c[0x0][0x380] ;  /* 0x00007000ff0e77ac */ /* 0x000e620008000a00 */
[----:B0-----:R-:W-:Y:S01]  /*8a10*/  IMAD R30, R15, UR6, RZ ;  /* 0x000000060f1e7c24 */ /* 0x001fe2000f8e02ff */
[----:B------:R-:W-:-:S03]  /*8a20*/  MOV R15, R125 ;  /* 0x0000007d000f7202 */ /* 0x000fc60000000f00 */
[C---:B------:R-:W-:Y:S02]  /*8a30*/  IMAD R19, R75.reuse, UR7, R30 ;  /* 0x000000074b137c24 */ /* 0x040fe4000f8e021e */
[----:B------:R-:W-:Y:S01]  /*8a40*/  FMUL.FTZ R30, R24, R119 ;  /* 0x00000077181e7220 */ /* 0x000fe20000410000 */
[----:B------:R-:W-:-:S04]  /*8a50*/  IMAD.WIDE.U32 R14, R75, UR6, R14 ;  /* 0x000000064b0e7c25 */ /* 0x000fc8000f8e000e */
[----:B------:R-:W-:Y:S02]  /*8a60*/  F2FP.BF16.F32.PACK_AB R17, R17, R30 ;  /* 0x0000001e1111723e */ /* 0x000fe400000010ff */
[----:B-1----:R-:W-:Y:S02]  /*8a70*/  LEA R24, P0, R14, UR14, 0x1 ;  /* 0x0000000e0e187c11 */ /* 0x002fe4000f8008ff */
[----:B------:R-:W-:-:S04]  /*8a80*/  IADD3 R19, PT, PT, R15, R19, RZ ;  /* 0x000000130f137210 */ /* 0x000fc80007ffe0ff */
[----:B------:R-:W-:-:S05]  /*8a90*/  LEA.HI.X R25, R14, UR15, R19, 0x1, P0 ;  /* 0x0000000f0e197c11 */ /* 0x000fca00080f0c13 */
[----:B------:R0:W-:Y:S02]  /*8aa0*/  STG.E desc[UR8][R24.64], R17 ;  /* 0x0000001118007986 */ /* 0x0001e4000c101908 */
.L_x_172:
[----:B------:R-:W-:Y:S05]  /*8ab0*/  BSYNC.RECONVERGENT B0 ;  /* 0x0000000000007941 */ /* 0x000fea0003800200 */
.L_x_171:
[----:B------:R-:W-:Y:S01]  /*8ac0*/  UISETP.NE.AND UP0, UPT, UR11, URZ, UPT ;  /* 0x000000ff0b00728c */ /* 0x000fe2000bf05270 */
[-C--:B0-----:R-:W-:Y:S01]  /*8ad0*/  FMUL.FTZ R17, R62, R119.reuse ;  /* 0x000000773e117220 */ /* 0x081fe20000410000 */
[----:B------:R-:W-:Y:S01]  /*8ae0*/  FMUL.FTZ R82, R82, R119 ;  /* 0x0000007752527220 */ /* 0x000fe20000410000 */
[----:B------:R-:W-:Y:S02]  /*8af0*/  ISETP.GE.AND.EX P2, PT, R6, UR13, PT, P2 ;  /* 0x0000000d06007c0c */ /* 0x000fe4000bf46320 */
[----:B------:R-:W-:Y:S01]  /*8b00*/  SHF.L.U32 R15, R16, 0x10, RZ ;  /* 0x00000010100f7819 */ /* 0x000fe200000006ff */
[C-C-:B------:R-:W-:Y:S01]  /*8b10*/  FFMA.FTZ R33, R34.reuse, R17, R35.reuse ;  /* 0x0000001122217223 */ /* 0x140fe20000010023 */
[----:B------:R-:W-:Y:S01]  /*8b20*/  FFMA.FTZ R30, R34, R82, R35 ;  /* 0x00000052221e7223 */ /* 0x000fe20000010023 */
[----:B------:R-:W-:Y:S01]  /*8b30*/  SHF.L.U32 R102, R102, 0x10, RZ ;  /* 0x0000001066667819 */ /* 0x000fe200000006ff */
[----:B------:R-:W-:Y:S07]  /*8b40*/  BRA.U !UP0, `(.L_x_173) ;  /* 0x0000000108487547 */ /* 0x000fee000b800000 */
        /* <DEDUP_REMOVED lines=18> */
.L_x_173:
[----:B------:R-:W-:Y:S01]  /*8c70*/  BSSY.RECONVERGENT B0, `(.L_x_174) ;  /* 0x0000012000007945 */ /* 0x000fe20003800200 */
[----:B------:R-:W-:Y:S01]  /*8c80*/  FFMA.FTZ R16, R28, R15, -R33 ;  /* 0x0000000f1c107223 */ /* 0x000fe20000010821 */
[----:B------:R-:W-:Y:S02]  /*8c90*/  FFMA.FTZ R30, R29, R102, -R30 ;  /* 0x000000661d1e7223 */ /* 0x000fe4000001081e */
[----:B------:R-:W-:Y:S05]  /*8ca0*/  @P2 BRA `(.L_x_175) ;  /* 0x0000000000382947 */ /* 0x000fea0003800000 */
[----:B------:R-:W0:Y:S01]  /*8cb0*/  LDCU.64 UR6, c[0x0][0x3f8] ;  /* 0x00007f00ff0677ac */ /* 0x000e220008000a00 */
[----:B------:R-:W-:Y:S01]  /*8cc0*/  MOV R14, R122 ;  /* 0x0000007a000e7202 */ /* 0x000fe20000000f00 */
[----:B------:R-:W-:Y:S01]  /*8cd0*/  FMUL.FTZ R24, R16, R119 ;  /* 0x0000007710187220 */ /* 0x000fe20000410000 */
[----:B------:R-:W-:Y:S01]  /*8ce0*/  MOV R15, R125 ;  /* 0x0000007d000f7202 */ /* 0x000fe20000000f00 */
[----:B------:R-:W1:Y:S01]  /*8cf0*/  LDCU.64 UR14, c[0x0][0x380] ;  /* 0x00007000ff0e77ac */ /* 0x000e620008000a00 */
[----:B------:R-:W-:-:S05]  /*8d00*/  FMUL.FTZ R19, R30, R119 ;  /* 0x000000771e137220 */ /* 0x000fca0000410000 */
[----:B------:R-:W-:Y:S01]  /*8d10*/  F2FP.BF16.F32.PACK_AB R19, R19, R24 ;  /* 0x000000181313723e */ /* 0x000fe200000010ff */
[----:B0-----:R-:W-:Y:S02]  /*8d20*/  IMAD R17, R6, UR6, RZ ;  /* 0x0000000606117c24 */ /* 0x001fe4000f8e02ff */
[----:B------:R-:W-:-:S04]  /*8d30*/  IMAD.WIDE.U32 R14, R74, UR6, R14 ;  /* 0x000000064a0e7c25 */ /* 0x000fc8000f8e000e */
[----:B------:R-:W-:Y:S01]  /*8d40*/  IMAD R17, R74, UR7, R17 ;  /* 0x000000074a117c24 */ /* 0x000fe2000f8e0211 */
[----:B-1----:R-:W-:-:S04]  /*8d50*/  LEA R16, P0, R14, UR14, 0x1 ;  /* 0x0000000e0e107c11 */ /* 0x002fc8000f8008ff */
[----:B------:R-:W-:-:S04]  /*8d60*/  IADD3 R17, PT, PT, R15, R17, RZ ;  /* 0x000000110f117210 */ /* 0x000fc80007ffe0ff */
[----:B------:R-:W-:-:S05]  /*8d70*/  LEA.HI.X R17, R14, UR15, R17, 0x1, P0 ;  /* 0x0000000f0e117c11 */ /* 0x000fca00080f0c11 */
[----:B------:R0:W-:Y:S02]  /*8d80*/  STG.E desc[UR8][R16.64], R19 ;  /* 0x0000001310007986 */ /* 0x0001e4000c101908 */
.L_x_175:
[----:B------:R-:W-:Y:S05]  /*8d90*/  BSYNC.RECONVERGENT B0 ;  /* 0x0000000000007941 */ /* 0x000fea0003800200 */
.L_x_174:
[-C--:B0-----:R-:W-:Y:S01]  /*8da0*/  FMUL.FTZ R17, R32, R119.reuse ;  /* 0x0000007720117220 */ /* 0x081fe20000410000 */
[-C--:B------:R-:W-:Y:S01]  /*8db0*/  FMUL.FTZ R16, R36, R119.reuse ;  /* 0x0000007724107220 */ /* 0x080fe20000410000 */
        /* <DEDUP_REMOVED lines=11> */
[----:B------:R-:W-:Y:S01]  /*8e70*/  ISETP.GE.U32.AND P2, PT, R73, UR12, PT ;  /* 0x0000000c49007c0c */ /* 0x000fe2000bf46070 */
[----:B------:R-:W-:Y:S01]  /*8e80*/  FMUL.FTZ R60, R60, R119 ;  /* 0x000000773c3c7220 */ /* 0x000fe20000410000 */
[----:B------:R-:W-:Y:S01]  /*8e90*/  ISETP.GE.U32.AND P1, PT, R72, UR12, PT ;  /* 0x0000000c48007c0c */ /* 0x000fe2000bf26070 */
[C-C-:B------:R-:W-:Y:S01]  /*8ea0*/  FFMA.FTZ R45, R34.reuse, R17, R35.reuse ;  /* 0x00000011222d7223 */ /* 0x140fe20000010023 */
[----:B------:R-:W-:Y:S01]  /*8eb0*/  ISETP.GE.U32.AND P0, PT, R71, UR12, PT ;  /* 0x0000000c47007c0c */ /* 0x000fe2000bf06070 */
[--C-:B------:R-:W-:Y:S01]  /*8ec0*/  FFMA.FTZ R62, R34, R16, R35.reuse ;  /* 0x00000010223e7223 */ /* 0x100fe20000010023 */
[----:B------:R-:W-:Y:S01]  /*8ed0*/  ISETP.GE.U32.AND P6, PT, R70, UR12, PT ;  /* 0x0000000c46007c0c */ /* 0x000fe2000bfc6070 */
[C-C-:B------:R-:W-:Y:S01]  /*8ee0*/  FFMA.FTZ R33, R34.reuse, R37, R35.reuse ;  /* 0x0000002522217223 */ /* 0x140fe20000010023 */
[----:B------:R-:W-:Y:S01]  /*8ef0*/  ISETP.GE.U32.AND P4, PT, R69, UR12, PT ;  /* 0x0000000c45007c0c */ /* 0x000fe2000bf86070 */
[--C-:B------:R-:W-:Y:S01]  /*8f00*/  FFMA.FTZ R38, R34, R40, R35.reuse ;  /* 0x0000002822267223 */ /* 0x100fe20000010023 */
[----:B------:R-:W-:Y:S01]  /*8f10*/  ISETP.GE.U32.AND P5, PT, R68, UR12, PT ;  /* 0x0000000c44007c0c */ /* 0x000fe2000bfa6070 */
[C-C-:B------:R-:W-:Y:S01]  /*8f20*/  FFMA.FTZ R31, R34.reuse, R42, R35.reuse ;  /* 0x0000002a221f7223 */ /* 0x140fe20000010023 */
        /* <DEDUP_REMOVED lines=8> */
[----:B------:R-:W-:Y:S01]  /*8fb0*/  ISETP.GE.U32.AND P3, PT, R67, UR12, PT ;  /* 0x0000000c43007c0c */ /* 0x000fe2000bf66070 */
[----:B------:R-:W-:Y:S01]  /*8fc0*/  FFMA.FTZ R34, R34, R60, R35 ;  /* 0x0000003c22227223 */ /* 0x000fe20000010023 */
[----:B------:R-:W-:-:S02]  /*8fd0*/  ISETP.GE.AND.EX P2, PT, R7, UR13, PT, P2 ;  /* 0x0000000d07007c0c */ /* 0x000fc4000bf46320 */
[----:B------:R-:W-:Y:S02]  /*8fe0*/  ISETP.GE.AND.EX P1, PT, R8, UR13, PT, P1 ;  /* 0x0000000d08007c0c */ /* 0x000fe4000bf26310 */
[----:B------:R-:W-:Y:S02]  /*8ff0*/  ISETP.GE.AND.EX P0, PT, R9, UR13, PT, P0 ;  /* 0x0000000d09007c0c */ /* 0x000fe4000bf06300 */
[----:B------:R-:W-:Y:S02]  /*9000*/  ISETP.GE.AND.EX P6, PT, R10, UR13, PT, P6 ;  /* 0x0000000d0a007c0c */ /* 0x000fe4000bfc6360 */
[----:B------:R-:W-:Y:S02]  /*9010*/  ISETP.GE.AND.EX P4, PT, R11, UR13, PT, P4 ;  /* 0x0000000d0b007c0c */ /* 0x000fe4000bf86340 */
[----:B------:R-:W-:Y:S02]  /*9020*/  ISETP.GE.AND.EX P5, PT, R12, UR13, PT, P5 ;  /* 0x0000000d0c007c0c */ /* 0x000fe4000bfa6350 */
[----:B------:R-:W-:-:S02]  /*9030*/  SHF.L.U32 R15, R18, 0x10, RZ ;  /* 0x00000010120f7819 */ /* 0x000fc400000006ff */
        /* <DEDUP_REMOVED lines=20> */
.L_x_176:
        /* <DEDUP_REMOVED lines=18> */
.L_x_178:
[----:B------:R-:W-:Y:S05]  /*92a0*/  BSYNC.RECONVERGENT B0 ;  /* 0x0000000000007941 */ /* 0x000fea0003800200 */
.L_x_177:
        /* <DEDUP_REMOVED lines=21> */
.L_x_179:
[----:B------:R-:W-:Y:S01]  /*9400*/  BSSY.RECONVERGENT B0, `(.L_x_180) ;  /* 0x0000012000007945 */ /* 0x000fe20003800200 */
[----:B------:R-:W-:Y:S01]  /*9410*/  FFMA.FTZ R20, R28, R20, -R33 ;  /* 0x000000141c147223 */ /* 0x000fe20000010821 */
[----:B------:R-:W-:Y:S02]  /*9420*/  FFMA.FTZ R18, R29, R98, -R38 ;  /* 0x000000621d127223 */ /* 0x000fe40000010826 */
[----:B------:R-:W-:Y:S05]  /*9430*/  @P1 BRA `(.L_x_181) ;  /* 0x0000000000381947 */ /* 0x000fea0003800000 */
[----:B------:R-:W1:Y:S01]  /*9440*/  LDCU.64 UR6, c[0x0][0x3f8] ;  /* 0x00007f00ff0677ac */ /* 0x000e620008000a00 */
[----:B------:R-:W-:Y:S01]  /*9450*/  MOV R14, R122 ;  /* 0x0000007a000e7202 */ /* 0x000fe20000000f00 */
[----:B------:R-:W-:Y:S01]  /*9460*/  FMUL.FTZ R33, R20, R119 ;  /* 0x0000007714217220 */ /* 0x000fe20000410000 */
[----:B0-----:R-:W-:Y:S01]  /*9470*/  MOV R15, R125 ;  /* 0x0000007d000f7202 */ /* 0x001fe20000000f00 */
[----:B------:R-:W0:Y:S01]  /*9480*/  LDCU.64 UR14, c[0x0][0x380] ;  /* 0x00007000ff0e77ac */ /* 0x000e220008000a00 */
[----:B------:R-:W-:Y:S01]  /*9490*/  FMUL.FTZ R18, R18, R119 ;  /* 0x0000007712127220 */ /* 0x000fe20000410000 */
[----:B-1----:R-:W-:Y:S02]  /*94a0*/  IMAD R17, R8, UR6, RZ ;  /* 0x0000000608117c24 */ /* 0x002fe4000f8e02ff */
[----:B------:R-:W-:-:S04]  /*94b0*/  IMAD.WIDE.U32 R14, R72, UR6, R14 ;  /* 0x00000006480e7c25 */ /* 0x000fc8000f8e000e */
[----:B------:R-:W-:Y:S01]  /*94c0*/  IMAD R17, R72, UR7, R17 ;  /* 0x0000000748117c24 */ /* 0x000fe2000f8e0211 */
[----:B0-----:R-:W-:-:S04]  /*94d0*/  LEA R16, P1, R14, UR14, 0x1 ;  /* 0x0000000e0e107c11 */ /* 0x001fc8000f8208ff */
[----:B------:R-:W-:Y:S02]  /*94e0*/  IADD3 R17, PT, PT, R15, R17, RZ ;  /* 0x000000110f117210 */ /* 0x000fe40007ffe0ff */
[----:B------:R-:W-:Y:S02]  /*94f0*/  F2FP.BF16.F32.PACK_AB R15, R18, R33 ;  /* 0x00000021120f723e */ /* 0x000fe400000010ff */
[----:B------:R-:W-:-:S05]  /*9500*/  LEA.HI.X R17, R14, UR15, R17, 0x1, P1 ;  /* 0x0000000f0e117c11 */ /* 0x000fca00088f0c11 */
[----:B------:R1:W-:Y:S02]  /*9510*/  STG.E desc[UR8][R16.64], R15 ;  /* 0x0000000f10007986 */ /* 0x0003e4000c101908 */
.L_x_181:
[----:B------:R-:W-:Y:S05]  /*9520*/  BSYNC.RECONVERGENT B0 ;  /* 0x0000000000007941 */ /* 0x000fea0003800200 */
.L_x_180:
[----:B------:R-:W-:Y:S02]  /*9530*/  SHF.L.U32 R22, R22, 0x10, RZ ;  /* 0x0000001016167819 */ /* 0x000fe400000006ff */
[----:B------:R-:W-:Y:S01]  /*9540*/  SHF.L.U32 R96, R96, 0x10, RZ ;  /* 0x0000001060607819 */ /* 0x000fe200000006ff */
[----:B------:R-:W-:Y:S06]  /*9550*/  BRA.U !UP0, `(.L_x_182) ;  /* 0x0000000108487547 */ /* 0x000fec000b800000 */
[----:B------:R-:W-:Y:S01]  /*9560*/  FFMA.FTZ R42, R28, R42, R26 ;  /* 0x0000002a1c2a7223 */ /* 0x000fe2000001001a */
[----:B------:R-:W-:-:S03]  /*9570*/  FFMA.FTZ R44, R29, R44, R27 ;  /* 0x0000002c1d2c7223 */ /* 0x000fc6000001001b */
[----:B------:R-:W-:Y:S01]  /*9580*/  FMUL.FTZ R14, R42, -1.4426950216293334961 ;  /* 0xbfb8aa3b2a0e7820 */ /* 0x000fe20000410000 */
[----:B01----:R-:W-:-:S05]  /*9590*/  FMUL.FTZ R16, R44, -1.4426950216293334961 ;  /* 0xbfb8aa3b2c107820 */ /* 0x003fca0000410000 */
        /* <DEDUP_REMOVED lines=14> */
.L_x_182:
[----:B------:R-:W-:Y:S01]  /*9680*/  BSSY.RECONVERGENT B0, `(.L_x_183) ;  /* 0x0000012000007945 */ /* 0x000fe20003800200 */
[----:B------:R-:W-:Y:S01]  /*9690*/  FFMA.FTZ R22, R28, R22, -R31 ;  /* 0x000000161c167223 */ /* 0x000fe2000001081f */
[----:B------:R-:W-:Y:S02]  /*96a0*/  FFMA.FTZ R18, R29, R96, -R36 ;  /* 0x000000601d127223 */ /* 0x000fe40000010824 */
[----:B------:R-:W-:Y:S05]  /*96b0*/  @P0 BRA `(.L_x_184) ;  /* 0x0000000000380947 */ /* 0x000fea0003800000 */
[----:B------:R-:W2:Y:S01]  /*96c0*/  LDCU.64 UR6, c[0x0][0x3f8] ;  /* 0x00007f00ff0677ac */ /* 0x000ea20008000a00 */
[----:B------:R-:W-:Y:S01]  /*96d0*/  MOV R14, R122 ;  /* 0x0000007a000e7202 */ /* 0x000fe20000000f00 */
[----:B------:R-:W-:Y:S01]  /*96e0*/  FMUL.FTZ R31, R22, R119 ;  /* 0x00000077161f7220 */ /* 0x000fe20000410000 */
[----:B01----:R-:W-:Y:S01]  /*96f0*/  MOV R15, R125 ;  /* 0x0000007d000f7202 */ /* 0x003fe20000000f00 */
[----:B------:R-:W0:Y:S01]  /*9700*/  LDCU.64 UR14, c[0x0][0x380] ;  /* 0x00007000ff0e77ac */ /* 0x000e220008000a00 */
[----:B------:R-:W-:Y:S01]  /*9710*/  FMUL.FTZ R18, R18, R119 ;  /* 0x0000007712127220 */ /* 0x000fe20000410000 */
[----:B--2---:R-:W-:Y:S02]  /*9720*/  IMAD R16, R9, UR6, RZ ;  /* 0x0000000609107c24 */ /* 0x004fe4000f8e02ff */
[----:B------:R-:W-:-:S04]  /*9730*/  IMAD.WIDE.U32 R14, R71, UR6, R14 ;  /* 0x00000006470e7c25 */ /* 0x000fc8000f8e000e */
[----:B------:R-:W-:Y:S01]  /*9740*/  IMAD R17, R71, UR7, R16 ;  /* 0x0000000747117c24 */ /* 0x000fe2000f8e0210 */
[----:B0-----:R-:W-:-:S04]  /*9750*/  LEA R16, P0, R14, UR14, 0x1 ;  /* 0x0000000e0e107c11 */ /* 0x001fc8000f8008ff */
[----:B------:R-:W-:Y:S02]  /*9760*/  IADD3 R17, PT, PT, R15, R17, RZ ;  /* 0x000000110f117210 */ /* 0x000fe40007ffe0ff */
[----:B------:R-:W-:Y:S02]  /*9770*/  F2FP.BF16.F32.PACK_AB R15, R18, R31 ;  /* 0x0000001f120f723e */ /* 0x000fe400000010ff */
[----:B------:R-:W-:-:S05]  /*9780*/  LEA.HI.X R17, R14, UR15, R17, 0x1, P0 ;  /* 0x0000000f0e117c11 */ /* 0x000fca00080f0c11 */
[----:B------:R2:W-:Y:S02]  /*9790*/  STG.E desc[UR8][R16.64], R15 ;  /* 0x0000000f10007986 */ /* 0x0005e4000c101908 */
.L_x_184:
[----:B------:R-:W-:Y:S05]  /*97a0*/  BSYNC.RECONVERGENT B0 ;  /* 0x0000000000007941 */ /* 0x000fea0003800200 */
.L_x_183:
[----:B------:R-:W-:Y:S02]  /*97b0*/  SHF.L.U32 R81, R81, 0x10, RZ ;  /* 0x0000001051517819 */ /* 0x000fe400000006ff */
[----:B------:R-:W-:Y:S01]  /*97c0*/  SHF.L.U32 R94, R94, 0x10, RZ ;  /* 0x000000105e5e7819 */ /* 0x000fe200000006ff */
[----:B------:R-:W-:Y:S06]  /*97d0*/  BRA.U !UP0, `(.L_x_185) ;  /* 0x0000000108487547 */ /* 0x000fec000b800000 */
[----:B------:R-:W-:Y:S01]  /*97e0*/  FFMA.FTZ R46, R28, R46, R26 ;  /* 0x0000002e1c2e7223 */ /* 0x000fe2000001001a */
[----:B------:R-:W-:-:S03]  /*97f0*/  FFMA.FTZ R48, R29, R48, R27 ;  /* 0x000000301d307223 */ /* 0x000fc6000001001b */
[----:B------:R-:W-:Y:S01]  /*9800*/  FMUL.FTZ R14, R46, -1.4426950216293334961 ;  /* 0xbfb8aa3b2e0e7820 */ /* 0x000fe20000410000 */
[----:B012---:R-:W-:-:S05]  /*9810*/  FMUL.FTZ R17, R48, -1.4426950216293334961 ;  /* 0xbfb8aa3b30117820 */ /* 0x007fca0000410000 */
        /* <DEDUP_REMOVED lines=14> */
.L_x_185:
[----:B------:R-:W-:Y:S01]  /*9900*/  BSSY.RECONVERGENT B0, `(.L_x_186) ;  /* 0x0000012000007945 */ /* 0x000fe20003800200 */
[----:B012---:R-:W-:Y:S01]  /*9910*/  FFMA.FTZ R16, R28, R81, -R25 ;  /* 0x000000511c107223 */ /* 0x007fe20000010819 */
        /* <DEDUP_REMOVED lines=16> */
.L_x_187:
[----:B------:R-:W-:Y:S05]  /*9a20*/  BSYNC.RECONVERGENT B0 ;  /* 0x0000000000007941 */ /* 0x000fea0003800200 */
.L_x_186:
        /* <DEDUP_REMOVED lines=21> */
.L_x_188:
        /* <DEDUP_REMOVED lines=18> */
.L_x_190:
[----:B------:R-:W-:Y:S05]  /*9ca0*/  BSYNC.RECONVERGENT B0 ;  /* 0x0000000000007941 */ /* 0x000fea0003800200 */
.L_x_189:
[----:B------:R-:W-:Y:S02]  /*9cb0*/  SHF.L.U32 R85, R85, 0x10, RZ ;  /* 0x0000001055557819 */ /* 0x000fe400000006ff */
[----:B------:R-:W-:Y:S01]  /*9cc0*/  SHF.L.U32 R90, R90, 0x10, RZ ;  /* 0x000000105a5a7819 */ /* 0x000fe200000006ff */
[----:B------:R-:W-:Y:S06]  /*9cd0*/  BRA.U !UP0, `(.L_x_191) ;  /* 0x0000000108487547 */ /* 0x000fec000b800000 */
[----:B------:R-:W-:Y:S01]  /*9ce0*/  FFMA.FTZ R54, R28, R54, R26 ;  /* 0x000000361c367223 */ /* 0x000fe2000001001a */
[----:B------:R-:W-:-:S03]  /*9cf0*/  FFMA.FTZ R56, R29, R56, R27 ;  /* 0x000000381d387223 */ /* 0x000fc6000001001b */
[----:B-1----:R-:W-:Y:S01]  /*9d00*/  FMUL.FTZ R14, R54, -1.4426950216293334961 ;  /* 0xbfb8aa3b360e7820 */ /* 0x002fe20000410000 */
        /* <DEDUP_REMOVED lines=15> */
.L_x_191:
[----:B------:R-:W-:Y:S01]  /*9e00*/  BSSY.RECONVERGENT B0, `(.L_x_192) ;  /* 0x0000012000007945 */ /* 0x000fe20003800200 */
[----:B------:R-:W-:Y:S01]  /*9e10*/  FFMA.FTZ R18, R28, R85, -R21 ;  /* 0x000000551c127223 */ /* 0x000fe20000010815 */
[----:B------:R-:W-:Y:S02]  /*9e20*/  FFMA.FTZ R24, R29, R90, -R24 ;  /* 0x0000005a1d187223 */ /* 0x000fe40000010818 */
[----:B------:R-:W-:Y:S05]  /*9e30*/  @P5 BRA `(.L_x_193) ;  /* 0x0000000000385947 */ /* 0x000fea0003800000 */
[----:B------:R-:W2:Y:S01]  /*9e40*/  LDCU.64 UR6, c[0x0][0x3f8] ;  /* 0x00007f00ff0677ac */ /* 0x000ea20008000a00 */
[----:B-1----:R-:W-:Y:S02]  /*9e50*/  MOV R14, R122 ;  /* 0x0000007a000e7202 */ /* 0x002fe40000000f00 */
[----:B0-----:R-:W-:Y:S01]  /*9e60*/  MOV R15, R125 ;  /* 0x0000007d000f7202 */ /* 0x001fe20000000f00 */
[----:B------:R-:W0:Y:S01]  /*9e70*/  LDCU.64 UR14, c[0x0][0x380] ;  /* 0x00007000ff0e77ac */ /* 0x000e220008000a00 */
[----:B--2---:R-:W-:Y:S02]  /*9e80*/  IMAD R21, R12, UR6, RZ ;  /* 0x000000060c157c24 */ /* 0x004fe4000f8e02ff */
[----:B------:R-:W-:-:S04]  /*9e90*/  IMAD.WIDE.U32 R16, R68, UR6, R14 ;  /* 0x0000000644107c25 */ /* 0x000fc8000f8e000e */
[----:B------:R-:W-:Y:S02]  /*9ea0*/  IMAD R15, R68, UR7, R21 ;  /* 0x00000007440f7c24 */ /* 0x000fe4000f8e0215 */
[-C--:B------:R-:W-:Y:S01]  /*9eb0*/  FMUL.FTZ R21, R18, R119.reuse ;  /* 0x0000007712157220 */ /* 0x080fe20000410000 */
[----:B------:R-:W-:Y:S01]  /*9ec0*/  FMUL.FTZ R18, R24, R119 ;  /* 0x0000007718127220 */ /* 0x000fe20000410000 */
[----:B0-----:R-:W-:Y:S02]  /*9ed0*/  LEA R14, P0, R16, UR14, 0x1 ;  /* 0x0000000e100e7c11 */ /* 0x001fe4000f8008ff */
[----:B------:R-:W-:Y:S02]  /*9ee0*/  IADD3 R15, PT, PT, R17, R15, RZ ;  /* 0x0000000f110f7210 */ /* 0x000fe40007ffe0ff */
[----:B------:R-:W-:Y:S02]  /*9ef0*/  F2FP.BF16.F32.PACK_AB R17, R18, R21 ;  /* 0x000000151211723e */ /* 0x000fe400000010ff */
[----:B------:R-:W-:-:S05]  /*9f00*/  LEA.HI.X R15, R16, UR15, R15, 0x1, P0 ;  /* 0x0000000f100f7c11 */ /* 0x000fca00080f0c0f */
[----:B------:R2:W-:Y:S02]  /*9f10*/  STG.E desc[UR8][R14.64], R17 ;  /* 0x000000110e007986 */ /* 0x0005e4000c101908 */
.L_x_193:
[----:B------:R-:W-:Y:S05]  /*9f20*/  BSYNC.RECONVERGENT B0 ;  /* 0x0000000000007941 */ /* 0x000fea0003800200 */
.L_x_192:
[----:B------:R-:W-:Y:S02]  /*9f30*/  SHF.L.U32 R86, R86, 0x10, RZ ;  /* 0x0000001056567819 */ /* 0x000fe400000006ff */
[----:B------:R-:W-:Y:S01]  /*9f40*/  SHF.L.U32 R88, R88, 0x10, RZ ;  /* 0x0000001058587819 */ /* 0x000fe200000006ff */
[----:B------:R-:W-:Y:S06]  /*9f50*/  BRA.U !UP0, `(.L_x_194) ;  /* 0x0000000108487547 */ /* 0x000fec000b800000 */
[----:B------:R-:W-:Y:S01]  /*9f60*/  FFMA.FTZ R26, R28, R58, R26 ;  /* 0x0000003a1c1a7223 */ /* 0x000fe2000001001a */
[----:B------:R-:W-:-:S03]  /*9f70*/  FFMA.FTZ R27, R29, R60, R27 ;  /* 0x0000003c1d1b7223 */ /* 0x000fc6000001001b */
[----:B-12---:R-:W-:Y:S01]  /*9f80*/  FMUL.FTZ R14, R26, -1.4426950216293334961 ;  /* 0xbfb8aa3b1a0e7820 */ /* 0x006fe20000410000 */
        /* <DEDUP_REMOVED lines=15> */
.L_x_194:
[----:B------:R-:W-:Y:S01]  /*a080*/  ISETP.GE.AND.EX P3, PT, R13, UR13, PT, P3 ;  /* 0x0000000d0d007c0c */ /* 0x000fe2000bf66330 */
[----:B------:R-:W-:Y:S01]  /*a090*/  FFMA.FTZ R28, R28, R86, -R19 ;  /* 0x000000561c1c7223 */ /* 0x000fe20000010813 */
[----:B------:R-:W-:Y:S01]  /*a0a0*/  FFMA.FTZ R34, R29, R88, -R34 ;  /* 0x000000581d227223 */ /* 0x000fe20000010822 */
[----:B------:R-:W-:Y:S02]  /*a0b0*/  BSSY.RECONVERGENT B0, `(.L_x_195) ;  /* 0x000000f000007945 */ /* 0x000fe40003800200 */
[-C--:B012---:R-:W-:Y:S01]  /*a0c0*/  FMUL.FTZ R17, R28, R119.reuse ;  /* 0x000000771c117220 */ /* 0x087fe20000410000 */
[----:B------:R-:W-:-:S07]  /*a0d0*/  FMUL.FTZ R34, R34, R119 ;  /* 0x0000007722227220 */ /* 0x000fce0000410000 */
        /* <DEDUP_REMOVED lines=12> */
.L_x_196:
[----:B------:R-:W-:Y:S05]  /*a1a0*/  BSYNC.RECONVERGENT B0 ;  /* 0x0000000000007941 */ /* 0x000fea0003800200 */
.L_x_195:
[----:B------:R-:W-:Y:S02]  /*a1b0*/  IADD3 R63, PT, PT, R3, R63, RZ ;  /* 0x0000003f033f7210 */ /* 0x000fe40007ffe0ff */
[----:B------:R-:W-:Y:S02]  /*a1c0*/  IADD3 R64, PT, PT, R64, 0x1, RZ ;  /* 0x0000000140407810 */ /* 0x000fe40007ffe0ff */
[----:B------:R-:W-:-:S13]  /*a1d0*/  ISETP.GE.AND P0, PT, R63, UR4, PT ;  /* 0x000000043f007c0c */ /* 0x000fda000bf06270 */
[----:B------:R-:W-:Y:S05]  /*a1e0*/  @!P0 BRA `(.L_x_197) ;  /* 0xffffff6000608947 */ /* 0x000fea000383ffff */
.L_x_130:
[----:B------:R-:W1:Y:S01]  /*a1f0*/  LDC R6, c[0x0][0x370] ;  /* 0x0000dc00ff067b82 */ /* 0x000e620000000800 */
[----:B------:R-:W-:Y:S01]  /*a200*/  ISETP.NE.AND P2, PT, R2, RZ, PT ;  /* 0x000000ff0200720c */ /* 0x000fe20003f45270 */
[----:B------:R-:W-:Y:S06]  /*a210*/  BSSY.RECONVERGENT B0, `(.L_x_198) ;  /* 0x0000011000007945 */ /* 0x000fec0003800200 */
[----:B------:R-:W2:Y:S08]  /*a220*/  LDC R7, c[0x0][0x374] ;  /* 0x0000dd00ff077b82 */ /* 0x000eb00000000800 */
[----:B------:R-:W3:Y:S01]  /*a230*/  LDC.64 R4, c[0x0][0x3c8] ;  /* 0x0000f200ff047b82 */ /* 0x000ee20000000a00 */
[----:B-1----:R-:W-:-:S02]  /*a240*/  ISETP.NE.AND P1, PT, R6, 0x1, PT ;  /* 0x000000010600780c */ /* 0x002fc40003f25270 */
[----:B------:R-:W-:Y:S02]  /*a250*/  IADD3 R8, PT, PT, R6, -0x1, RZ ;  /* 0xffffffff06087810 */ /* 0x000fe40007ffe0ff */
[----:B--2---:R-:W-:-:S04]  /*a260*/  IADD3 R3, PT, PT, R7, -0x1, RZ ;  /* 0xffffffff07037810 */ /* 0x004fc80007ffe0ff */
[----:B------:R-:W-:Y:S02]  /*a270*/  ISETP.NE.AND P0, PT, R0, R3, PT ;  /* 0x000000030000720c */ /* 0x000fe40003f05270 */
        /* <DEDUP_REMOVED lines=10> */
.L_x_199:
[----:B------:R-:W-:Y:S05]  /*a320*/  BSYNC.RECONVERGENT B0 ;  /* 0x0000000000007941 */ /* 0x000fea0003800200 */
.L_x_198:
[----:B------:R-:W-:Y:S05]  /*a330*/  @P0 EXIT ;  /* 0x000000000000094d */ /* 0x000fea0003800000 */
[----:B------:R-:W-:Y:S05]  /*a340*/  @P2 BRA `(.L_x_200) ;  /* 0x0000000000202947 */ /* 0x000fea0003800000 */
[----:B------:R-:W-:-:S05]  /*a350*/  IMAD R0, R6, R7, RZ ;  /* 0x0000000706007224 */ /* 0x000fca00078e02ff */
[----:B------:R-:W-:-:S13]  /*a360*/  ISETP.NE.AND P0, PT, R0, -0x1, PT ;  /* 0xffffffff0000780c */ /* 0x000fda0003f05270 */
[----:B------:R-:W-:Y:S05]  /*a370*/  @!P0 BRA `(.L_x_200) ;  /* 0x0000000000148947 */ /* 0x000fea0003800000 */
.L_x_201:
[----:B-1----:R-:W2:Y:S04]  /*a380*/  LDG.E.STRONG.GPU R3, desc[UR8][R4.64] ;  /* 0x0000000804037981 */ /* 0x002ea8000c1ef900 */
[----:B--2---:R-:W-:Y:S01]  /*a390*/  CCTL.IVALL ;  /* 0x00000000ff00798f */ /* 0x004fe20002000000 */
[----:B------:R-:W-:Y:S05]  /*a3a0*/  YIELD ;  /* 0x0000000000007946 */ /* 0x000fea0003800000 */
[----:B------:R-:W-:-:S13]  /*a3b0*/  ISETP.NE.AND P0, PT, R3, R0, PT ;  /* 0x000000000300720c */ /* 0x000fda0003f05270 */
[----:B------:R-:W-:Y:S05]  /*a3c0*/  @P0 BRA `(.L_x_201) ;  /* 0xfffffffc00ec0947 */ /* 0x000fea000383ffff */
.L_x_200:
[----:B------:R-:W-:Y:S05]  /*a3d0*/  WARPSYNC.ALL ;  /* 0x0000000000007948 */ /* 0x000fea0003800000 */
[----:B------:R-:W1:Y:S08]  /*a3e0*/  LDC.64 R34, c[0x0][0x3f8] ;  /* 0x0000fe00ff227b82 */ /* 0x000e700000000a00 */
[----:B------:R-:W-:Y:S01]  /*a3f0*/  BAR.SYNC.DEFER_BLOCKING 0x0 ;  /* 0x0000000000007b1d */ /* 0x000fe20000010000 */
[----:B-1----:R-:W-:-:S04]  /*a400*/  LEA.HI R3, P0, R35, R34, RZ, 0x1 ;  /* 0x0000002223037211 */ /* 0x002fc800078108ff */
        /* <DEDUP_REMOVED lines=39> */
[----:B------:R-:W-:Y:S02]  /*a680*/  IADD3.X R32, PT, PT, RZ, R9, RZ, P2, !PT ;  /* 0x00000009ff207210 */ /* 0x000fe400017fe4ff */
[----:B------:R-:W-:Y:S02]  /*a690*/  ISETP.GE.U32.AND P0, PT, R13, 0x3, PT ;  /* 0x000000030d00780c */ /* 0x000fe40003f06070 */
[----:B------:R-:W-:Y:S02]  /*a6a0*/  SHF.R.S64 R27, R27, 0x1, R32 ;  /* 0x000000011b1b7819 */ /* 0x000fe40000001020 */
[----:B------:R-:W-:-:S02]  /*a6b0*/  ISETP.GE.U32.AND.EX P0, PT, R4, RZ, PT, P0 ;  /* 0x000000ff0400720c */ /* 0x000fc40003f06100 */
[----:B------:R-:W-:-:S03]  /*a6c0*/  SHF.R.S32.HI R32, RZ, 0x1, R32 ;  /* 0x00000001ff207819 */ /* 0x000fc60000011420 */
[----:B------:R-:W-:Y:S08]  /*a6d0*/  @!P1 BRA `(.L_x_203) ;  /* 0x0000000000dc9947 */ /* 0x000ff00003800000 */
        /* <DEDUP_REMOVED lines=10> */
[----:B------:R-:W-:-:S02]  /*a780*/  SHF.L.U64.HI R30, R3, 0x2, R0 ;  /* 0x00000002031e7819 */ /* 0x000fc40000010200 */
[----:B------:R-:W-:Y:S02]  /*a790*/  SHF.L.U64.HI R26, R27, 0x2, R32 ;  /* 0x000000021b1a7819 */ /* 0x000fe40000010220 */
[----:B-1----:R-:W-:Y:S01]  /*a7a0*/  LEA R24, P1, R2, UR4, 0x2 ;  /* 0x0000000402187c11 */ /* 0x002fe2000f8210ff */
[----:B------:R-:W-:Y:S01]  /*a7b0*/  UMOV UR4, URZ ;  /* 0x000000ff00047c82 */ /* 0x000fe20008000000 */
[----:B--2---:R-:W-:Y:S02]  /*a7c0*/  IADD3 R22, P2, PT, R20, UR6, RZ ;  /* 0x0000000614167c10 */ /* 0x004fe4000ff5e0ff */
[----:B------:R-:W-:Y:S02]  /*a7d0*/  LEA.HI.X R25, R2, UR5, R33, 0x2, P1 ;  /* 0x0000000502197c11 */ /* 0x000fe400088f1421 */
[----:B------:R-:W-:Y:S02]  /*a7e0*/  IADD3 R33, PT, PT, R5, UR4, RZ ;  /* 0x0000000405217c10 */ /* 0x000fe4000fffe0ff */
[----:B------:R-:W-:Y:S01]  /*a7f0*/  MOV R2, R4 ;  /* 0x0000000400027202 */ /* 0x000fe20000000f00 */
[----:B------:R-:W-:Y:S01]  /*a800*/  IMAD.WIDE.U32 R4, R34, 0x4, RZ ;  /* 0x0000000422047825 */ /* 0x000fe200078e00ff */
[----:B------:R-:W-:-:S02]  /*a810*/  IADD3.X R23, PT, PT, R21, UR7, RZ, P2, !PT ;  /* 0x0000000715177c10 */ /* 0x000fc400097fe4ff */
[----:B------:R-:W-:Y:S02]  /*a820*/  IADD3 R18, P2, PT, RZ, -R7, RZ ;  /* 0x80000007ff127210 */ /* 0x000fe40007f5e0ff */
[----:B---3--:R-:W-:Y:S02]  /*a830*/  IADD3 R20, P1, PT, R20, UR10, RZ ;  /* 0x0000000a14147c10 */ /* 0x008fe4000ff3e0ff */
[----:B------:R-:W-:Y:S02]  /*a840*/  SHF.L.U32 R7, R35, 0x2, RZ ;  /* 0x0000000223077819 */ /* 0x000fe400000006ff */
[----:B------:R-:W-:Y:S02]  /*a850*/  IADD3.X R21, PT, PT, R21, UR11, RZ, P1, !PT ;  /* 0x0000000b15157c10 */ /* 0x000fe40008ffe4ff */
[----:B------:R-:W-:Y:S02]  /*a860*/  IADD3 R28, PT, PT, R5, R7, RZ ;  /* 0x00000007051c7210 */ /* 0x000fe40007ffe0ff */
[----:B------:R-:W-:-:S07]  /*a870*/  IADD3.X R19, PT, PT, RZ, -0x1, RZ, P2, !PT ;  /* 0xffffffffff137810 */ /* 0x000fce00017fe4ff */
.L_x_204:
[----:B-1----:R-:W-:Y:S02]  /*a880*/  LEA R8, P1, R3, R24, 0x2 ;  /* 0x0000001803087211 */ /* 0x002fe400078210ff */
[----:B------:R-:W-:Y:S02]  /*a890*/  IADD3 R10, P2, PT, R24, R4, RZ ;  /* 0x00000004180a7210 */ /* 0x000fe40007f5e0ff */
[----:B------:R-:W-:Y:S02]  /*a8a0*/  LEA R12, P3, R27, R24, 0x2 ;  /* 0x000000181b0c7211 */ /* 0x000fe400078610ff */
[C---:B------:R-:W-:Y:S02]  /*a8b0*/  IADD3.X R9, PT, PT, R25.reuse, R30, RZ, P1, !PT ;  /* 0x0000001e19097210 */ /* 0x040fe40000ffe4ff */
[----:B------:R-:W-:Y:S02]  /*a8c0*/  MOV R6, R24 ;  /* 0x0000001800067202 */ /* 0x000fe40000000f00 */
[----:B------:R-:W-:Y:S01]  /*a8d0*/  MOV R7, R25 ;  /* 0x0000001900077202 */ /* 0x000fe20000000f00 */
[----:B0-----:R0:W2:Y:S01]  /*a8e0*/  LDG.E R15, desc[UR8][R8.64] ;  /* 0x00000008080f7981 */ /* 0x0010a2000c1e1900 */
        /* <DEDUP_REMOVED lines=22> */
.L_x_203:
[----:B------:R-:W-:Y:S05]  /*aa50*/  BSYNC.RECONVERGENT B0 ;  /* 0x0000000000007941 */ /* 0x000fea0003800200 */
.L_x_202:
[----:B------:R-:W-:Y:S05]  /*aa60*/  @!P0 EXIT ;  /* 0x000000000000894d */ /* 0x000fea0003800000 */
[C---:B------:R-:W-:Y:S01]  /*aa70*/  SHF.L.U64.HI R31, R34.reuse, 0x2, R35 ;  /* 0x00000002221f7819 */ /* 0x040fe20000010223 */
[----:B------:R-:W2:Y:S01]  /*aa80*/  LDCU.64 UR4, c[0x0][0x3d8] ;  /* 0x00007b00ff0477ac */ /* 0x000ea20008000a00 */
[----:B------:R-:W-:Y:S02]  /*aa90*/  SHF.L.U32 R29, R34, 0x2, RZ ;  /* 0x00000002221d7819 */ /* 0x000fe400000006ff */
[C---:B------:R-:W-:Y:S01]  /*aaa0*/  SHF.L.U64.HI R39, R27.reuse, 0x2, R32 ;  /* 0x000000021b277819 */ /* 0x040fe20000010220 */
[----:B------:R-:W3:Y:S01]  /*aab0*/  LDCU.64 UR6, c[0x0][0x388] ;  /* 0x00007100ff0677ac */ /* 0x000ee20008000a00 */
[----:B------:R-:W-:Y:S02]  /*aac0*/  SHF.L.U32 R41, R27, 0x2, RZ ;  /* 0x000000021b297819 */ /* 0x000fe400000006ff */
[C---:B------:R-:W-:Y:S01]  /*aad0*/  SHF.L.U64.HI R35, R3.reuse, 0x2, R0 ;  /* 0x0000000203237819 */ /* 0x040fe20000010200 */
[----:B------:R-:W4:Y:S01]  /*aae0*/  LDCU.64 UR10, c[0x0][0x390] ;  /* 0x00007200ff0a77ac */ /* 0x000f220008000a00 */
[----:B------:R-:W-:-:S07]  /*aaf0*/  SHF.L.U32 R37, R3, 0x2, RZ ;  /* 0x0000000203257819 */ /* 0x000fce00000006ff */
.L_x_205:
[C---:B-1----:R-:W-:Y:S02]  /*ab00*/  SHF.L.U32 R16, R2.reuse, 0x2, RZ ;  /* 0x0000000202107819 */ /* 0x042fe400000006ff */
[----:B------:R-:W-:Y:S02]  /*ab10*/  SHF.L.U64.HI R13, R2, 0x2, R33 ;  /* 0x00000002020d7819 */ /* 0x000fe40000010221 */
[----:B--2---:R-:W-:-:S04]  /*ab20*/  IADD3 R4, P0, PT, R16, UR4, RZ ;  /* 0x0000000410047c10 */ /* 0x004fc8000ff1e0ff */
[----:B------:R-:W-:Y:S02]  /*ab30*/  IADD3.X R5, PT, PT, R13, UR5, RZ, P0, !PT ;  /* 0x000000050d057c10 */ /* 0x000fe400087fe4ff */
[C---:B------:R-:W-:Y:S02]  /*ab40*/  IADD3 R6, P0, PT, R4.reuse, R37, RZ ;  /* 0x0000002504067210 */ /* 0x040fe40007f1e0ff */
[C---:B------:R-:W-:Y:S01]  /*ab50*/  IADD3 R10, P1, PT, R4.reuse, R41, RZ ;  /* 0x00000029040a7210 */ /* 0x040fe20007f3e0ff */
[----:B------:R1:W2:Y:S01]  /*ab60*/  LDG.E R18, desc[UR8][R4.64] ;  /* 0x0000000804127981 */ /* 0x0002a2000c1e1900 */
[C---:B------:R-:W-:Y:S02]  /*ab70*/  IADD3.X R7, PT, PT, R5.reuse, R35, RZ, P0, !PT ;  /* 0x0000002305077210 */ /* 0x040fe400007fe4ff */
[----:B------:R-:W-:Y:S02]  /*ab80*/  IADD3 R8, P0, PT, R4, R29, RZ ;  /* 0x0000001d04087210 */ /* 0x000fe40007f1e0ff */
[C---:B------:R-:W-:Y:S01]  /*ab90*/  IADD3.X R11, PT, PT, R5.reuse, R39, RZ, P1, !PT ;  /* 0x00000027050b7210 */ /* 0x040fe20000ffe4ff */
[----:B------:R5:W2:Y:S01]  /*aba0*/  LDG.E R19, desc[UR8][R6.64] ;  /* 0x0000000806137981 */ /* 0x000aa2000c1e1900 */
[----:B------:R-:W-:-:S03]  /*abb0*/  IADD3.X R9, PT, PT, R5, R31, RZ, P0, !PT ;  /* 0x0000001f05097210 */ /* 0x000fc600007fe4ff */
[----:B------:R-:W2:Y:S04]  /*abc0*/  LDG.E R21, desc[UR8][R10.64] ;  /* 0x000000080a157981 */ /* 0x000ea8000c1e1900 */
[----:B------:R5:W2:Y:S01]  /*abd0*/  LDG.E R20, desc[UR8][R8.64] ;  /* 0x0000000808147981 */ /* 0x000aa2000c1e1900 */
[C---:B------:R-:W-:Y:S02]  /*abe0*/  SHF.L.U32 R27, R2.reuse, 0x3, RZ ;  /* 0x00000003021b7819 */ /* 0x040fe400000006ff */
[----:B------:R-:W-:Y:S02]  /*abf0*/  SHF.L.U64.HI R28, R2, 0x3, R33 ;  /* 0x00000003021c7819 */ /* 0x000fe40000010221 */
[----:B0-----:R-:W-:Y:S02]  /*ac00*/  LOP3.LUT R14, R27, 0xfffffff8, RZ, 0xc0, !PT ;  /* 0xfffffff81b0e7812 */ /* 0x001fe400078ec0ff */
[----:B------:R-:W-:-:S02]  /*ac10*/  LOP3.LUT R16, R16, 0xfffffffc, RZ, 0xc0, !PT ;  /* 0xfffffffc10107812 */ /* 0x000fc400078ec0ff */
[----:B-1----:R-:W-:Y:S02]  /*ac20*/  LOP3.LUT R5, R28, 0x3, RZ, 0xc0, !PT ;  /* 0x000000031c057812 */ /* 0x002fe400078ec0ff */
[----:B---3--:R-:W-:Y:S02]  /*ac30*/  IADD3 R12, P0, PT, R14, UR6, RZ ;  /* 0x000000060e0c7c10 */ /* 0x008fe4000ff1e0ff */
[----:B------:R-:W-:Y:S02]  /*ac40*/  LOP3.LUT R4, R13, 0x3, RZ, 0xc0, !PT ;  /* 0x000000030d047812 */ /* 0x000fe400078ec0ff */
[----:B------:R-:W-:Y:S02]  /*ac50*/  IADD3 R16, P2, PT, R16, UR4, RZ ;  /* 0x0000000410107c10 */ /* 0x000fe4000ff5e0ff */
[----:B----4-:R-:W-:Y:S02]  /*ac60*/  IADD3 R14, P1, PT, R14, UR10, RZ ;  /* 0x0000000a0e0e7c10 */ /* 0x010fe4000ff3e0ff */
[----:B------:R-:W-:-:S02]  /*ac70*/  IADD3.X R13, PT, PT, R5, UR7, RZ, P0, !PT ;  /* 0x00000007050d7c10 */ /* 0x000fc400087fe4ff */
[----:B------:R-:W-:Y:S02]  /*ac80*/  IADD3.X R17, PT, PT, R4, UR5, RZ, P2, !PT ;  /* 0x0000000504117c10 */ /* 0x000fe400097fe4ff */
[----:B------:R-:W-:Y:S02]  /*ac90*/  IADD3.X R15, PT, PT, R5, UR11, RZ, P1, !PT ;  /* 0x0000000b050f7c10 */ /* 0x000fe40008ffe4ff */
[C---:B------:R-:W-:Y:S02]  /*aca0*/  IADD3 R4, P0, PT, R16.reuse, R37, RZ ;  /* 0x0000002510047210 */ /* 0x040fe40007f1e0ff */
[C---:B-----5:R-:W-:Y:S02]  /*acb0*/  IADD3 R6, P1, PT, R16.reuse, R29, RZ ;  /* 0x0000001d10067210 */ /* 0x060fe40007f3e0ff */
[----:B------:R-:W-:Y:S02]  /*acc0*/  IADD3 R8, P2, PT, R16, R41, RZ ;  /* 0x0000002910087210 */ /* 0x000fe40007f5e0ff */
[----:B------:R-:W-:-:S02]  /*acd0*/  IADD3.X R5, PT, PT, R17, R35, RZ, P0, !PT ;  /* 0x0000002311057210 */ /* 0x000fc400007fe4ff */
[C---:B------:R-:W-:Y:S02]  /*ace0*/  IADD3.X R7, PT, PT, R17.reuse, R31, RZ, P1, !PT ;  /* 0x0000001f11077210 */ /* 0x040fe40000ffe4ff */
[----:B------:R-:W-:Y:S01]  /*acf0*/  IADD3.X R9, PT, PT, R17, R39, RZ, P2, !PT ;  /* 0x0000002711097210 */ /* 0x000fe200017fe4ff */
[----:B--2---:R0:W-:Y:S04]  /*ad00*/  STG.E.64 desc[UR8][R12.64], R18 ;  /* 0x000000120c007986 */ /* 0x0041e8000c101b08 */
[----:B------:R1:W-:Y:S04]  /*ad10*/  STG.E.64 desc[UR8][R14.64], R20 ;  /* 0x000000140e007986 */ /* 0x0003e8000c101b08 */
        /* <DEDUP_REMOVED lines=48> */
.L_x_206:
        /* <DEDUP_REMOVED lines=14> */
.L_x_3410:


//--------------------- .text._Z35group_norm_nhwc_bwd_one_pass_kernelI11Bf16IOBf16WLi64ELi14ELi224EEv26Group_norm_nhwc_bwd_params --------------------------
	.section	.text._Z35group_norm_nhwc_bwd_one_pass_kernelI11Bf16IOBf16WLi64ELi14ELi224EEv26Group_norm_nhwc_bwd_params,"ax",@progbits
	.align	128
        .global         _Z35group_norm_nhwc_bwd_one_pass_kernelI11Bf16IOBf16WLi64ELi14ELi224EEv26Group_norm_nhwc_bwd_params
        .type           _Z35group_norm_nhwc_bwd_one_pass_kernelI11Bf16IOBf16WLi64ELi14ELi224EEv26Group_norm_nhwc_bwd_params,@function
        .size           _Z35group_norm_nhwc_bwd_one_pass_kernelI11Bf16IOBf16WLi64ELi14ELi224EEv26Group_norm_nhwc_bwd_params,(.L_x_3411 - _Z35group_norm_nhwc_bwd_one_pass_kernelI11Bf16IOBf16WLi64ELi14ELi224EEv26Group_norm_nhwc_bwd_params)
        .other          _Z35group_norm_nhwc_bwd_one_pass_kernelI11Bf16IOBf16WLi64ELi14ELi224EEv26Group_norm_nhwc_bwd_params,@"STO_CUDA_ENTRY STV_DEFAULT"
_Z35group_norm_nhwc_bwd_one_pass_kernelI11Bf16IOBf16WLi64ELi14ELi224EEv26Group_norm_nhwc_bwd_params:
.text._Z35group_norm_nhwc_bwd_one_pass_kernelI11Bf16IOBf16WLi64ELi14ELi224EEv26Group_norm_nhwc_bwd_params:
        /* <DEDUP_REMOVED lines=42> */
.L_x_232:
[----:B0-----:R-:W0:Y:S01]  /*02a0*/  LDC R13, c[0x0][0x410] ;  /* 0x00010400ff0d7b82 */ /* 0x001e220000000800 */
[----:B-1----:R-:W1:Y:S01]  /*02b0*/  LDCU.64 UR10, c[0x0][0x3b8] ;  /* 0x00007700ff0a77ac */ /* 0x002e620008000a00 */
[----:B------:R-:W-:Y:S02]  /*02c0*/  ISETP.LE.AND P1, PT, RZ, UR8, PT ;  /* 0x00000008ff007c0c */ /* 0x000fe4000bf23270 */
[----:B------:R-:W-:Y:S01]  /*02d0*/  SHF.R.S32.HI R15, RZ, 0x1f, R47 ;  /* 0x0000001fff0f7819 */ /* 0x000fe2000001142f */
[----:B--2---:R-:W2:Y:S01]  /*02e0*/  LDCU.128 UR24, c[0x0][0x400] ;  /* 0x00008000ff1877ac */ /* 0x004ea20008000c00 */
[----:B-1----:R-:W-:Y:S01]  /*02f0*/  UIMAD.WIDE UR10, UR8, 0x8, UR10 ;  /* 0x00000008080a78a5 */ /* 0x002fe2000f8e020a */
[----:B--2---:R-:W-:Y:S02]  /*0300*/  ISETP.GE.U32.AND P0, PT, R47, UR24, PT ;  /* 0x000000182f007c0c */ /* 0x004fe4000bf06070 */
[----:B0-----:R-:W-:-:S04]  /*0310*/  IABS R11, R13 ;  /* 0x0000000d000b7213 */ /* 0x001fc80000000000 */
[----:B------:R-:W0:Y:S08]  /*0320*/  I2F.RP R6, R11 ;  /* 0x0000000b00067306 */ /* 0x000e300000209400 */
[----:B0-----:R-:W0:Y:S02]  /*0330*/  MUFU.RCP R6, R6 ;  /* 0x0000000600067308 */ /* 0x001e240000001000 */
[----:B0---4-:R-:W-:-:S06]  /*0340*/  IADD3 R4, PT, PT, R6, 0xffffffe, RZ ;  /* 0x0ffffffe06047810 */ /* 0x011fcc0007ffe0ff */
[----:B------:R0:W1:Y:S02]  /*0350*/  F2I.FTZ.U32.TRUNC.NTZ R5, R4 ;  /* 0x0000000400057305 */ /* 0x000064000021f000 */
[----:B0-----:R-:W-:Y:S01]  /*0360*/  HFMA2 R4, -RZ, RZ, 0, 0 ;  /* 0x00000000ff047431 */ /* 0x001fe200000001ff */
[----:B-1----:R-:W-:-:S05]  /*0370*/  IADD3 R8, PT, PT, RZ, -R5, RZ ;  /* 0x80000005ff087210 */ /* 0x002fca0007ffe0ff */
[----:B------:R-:W-:Y:S01]  /*0380*/  IMAD R9, R8, R11, RZ ;  /* 0x0000000b08097224 */ /* 0x000fe200078e02ff */
[----:B------:R-:W-:-:S03]  /*0390*/  IABS R8, UR8 ;  /* 0x0000000800087c13 */ /* 0x000fc60008000000 */
[----:B------:R-:W-:Y:S01]  /*03a0*/  IMAD.HI.U32 R5, R5, R9, R4 ;  /* 0x0000000905057227 */ /* 0x000fe200078e0004 */
[----:B------:R-:W-:-:S05]  /*03b0*/  MOV R9, UR11 ;  /* 0x0000000b00097c02 */ /* 0x000fca0008000f00 */
[----:B------:R-:W-:-:S05]  /*03c0*/  IMAD.HI.U32 R5, R5, R8, RZ ;  /* 0x0000000805057227 */ /* 0x000fca00078e00ff */
[----:B------:R-:W-:-:S05]  /*03d0*/  IADD3 R6, PT, PT, -R5, RZ, RZ ;  /* 0x000000ff05067210 */ /* 0x000fca0007ffe1ff */
[----:B------:R-:W-:Y:S01]  /*03e0*/  IMAD R4, R11, R6, R8 ;  /* 0x000000060b047224 */ /* 0x000fe200078e0208 */
[----:B------:R-:W-:Y:S02]  /*03f0*/  MOV R8, UR10 ;  /* 0x0000000a00087c02 */ /* 0x000fe40008000f00 */
[----:B------:R-:W-:Y:S02]  /*0400*/  LOP3.LUT R6, R13, UR8, RZ, 0x3c, !PT ;  /* 0x000000080d067c12 */ /* 0x000fe4000f8e3cff */
[----:B------:R-:W-:Y:S02]  /*0410*/  ISETP.GT.U32.AND P4, PT, R11, R4, PT ;  /* 0x000000040b00720c */ /* 0x000fe40003f84070 */
[----:B------:R-:W2:Y:S01]  /*0420*/  LDG.E.64 R8, desc[UR16][R8.64] ;  /* 0x0000001008087981 */ /* 0x000ea2000c1e1b00 */
[----:B------:R-:W-:-:S10]  /*0430*/  ISETP.GE.AND P2, PT, R6, RZ, PT ;  /* 0x000000ff0600720c */ /* 0x000fd40003f46270 */
[----:B------:R-:W-:-:S04]  /*0440*/  @!P4 IADD3 R4, PT, PT, R4, -R11, RZ ;  /* 0x8000000b0404c210 */ /* 0x000fc80007ffe0ff */
[CC--:B------:R-:W-:Y:S02]  /*0450*/  ISETP.GE.U32.AND P3, PT, R4.reuse, R11.reuse, PT ;  /* 0x0000000b0400720c */ /* 0x0c0fe40003f66070 */
[----:B------:R-:W-:Y:S02]  /*0460*/  @!P4 IADD3 R5, PT, PT, R5, 0x1, RZ ;  /* 0x000000010505c810 */ /* 0x000fe40007ffe0ff */
[----:B------:R-:W-:Y:S02]  /*0470*/  ISETP.GT.U32.AND P4, PT, R11, R4, PT ;  /* 0x000000040b00720c */ /* 0x000fe40003f84070 */
[----:B------:R-:W-:Y:S02]  /*0480*/  ISETP.GE.AND.EX P0, PT, R15, UR25, PT, P0 ;  /* 0x000000190f007c0c */ /* 0x000fe4000bf06300 */
[----:B------:R-:W-:-:S04]  /*0490*/  IADD3 R11, PT, PT, R4, -R11, RZ ;  /* 0x8000000b040b7210 */ /* 0x000fc80007ffe0ff */
[----:B------:R-:W-:Y:S02]  /*04a0*/  SEL R4, R11, R4, !P4 ;  /* 0x000000040b047207 */ /* 0x000fe40006000000 */
[----:B------:R-:W-:Y:S02]  /*04b0*/  @P3 IADD3 R5, PT, PT, R5, 0x1, RZ ;  /* 0x0000000105053810 */ /* 0x000fe40007ffe0ff */
[----:B------:R-:W-:Y:S02]  /*04c0*/  ISETP.NE.AND P3, PT, R13, RZ, PT ;  /* 0x000000ff0d00720c */ /* 0x000fe40003f65270 */
[----:B------:R-:W-:Y:S01]  /*04d0*/  LOP3.LUT R13, RZ, R13, RZ, 0x33, !PT ;  /* 0x0000000dff0d7212 */ /* 0x000fe200078e33ff */
[----:B------:R-:W0:Y:S01]  /*04e0*/  @!P0 LDC.64 R10, c[0x0][0x3f8] ;  /* 0x0000fe00ff0a8b82 */ /* 0x000e220000000a00 */
[----:B------:R-:W-:Y:S02]  /*04f0*/  @!P1 IADD3 R4, PT, PT, -R4, RZ, RZ ;  /* 0x000000ff04049210 */ /* 0x000fe40007ffe1ff */
[----:B------:R-:W-:-:S02]  /*0500*/  ISETP.GE.U32.AND P1, PT, R44, UR24, PT ;  /* 0x000000182c007c0c */ /* 0x000fc4000bf26070 */
[----:B------:R-:W-:Y:S02]  /*0510*/  @!P2 IADD3 R5, PT, PT, -R5, RZ, RZ ;  /* 0x000000ff0505a210 */ /* 0x000fe40007ffe1ff */
[C---:B------:R-:W-:Y:S01]  /*0520*/  SEL R4, R13.reuse, R4, !P3 ;  /* 0x000000040d047207 */ /* 0x040fe20005800000 */
[----:B------:R-:W1:Y:S01]  /*0530*/  @!P0 LDC.64 R22, c[0x0][0x3a0] ;  /* 0x0000e800ff168b82 */ /* 0x000e620000000a00 */
[----:B------:R-:W-:Y:S02]  /*0540*/  SEL R13, R13, R5, !P3 ;  /* 0x000000050d0d7207 */ /* 0x000fe40005800000 */
[----:B------:R-:W-:Y:S01]  /*0550*/  ISETP.GE.AND.EX P1, PT, R3, UR25, PT, P1 ;  /* 0x0000001903007c0c */ /* 0x000fe2000bf26310 */
[----:B------:R-:W-:Y:S01]  /*0560*/  IMAD R5, R4, 0xe, RZ ;  /* 0x0000000e04057824 */ /* 0x000fe200078e02ff */
[----:B------:R-:W-:-:S03]  /*0570*/  SHF.R.S32.HI R6, RZ, 0x1f, R13 ;  /* 0x0000001fff067819 */ /* 0x000fc6000001140d */
[----:B---3--:R-:W3:Y:S01]  /*0580*/  @!P0 LDC.64 R18, c[0x0][0x398] ;  /* 0x0000e600ff128b82 */ /* 0x008ee20000000a00 */
[----:B------:R-:W-:Y:S01]  /*0590*/  IADD3 R48, P2, PT, R5, R2, RZ ;  /* 0x0000000205307210 */ /* 0x000fe20007f5e0ff */
[----:B------:R-:W-:-:S03]  /*05a0*/  IMAD R6, R6, UR26, RZ ;  /* 0x0000001a06067c24 */ /* 0x000fc6000f8e02ff */
[----:B------:R-:W-:Y:S01]  /*05b0*/  LEA.HI.X.SX32 R49, R5, RZ, 0x1, P2 ;  /* 0x000000ff05317211 */ /* 0x000fe200010f0eff */
[C---:B------:R-:W-:Y:S02]  /*05c0*/  IMAD R51, R13.reuse, UR27, R6 ;  /* 0x0000001b0d337c24 */ /* 0x040fe4000f8e0206 */
[----:B------:R-:W4:Y:S01]  /*05d0*/  @!P1 LDC.64 R20, c[0x0][0x3f8] ;  /* 0x0000fe00ff149b82 */ /* 0x000f220000000a00 */
[----:B------:R-:W-:Y:S01]  /*05e0*/  IMAD.WIDE.U32 R48, R13, UR26, R48 ;  /* 0x0000001a0d307c25 */ /* 0x000fe2000f8e0030 */
[----:B------:R-:W-:-:S03]  /*05f0*/  ISETP.NE.AND P2, PT, RZ, UR20, PT ;  /* 0x00000014ff007c0c */ /* 0x000fc6000bf45270 */
[----:B0-----:R-:W-:Y:S01]  /*0600*/  @!P0 IMAD R6, R15, R10, RZ ;  /* 0x0000000a0f068224 */ /* 0x001fe200078e02ff */
[----:B------:R-:W-:Y:S02]  /*0610*/  IADD3 R51, PT, PT, R49, R51, RZ ;  /* 0x0000003331337210 */ /* 0x000fe40007ffe0ff */
[----:B------:R-:W0:Y:S01]  /*0620*/  @!P1 LDC.64 R16, c[0x0][0x3a0] ;  /* 0x0000e800ff109b82 */ /* 0x000e220000000a00 */
[----:B------:R-:W-:Y:S01]  /*0630*/  @!P0 MOV R50, R48 ;  /* 0x0000003000328202 */ /* 0x000fe20000000f00 */
[----:B------:R-:W-:-:S04]  /*0640*/  @!P0 IMAD R15, R47, R11, R6 ;  /* 0x0000000b2f0f8224 */ /* 0x000fc800078e0206 */
[----:B------:R-:W-:Y:S02]  /*0650*/  @!P0 IMAD.WIDE.U32 R12, R47, R10, R50 ;  /* 0x0000000a2f0c8225 */ /* 0x000fe400078e0032 */
[----:B------:R-:W5:Y:S03]  /*0660*/  @P2 LDC.64 R10, c[0x0][0x3b0] ;  /* 0x0000ec00ff0a2b82 */ /* 0x000f660000000a00 */
[----:B------:R-:W-:Y:S02]  /*0670*/  @!P0 IADD3 R13, PT, PT, R13, R15, RZ ;  /* 0x0000000f0d0d8210 */ /* 0x000fe40007ffe0ff */
[----:B------:R-:W-:-:S03]  /*0680*/  @!P0 SHF.L.U32 R27, R12, 0x1, RZ ;  /* 0x000000010c1b8819 */ /* 0x000fc600000006ff */
[----:B------:R-:W5:Y:S01]  /*0690*/  @!P1 LDC.64 R14, c[0x0][0x398] ;  /* 0x0000e600ff0e9b82 */ /* 0x000f620000000a00 */
[----:B------:R-:W-:Y:S01]  /*06a0*/  @!P0 SHF.L.U64.HI R6, R12, 0x1, R13 ;  /* 0x000000010c068819 */ /* 0x000fe2000001020d */
[----:B----4-:R-:W-:-:S06]  /*06b0*/  @!P1 IMAD R24, R3, R20, RZ ;  /* 0x0000001403189224 */ /* 0x010fcc00078e02ff */
[----:B------:R-:W4:Y:S01]  /*06c0*/  LDC.64 R12, c[0x0][0x3a8] ;  /* 0x0000ea00ff0c7b82 */ /* 0x000f220000000a00 */
[C---:B------:R-:W-:Y:S01]  /*06d0*/  @!P1 IMAD R29, R44.reuse, R21, R24 ;  /* 0x000000152c1d9224 */ /* 0x040fe200078e0218 */
[----:B------:R-:W-:Y:S02]  /*06e0*/  @!P1 MOV R24, R48 ;  /* 0x0000003000189202 */ /* 0x000fe40000000f00 */
[----:B------:R-:W-:Y:S02]  /*06f0*/  @!P1 MOV R25, R51 ;  /* 0x0000003300199202 */ /* 0x000fe40000000f00 */
[----:B-1----:R-:W-:Y:S01]  /*0700*/  @!P0 IADD3 R22, P3, PT, R27, R22, RZ ;  /* 0x000000161b168210 */ /* 0x002fe20007f7e0ff */
[----:B------:R-:W-:-:S03]  /*0710*/  @!P1 IMAD.WIDE.U32 R20, R44, R20, R24 ;  /* 0x000000142c149225 */ /* 0x000fc600078e0018 */
[----:B------:R-:W-:Y:S02]  /*0720*/  @!P0 IADD3.X R23, PT, PT, R6, R23, RZ, P3, !PT ;  /* 0x0000001706178210 */ /* 0x000fe40001ffe4ff */
[----:B---3--:R-:W-:Y:S01]  /*0730*/  @!P0 IADD3 R18, P3, PT, R27, R18, RZ ;  /* 0x000000121b128210 */ /* 0x008fe20007f7e0ff */
[----:B------:R-:W-:Y:S01]  /*0740*/  @!P1 IMAD.IADD R25, R21, 0x1, R29 ;  /* 0x0000000115199824 */ /* 0x000fe200078e021d */
[----:B------:R-:W-:Y:S02]  /*0750*/  @!P1 SHF.L.U32 R21, R20, 0x1, RZ ;  /* 0x0000000114159819 */ /* 0x000fe400000006ff */
[----:B------:R-:W-:Y:S02]  /*0760*/  @!P0 IADD3.X R19, PT, PT, R6, R19, RZ, P3, !PT ;  /* 0x0000001306138210 */ /* 0x000fe40001ffe4ff */
[----:B------:R-:W-:Y:S02]  /*0770*/  IADD3 R5, PT, PT, R5, R2, RZ ;  /* 0x0000000205057210 */ /* 0x000fe40007ffe0ff */
[----:B------:R-:W-:-:S02]  /*0780*/  @!P1 SHF.L.U64.HI R20, R20, 0x1, R25 ;  /* 0x0000000114149819 */ /* 0x000fc40000010219 */
[C---:B0-----:R-:W-:Y:S02]  /*0790*/  @!P1 IADD3 R16, P3, PT, R21.reuse, R16, RZ ;  /* 0x0000001015109210 */ /* 0x041fe40007f7e0ff */
[----:B-----5:R-:W-:Y:S02]  /*07a0*/  @!P1 IADD3 R14, P4, PT, R21, R14, RZ ;  /* 0x0000000e150e9210 */ /* 0x020fe40007f9e0ff */
[----:B------:R-:W-:Y:S02]  /*07b0*/  CS2R R42, SRZ ;  /* 0x00000000002a7805 */ /* 0x000fe4000001ff00 */
[----:B------:R-:W-:Y:S01]  /*07c0*/  CS2R R38, SRZ ;  /* 0x0000000000267805 */ /* 0x000fe2000001ff00 */
[C---:B------:R-:W-:Y:S01]  /*07d0*/  @P2 IMAD.WIDE R10, R5.reuse, 0x2, R10 ;  /* 0x00000002050a2825 */ /* 0x040fe200078e020a */
[C---:B------:R-:W-:Y:S02]  /*07e0*/  @!P1 IADD3.X R17, PT, PT, R20.reuse, R17, RZ, P3, !PT ;  /* 0x0000001114119210 */ /* 0x040fe40001ffe4ff */
[----:B------:R-:W-:Y:S01]  /*07f0*/  @!P1 IADD3.X R15, PT, PT, R20, R15, RZ, P4, !PT ;  /* 0x0000000f140f9210 */ /* 0x000fe200027fe4ff */
[----:B----4-:R-:W-:Y:S01]  /*0800*/  IMAD.WIDE R12, R5, 0x2, R12 ;  /* 0x00000002050c7825 */ /* 0x010fe200078e020c */
[----:B------:R-:W3:Y:S04]  /*0810*/  @!P0 LDG.E R43, desc[UR16][R22.64] ;  /* 0x00000010162b8981 */ /* 0x000ee8000c1e1900 */
[----:B------:R-:W4:Y:S04]  /*0820*/  @!P0 LDG.E R42, desc[UR16][R18.64] ;  /* 0x00000010122a8981 */ /* 0x000f28000c1e1900 */
[----:B------:R-:W5:Y:S04]  /*0830*/  @P2 LDG.E.U16 R20, desc[UR16][R10.64] ;  /* 0x000000100a142981 */ /* 0x000f68000c1e1500 */
[----:B------:R-:W5:Y:S04]  /*0840*/  @P2 LDG.E.U16 R21, desc[UR16][R10.64+0x2] ;  /* 0x000002100a152981 */ /* 0x000f68000c1e1500 */
[----:B------:R-:W5:Y:S04]  /*0850*/  LDG.E.U16 R5, desc[UR16][R12.64] ;  /* 0x000000100c057981 */ /* 0x000f68000c1e1500 */
[----:B------:R-:W5:Y:S04]  /*0860*/  LDG.E.U16 R6, desc[UR16][R12.64+0x2] ;  /* 0x000002100c067981 */ /* 0x000f68000c1e1500 */
[----:B------:R-:W5:Y:S04]  /*0870*/  @!P1 LDG.E R39, desc[UR16][R16.64] ;  /* 0x0000001010279981 */ /* 0x000f68000c1e1900 */
[----:B------:R-:W5:Y:S01]  /*0880*/  @!P1 LDG.E R38, desc[UR16][R14.64] ;  /* 0x000000100e269981 */ /* 0x000f62000c1e1900 */
[----:B------:R-:W-:Y:S01]  /*0890*/  UISETP.NE.AND UP2, UPT, UR20, URZ, UPT ;  /* 0x000000ff1400728c */ /* 0x000fe2000bf45270 */
[----:B------:R-:W-:Y:S01]  /*08a0*/  CS2R R34, SRZ ;  /* 0x0000000000227805 */ /* 0x000fe2000001ff00 */
[----:B------:R-:W-:Y:S01]  /*08b0*/  UMOV UR22, 0x3f800000 ;  /* 0x3f80000000167882 */ /* 0x000fe20000000000 */
[----:B--2---:R-:W-:-:S13]  /*08c0*/  R2UR UR32, R8 ;  /* 0x00000000082072ca */ /* 0x004fda00000e0000 */
[----:B------:R-:W-:-:S05]  /*08d0*/  MOV R8, UR32 ;  /* 0x0000002000087c02 */ /* 0x000fca0008000f00 */
[----:B------:R-:W-:-:S05]  /*08e0*/  FFMA.FTZ R9, -R8, UR32, R9 ;  /* 0x0000002008097c23 */ /* 0x000fca0008010109 */
[----:B------:R-:W-:-:S13]  /*08f0*/  FSETP.GTU.FTZ.AND P1, PT, R9, RZ, PT ;  /* 0x000000ff0900720b */ /* 0x000fda0003f3c000 */
[----:B------:R-:W-:-:S05]  /*0900*/  VOTEU.ANY UP1, P1 ;  /* 0x0000000000ff7886 */ /* 0x000fca0000820100 */
[----:B------:R-:W0:Y:S01]  /*0910*/  @UP1 LDCU UR9, c[0x0][0x3c0] ;  /* 0x00007800ff0917ac */ /* 0x000e220008000800 */
[----:B------:R-:W-:-:S13]  /*0920*/  PLOP3.LUT P1, PT, PT, PT, UP1, 0x80, 0x8 ;  /* 0x000000000008781c */ /* 0x000fda0003f2f018 */
[----:B0-----:R-:W-:-:S06]  /*0930*/  @P1 FADD.FTZ R8, R9, UR9 ;  /* 0x0000000909081e21 */ /* 0x001fcc0008010000 */
[----:B------:R-:W0:Y:S02]  /*0940*/  @P1 MUFU.RSQ R8, R8 ;  /* 0x0000000800081308 */ /* 0x000e240000001400 */
[----:B0-----:R-:W-:-:S13]  /*0950*/  @P1 R2UR UR9, R8 ;  /* 0x00000000080912ca */ /* 0x001fda00000e0000 */
[----:B------:R-:W-:Y:S01]  /*0960*/  @UP1 UMOV UR22, UR9 ;  /* 0x0000000900161c82 */ /* 0x000fe20008000000 */
[----:B---3--:R-:W-:Y:S02]  /*0970*/  PRMT R40, R43, 0x7632, R40 ;  /* 0x000076322b287816 */ /* 0x008fe40000000028 */
[----:B----4-:R-:W-:Y:S02]  /*0980*/  PRMT R41, R42, 0x7632, R41 ;  /* 0x000076322a297816 */ /* 0x010fe40000000029 */
[----:B-----5:R-:W-:Y:S02]  /*0990*/  @P2 SHF.L.U32 R34, R20, 0x10, RZ ;  /* 0x0000001014222819 */ /* 0x020fe400000006ff */
[----:B------:R-:W-:Y:S02]  /*09a0*/  @P2 SHF.L.U32 R35, R21, 0x10, RZ ;  /* 0x0000001015232819 */ /* 0x000fe400000006ff */
[----:B------:R-:W-:Y:S02]  /*09b0*/  SHF.L.U32 R5, R5, 0x10, RZ ;  /* 0x0000001005057819 */ /* 0x000fe400000006ff */
[----:B------:R-:W-:-:S02]  /*09c0*/  SHF.L.U32 R6, R6, 0x10, RZ ;  /* 0x0000001006067819 */ /* 0x000fc400000006ff */
[----:B------:R-:W-:Y:S02]  /*09d0*/  PRMT R36, R39, 0x7632, R36 ;  /* 0x0000763227247816 */ /* 0x000fe40000000024 */
        /* <DEDUP_REMOVED lines=9> */
[----:B------:R-:W-:Y:S01]  /*0a70*/  FMUL.FTZ R14, R5, R8 ;  /* 0x00000008050e7220 */ /* 0x000fe20000410000 */
        /* <DEDUP_REMOVED lines=10> */
[----:B------:R-:W-:Y:S01]  /*0b20*/  FMUL.FTZ R19, R5, R14 ;  /* 0x0000000e05137220 */ /* 0x000fe20000410000 */
[----:B------:R-:W-:Y:S01]  /*0b30*/  FMUL.FTZ R16, R16, UR22 ;  /* 0x0000001610107c20 */ /* 0x000fe20008410000 */
[----:B------:R-:W-:Y:S01]  /*0b40*/  SHF.L.U32 R17, R37, 0x10, RZ ;  /* 0x0000001025117819 */ /* 0x000fe200000006ff */
[----:B------:R-:W-:Y:S01]  /*0b50*/  FFMA.FTZ R11, R8, R11, RZ ;  /* 0x0000000b080b7223 */ /* 0x000fe200000100ff */
[----:B------:R-:W-:Y:S01]  /*0b60*/  FADD.FTZ R13, R13, -UR32 ;  /* 0x800000200d0d7e21 */ /* 0x000fe20008010000 */
[----:B------:R-:W-:Y:S01]  /*0b70*/  FADD.FTZ R10, R10, R19 ;  /* 0x000000130a0a7221 */ /* 0x000fe20000010000 */
[----:B------:R-:W-:Y:S01]  /*0b80*/  FFMA.FTZ R21, R16, R19, R15 ;  /* 0x0000001310157223 */ /* 0x000fe2000001000f */
[----:B------:R-:W-:Y:S01]  /*0b90*/  FMUL.FTZ R19, R6, R17 ;  /* 0x0000001106137220 */ /* 0x000fe20000410000 */
[----:B------:R-:W-:Y:S01]  /*0ba0*/  FADD.FTZ R15, RZ, R8 ;  /* 0x00000008ff0f7221 */ /* 0x000fe20000010000 */
[----:B------:R-:W-:Y:S01]  /*0bb0*/  FMUL.FTZ R18, R13, UR22 ;  /* 0x000000160d127c20 */ /* 0x000fe20008410000 */
[----:B------:R-:W-:Y:S01]  /*0bc0*/  FFMA.FTZ R12, R9, R12, RZ ;  /* 0x0000000c090c7223 */ /* 0x000fe200000100ff */
[----:B------:R-:W-:Y:S01]  /*0bd0*/  FADD.FTZ R20, RZ, R9 ;  /* 0x00000009ff147221 */ /* 0x000fe20000010000 */
[----:B------:R-:W-:Y:S01]  /*0be0*/  FADD.FTZ R22, R19, R10 ;  /* 0x0000000a13167221 */ /* 0x000fe20000010000 */
[----:B------:R-:W-:Y:S01]  /*0bf0*/  FFMA.FTZ R8, R14, R16, R11 ;  /* 0x000000100e087223 */ /* 0x000fe2000001000b */
[----:B------:R-:W-:Y:S01]  /*0c00*/  FFMA.FTZ R19, R18, R19, R21 ;  /* 0x0000001312137223 */ /* 0x000fe20000010015 */
[----:B------:R-:W-:Y:S01]  /*0c10*/  FADD.FTZ R10, R14, R15 ;  /* 0x0000000f0e0a7221 */ /* 0x000fe20000010000 */
[C---:B------:R-:W-:Y:S01]  /*0c20*/  FADD.FTZ R11, R17.reuse, R20 ;  /* 0x00000014110b7221 */ /* 0x040fe20000010000 */
[----:B------:R-:W-:Y:S01]  /*0c30*/  FFMA.FTZ R9, R17, R18, R12 ;  /* 0x0000001211097223 */ /* 0x000fe2000001000c */
[----:B------:R-:W-:Y:S06]  /*0c40*/  BRA `(.L_x_209) ;  /* 0x0000000400207947 */ /* 0x000fec0003800000 */
.L_x_208:
[----:B------:R-:W-:Y:S01]  /*0c50*/  SHF.L.U32 R8, R43, 0x10, RZ ;  /* 0x000000102b087819 */ /* 0x000fe200000006ff */
[----:B------:R-:W-:Y:S01]  /*0c60*/  IMAD.U32 R11, R39, 0x10000, RZ ;  /* 0x00010000270b7824 */ /* 0x000fe200078e00ff */
[----:B------:R-:W-:Y:S02]  /*0c70*/  SHF.L.U32 R10, R40, 0x10, RZ ;  /* 0x00000010280a7819 */ /* 0x000fe400000006ff */
[----:B------:R-:W-:Y:S01]  /*0c80*/  SHF.L.U32 R24, R38, 0x10, RZ ;  /* 0x0000001026187819 */ /* 0x000fe200000006ff */
[----:B------:R-:W-:Y:S01]  /*0c90*/  FADD.FTZ R8, R8, -UR32 ;  /* 0x8000002008087e21 */ /* 0x000fe20008010000 */
[----:B------:R-:W-:Y:S01]  /*0ca0*/  FADD.FTZ R11, R11, -UR32 ;  /* 0x800000200b0b7e21 */ /* 0x000fe20008010000 */
[----:B------:R-:W-:Y:S02]  /*0cb0*/  SHF.L.U32 R23, R37, 0x10, RZ ;  /* 0x0000001025177819 */ /* 0x000fe400000006ff */
[----:B------:R-:W-:Y:S01]  /*0cc0*/  FMUL.FTZ R9, R8, UR22 ;  /* 0x0000001608097c20 */ /* 0x000fe20008410000 */
[----:B------:R-:W-:Y:S01]  /*0cd0*/  FADD.FTZ R8, R10, -UR32 ;  /* 0x800000200a087e21 */ /* 0x000fe20008010000 */
[----:B------:R-:W-:-:S02]  /*0ce0*/  SHF.L.U32 R10, R36, 0x10, RZ ;  /* 0x00000010240a7819 */ /* 0x000fc400000006ff */
[--C-:B------:R-:W-:Y:S01]  /*0cf0*/  FFMA.FTZ R15, R5, R9, R34.reuse ;  /* 0x00000009050f7223 */ /* 0x100fe20000010022 */
[----:B------:R-:W-:Y:S02]  /*0d00*/  FMUL.FTZ R8, R8, UR22 ;  /* 0x0000001608087c20 */ /* 0x000fe40008410000 */
[----:B------:R-:W-:Y:S01]  /*0d10*/  FADD.FTZ R12, R10, -UR32 ;  /* 0x800000200a0c7e21 */ /* 0x000fe20008010000 */
[----:B------:R-:W-:Y:S01]  /*0d20*/  FMUL.FTZ R10, R11, UR22 ;  /* 0x000000160b0a7c20 */ /* 0x000fe20008410000 */
[--C-:B------:R-:W-:Y:S01]  /*0d30*/  FFMA.FTZ R14, R6, R8, R35.reuse ;  /* 0x00000008060e7223 */ /* 0x100fe20000010023 */
[----:B------:R-:W-:Y:S01]  /*0d40*/  FMUL.FTZ R16, R15, -1.4426950216293334961 ;  /* 0xbfb8aa3b0f107820 */ /* 0x000fe20000410000 */
[----:B------:R-:W-:Y:S01]  /*0d50*/  FMUL.FTZ R11, R12, UR22 ;  /* 0x000000160c0b7c20 */ /* 0x000fe20008410000 */
[----:B------:R-:W-:Y:S01]  /*0d60*/  FFMA.FTZ R13, R5, R10, R34 ;  /* 0x0000000a050d7223 */ /* 0x000fe20000010022 */
[----:B------:R-:W-:Y:S02]  /*0d70*/  FMUL.FTZ R18, R14, -1.4426950216293334961 ;  /* 0xbfb8aa3b0e127820 */ /* 0x000fe40000410000 */
[----:B------:R-:W-:Y:S01]  /*0d80*/  FFMA.FTZ R12, R6, R11, R35 ;  /* 0x0000000b060c7223 */ /* 0x000fe20000010023 */
[----:B------:R-:W0:Y:S01]  /*0d90*/  MUFU.EX2 R16, R16 ;  /* 0x0000001000107308 */ /* 0x000e220000000800 */
[----:B------:R-:W-:-:S02]  /*0da0*/  FMUL.FTZ R19, R13, -1.4426950216293334961 ;  /* 0xbfb8aa3b0d137820 */ /* 0x000fc40000410000 */
[----:B------:R-:W-:Y:S01]  /*0db0*/  FMUL.FTZ R20, R12, -1.4426950216293334961 ;  /* 0xbfb8aa3b0c147820 */ /* 0x000fe20000410000 */
[----:B------:R-:W1:Y:S04]  /*0dc0*/  MUFU.EX2 R18, R18 ;  /* 0x0000001200127308 */ /* 0x000e680000000800 */
[----:B------:R-:W2:Y:S04]  /*0dd0*/  MUFU.EX2 R19, R19 ;  /* 0x0000001300137308 */ /* 0x000ea80000000800 */
        /* <DEDUP_REMOVED lines=12> */
[----:B------:R-:W-:-:S03]  /*0ea0*/  FFMA.FTZ R15, R15, R20, 1 ;  /* 0x3f8000000f0f7423 */ /* 0x000fc60000010014 */
[----:B------:R-:W0:Y:S01]  /*0eb0*/  MUFU.RCP R22, R22 ;  /* 0x0000001600167308 */ /* 0x000e220000001000 */
[----:B-1----:R-:W-:Y:S01]  /*0ec0*/  FADD.FTZ R17, -R16, 1 ;  /* 0x3f80000010117421 */ /* 0x002fe20000010100 */
[----:B------:R-:W-:-:S03]  /*0ed0*/  FMUL.FTZ R16, R19, R16 ;  /* 0x0000001013107220 */ /* 0x000fc60000410000 */
[----:B------:R-:W-:Y:S01]  /*0ee0*/  FFMA.FTZ R17, R14, R17, 1 ;  /* 0x3f8000000e117423 */ /* 0x000fe20000010011 */
[----:B------:R-:W-:Y:S01]  /*0ef0*/  FMUL.FTZ R14, R18, R15 ;  /* 0x0000000f120e7220 */ /* 0x000fe20000410000 */
[----:B--2---:R-:W-:Y:S01]  /*0f00*/  FADD.FTZ R20, -R21, 1 ;  /* 0x3f80000015147421 */ /* 0x004fe20000010100 */
[----:B------:R-:W-:-:S03]  /*0f10*/  FMUL.FTZ R19, R24, R21 ;  /* 0x0000001518137220 */ /* 0x000fc60000410000 */
[----:B------:R-:W-:Y:S01]  /*0f20*/  FFMA.FTZ R20, R13, R20, 1 ;  /* 0x3f8000000d147423 */ /* 0x000fe20000010014 */
[----:B------:R-:W-:Y:S01]  /*0f30*/  FMUL.FTZ R13, R16, R17 ;  /* 0x00000011100d7220 */ /* 0x000fe20000410000 */
[----:B------:R-:W-:Y:S01]  /*0f40*/  FMUL.FTZ R16, R5, R14 ;  /* 0x0000000e05107220 */ /* 0x000fe20000410000 */
[----:B0-----:R-:W-:Y:S01]  /*0f50*/  FADD.FTZ R15, -R22, 1 ;  /* 0x3f800000160f7421 */ /* 0x001fe20000010100 */
[----:B------:R-:W-:Y:S01]  /*0f60*/  FMUL.FTZ R18, R23, R22 ;  /* 0x0000001617127220 */ /* 0x000fe20000410000 */
[----:B------:R-:W-:Y:S01]  /*0f70*/  FMUL.FTZ R20, R19, R20 ;  /* 0x0000001413147220 */ /* 0x000fe20000410000 */
[----:B------:R-:W-:Y:S01]  /*0f80*/  FFMA.FTZ R17, R9, R16, RZ ;  /* 0x0000001009117223 */ /* 0x000fe200000100ff */
[----:B------:R-:W-:Y:S01]  /*0f90*/  FFMA.FTZ R21, R12, R15, 1 ;  /* 0x3f8000000c157423 */ /* 0x000fe2000001000f */
[----:B------:R-:W-:Y:S01]  /*0fa0*/  FMUL.FTZ R15, R6, R13 ;  /* 0x0000000d060f7220 */ /* 0x000fe20000410000 */
[----:B------:R-:W-:Y:S01]  /*0fb0*/  FADD.FTZ R16, RZ, R16 ;  /* 0x00000010ff107221 */ /* 0x000fe20000010000 */
[----:B------:R-:W-:Y:S01]  /*0fc0*/  FMUL.FTZ R19, R5, R20 ;  /* 0x0000001405137220 */ /* 0x000fe20000410000 */
[----:B------:R-:W-:Y:S01]  /*0fd0*/  FMUL.FTZ R18, R18, R21 ;  /* 0x0000001512127220 */ /* 0x000fe20000410000 */
[----:B------:R-:W-:Y:S01]  /*0fe0*/  FFMA.FTZ R17, R8, R15, R17 ;  /* 0x0000000f08117223 */ /* 0x000fe20000010011 */
[----:B------:R-:W-:Y:S01]  /*0ff0*/  FADD.FTZ R16, R15, R16 ;  /* 0x000000100f107221 */ /* 0x000fe20000010000 */
[----:B------:R-:W-:Y:S01]  /*1000*/  FFMA.FTZ R9, R9, R14, RZ ;  /* 0x0000000e09097223 */ /* 0x000fe200000100ff */
[----:B------:R-:W-:Y:S01]  /*1010*/  FMUL.FTZ R22, R6, R18 ;  /* 0x0000001206167220 */ /* 0x000fe20000410000 */
[----:B------:R-:W-:Y:S01]  /*1020*/  FFMA.FTZ R12, R10, R19, R17 ;  /* 0x000000130a0c7223 */ /* 0x000fe20000010011 */
[----:B------:R-:W-:Y:S01]  /*1030*/  FADD.FTZ R15, R16, R19 ;  /* 0x00000013100f7221 */ /* 0x000fe20000010000 */
[----:B------:R-:W-:-:S02]  /*1040*/  FADD.FTZ R14, RZ, R14 ;  /* 0x0000000eff0e7221 */ /* 0x000fc40000010000 */
[C---:B------:R-:W-:Y:S01]  /*1050*/  FFMA.FTZ R19, R11.reuse, R22, R12 ;  /* 0x000000160b137223 */ /* 0x040fe2000001000c */
[----:B------:R-:W-:Y:S01]  /*1060*/  FFMA.FTZ R12, R8, R13, RZ ;  /* 0x0000000d080c7223 */ /* 0x000fe200000100ff */
[----:B------:R-:W-:Y:S01]  /*1070*/  FADD.FTZ R13, RZ, R13 ;  /* 0x0000000dff0d7221 */ /* 0x000fe20000010000 */
[----:B------:R-:W-:Y:S01]  /*1080*/  FFMA.FTZ R8, R10, R20, R9 ;  /* 0x000000140a087223 */ /* 0x000fe20000010009 */
[----:B------:R-:W-:Y:S01]  /*1090*/  FADD.FTZ R22, R22, R15 ;  /* 0x0000000f16167221 */ /* 0x000fe20000010000 */
[----:B------:R-:W-:Y:S01]  /*10a0*/  FFMA.FTZ R9, R11, R18, R12 ;  /* 0x000000120b097223 */ /* 0x000fe2000001000c */
[----:B------:R-:W-:Y:S01]  /*10b0*/  FADD.FTZ R10, R14, R20 ;  /* 0x000000140e0a7221 */ /* 0x000fe20000010000 */
[----:B------:R-:W-:-:S07]  /*10c0*/  FADD.FTZ R11, R13, R18 ;  /* 0x000000120d0b7221 */ /* 0x000fce0000010000 */
.L_x_209:
        /* <DEDUP_REMOVED lines=34> */
.L_x_211:
[----:B------:R-:W-:Y:S05]  /*12f0*/  BSYNC.RECONVERGENT B0 ;  /* 0x0000000000007941 */ /* 0x000fea0003800200 */
.L_x_210:
        /* <DEDUP_REMOVED lines=19> */
[----:B0--3--:R-:W-:Y:S01]  /*1430*/  FADD.FTZ R32, R25, R22 ;  /* 0x0000001619207221 */ /* 0x009fe20000010000 */
[----:B------:R-:W-:-:S07]  /*1440*/  FADD.FTZ R33, R12, R23 ;  /* 0x000000170c217221 */ /* 0x000fce0000010000 */
.L_x_213:
[----:B------:R-:W-:Y:S05]  /*1450*/  BSYNC.RECONVERGENT B0 ;  /* 0x0000000000007941 */ /* 0x000fea0003800200 */
.L_x_212:
        /* <DEDUP_REMOVED lines=158> */
.L_x_215:
[----:B------:R-:W-:Y:S05]  /*1e40*/  BSYNC.RECONVERGENT B0 ;  /* 0x0000000000007941 */ /* 0x000fea0003800200 */
.L_x_214:
[----:B------:R-:W-:Y:S04]  /*1e50*/  BSSY.RECONVERGENT B0, `(.L_x_216) ;  /* 0x000001d000007945 */ /* 0x000fe80003800200 */
[----:B------:R-:W-:Y:S05]  /*1e60*/  @P5 BRA `(.L_x_217) ;  /* 0x00000000006c5947 */ /* 0x000fea0003800000 */
[----:B------:R-:W4:Y:S01]  /*1e70*/  LDC.64 R12, c[0x0][0x3f8] ;  /* 0x0000fe00ff0c7b82 */ /* 0x000f220000000a00 */
[----:B------:R-:W-:-:S07]  /*1e80*/  IMAD R19, R4, 0x7, R7 ;  /* 0x0000000704137824 */ /* 0x000fce00078e0207 */
[----:B-12---:R-:W1:Y:S01]  /*1e90*/  LDC.64 R14, c[0x0][0x3d8] ;  /* 0x0000f600ff0e7b82 */ /* 0x006e620000000a00 */
[C---:B----4-:R-:W-:Y:S01]  /*1ea0*/  IMAD R21, R13.reuse, 0x3, RZ ;  /* 0x000000030d157824 */ /* 0x050fe200078e02ff */
[----:B------:R-:W-:Y:S01]  /*1eb0*/  LEA.HI R23, P1, R13, R12, RZ, 0x1 ;  /* 0x0000000c0d177211 */ /* 0x000fe200078308ff */
[----:B------:R-:W-:-:S03]  /*1ec0*/  IMAD.WIDE.U32 R16, R12, 0x3, RZ ;  /* 0x000000030c107825 */ /* 0x000fc600078e00ff */
[----:B------:R-:W-:Y:S02]  /*1ed0*/  IADD3.X R18, PT, PT, RZ, R13, RZ, P1, !PT ;  /* 0x0000000dff127210 */ /* 0x000fe40000ffe4ff */
[----:B------:R-:W-:Y:S01]  /*1ee0*/  IADD3 R21, PT, PT, R17, R21, RZ ;  /* 0x0000001511157210 */ /* 0x000fe20007ffe0ff */
[----:B-1----:R-:W-:Y:S01]  /*1ef0*/  IMAD.WIDE R14, R19, 0x4, R14 ;  /* 0x00000004130e7825 */ /* 0x002fe200078e020e */
        /* <DEDUP_REMOVED lines=18> */
.L_x_217:
[----:B------:R-:W-:Y:S05]  /*2020*/  BSYNC.RECONVERGENT B0 ;  /* 0x0000000000007941 */ /* 0x000fea0003800200 */
.L_x_216:
        /* <DEDUP_REMOVED lines=17> */
[----:B-1----:R-:W-:Y:S02]  /*2140*/  SEL R15, RZ, UR19, P1 ;  /* 0x00000013ff0f7c07 */ /* 0x002fe40008800000 */
        /* <DEDUP_REMOVED lines=12> */
.L_x_220:
[----:B------:R-:W4:Y:S04]  /*2210*/  LDG.E.STRONG.GPU R4, desc[UR16][R8.64] ;  /* 0x0000001008047981 */ /* 0x000f28000c1ef900 */
[----:B----4-:R-:W-:Y:S01]  /*2220*/  CCTL.IVALL ;  /* 0x00000000ff00798f */ /* 0x010fe20002000000 */
[----:B------:R-:W-:Y:S05]  /*2230*/  YIELD ;  /* 0x0000000000007946 */ /* 0x000fea0003800000 */
[----:B------:R-:W-:-:S13]  /*2240*/  ISETP.NE.AND P1, PT, R4, R15, PT ;  /* 0x0000000f0400720c */ /* 0x000fda0003f25270 */
[----:B------:R-:W-:Y:S05]  /*2250*/  @P1 BRA `(.L_x_220) ;  /* 0xfffffffc00ec1947 */ /* 0x000fea000383ffff */
.L_x_219:
        /* <DEDUP_REMOVED lines=14> */
.L_x_222:
[----:B-1--4-:R-:W-:Y:S02]  /*2340*/  IADD3 R8, PT, PT, R4, 0x1, RZ ;  /* 0x0000000104087810 */ /* 0x012fe40007ffe0ff */
[----:B------:R-:W-:Y:S02]  /*2350*/  ISETP.EQ.OR P1, PT, RZ, UR10, P3 ;  /* 0x0000000aff007c0c */ /* 0x000fe40009f22670 */
[----:B------:R-:W-:Y:S01]  /*2360*/  ISETP.EQ.OR P4, PT, R8, UR15, P3 ;  /* 0x0000000f08007c0c */ /* 0x000fe20009f82670 */
[----:B------:R-:W-:-:S05]  /*2370*/  VIADD R8, R4, 0x2 ;  /* 0x0000000204087836 */ /* 0x000fca0000000000 */
        /* <DEDUP_REMOVED lines=17> */
[----:B------:R-:W4:Y:S01]  /*2490*/  @!P4 LDG.E.64 R10, desc[UR16][R10.64] ;  /* 0x000000100a0ac981 */ /* 0x000f22000c1e1b00 */
[----:B------:R-:W-:-:S04]  /*24a0*/  @!UP1 UIMAD.WIDE.U32 UR28, UR23, 0x8, UR12 ;  /* 0x00000008171c98a5 */ /* 0x000fc8000f8e000c */
[----:B------:R-:W5:Y:S02]  /*24b0*/  @!P6 LDG.E.64 R12, desc[UR16][R12.64] ;  /* 0x000000100c0ce981 */ /* 0x000f64000c1e1b00 */
[----:B--2---:R-:W-:Y:S02]  /*24c0*/  MOV R14, UR28 ;  /* 0x0000001c000e7c02 */ /* 0x004fe40008000f00 */
[----:B------:R-:W-:-:S06]  /*24d0*/  MOV R15, UR29 ;  /* 0x0000001d000f7c02 */ /* 0x000fcc0008000f00 */
[----:B------:R-:W2:Y:S01]  /*24e0*/  @!P5 LDG.E.64 R14, desc[UR16][R14.64] ;  /* 0x000000100e0ed981 */ /* 0x000ea2000c1e1b00 */
[----:B------:R-:W-:Y:S01]  /*24f0*/  IADD3 R16, PT, PT, R4, 0x4, RZ ;  /* 0x0000000404107810 */ /* 0x000fe20007ffe0ff */
[----:B0--3--:R-:W-:Y:S01]  /*2500*/  @!P1 FADD.FTZ R32, R32, R8 ;  /* 0x0000000820209221 */ /* 0x009fe20000010000 */
[----:B------:R-:W-:Y:S01]  /*2510*/  @!P1 FADD.FTZ R33, R33, R9 ;  /* 0x0000000921219221 */ /* 0x000fe20000010000 */
[----:B------:R-:W-:Y:S02]  /*2520*/  IADD3 R8, PT, PT, R4, 0x5, RZ ;  /* 0x0000000504087810 */ /* 0x000fe40007ffe0ff */
[----:B------:R-:W-:Y:S01]  /*2530*/  ISETP.EQ.OR P1, PT, R16, UR15, P3 ;  /* 0x0000000f10007c0c */ /* 0x000fe20009f22670 */
[----:B----4-:R-:W-:Y:S01]  /*2540*/  @!P4 FADD.FTZ R32, R32, R10 ;  /* 0x0000000a2020c221 */ /* 0x010fe20000010000 */
[----:B------:R-:W-:Y:S01]  /*2550*/  @!P4 FADD.FTZ R33, R33, R11 ;  /* 0x0000000b2121c221 */ /* 0x000fe20000010000 */
[----:B------:R-:W-:Y:S02]  /*2560*/  ISETP.EQ.OR P4, PT, R8, UR15, P3 ;  /* 0x0000000f08007c0c */ /* 0x000fe40009f82670 */
[----:B------:R-:W-:Y:S01]  /*2570*/  IADD3 R8, PT, PT, R4, 0x6, RZ ;  /* 0x0000000604087810 */ /* 0x000fe20007ffe0ff */
[----:B-----5:R-:W-:Y:S01]  /*2580*/  @!P6 FADD.FTZ R32, R32, R12 ;  /* 0x0000000c2020e221 */ /* 0x020fe20000010000 */
[----:B------:R-:W-:-:S02]  /*2590*/  @!P6 FADD.FTZ R33, R33, R13 ;  /* 0x0000000d2121e221 */ /* 0x000fc40000010000 */
[----:B------:R-:W-:Y:S02]  /*25a0*/  ISETP.EQ.OR P6, PT, R8, UR15, P3 ;  /* 0x0000000f08007c0c */ /* 0x000fe40009fc2670 */
[----:B------:R-:W-:Y:S02]  /*25b0*/  IADD3 R8, PT, PT, R4, 0x7, RZ ;  /* 0x0000000704087810 */ /* 0x000fe40007ffe0ff */
[----:B------:R-:W-:Y:S01]  /*25c0*/  VOTEU.ALL UP2, P1 ;  /* 0x0000000000ff7886 */ /* 0x000fe20000840000 */
[----:B--2---:R-:W-:Y:S01]  /*25d0*/  @!P5 FADD.FTZ R32, R32, R14 ;  /* 0x0000000e2020d221 */ /* 0x004fe20000010000 */
        /* <DEDUP_REMOVED lines=42> */
.L_x_221:
[----:B------:R-:W-:-:S04]  /*2880*/  ULOP3.LUT UR9, UR19, 0x7, URZ, 0xc0, !UPT ;  /* 0x0000000713097892 */ /* 0x000fc8000f8ec0ff */
[----:B------:R-:W-:-:S09]  /*2890*/  UISETP.NE.AND UP1, UPT, UR9, URZ, UPT ;  /* 0x000000ff0900728c */ /* 0x000fd2000bf25270 */
[----:B------:R-:W-:Y:S05]  /*28a0*/  BRA.U !UP1, `(.L_x_218) ;  /* 0x0000000509247547 */ /* 0x000fea000b800000 */
[----:B------:R-:W-:-:S04]  /*28b0*/  ULOP3.LUT UR9, UR19, 0x3, URZ, 0xc0, !UPT ;  /* 0x0000000313097892 */ /* 0x000fc8000f8ec0ff */
[----:B------:R-:W-:Y:S01]  /*28c0*/  UISETP.NE.AND UP1, UPT, UR9, URZ, UPT ;  /* 0x000000ff0900728c */ /* 0x000fe2000bf25270 */
[----:B------:R-:W-:Y:S10]  /*28d0*/  BRA.U !UP0, `(.L_x_223) ;  /* 0x0000000108907547 */ /* 0x000ff4000b800000 */
[C---:B-1--4-:R-:W-:Y:S02]  /*28e0*/  IADD3 R10, PT, PT, R4.reuse, 0x1, RZ ;  /* 0x00000001040a7810 */ /* 0x052fe40007ffe0ff */
[C---:B------:R-:W-:Y:S02]  /*28f0*/  ISETP.EQ.OR P1, PT, R4.reuse, UR15, P3 ;  /* 0x0000000f04007c0c */ /* 0x040fe40009f22670 */
[----:B------:R-:W-:Y:S02]  /*2900*/  IADD3 R12, PT, PT, R4, 0x2, RZ ;  /* 0x00000002040c7810 */ /* 0x000fe40007ffe0ff */
[----:B------:R-:W-:Y:S02]  /*2910*/  ISETP.EQ.OR P4, PT, R10, UR15, P3 ;  /* 0x0000000f0a007c0c */ /* 0x000fe40009f82670 */
[----:B--2---:R-:W-:Y:S02]  /*2920*/  IADD3 R14, PT, PT, R4, 0x3, RZ ;  /* 0x00000003040e7810 */ /* 0x004fe40007ffe0ff */
        /* <DEDUP_REMOVED lines=31> */
.L_x_223:
[----:B------:R-:W-:Y:S05]  /*2b20*/  BRA.U !UP1, `(.L_x_218) ;  /* 0x0000000109847547 */ /* 0x000fea000b800000 */
[----:B------:R-:W-:Y:S02]  /*2b30*/  UISETP.NE.AND UP1, UPT, UR9, 0x1, UPT ;  /* 0x000000010900788c */ /* 0x000fe4000bf25270 */
[----:B------:R-:W-:-:S07]  /*2b40*/  ULOP3.LUT UP2, URZ, UR19, 0x1, URZ, 0xc0, !UPT ;  /* 0x0000000113ff7892 */ /* 0x000fce000f84c0ff */
[----:B------:R-:W-:Y:S05]  /*2b50*/  BRA.U !UP1, `(.L_x_224) ;  /* 0x0000000109487547 */ /* 0x000fea000b800000 */
[C---:B-1--4-:R-:W-:Y:S02]  /*2b60*/  IADD3 R8, PT, PT, R4.reuse, 0x1, RZ ;  /* 0x0000000104087810 */ /* 0x052fe40007ffe0ff */
[----:B------:R-:W-:Y:S02]  /*2b70*/  ISETP.EQ.OR P4, PT, R4, UR15, P3 ;  /* 0x0000000f04007c0c */ /* 0x000fe40009f82670 */
[----:B------:R-:W-:Y:S02]  /*2b80*/  ISETP.EQ.OR P1, PT, R8, UR15, P3 ;  /* 0x0000000f08007c0c */ /* 0x000fe40009f22670 */
[----:B------:R-:W-:Y:S02]  /*2b90*/  MOV R9, UR18 ;  /* 0x0000001200097c02 */ /* 0x000fe40008000f00 */
[----:B------:R-:W-:Y:S02]  /*2ba0*/  MOV R13, UR18 ;  /* 0x00000012000d7c02 */ /* 0x000fe40008000f00 */
[----:B------:R-:W-:-:S05]  /*2bb0*/  MOV R11, 0x8 ;  /* 0x00000008000b7802 */ /* 0x000fca0000000f00 */
[----:B------:R-:W-:Y:S02]  /*2bc0*/  @!P4 IMAD R10, R4, R9, UR5 ;  /* 0x00000005040ace24 */ /* 0x000fe4000f8e0209 */
[----:B------:R-:W-:Y:S02]  /*2bd0*/  HFMA2 R9, -RZ, RZ, 0, 4.76837158203125e-07 ;  /* 0x00000008ff097431 */ /* 0x000fe400000001ff */
[----:B------:R-:W-:Y:S02]  /*2be0*/  @!P1 IMAD R8, R8, R13, UR5 ;  /* 0x0000000508089e24 */ /* 0x000fe4000f8e020d */
[----:B------:R-:W-:-:S04]  /*2bf0*/  @!P4 IMAD.WIDE.U32 R10, R10, R11, UR12 ;  /* 0x0000000c0a0ace25 */ /* 0x000fc8000f8e000b */
[----:B------:R-:W-:Y:S02]  /*2c00*/  @!P1 IMAD.WIDE.U32 R8, R8, R9, UR12 ;  /* 0x0000000c08089e25 */ /* 0x000fe4000f8e0009 */
[----:B------:R-:W0:Y:S04]  /*2c10*/  @!P4 LDG.E.64 R10, desc[UR16][R10.64] ;  /* 0x000000100a0ac981 */ /* 0x000e28000c1e1b00 */
[----:B------:R-:W4:Y:S01]  /*2c20*/  @!P1 LDG.E.64 R8, desc[UR16][R8.64] ;  /* 0x0000001008089981 */ /* 0x000f22000c1e1b00 */
[----:B------:R-:W-:Y:S01]  /*2c30*/  IADD3 R4, PT, PT, R4, 0x2, RZ ;  /* 0x0000000204047810 */ /* 0x000fe20007ffe0ff */
[----:B0--3--:R-:W-:Y:S01]  /*2c40*/  @!P4 FADD.FTZ R32, R32, R10 ;  /* 0x0000000a2020c221 */ /* 0x009fe20000010000 */
[----:B------:R-:W-:-:S03]  /*2c50*/  @!P4 FADD.FTZ R33, R33, R11 ;  /* 0x0000000b2121c221 */ /* 0x000fc60000010000 */
[----:B----4-:R-:W-:Y:S01]  /*2c60*/  @!P1 FADD.FTZ R32, R32, R8 ;  /* 0x0000000820209221 */ /* 0x010fe20000010000 */
[----:B------:R-:W-:-:S07]  /*2c70*/  @!P1 FADD.FTZ R33, R33, R9 ;  /* 0x0000000921219221 */ /* 0x000fce0000010000 */
.L_x_224:
[----:B------:R-:W-:Y:S01]  /*2c80*/  ISETP.EQ.OR P1, PT, R4, UR15, P3 ;  /* 0x0000000f04007c0c */ /* 0x000fe20009f22670 */
[----:B------:R-:W-:Y:S03]  /*2c90*/  BSSY.RECONVERGENT B0, `(.L_x_218) ;  /* 0x000000a000007945 */ /* 0x000fe60003800200 */
[----:B------:R-:W-:-:S13]  /*2ca0*/  PLOP3.LUT P1, PT, P1, PT, UP2, 0xd5, 0x5d ;  /* 0x00000000005d781c */ /* 0x000fda0000f2fa2d */
[----:B------:R-:W-:Y:S05]  /*2cb0*/  @P1 BRA `(.L_x_225) ;  /* 0x00000000001c1947 */ /* 0x000fea0003800000 */
[----:B-1--4-:R-:W-:Y:S01]  /*2cc0*/  IMAD.U32 R9, RZ, RZ, UR18 ;  /* 0x00000012ff097e24 */ /* 0x012fe2000f8e00ff */
[----:B------:R-:W-:-:S03]  /*2cd0*/  MOV R11, 0x8 ;  /* 0x00000008000b7802 */ /* 0x000fc60000000f00 */
[----:B------:R-:W-:-:S04]  /*2ce0*/  IMAD R8, R4, R9, UR5 ;  /* 0x0000000504087e24 */ /* 0x000fc8000f8e0209 */
[----:B------:R-:W-:-:S06]  /*2cf0*/  IMAD.WIDE.U32 R8, R8, R11, UR12 ;  /* 0x0000000c08087e25 */ /* 0x000fcc000f8e000b */
[----:B------:R-:W0:Y:S02]  /*2d00*/  LDG.E.64 R8, desc[UR16][R8.64] ;  /* 0x0000001008087981 */ /* 0x000e24000c1e1b00 */
[----:B0--3--:R-:W-:Y:S01]  /*2d10*/  FADD.FTZ R32, R32, R8 ;  /* 0x0000000820207221 */ /* 0x009fe20000010000 */
[----:B------:R-:W-:-:S07]  /*2d20*/  FADD.FTZ R33, R33, R9 ;  /* 0x0000000921217221 */ /* 0x000fce0000010000 */
.L_x_225:
[----:B------:R-:W-:Y:S05]  /*2d30*/  BSYNC.RECONVERGENT B0 ;  /* 0x0000000000007941 */ /* 0x000fea0003800200 */
.L_x_218:
[----:B------:R-:W5:Y:S01]  /*2d40*/  S2UR UR10, SR_CgaCtaId ;  /* 0x00000000000a79c3 */ /* 0x000f620000008800 */
[----:B------:R-:W-:Y:S01]  /*2d50*/  UMOV UR9, 0x400 ;  /* 0x0000040000097882 */ /* 0x000fe20000000000 */
[----:B------:R-:W-:Y:S02]  /*2d60*/  SHF.L.U32 R43, R43, 0x10, RZ ;  /* 0x000000102b2b7819 */ /* 0x000fe400000006ff */
[----:B------:R-:W-:Y:S02]  /*2d70*/  SHF.L.U32 R40, R40, 0x10, RZ ;  /* 0x0000001028287819 */ /* 0x000fe400000006ff */
[----:B-1--4-:R-:W-:Y:S01]  /*2d80*/  SHF.L.U32 R10, R36, 0x10, RZ ;  /* 0x00000010240a7819 */ /* 0x012fe200000006ff */
[----:B------:R-:W-:Y:S01]  /*2d90*/  FADD.FTZ R43, R43, -UR32 ;  /* 0x800000202b2b7e21 */ /* 0x000fe20008010000 */
[----:B------:R-:W-:Y:S01]  /*2da0*/  SHF.L.U32 R42, R42, 0x10, RZ ;  /* 0x000000102a2a7819 */ /* 0x000fe200000006ff */
[----:B------:R-:W-:Y:S01]  /*2db0*/  FADD.FTZ R40, R40, -UR32 ;  /* 0x8000002028287e21 */ /* 0x000fe20008010000 */
[----:B------:R-:W-:Y:S01]  /*2dc0*/  SHF.L.U32 R41, R41, 0x10, RZ ;  /* 0x0000001029297819 */ /* 0x000fe200000006ff */
[----:B------:R-:W-:Y:S01]  /*2dd0*/  FADD.FTZ R10, R10, -UR32 ;  /* 0x800000200a0a7e21 */ /* 0x000fe20008010000 */
[----:B------:R-:W-:Y:S01]  /*2de0*/  FMUL.FTZ R43, R43, UR22 ;  /* 0x000000162b2b7c20 */ /* 0x000fe20008410000 */
[----:B------:R-:W-:Y:S01]  /*2df0*/  FMUL.FTZ R40, R40, UR22 ;  /* 0x0000001628287c20 */ /* 0x000fe20008410000 */
[----:B-----5:R-:W-:-:S09]  /*2e00*/  ULEA UR9, UR10, UR9, 0x18 ;  /* 0x000000090a097291 */ /* 0x020fd2000f8ec0ff */
[----:B------:R-:W-:Y:S01]  /*2e10*/  @!P3 STS.64 [UR9+0x48], R32 ;  /* 0x00004820ff00b988 */ /* 0x000fe20008000a09 */
[----:B------:R-:W-:Y:S06]  /*2e20*/  BAR.SYNC.DEFER_BLOCKING 0x0 ;  /* 0x0000000000007b1d */ /* 0x000fec0000010000 */
[----:B------:R-:W1:Y:S01]  /*2e30*/  LDS.64 R8, [UR9+0x48] ;  /* 0x00004809ff087984 */ /* 0x000e620008000a00 */
[----:B------:R-:W1:Y:S02]  /*2e40*/  LDCU UR9, c[0x0][0x42c] ;  /* 0x00008580ff0977ac */ /* 0x000e640008000800 */
[----:B-1----:R-:W-:Y:S01]  /*2e50*/  FMUL.FTZ R4, R8, UR9 ;  /* 0x0000000908047c20 */ /* 0x002fe20008410000 */
[----:B------:R-:W-:Y:S01]  /*2e60*/  SHF.L.U32 R8, R39, 0x10, RZ ;  /* 0x0000001027087819 */ /* 0x000fe200000006ff */
[----:B------:R-:W-:-:S04]  /*2e70*/  FMUL.FTZ R9, R9, UR9 ;  /* 0x0000000909097c20 */ /* 0x000fc80008410000 */
[----:B------:R-:W-:Y:S01]  /*2e80*/  FADD.FTZ R8, R8, -UR32 ;  /* 0x8000002008087e21 */ /* 0x000fe20008010000 */
[----:B------:R-:W-:Y:S06]  /*2e90*/  @!P2 BRA `(.L_x_226) ;  /* 0x000000000048a947 */ /* 0x000fec0003800000 */
[----:B------:R-:W-:Y:S01]  /*2ea0*/  FFMA.FTZ R11, R5, R43, R34 ;  /* 0x0000002b050b7223 */ /* 0x000fe20000010022 */
[----:B------:R-:W-:-:S03]  /*2eb0*/  FFMA.FTZ R12, R6, R40, R35 ;  /* 0x00000028060c7223 */ /* 0x000fc60000010023 */
[----:B------:R-:W-:Y:S01]  /*2ec0*/  FMUL.FTZ R13, R11, -1.4426950216293334961 ;  /* 0xbfb8aa3b0b0d7820 */ /* 0x000fe20000410000 */
[----:B------:R-:W-:-:S05]  /*2ed0*/  FMUL.FTZ R16, R12, -1.4426950216293334961 ;  /* 0xbfb8aa3b0c107820 */ /* 0x000fca0000410000 */
[----:B------:R-:W2:Y:S04]  /*2ee0*/  MUFU.EX2 R13, R13 ;  /* 0x0000000d000d7308 */ /* 0x000ea80000000800 */
[----:B------:R-:W1:Y:S01]  /*2ef0*/  MUFU.EX2 R16, R16 ;  /* 0x0000001000107308 */ /* 0x000e620000000800 */
[----:B--2---:R-:W-:Y:S01]  /*2f00*/  FADD.FTZ R14, R13, 1 ;  /* 0x3f8000000d0e7421 */ /* 0x004fe20000010000 */
[----:B-1----:R-:W-:-:S03]  /*2f10*/  FADD.FTZ R17, R16, 1 ;  /* 0x3f80000010117421 */ /* 0x002fc60000010000 */
[----:B------:R-:W1:Y:S08]  /*2f20*/  MUFU.RCP R15, R14 ;  /* 0x0000000e000f7308 */ /* 0x000e700000001000 */
[----:B------:R-:W2:Y:S01]  /*2f30*/  MUFU.RCP R18, R17 ;  /* 0x0000001100127308 */ /* 0x000ea20000001000 */
[----:B-1----:R-:W-:Y:S01]  /*2f40*/  FADD.FTZ R20, -R15, 1 ;  /* 0x3f8000000f147421 */ /* 0x002fe20000010100 */
[----:B------:R-:W-:-:S03]  /*2f50*/  FMUL.FTZ R42, R42, R15 ;  /* 0x0000000f2a2a7220 */ /* 0x000fc60000410000 */
[----:B------:R-:W-:Y:S01]  /*2f60*/  FFMA.FTZ R11, R11, R20, 1 ;  /* 0x3f8000000b0b7423 */ /* 0x000fe20000010014 */
[----:B--2---:R-:W-:Y:S01]  /*2f70*/  FADD.FTZ R19, -R18, 1 ;  /* 0x3f80000012137421 */ /* 0x004fe20000010100 */
[----:B------:R-:W-:Y:S02]  /*2f80*/  FMUL.FTZ R41, R41, R18 ;  /* 0x0000001229297220 */ /* 0x000fe40000410000 */
[----:B------:R-:W-:Y:S01]  /*2f90*/  FMUL.FTZ R42, R42, R11 ;  /* 0x0000000b2a2a7220 */ /* 0x000fe20000410000 */
[----:B------:R-:W-:-:S04]  /*2fa0*/  FFMA.FTZ R12, R12, R19, 1 ;  /* 0x3f8000000c0c7423 */ /* 0x000fc80000010013 */
[----:B------:R-:W-:-:S07]  /*2fb0*/  FMUL.FTZ R41, R41, R12 ;  /* 0x0000000c29297220 */ /* 0x000fce0000410000 */
.L_x_226:
[----:B------:R-:W-:Y:S04]  /*2fc0*/  BSSY.RECONVERGENT B0, `(.L_x_227) ;  /* 0x0000015000007945 */ /* 0x000fe80003800200 */
[----:B------:R-:W-:Y:S05]  /*2fd0*/  @P0 BRA `(.L_x_228) ;  /* 0x00000000004c0947 */ /* 0x000fea0003800000 */
[----:B------:R-:W1:Y:S01]  /*2fe0*/  LDCU.64 UR12, c[0x0][0x3f8] ;  /* 0x00007f00ff0c77ac */ /* 0x000e620008000a00 */
[C---:B------:R-:W-:Y:S01]  /*2ff0*/  FFMA.FTZ R12, R4.reuse, R43, R9 ;  /* 0x0000002b040c7223 */ /* 0x040fe20000010009 */
[----:B--2---:R-:W-:Y:S01]  /*3000*/  SHF.R.S32.HI R14, RZ, 0x1f, R47 ;  /* 0x0000001fff0e7819 */ /* 0x004fe2000001142f */
[----:B------:R-:W-:Y:S01]  /*3010*/  FFMA.FTZ R11, R4, R40, R9 ;  /* 0x00000028040b7223 */ /* 0x000fe20000010009 */
[----:B------:R-:W2:Y:S01]  /*3020*/  LDCU.64 UR10, c[0x0][0x380] ;  /* 0x00007000ff0a77ac */ /* 0x000ea20008000a00 */
[----:B------:R-:W-:Y:S01]  /*3030*/  FFMA.FTZ R42, R5, R42, -R12 ;  /* 0x0000002a052a7223 */ /* 0x000fe2000001080c */
[----:B------:R-:W-:Y:S01]  /*3040*/  MOV R12, R48 ;  /* 0x00000030000c7202 */ /* 0x000fe20000000f00 */
[----:B------:R-:W-:Y:S01]  /*3050*/  FFMA.FTZ R11, R6, R41, -R11 ;  /* 0x00000029060b7223 */ /* 0x000fe2000001080b */
[----:B------:R-:W-:Y:S01]  /*3060*/  MOV R13, R51 ;  /* 0x00000033000d7202 */ /* 0x000fe20000000f00 */
[----:B------:R-:W-:Y:S02]  /*3070*/  FMUL.FTZ R42, R42, UR22 ;  /* 0x000000162a2a7c20 */ /* 0x000fe40008410000 */
[----:B------:R-:W-:-:S05]  /*3080*/  FMUL.FTZ R11, R11, UR22 ;  /* 0x000000160b0b7c20 */ /* 0x000fca0008410000 */
[----:B------:R-:W-:Y:S01]  /*3090*/  F2FP.BF16.F32.PACK_AB R11, R11, R42 ;  /* 0x0000002a0b0b723e */ /* 0x000fe200000010ff */
[----:B-1----:R-:W-:Y:S02]  /*30a0*/  IMAD R14, R14, UR12, RZ ;  /* 0x0000000c0e0e7c24 */ /* 0x002fe4000f8e02ff */
[----:B------:R-:W-:-:S04]  /*30b0*/  IMAD.WIDE.U32 R12, R47, UR12, R12 ;  /* 0x0000000c2f0c7c25 */ /* 0x000fc8000f8e000c */
[----:B------:R-:W-:Y:S01]  /*30c0*/  IMAD R15, R47, UR13, R14 ;  /* 0x0000000d2f0f7c24 */ /* 0x000fe2000f8e020e */
[----:B--2---:R-:W-:-:S04]  /*30d0*/  LEA R14, P0, R12, UR10, 0x1 ;  /* 0x0000000a0c0e7c11 */ /* 0x004fc8000f8008ff */
[----:B------:R-:W-:-:S04]  /*30e0*/  IADD3 R15, PT, PT, R13, R15, RZ ;  /* 0x0000000f0d0f7210 */ /* 0x000fc80007ffe0ff */
[----:B------:R-:W-:-:S05]  /*30f0*/  LEA.HI.X R15, R12, UR11, R15, 0x1, P0 ;  /* 0x0000000b0c0f7c11 */ /* 0x000fca00080f0c0f */
[----:B------:R1:W-:Y:S02]  /*3100*/  STG.E desc[UR16][R14.64], R11 ;  /* 0x0000000b0e007986 */ /* 0x0003e4000c101910 */
.L_x_228:
[----:B------:R-:W-:Y:S05]  /*3110*/  BSYNC.RECONVERGENT B0 ;  /* 0x0000000000007941 */ /* 0x000fea0003800200 */
.L_x_227:
[----:B------:R-:W-:Y:S01]  /*3120*/  UISETP.NE.AND UP1, UPT, UR20, URZ, UPT ;  /* 0x000000ff1400728c */ /* 0x000fe2000bf25270 */
[----:B------:R-:W-:Y:S01]  /*3130*/  SHF.L.U32 R38, R38, 0x10, RZ ;  /* 0x0000001026267819 */ /* 0x000fe200000006ff */
        /* <DEDUP_REMOVED lines=8> */
[----:B------:R-:W4:Y:S04]  /*31c0*/  MUFU.EX2 R8, R8 ;  /* 0x0000000800087308 */ /* 0x000f280000000800 */
[----:B------:R-:W5:Y:S01]  /*31d0*/  MUFU.EX2 R12, R12 ;  /* 0x0000000c000c7308 */ /* 0x000f620000000800 */
[----:B----4-:R-:W-:Y:S01]  /*31e0*/  FADD.FTZ R10, R8, 1 ;  /* 0x3f800000080a7421 */ /* 0x010fe20000010000 */
[----:B-----5:R-:W-:-:S03]  /*31f0*/  FADD.FTZ R13, R12, 1 ;  /* 0x3f8000000c0d7421 */ /* 0x020fc60000010000 */
[----:B-1----:R-:W1:Y:S08]  /*3200*/  MUFU.RCP R11, R10 ;  /* 0x0000000a000b7308 */ /* 0x002e700000001000 */
[----:B--2---:R-:W2:Y:S01]  /*3210*/  MUFU.RCP R14, R13 ;  /* 0x0000000d000e7308 */ /* 0x004ea20000001000 */
        /* <DEDUP_REMOVED lines=8> */
.L_x_229:
[----:B------:R-:W4:Y:S01]  /*32a0*/  LDCU.64 UR10, c[0x0][0x400] ;  /* 0x00008000ff0a77ac */ /* 0x000f220008000a00 */
[C-C-:B------:R-:W-:Y:S01]  /*32b0*/  FFMA.FTZ R8, R4.reuse, R17, R9.reuse ;  /* 0x0000001104087223 */ /* 0x140fe20000010009 */
[----:B------:R-:W-:Y:S01]  /*32c0*/  FFMA.FTZ R9, R4, R18, R9 ;  /* 0x0000001204097223 */ /* 0x000fe20000010009 */
[----:B------:R-:W-:Y:S02]  /*32d0*/  BSSY.RECONVERGENT B0, `(.L_x_230) ;  /* 0x0000013000007945 */ /* 0x000fe40003800200 */
[----:B------:R-:W-:Y:S01]  /*32e0*/  FFMA.FTZ R8, R5, R38, -R8 ;  /* 0x0000002605087223 */ /* 0x000fe20000010808 */
[----:B------:R-:W-:-:S03]  /*32f0*/  FFMA.FTZ R9, R6, R37, -R9 ;  /* 0x0000002506097223 */ /* 0x000fc60000010809 */
[----:B------:R-:W-:Y:S01]  /*3300*/  FMUL.FTZ R8, R8, UR22 ;  /* 0x0000001608087c20 */ /* 0x000fe20008410000 */
[----:B------:R-:W-:Y:S01]  /*3310*/  FMUL.FTZ R9, R9, UR22 ;  /* 0x0000001609097c20 */ /* 0x000fe20008410000 */
[----:B----4-:R-:W-:-:S04]  /*3320*/  ISETP.GE.U32.AND P0, PT, R44, UR10, PT ;  /* 0x0000000a2c007c0c */ /* 0x010fc8000bf06070 */
[----:B------:R-:W-:-:S13]  /*3330*/  ISETP.GE.AND.EX P0, PT, R3, UR11, PT, P0 ;  /* 0x0000000b03007c0c */ /* 0x000fda000bf06300 */
[----:B------:R-:W-:Y:S05]  /*3340*/  @P0 BRA `(.L_x_231) ;  /* 0x00000000002c0947 */ /* 0x000fea0003800000 */
[----:B------:R-:W4:Y:S01]  /*3350*/  LDCU.64 UR10, c[0x0][0x3f8] ;  /* 0x00007f00ff0a77ac */ /* 0x000f220008000a00 */
[----:B------:R-:W-:Y:S02]  /*3360*/  MOV R49, R51 ;  /* 0x0000003300317202 */ /* 0x000fe40000000f00 */
[----:B------:R-:W-:Y:S01]  /*3370*/  F2FP.BF16.F32.PACK_AB R9, R9, R8 ;  /* 0x000000080909723e */ /* 0x000fe200000010ff */
[----:B------:R-:W5:Y:S01]  /*3380*/  LDCU.64 UR12, c[0x0][0x380] ;  /* 0x00007000ff0c77ac */ /* 0x000f620008000a00 */
[----:B----4-:R-:W-:Y:S02]  /*3390*/  IMAD R5, R3, UR10, RZ ;  /* 0x0000000a03057c24 */ /* 0x010fe4000f8e02ff */
[----:B------:R-:W-:-:S04]  /*33a0*/  IMAD.WIDE.U32 R48, R44, UR10, R48 ;  /* 0x0000000a2c307c25 */ /* 0x000fc8000f8e0030 */
[----:B------:R-:W-:Y:S01]  /*33b0*/  IMAD R5, R44, UR11, R5 ;  /* 0x0000000b2c057c24 */ /* 0x000fe2000f8e0205 */
[----:B-----5:R-:W-:-:S04]  /*33c0*/  LEA R4, P0, R48, UR12, 0x1 ;  /* 0x0000000c30047c11 */ /* 0x020fc8000f8008ff */
[----:B------:R-:W-:-:S04]  /*33d0*/  IADD3 R5, PT, PT, R49, R5, RZ ;  /* 0x0000000531057210 */ /* 0x000fc80007ffe0ff */
[----:B------:R-:W-:-:S05]  /*33e0*/  LEA.HI.X R5, R48, UR13, R5, 0x1, P0 ;  /* 0x0000000d30057c11 */ /* 0x000fca00080f0c05 */
[----:B------:R4:W-:Y:S02]  /*33f0*/  STG.E desc[UR16][R4.64], R9 ;  /* 0x0000000904007986 */ /* 0x0009e4000c101910 */
.L_x_231:
[----:B------:R-:W-:Y:S05]  /*3400*/  BSYNC.RECONVERGENT B0 ;  /* 0x0000000000007941 */ /* 0x000fea0003800200 */
.L_x_230:
[----:B------:R-:W-:Y:S02]  /*3410*/  UIADD3 UR8, UPT, UPT, UR18, UR8, URZ ;  /* 0x0000000812087290 */ /* 0x000fe4000fffe0ff */
[----:B------:R-:W-:Y:S02]  /*3420*/  UIADD3 UR4, UPT, UPT, UR4, 0x1, URZ ;  /* 0x0000000104047890 */ /* 0x000fe4000fffe0ff */
[----:B------:R-:W-:-:S09]  /*3430*/  UISETP.GE.AND UP1, UPT, UR8, UR6, UPT ;  /* 0x000000060800728c */ /* 0x000fd2000bf26270 */
[----:B------:R-:W-:Y:S05]  /*3440*/  BRA.U !UP1, `(.L_x_232) ;  /* 0xffffffcd09947547 */ /* 0x000fea000b83ffff */
.L_x_207:
[----:B----4-:R-:W4:Y:S01]  /*3450*/  LDC R4, c[0x0][0x370] ;  /* 0x0000dc00ff047b82 */ /* 0x010f220000000800 */
[----:B------:R-:W-:Y:S01]  /*3460*/  ISETP.NE.AND P2, PT, R7, RZ, PT ;  /* 0x000000ff0700720c */ /* 0x000fe20003f45270 */
[----:B------:R-:W-:Y:S06]  /*3470*/  BSSY.RECONVERGENT B0, `(.L_x_233) ;  /* 0x0000011000007945 */ /* 0x000fec0003800200 */
[----:B------:R-:W5:Y:S08]  /*3480*/  LDC R9, c[0x0][0x374] ;  /* 0x0000dd00ff097b82 */ /* 0x000f700000000800 */
[----:B------:R-:W0:Y:S01]  /*3490*/  LDC.64 R2, c[0x0][0x3c8] ;  /* 0x0000f200ff027b82 */ /* 0x000e220000000a00 */
[----:B----4-:R-:W-:-:S02]  /*34a0*/  IADD3 R5, PT, PT, R4, -0x1, RZ ;  /* 0xffffffff04057810 */ /* 0x010fc40007ffe0ff */
[----:B------:R-:W-:Y:S02]  /*34b0*/  ISETP.NE.AND P1, PT, R4, 0x1, PT ;  /* 0x000000010400780c */ /* 0x000fe40003f25270 */
[----:B-----5:R-:W-:-:S04]  /*34c0*/  IADD3 R0, PT, PT, R9, -0x1, RZ ;  /* 0xffffffff09007810 */ /* 0x020fc80007ffe0ff */
[----:B------:R-:W-:Y:S02]  /*34d0*/  ISETP.NE.AND P0, PT, R0, UR5, PT ;  /* 0x0000000500007c0c */ /* 0x000fe4000bf05270 */
[----:B------:R-:W-:Y:S02]  /*34e0*/  SHF.L.U32 R0, R9, 0x1, RZ ;  /* 0x0000000109007819 */ /* 0x000fe400000006ff */
[----:B------:R-:W-:Y:S02]  /*34f0*/  ISETP.NE.OR P0, PT, R5, UR15, P0 ;  /* 0x0000000f05007c0c */ /* 0x000fe40008705670 */
[----:B------:R-:W-:-:S05]  /*3500*/  SEL R5, R0, RZ, P1 ;  /* 0x000000ff00057207 */ /* 0x000fca0000800000 */
[----:B0-----:R-:W-:Y:S01]  /*3510*/  IMAD.WIDE.U32 R2, R5, 0x4, R2 ;  /* 0x0000000405027825 */ /* 0x001fe200078e0002 */
[----:B------:R-:W-:Y:S06]  /*3520*/  @P2 BRA `(.L_x_234) ;  /* 0x0000000000142947 */ /* 0x000fec0003800000 */
[----:B------:R-:W-:Y:S01]  /*3530*/  HFMA2 R5, -RZ, RZ, 0, 5.9604644775390625e-08 ;  /* 0x00000001ff057431 */ /* 0x000fe200000001ff */
[----:B------:R-:W-:Y:S06]  /*3540*/  MEMBAR.ALL.GPU ;  /* 0x0000000000007992 */ /* 0x000fec000000a000 */
[----:B------:R-:W-:-:S00]  /*3550*/  ERRBAR ;  /* 0x00000000000079ab */ /* 0x000fc00000000000 */
[----:B------:R-:W-:Y:S06]  /*3560*/  CGAERRBAR ;  /* 0x00000000000075ab */ /* 0x000fec0000000000 */
[----:B------:R0:W-:Y:S02]  /*3570*/  REDG.E.ADD.S32.STRONG.GPU desc[UR16][R2.64], R5 ;  /* 0x000000050200798e */ /* 0x0001e4000c12e310 */
.L_x_234:
[----:B------:R-:W-:Y:S05]  /*3580*/  BSYNC.RECONVERGENT B0 ;  /* 0x0000000000007941 */ /* 0x000fea0003800200 */
.L_x_233:
[----:B------:R-:W-:Y:S05]  /*3590*/  @P0 EXIT ;  /* 0x000000000000094d */ /* 0x000fea0003800000 */
[----:B------:R-:W-:Y:S05]  /*35a0*/  @P2 BRA `(.L_x_235) ;  /* 0x0000000000202947 */ /* 0x000fea0003800000 */
[----:B------:R-:W-:-:S05]  /*35b0*/  IMAD R0, R4, R9, RZ ;  /* 0x0000000904007224 */ /* 0x000fca00078e02ff */
[----:B------:R-:W-:-:S13]  /*35c0*/  ISETP.NE.AND P0, PT, R0, -0x1, PT ;  /* 0xffffffff0000780c */ /* 0x000fda0003f05270 */
[----:B------:R-:W-:Y:S05]  /*35d0*/  @!P0 BRA `(.L_x_235) ;  /* 0x0000000000148947 */ /* 0x000fea0003800000 */
.L_x_236:
[----:B0-----:R-:W4:Y:S04]  /*35e0*/  LDG.E.STRONG.GPU R5, desc[UR16][R2.64] ;  /* 0x0000001002057981 */ /* 0x001f28000c1ef900 */
[----:B----4-:R-:W-:Y:S01]  /*35f0*/  CCTL.IVALL ;  /* 0x00000000ff00798f */ /* 0x010fe20002000000 */
[----:B------:R-:W-:Y:S05]  /*3600*/  YIELD ;  /* 0x0000000000007946 */ /* 0x000fea0003800000 */
[----:B------:R-:W-:-:S13]  /*3610*/  ISETP.NE.AND P0, PT, R5, R0, PT ;  /* 0x000000000500720c */ /* 0x000fda0003f05270 */
[----:B------:R-:W-:Y:S05]  /*3620*/  @P0 BRA `(.L_x_236) ;  /* 0xfffffffc00ec0947 */ /* 0x000fea000383ffff */
.L_x_235:
[----:B------:R-:W-:Y:S05]  /*3630*/  WARPSYNC.ALL ;  /* 0x0000000000007948 */ /* 0x000fea0003800000 */
[----:B0-----:R-:W0:Y:S08]  /*3640*/  LDC.64 R4, c[0x0][0x3f8] ;  /* 0x0000fe00ff047b82 */ /* 0x001e300000000a00 */
        /* <DEDUP_REMOVED lines=11> */
[----:B------:R-:W-:-:S03]  /*3700*/  ISETP.GT.U32.AND P0, PT, R0, R9, PT ;  /* 0x000000090000720c */ /* 0x000fc60003f04070 */
[----:B------:R-:W-:-:S05]  /*3710*/  IMAD.X R6, RZ, RZ, R10, P1 ;  /* 0x000000ffff067224 */ /* 0x000fca00008e060a */
        /* <DEDUP_REMOVED lines=8> */
[----:B-1----:R-:W-:-:S04]  /*37a0*/  IADD3 R11, P0, P1, R2, -R6, -R7 ;  /* 0x80000006020b7210 */ /* 0x002fc8000791e807 */
[----:B------:R-:W-:-:S04]  /*37b0*/  IADD3.X R2, PT, PT, R9, -0x1, ~R10, P0, P1 ;  /* 0xffffffff09027810 */ /* 0x000fc800007e2c0a */
[--C-:B------:R-:W-:Y:S02]  /*37c0*/  SHF.R.U32.HI R17, RZ, 0x5, R2.reuse ;  /* 0x00000005ff117819 */ /* 0x100fe40000011602 */
[----:B------:R-:W-:-:S03]  /*37d0*/  SHF.R.U64 R11, R11, 0x5, R2 ;  /* 0x000000050b0b7819 */ /* 0x000fc60000001202 */
[----:B------:R-:W-:-:S04]  /*37e0*/  IMAD.WIDE.U32 R8, R17, -0x6db6db6d, RZ ;  /* 0x9249249311087825 */ /* 0x000fc800078e00ff */
[----:B------:R-:W-:-:S04]  /*37f0*/  IMAD.WIDE.U32 R12, P0, R11, 0x24924924, R8 ;  /* 0x249249240b0c7825 */ /* 0x000fc80007800008 */
[----:B------:R-:W-:Y:S01]  /*3800*/  IMAD.WIDE.U32 R8, R11, -0x6db6db6d, RZ ;  /* 0x924924930b087825 */ /* 0x000fe200078e00ff */
[----:B------:R-:W-:Y:S02]  /*3810*/  IADD3.X R15, PT, PT, RZ, RZ, RZ, P0, !PT ;  /* 0x000000ffff0f7210 */ /* 0x000fe400007fe4ff */
[----:B--2---:R-:W-:Y:S01]  /*3820*/  MOV R14, R13 ;  /* 0x0000000d000e7202 */ /* 0x004fe20000000f00 */
[----:B------:R-:W-:Y:S01]  /*3830*/  IMAD R11, R5, 0x3, RZ ;  /* 0x00000003050b7824 */ /* 0x000fe200078e02ff */
[----:B------:R-:W-:Y:S01]  /*3840*/  IADD3 RZ, P0, PT, R9, R12, RZ ;  /* 0x0000000c09ff7210 */ /* 0x000fe20007f1e0ff */
[----:B------:R-:W-:-:S04]  /*3850*/  IMAD.WIDE.U32 R12, R4, 0x3, RZ ;  /* 0x00000003040c7825 */ /* 0x000fc800078e00ff */
[----:B------:R-:W-:Y:S01]  /*3860*/  IMAD.WIDE.U32.X R8, R17, 0x24924924, R14, P0 ;  /* 0x2492492411087825 */ /* 0x000fe200000e040e */
[----:B------:R-:W-:Y:S02]  /*3870*/  IADD3 R11, PT, PT, R13, R11, RZ ;  /* 0x0000000b0d0b7210 */ /* 0x000fe40007ffe0ff */
[----:B------:R-:W-:Y:S02]  /*3880*/  IADD3 R6, P0, PT, R6, R8, RZ ;  /* 0x0000000806067210 */ /* 0x000fe40007f1e0ff */
[----:B------:R-:W-:Y:S02]  /*3890*/  LEA.HI R28, P2, R11, R12, RZ, 0x1 ;  /* 0x0000000c0b1c7211 */ /* 0x000fe400078508ff */
[----:B------:R-:W-:Y:S02]  /*38a0*/  LOP3.LUT R2, R6, 0x3, RZ, 0xc0, !PT ;  /* 0x0000000306027812 */ /* 0x000fe400078ec0ff */
[----:B------:R-:W-:Y:S02]  /*38b0*/  IADD3.X R8, PT, PT, RZ, R9, RZ, P0, !PT ;  /* 0x00000009ff087210 */ /* 0x000fe400007fe4ff */
[----:B------:R-:W-:-:S02]  /*38c0*/  ISETP.NE.U32.AND P1, PT, R2, 0x3, PT ;  /* 0x000000030200780c */ /* 0x000fc40003f25070 */
[----:B------:R-:W-:Y:S02]  /*38d0*/  ISETP.GE.U32.AND P0, PT, R6, 0x3, PT ;  /* 0x000000030600780c */ /* 0x000fe40003f06070 */
[----:B------:R-:W-:Y:S02]  /*38e0*/  ISETP.NE.AND.EX P1, PT, RZ, RZ, PT, P1 ;  /* 0x000000ffff00720c */ /* 0x000fe40003f25310 */
[----:B------:R-:W-:Y:S02]  /*38f0*/  IADD3.X R11, PT, PT, RZ, R11, RZ, P2, !PT ;  /* 0x0000000bff0b7210 */ /* 0x000fe400017fe4ff */
[----:B------:R-:W-:Y:S02]  /*3900*/  ISETP.GE.U32.AND.EX P0, PT, R8, RZ, PT, P0 ;  /* 0x000000ff0800720c */ /* 0x000fe40003f06100 */
[--C-:B------:R-:W-:Y:S02]  /*3910*/  SHF.R.S64 R28, R28, 0x1, R11.reuse ;  /* 0x000000011c1c7819 */ /* 0x100fe4000000100b */
[----:B------:R-:W-:-:S05]  /*3920*/  SHF.R.S32.HI R35, RZ, 0x1, R11 ;  /* 0x00000001ff237819 */ /* 0x000fca000001140b */
[----:B------:R-:W-:Y:S05]  /*3930*/  @!P1 BRA `(.L_x_238) ;  /* 0x0000000000e49947 */ /* 0x000fea0003800000 */
[----:B------:R-:W0:Y:S01]  /*3940*/  LDCU.64 UR6, c[0x0][0x3d8] ;  /* 0x00007b00ff0677ac */ /* 0x000e220008000a00 */
[----:B------:R-:W-:Y:S02]  /*3950*/  IADD3 R11, PT, PT, R6, 0x1, RZ ;  /* 0x00000001060b7810 */ /* 0x000fe40007ffe0ff */
[----:B------:R-:W-:Y:S01]  /*3960*/  MOV R8, R7 ;  /* 0x0000000700087202 */ /* 0x000fe20000000f00 */
[----:B------:R-:W1:Y:S01]  /*3970*/  LDCU.64 UR8, c[0x0][0x390] ;  /* 0x00007200ff0877ac */ /* 0x000e620008000a00 */
[----:B------:R-:W-:Y:S02]  /*3980*/  LOP3.LUT R11, R11, 0x3, RZ, 0xc0, !PT ;  /* 0x000000030b0b7812 */ /* 0x000fe400078ec0ff */
[----:B------:R-:W-:Y:S01]  /*3990*/  MOV R9, R10 ;  /* 0x0000000a00097202 */ /* 0x000fe20000000f00 */
[----:B------:R-:W2:Y:S01]  /*39a0*/  LDCU.64 UR10, c[0x0][0x388] ;  /* 0x00007100ff0a77ac */ /* 0x000ea20008000a00 */
[C---:B------:R-:W-:Y:S02]  /*39b0*/  SHF.L.U32 R22, R7.reuse, 0x2, RZ ;  /* 0x0000000207167819 */ /* 0x040fe400000006ff */
[----:B------:R-:W-:Y:S01]  /*39c0*/  SHF.L.U64.HI R23, R7, 0x2, R10 ;  /* 0x0000000207177819 */ /* 0x000fe2000001020a */
[----:B------:R-:W-:Y:S01]  /*39d0*/  IMAD.WIDE.U32 R8, R11, 0xe0, R8 ;  /* 0x000000e00b087825 */ /* 0x000fe200078e0008 */
[----:B------:R-:W-:Y:S01]  /*39e0*/  UMOV UR4, URZ ;  /* 0x000000ff00047c82 */ /* 0x000fe20008000000 */
[----:B------:R-:W-:-:S02]  /*39f0*/  SHF.L.U32 R31, R5, 0x2, RZ ;  /* 0x00000002051f7819 */ /* 0x000fc400000006ff */
[----:B---3--:R-:W-:Y:S02]  /*3a00*/  SHF.L.U64.HI R33, R0, 0x2, R3 ;  /* 0x0000000200217819 */ /* 0x008fe40000010203 */
[C---:B0-----:R-:W-:Y:S02]  /*3a10*/  IADD3 R27, P1, PT, R22.reuse, UR6, RZ ;  /* 0x00000006161b7c10 */ /* 0x041fe4000ff3e0ff */
[----:B------:R-:W-:Y:S02]  /*3a20*/  IADD3 R10, PT, PT, R9, UR4, RZ ;  /* 0x00000004090a7c10 */ /* 0x000fe4000fffe0ff */
[----:B-1----:R-:W-:Y:S02]  /*3a30*/  IADD3 R24, P2, PT, R22, UR8, RZ ;  /* 0x0000000816187c10 */ /* 0x002fe4000ff5e0ff */
[----:B------:R-:W-:Y:S01]  /*3a40*/  MOV R7, R8 ;  /* 0x0000000800077202 */ /* 0x000fe20000000f00 */
[----:B------:R-:W-:Y:S01]  /*3a50*/  IMAD.WIDE.U32 R8, R4, 0x4, RZ ;  /* 0x0000000404087825 */ /* 0x000fe200078e00ff */
[----:B------:R-:W-:-:S02]  /*3a60*/  IADD3.X R26, PT, PT, R23, UR7, RZ, P1, !PT ;  /* 0x00000007171a7c10 */ /* 0x000fc40008ffe4ff */
[C---:B------:R-:W-:Y:S02]  /*3a70*/  IADD3.X R25, PT, PT, R23.reuse, UR9, RZ, P2, !PT ;  /* 0x0000000917197c10 */ /* 0x040fe400097fe4ff */
[----:B--2---:R-:W-:Y:S02]  /*3a80*/  IADD3 R22, P1, PT, R22, UR10, RZ ;  /* 0x0000000a16167c10 */ /* 0x004fe4000ff3e0ff */
[----:B------:R-:W-:Y:S02]  /*3a90*/  IADD3 R6, P2, PT, RZ, -R11, RZ ;  /* 0x8000000bff067210 */ /* 0x000fe40007f5e0ff */
[----:B------:R-:W-:Y:S02]  /*3aa0*/  IADD3.X R23, PT, PT, R23, UR11, RZ, P1, !PT ;  /* 0x0000000b17177c10 */ /* 0x000fe40008ffe4ff */
[----:B------:R-:W-:Y:S02]  /*3ab0*/  SHF.L.U64.HI R29, R28, 0x2, R35 ;  /* 0x000000021c1d7819 */ /* 0x000fe40000010223 */
[----:B------:R-:W-:-:S02]  /*3ac0*/  IADD3 R31, PT, PT, R9, R31, RZ ;  /* 0x0000001f091f7210 */ /* 0x000fc40007ffe0ff */
[----:B------:R-:W-:-:S07]  /*3ad0*/  IADD3.X R20, PT, PT, RZ, -0x1, RZ, P2, !PT ;  /* 0xffffffffff147810 */ /* 0x000fce00017fe4ff */
.L_x_239:
[-C--:B0-----:R-:W-:Y:S02]  /*3ae0*/  LEA R14, P1, R0, R27.reuse, 0x2 ;  /* 0x0000001b000e7211 */ /* 0x081fe400078210ff */
[----:B------:R-:W-:Y:S02]  /*3af0*/  LEA R18, P3, R28, R27, 0x2 ;  /* 0x0000001b1c127211 */ /* 0x000fe400078610ff */
[----:B------:R-:W-:Y:S02]  /*3b00*/  IADD3 R16, P2, PT, R27, R8, RZ ;  /* 0x000000081b107210 */ /* 0x000fe40007f5e0ff */
[----:B------:R-:W-:Y:S02]  /*3b10*/  IADD3.X R15, PT, PT, R26, R33, RZ, P1, !PT ;  /* 0x000000211a0f7210 */ /* 0x000fe40000ffe4ff */
[----:B------:R-:W-:Y:S02]  /*3b20*/  MOV R12, R27 ;  /* 0x0000001b000c7202 */ /* 0x000fe40000000f00 */
[----:B------:R-:W-:-:S02]  /*3b30*/  MOV R13, R26 ;  /* 0x0000001a000d7202 */ /* 0x000fc40000000f00 */
[C---:B------:R-:W-:Y:S01]  /*3b40*/  IADD3.X R19, PT, PT, R26.reuse, R29, RZ, P3, !PT ;  /* 0x0000001d1a137210 */ /* 0x040fe20001ffe4ff */
[----:B------:R0:W2:Y:S01]  /*3b50*/  LDG.E R15, desc[UR16][R14.64] ;  /* 0x000000100e0f7981 */ /* 0x0000a2000c1e1900 */
[----:B------:R-:W-:-:S03]  /*3b60*/  IADD3.X R17, PT, PT, R26, R31, RZ, P2, !PT ;  /* 0x0000001f1a117210 */ /* 0x000fc600017fe4ff */
[----:B------:R1:W2:Y:S04]  /*3b70*/  LDG.E R2, desc[UR16][R12.64] ;  /* 0x000000100c027981 */ /* 0x0002a8000c1e1900 */
[----:B------:R-:W3:Y:S04]  /*3b80*/  LDG.E R16, desc[UR16][R16.64] ;  /* 0x0000001010107981 */ /* 0x000ee8000c1e1900 */
[----:B------:R-:W3:Y:S01]  /*3b90*/  LDG.E R19, desc[UR16][R18.64] ;  /* 0x0000001012137981 */ /* 0x000ee2000c1e1900 */
[----:B0-----:R-:W-:Y:S01]  /*3ba0*/  MOV R14, R24 ;  /* 0x00000018000e7202 */ /* 0x001fe20000000f00 */
[----:B-1----:R-:W-:Y:S01]  /*3bb0*/  IMAD.MOV.U32 R13, RZ, RZ, R23 ;  /* 0x000000ffff0d7224 */ /* 0x002fe200078e0017 */
[----:B------:R-:W-:-:S02]  /*3bc0*/  MOV R12, R22 ;  /* 0x00000016000c7202 */ /* 0x000fc40000000f00 */
        /* <DEDUP_REMOVED lines=9> */
[----:B--2---:R-:W-:Y:S02]  /*3c60*/  F2FP.BF16.F32.PACK_AB R11, R15, R2 ;  /* 0x000000020f0b723e */ /* 0x004fe400000010ff */
[-C--:B------:R-:W-:Y:S02]  /*3c70*/  MOV R15, R25.reuse ;  /* 0x00000019000f7202 */ /* 0x080fe40000000f00 */
[----:B---3--:R-:W-:Y:S01]  /*3c80*/  F2FP.BF16.F32.PACK_AB R21, R19, R16 ;  /* 0x000000101315723e */ /* 0x008fe200000010ff */
[----:B------:R0:W-:Y:S04]  /*3c90*/  STG.E desc[UR16][R12.64], R11 ;  /* 0x0000000b0c007986 */ /* 0x0001e8000c101910 */
[----:B------:R0:W-:Y:S01]  /*3ca0*/  STG.E desc[UR16][R14.64], R21 ;  /* 0x000000150e007986 */ /* 0x0001e2000c101910 */
[----:B------:R-:W-:Y:S01]  /*3cb0*/  IADD3.X R25, PT, PT, RZ, R25, RZ, P3, !PT ;  /* 0x00000019ff197210 */ /* 0x000fe20001ffe4ff */
[----:B------:R-:W-:Y:S06]  /*3cc0*/  @P1 BRA `(.L_x_239) ;  /* 0xfffffffc00841947 */ /* 0x000fec000383ffff */
.L_x_238:
[----:B------:R-:W-:Y:S05]  /*3cd0*/  BSYNC.RECONVERGENT B0 ;  /* 0x0000000000007941 */ /* 0x000fea0003800200 */
.L_x_237:
[----:B------:R-:W-:Y:S05]  /*3ce0*/  @!P0 EXIT ;  /* 0x000000000000894d */ /* 0x000fea0003800000 */
[C---:B------:R-:W-:Y:S01]  /*3cf0*/  SHF.L.U64.HI R5, R4.reuse, 0x2, R5 ;  /* 0x0000000204057819 */ /* 0x040fe20000010205 */
[----:B------:R-:W1:Y:S01]  /*3d00*/  LDCU.64 UR4, c[0x0][0x3d8] ;  /* 0x00007b00ff0477ac */ /* 0x000e620008000a00 */
[----:B------:R-:W-:Y:S02]  /*3d10*/  SHF.L.U32 R6, R4, 0x2, RZ ;  /* 0x0000000204067819 */ /* 0x000fe400000006ff */
[C---:B------:R-:W-:Y:S01]  /*3d20*/  SHF.L.U64.HI R8, R28.reuse, 0x2, R35 ;  /* 0x000000021c087819 */ /* 0x040fe20000010223 */
[----:B------:R-:W2:Y:S01]  /*3d30*/  LDCU.64 UR6, c[0x0][0x388] ;  /* 0x00007100ff0677ac */ /* 0x000ea20008000a00 */
[----:B------:R-:W-:Y:S02]  /*3d40*/  SHF.L.U32 R9, R28, 0x2, RZ ;  /* 0x000000021c097819 */ /* 0x000fe400000006ff */
[C---:B------:R-:W-:Y:S01]  /*3d50*/  SHF.L.U64.HI R2, R0.reuse, 0x2, R3 ;  /* 0x0000000200027819 */ /* 0x040fe20000010203 */
[----:B------:R-:W4:Y:S01]  /*3d60*/  LDCU.64 UR8, c[0x0][0x390] ;  /* 0x00007200ff0877ac */ /* 0x000f220008000a00 */
[----:B------:R-:W-:-:S07]  /*3d70*/  SHF.L.U32 R4, R0, 0x2, RZ ;  /* 0x0000000200047819 */ /* 0x000fce00000006ff */
.L_x_240:
[C---:B-1----:R-:W-:Y:S02]  /*3d80*/  SHF.L.U32 R18, R7.reuse, 0x2, RZ ;  /* 0x0000000207127819 */ /* 0x042fe400000006ff */
[----:B------:R-:W-:Y:S02]  /*3d90*/  SHF.L.U64.HI R19, R7, 0x2, R10 ;  /* 0x0000000207137819 */ /* 0x000fe4000001020a */
[----:B-1----:R-:W-:-:S04]  /*3da0*/  IADD3 R10, P0, PT, R18, UR4, RZ ;  /* 0x00000004120a7c10 */ /* 0x002fc8000ff1e0ff */
[----:B0-----:R-:W-:Y:S02]  /*3db0*/  IADD3.X R11, PT, PT, R19, UR5, RZ, P0, !PT ;  /* 0x00000005130b7c10 */ /* 0x001fe400087fe4ff */
[C---:B------:R-:W-:Y:S02]  /*3dc0*/  IADD3 R12, P0, PT, R10.reuse, R4, RZ ;  /* 0x000000040a0c7210 */ /* 0x040fe40007f1e0ff */
[C---:B------:R-:W-:Y:S02]  /*3dd0*/  IADD3 R16, P2, PT, R10.reuse, R9, RZ ;  /* 0x000000090a107210 */ /* 0x040fe40007f5e0ff */
[C---:B------:R-:W-:Y:S02]  /*3de0*/  IADD3.X R13, PT, PT, R11.reuse, R2, RZ, P0, !PT ;  /* 0x000000020b0d7210 */ /* 0x040fe400007fe4ff */
[----:B------:R-:W-:Y:S02]  /*3df0*/  IADD3 R14, P1, PT, R10, R6, RZ ;  /* 0x000000060a0e7210 */ /* 0x000fe40007f3e0ff */
[C---:B------:R-:W-:Y:S01]  /*3e00*/  IADD3.X R17, PT, PT, R11.reuse, R8, RZ, P2, !PT ;  /* 0x000000080b117210 */ /* 0x040fe200017fe4ff */
[----:B------:R0:W5:Y:S01]  /*3e10*/  LDG.E R10, desc[UR16][R10.64] ;  /* 0x000000100a0a7981 */ /* 0x000162000c1e1900 */
[----:B------:R-:W-:-:S03]  /*3e20*/  IADD3.X R15, PT, PT, R11, R5, RZ, P1, !PT ;  /* 0x000000050b0f7210 */ /* 0x000fc60000ffe4ff */
[----:B------:R-:W5:Y:S04]  /*3e30*/  LDG.E R13, desc[UR16][R12.64] ;  /* 0x000000100c0d7981 */ /* 0x000f68000c1e1900 */
[----:B------:R-:W3:Y:S04]  /*3e40*/  LDG.E R14, desc[UR16][R14.64] ;  /* 0x000000100e0e7981 */ /* 0x000ee8000c1e1900 */
[----:B------:R-:W3:Y:S01]  /*3e50*/  LDG.E R17, desc[UR16][R16.64] ;  /* 0x0000001010117981 */ /* 0x000ee2000c1e1900 */
[----:B------:R-:W-:Y:S02]  /*3e60*/  LOP3.LUT R23, R18, 0xfffffffc, RZ, 0xc0, !PT ;  /* 0xfffffffc12177812 */ /* 0x000fe400078ec0ff */
[----:B------:R-:W-:-:S02]  /*3e70*/  LOP3.LUT R24, R19, 0x1, RZ, 0xc0, !PT ;  /* 0x0000000113187812 */ /* 0x000fc400078ec0ff */
[----:B--2---:R-:W-:Y:S02]  /*3e80*/  IADD3 R20, P0, PT, R23, UR6, RZ ;  /* 0x0000000617147c10 */ /* 0x004fe4000ff1e0ff */
[----:B0-----:R-:W-:Y:S02]  /*3e90*/  LOP3.LUT R11, R19, 0x3, RZ, 0xc0, !PT ;  /* 0x00000003130b7812 */ /* 0x001fe400078ec0ff */
[----:B------:R-:W-:Y:S02]  /*3ea0*/  IADD3.X R21, PT, PT, R24, UR7, RZ, P0, !PT ;  /* 0x0000000718157c10 */ /* 0x000fe400087fe4ff */
[----:B----4-:R-:W-:Y:S02]  /*3eb0*/  IADD3 R22, P0, PT, R23, UR8, RZ ;  /* 0x0000000817167c10 */ /* 0x010fe4000ff1e0ff */
[----:B-----5:R-:W-:Y:S02]  /*3ec0*/  F2FP.BF16.F32.PACK_AB R25, R13, R10 ;  /* 0x0000000a0d19723e */ /* 0x020fe400000010ff */
[----:B------:R-:W-:-:S02]  /*3ed0*/  IADD3 R10, P1, PT, R23, UR4, RZ ;  /* 0x00000004170a7c10 */ /* 0x000fc4000ff3e0ff */
[----:B------:R-:W-:Y:S02]  /*3ee0*/  IADD3.X R23, PT, PT, R24, UR9, RZ, P0, !PT ;  /* 0x0000000918177c10 */ /* 0x000fe400087fe4ff */
[----:B------:R-:W-:Y:S02]  /*3ef0*/  IADD3.X R11, PT, PT, R11, UR5, RZ, P1, !PT ;  /* 0x000000050b0b7c10 */ /* 0x000fe40008ffe4ff */
[----:B---3--:R-:W-:Y:S02]  /*3f00*/  F2FP.BF16.F32.PACK_AB R27, R17, R14 ;  /* 0x0000000e111b723e */ /* 0x008fe400000010ff */
[C---:B------:R-:W-:Y:S02]  /*3f10*/  IADD3 R16, P0, PT, R10.reuse, R4, RZ ;  /* 0x000000040a107210 */ /* 0x040fe40007f1e0ff */
[C---:B------:R-:W-:Y:S02]  /*3f20*/  IADD3 R12, P1, PT, R10.reuse, R6, RZ ;  /* 0x000000060a0c7210 */ /* 0x040fe40007f3e0ff */
[----:B------:R-:W-:-:S02]  /*3f30*/  IADD3 R14, P2, PT, R10, R9, RZ ;  /* 0x000000090a0e7210 */ /* 0x000fc40007f5e0ff */
[C---:B------:R-:W-:Y:S02]  /*3f40*/  IADD3.X R17, PT, PT, R11.reuse, R2, RZ, P0, !PT ;  /* 0x000000020b117210 */ /* 0x040fe400007fe4ff */
[C---:B------:R-:W-:Y:S02]  /*3f50*/  IADD3.X R13, PT, PT, R11.reuse, R5, RZ, P1, !PT ;  /* 0x000000050b0d7210 */ /* 0x040fe40000ffe4ff */
[----:B------:R-:W-:Y:S01]  /*3f60*/  IADD3.X R15, PT, PT, R11, R8, RZ, P2, !PT ;  /* 0x000000080b0f7210 */ /* 0x000fe200017fe4ff */
[----:B------:R0:W-:Y:S04]  /*3f70*/  STG.E desc[UR16][R20.64], R25 ;  /* 0x0000001914007986 */ /* 0x0001e8000c101910 */
[----:B------:R1:W-:Y:S04]  /*3f80*/  STG.E desc[UR16][R22.64], R27 ;  /* 0x0000001b16007986 */ /* 0x0003e8000c101910 */
[----:B------:R-:W2:Y:S04]  /*3f90*/  LDG.E R26, desc[UR16][R10.64+0x380] ;  /* 0x000380100a1a7981 */ /* 0x000ea8000c1e1900 */
[----:B------:R-:W2:Y:S04]  /*3fa0*/  LDG.E R29, desc[UR16][R16.64+0x380] ;  /* 0x00038010101d7981 */ /* 0x000ea8000c1e1900 */
[----:B------:R-:W3:Y:S04]  /*3fb0*/  LDG.E R28, desc[UR16][R12.64+0x380] ;  /* 0x000380100c1c7981 */ /* 0x000ee8000c1e1900 */
[----:B------:R-:W3:Y:S01]  /*3fc0*/  LDG.E R31, desc[UR16][R14.64+0x380] ;  /* 0x000380100e1f7981 */ /* 0x000ee2000c1e1900 */
[----:B------:R-:W-:-:S04]  /*3fd0*/  IADD3 R24, P0, PT, R18, 0x380, RZ ;  /* 0x0000038012187810 */ /* 0x000fc80007f1e0ff */
[----:B0-----:R-:W-:Y:S02]  /*3fe0*/  IADD3.X R25, PT, PT, RZ, R19, RZ, P0, !PT ;  /* 0x00000013ff197210 */ /* 0x001fe400007fe4ff */
[----:B------:R-:W-:Y:S02]  /*3ff0*/  LOP3.LUT R24, R24, 0xfffffffc, RZ, 0xc0, !PT ;  /* 0xfffffffc18187812 */ /* 0x000fe400078ec0ff */
[----:B------:R-:W-:Y:S02]  /*4000*/  LOP3.LUT R25, R25, 0x1, RZ, 0xc0, !PT ;  /* 0x0000000119197812 */ /* 0x000fe400078ec0ff */
[C---:B------:R-:W-:Y:S02]  /*4010*/  IADD3 R20, P0, PT, R24.reuse, UR6, RZ ;  /* 0x0000000618147c10 */ /* 0x040fe4000ff1e0ff */
[----:B------:R-:W-:Y:S02]  /*4020*/  IADD3 R24, P1, PT, R24, UR8, RZ ;  /* 0x0000000818187c10 */ /* 0x000fe4000ff3e0ff */
[----:B------:R-:W-:-:S02]  /*4030*/  IADD3.X R21, PT, PT, R25, UR7, RZ, P0, !PT ;  /* 0x0000000719157c10 */ /* 0x000fc400087fe4ff */
[----:B------:R-:W-:Y:S02]  /*4040*/  IADD3.X R25, PT, PT, R25, UR9, RZ, P1, !PT ;  /* 0x0000000919197c10 */ /* 0x000fe40008ffe4ff */
[----:B--2---:R-:W-:Y:S02]  /*4050*/  F2FP.BF16.F32.PACK_AB R29, R29, R26 ;  /* 0x0000001a1d1d723e */ /* 0x004fe400000010ff */
[----:B---3--:R-:W-:-:S03]  /*4060*/  F2FP.BF16.F32.PACK_AB R31, R31, R28 ;  /* 0x0000001c1f1f723e */ /* 0x008fc600000010ff */
[----:B------:R0:W-:Y:S04]  /*4070*/  STG.E desc[UR16][R20.64], R29 ;  /* 0x0000001d14007986 */ /* 0x0001e8000c101910 */
[----:B------:R2:W-:Y:S04]  /*4080*/  STG.E desc[UR16][R24.64], R31 ;  /* 0x0000001f18007986 */ /* 0x0005e8000c101910 */
[----:B------:R-:W3:Y:S04]  /*4090*/  LDG.E R26, desc[UR16][R10.64+0x700] ;  /* 0x000700100a1a7981 */ /* 0x000ee8000c1e1900 */
[----:B-1----:R-:W3:Y:S04]  /*40a0*/  LDG.E R27, desc[UR16][R16.64+0x700] ;  /* 0x00070010101b7981 */ /* 0x002ee8000c1e1900 */
        /* <DEDUP_REMOVED lines=10> */
[----:B---3--:R-:W-:Y:S02]  /*4150*/  F2FP.BF16.F32.PACK_AB R27, R27, R26 ;  /* 0x0000001a1b1b723e */ /* 0x008fe400000010ff */
[----:B----4-:R-:W-:-:S03]  /*4160*/  F2FP.BF16.F32.PACK_AB R33, R33, R28 ;  /* 0x0000001c2121723e */ /* 0x010fc600000010ff */
[----:B------:R0:W-:Y:S04]  /*4170*/  STG.E desc[UR16][R22.64], R27 ;  /* 0x0000001b16007986 */ /* 0x0001e8000c101910 */
[----:B------:R1:W-:Y:S04]  /*4180*/  STG.E desc[UR16][R20.64], R33 ;  /* 0x0000002114007986 */ /* 0x0003e8000c101910 */
[----:B------:R-:W3:Y:S04]  /*4190*/  LDG.E R10, desc[UR16][R10.64+0xa80] ;  /* 0x000a80100a0a7981 */ /* 0x000ee8000c1e1900 */
[----:B------:R-:W3:Y:S04]  /*41a0*/  LDG.E R17, desc[UR16][R16.64+0xa80] ;  /* 0x000a801010117981 */ /* 0x000ee8000c1e1900 */
[----:B------:R-:W4:Y:S04]  /*41b0*/  LDG.E R12, desc[UR16][R12.64+0xa80] ;  /* 0x000a80100c0c7981 */ /* 0x000f28000c1e1900 */
[----:B------:R-:W4:Y:S01]  /*41c0*/  LDG.E R15, desc[UR16][R14.64+0xa80] ;  /* 0x000a80100e0f7981 */ /* 0x000f22000c1e1900 */
[----:B------:R-:W-:-:S04]  /*41d0*/  IADD3 R18, P0, PT, R18, 0xa80, RZ ;  /* 0x00000a8012127810 */ /* 0x000fc80007f1e0ff */
[----:B--2---:R-:W-:Y:S02]  /*41e0*/  IADD3.X R24, PT, PT, RZ, R19, RZ, P0, !PT ;  /* 0x00000013ff187210 */ /* 0x004fe400007fe4ff */
        /* <DEDUP_REMOVED lines=8> */
[----:B------:R-:W-:Y:S02]  /*4270*/  ISETP.GT.AND.EX P0, PT, R3, RZ, PT, P0 ;  /* 0x000000ff0300720c */ /* 0x000fe40003f04300 */
[----:B---3--:R-:W-:Y:S02]  /*4280*/  F2FP.BF16.F32.PACK_AB R17, R17, R10 ;  /* 0x0000000a1111723e */ /* 0x008fe400000010ff */
[----:B----4-:R-:W-:-:S03]  /*4290*/  F2FP.BF16.F32.PACK_AB R11, R15, R12 ;  /* 0x0000000c0f0b723e */ /* 0x010fc600000010ff */
[----:B------:R1:W-:Y:S04]  /*42a0*/  STG.E desc[UR16][R18.64], R17 ;  /* 0x0000001112007986 */ /* 0x0003e8000c101910 */
[----:B------:R1:W-:Y:S01]  /*42b0*/  STG.E desc[UR16][R22.64], R11 ;  /* 0x0000000b16007986 */ /* 0x0003e2000c101910 */
[----:B------:R-:W-:Y:S01]  /*42c0*/  HFMA2 R10, -RZ, RZ, 0, 0 ;  /* 0x00000000ff0a7431 */ /* 0x000fe200000001ff */
[----:B------:R-:W-:Y:S06]  /*42d0*/  @P0 BRA `(.L_x_240) ;  /* 0xfffffff800a80947 */ /* 0x000fec000383ffff */
[----:B------:R-:W-:Y:S05]  /*42e0*/  EXIT ;  /* 0x000000000000794d */ /* 0x000fea0003800000 */
.L_x_241:
        /* <DEDUP_REMOVED lines=9> */
.L_x_3411:


//--------------------- .text._Z35group_norm_nhwc_bwd_one_pass_kernelI11Bf16IOBf16WLi128ELi14ELi224EEv26Group_norm_nhwc_bwd_params --------------------------
	.section	.text._Z35group_norm_nhwc_bwd_one_pass_kernelI11Bf16IOBf16WLi128ELi14ELi224EEv26Group_norm_nhwc_bwd_params,"ax",@progbits
	.align	128
        .global         _Z35group_norm_nhwc_bwd_one_pass_kernelI11Bf16IOBf16WLi128ELi14ELi224EEv26Group_norm_nhwc_bwd_params
        .type           _Z35group_norm_nhwc_bwd_one_pass_kernelI11Bf16IOBf16WLi128ELi14ELi224EEv26Group_norm_nhwc_bwd_params,@function
        .size           _Z35group_norm_nhwc_bwd_one_pass_kernelI11Bf16IOBf16WLi128ELi14ELi224EEv26Group_norm_nhwc_bwd_params,(.L_x_3412 - _Z35group_norm_nhwc_bwd_one_pass_kernelI11Bf16IOBf16WLi128ELi14ELi224EEv26Group_norm_nhwc_bwd_params)
        .other          _Z35group_norm_nhwc_bwd_one_pass_kernelI11Bf16IOBf16WLi128ELi14ELi224EEv26Group_norm_nhwc_bwd_params,@"STO_CUDA_ENTRY STV_DEFAULT"
_Z35group_norm_nhwc_bwd_one_pass_kernelI11Bf16IOBf16WLi128ELi14ELi224EEv26Group_norm_nhwc_bwd_params:
.text._Z35group_norm_nhwc_bwd_one_pass_kernelI11Bf16IOBf16WLi128ELi14ELi224EEv26Group_norm_nhwc_bwd_params:
        /* <DEDUP_REMOVED lines=38> */
.L_x_273:
[----:B0-----:R-:W0:Y:S01]  /*0260*/  LDC R8, c[0x0][0x410] ;  /* 0x00010400ff087b82 */ /* 0x001e220000000800 */
[----:B------:R-:W-:Y:S01]  /*0270*/  IABS R9, UR10 ;  /* 0x0000000a00097c13 */ /* 0x000fe20008000000 */
[----:B-1----:R-:W1:Y:S01]  /*0280*/  LDCU.128 UR24, c[0x0][0x400] ;  /* 0x00008000ff1877ac */ /* 0x002e620008000c00 */
[----:B------:R-:W-:Y:S02]  /*0290*/  ISETP.LE.AND P0, PT, RZ, UR10, PT ;  /* 0x0000000aff007c0c */ /* 0x000fe4000bf03270 */
[C---:B------:R-:W-:Y:S01]  /*02a0*/  IADD3 R21, PT, PT, R0.reuse, 0x20, RZ ;  /* 0x0000002000157810 */ /* 0x040fe20007ffe0ff */
[----:B------:R-:W2:Y:S01]  /*02b0*/  LDCU.64 UR6, c[0x0][0x3b8] ;  /* 0x00007700ff0677ac */ /* 0x000ea20008000a00 */
[----:B------:R-:W-:Y:S02]  /*02c0*/  IADD3 R16, PT, PT, R0, 0x40, RZ ;  /* 0x0000004000107810 */ /* 0x000fe40007ffe0ff */
[----:B------:R-:W-:Y:S02]  /*02d0*/  SHF.R.S32.HI R13, RZ, 0x1f, R21 ;  /* 0x0000001fff0d7819 */ /* 0x000fe40000011415 */
[----:B------:R-:W-:-:S02]  /*02e0*/  SHF.R.S32.HI R25, RZ, 0x1f, R16 ;  /* 0x0000001fff197819 */ /* 0x000fc40000011410 */
[----:B-1----:R-:W-:Y:S02]  /*02f0*/  ISETP.GE.U32.AND P1, PT, R21, UR24, PT ;  /* 0x0000001815007c0c */ /* 0x002fe4000bf26070 */
[----:B0-----:R-:W-:Y:S01]  /*0300*/  IABS R6, R8 ;  /* 0x0000000800067213 */ /* 0x001fe20000000000 */
[----:B--2---:R-:W-:Y:S01]  /*0310*/  UIMAD.WIDE UR6, UR10, 0x8, UR6 ;  /* 0x000000080a0678a5 */ /* 0x004fe2000f8e0206 */
[----:B------:R-:W-:Y:S02]  /*0320*/  ISETP.GE.AND.EX P1, PT, R13, UR25, PT, P1 ;  /* 0x000000190d007c0c */ /* 0x000fe4000bf26310 */
[----:B------:R-:W0:Y:S11]  /*0330*/  I2F.RP R3, R6 ;  /* 0x0000000600037306 */ /* 0x000e360000209400 */
[----:B------:R-:W1:Y:S01]  /*0340*/  @!P1 LDC.64 R10, c[0x0][0x3f8] ;  /* 0x0000fe00ff0a9b82 */ /* 0x000e620000000a00 */
[----:B0-----:R-:W0:Y:S07]  /*0350*/  MUFU.RCP R3, R3 ;  /* 0x0000000300037308 */ /* 0x001e2e0000001000 */
[----:B------:R-:W2:Y:S01]  /*0360*/  @!P1 LDC.64 R18, c[0x0][0x3a0] ;  /* 0x0000e800ff129b82 */ /* 0x000ea20000000a00 */
[----:B0-----:R-:W-:-:S04]  /*0370*/  IADD3 R4, PT, PT, R3, 0xffffffe, RZ ;  /* 0x0ffffffe03047810 */ /* 0x001fc80007ffe0ff */
[----:B------:R0:W3:Y:S02]  /*0380*/  F2I.FTZ.U32.TRUNC.NTZ R5, R4 ;  /* 0x0000000400057305 */ /* 0x0000e4000021f000 */
[----:B0-----:R-:W-:Y:S01]  /*0390*/  HFMA2 R4, -RZ, RZ, 0, 0 ;  /* 0x00000000ff047431 */ /* 0x001fe200000001ff */
[----:B---3--:R-:W-:-:S05]  /*03a0*/  IADD3 R7, PT, PT, RZ, -R5, RZ ;  /* 0x80000005ff077210 */ /* 0x008fca0007ffe0ff */
        /* <DEDUP_REMOVED lines=13> */
[----:B------:R-:W-:Y:S02]  /*0480*/  IADD3 R4, PT, PT, R3, -R6, RZ ;  /* 0x8000000603047210 */ /* 0x000fe40007ffe0ff */
[----:B------:R-:W-:-:S02]  /*0490*/  ISETP.NE.AND P4, PT, R8, RZ, PT ;  /* 0x000000ff0800720c */ /* 0x000fc40003f85270 */
[----:B------:R-:W-:Y:S02]  /*04a0*/  SEL R3, R4, R3, !P5 ;  /* 0x0000000304037207 */ /* 0x000fe40006800000 */
[----:B------:R-:W-:Y:S01]  /*04b0*/  LOP3.LUT R4, RZ, R8, RZ, 0x33, !PT ;  /* 0x00000008ff047212 */ /* 0x000fe200078e33ff */
[----:B-1----:R-:W-:Y:S01]  /*04c0*/  @!P1 IMAD R8, R13, R10, RZ ;  /* 0x0000000a0d089224 */ /* 0x002fe200078e02ff */
[----:B------:R-:W-:Y:S01]  /*04d0*/  @!P0 IADD3 R3, PT, PT, -R3, RZ, RZ ;  /* 0x000000ff03038210 */ /* 0x000fe20007ffe1ff */
[----:B------:R-:W0:Y:S01]  /*04e0*/  @!P1 LDC.64 R12, c[0x0][0x398] ;  /* 0x0000e600ff0c9b82 */ /* 0x000e220000000a00 */
[----:B------:R-:W-:Y:S02]  /*04f0*/  @P2 IADD3 R5, PT, PT, R5, 0x1, RZ ;  /* 0x0000000105052810 */ /* 0x000fe40007ffe0ff */
[----:B------:R-:W-:Y:S02]  /*0500*/  SEL R48, R4, R3, !P4 ;  /* 0x0000000304307207 */ /* 0x000fe40006000000 */
[----:B------:R-:W-:-:S02]  /*0510*/  @!P3 IADD3 R5, PT, PT, -R5, RZ, RZ ;  /* 0x000000ff0505b210 */ /* 0x000fc40007ffe1ff */
[----:B------:R-:W-:Y:S01]  /*0520*/  ISETP.GE.U32.AND P2, PT, R16, UR24, PT ;  /* 0x0000001810007c0c */ /* 0x000fe2000bf46070 */
[----:B------:R-:W-:Y:S01]  /*0530*/  IMAD R3, R48, 0xe, RZ ;  /* 0x0000000e30037824 */ /* 0x000fe200078e02ff */
[----:B------:R-:W-:Y:S02]  /*0540*/  SEL R5, R4, R5, !P4 ;  /* 0x0000000504057207 */ /* 0x000fe40006000000 */
[----:B------:R-:W-:Y:S02]  /*0550*/  ISETP.GE.AND.EX P2, PT, R25, UR25, PT, P2 ;  /* 0x0000001919007c0c */ /* 0x000fe4000bf46320 */
[----:B------:R-:W-:Y:S02]  /*0560*/  SHF.R.S32.HI R4, RZ, 0x1f, R5 ;  /* 0x0000001fff047819 */ /* 0x000fe40000011405 */
[----:B------:R-:W-:-:S03]  /*0570*/  IADD3 R6, P0, PT, R3, R50, RZ ;  /* 0x0000003203067210 */ /* 0x000fc60007f1e0ff */
[----:B------:R-:W-:Y:S01]  /*0580*/  IMAD R4, R4, UR26, RZ ;  /* 0x0000001a04047c24 */ /* 0x000fe2000f8e02ff */
[----:B------:R-:W-:-:S03]  /*0590*/  LEA.HI.X.SX32 R7, R3, RZ, 0x1, P0 ;  /* 0x000000ff03077211 */ /* 0x000fc600000f0eff */
[C---:B------:R-:W-:Y:S01]  /*05a0*/  IMAD R9, R5.reuse, UR27, R4 ;  /* 0x0000001b05097c24 */ /* 0x040fe2000f8e0204 */
[----:B------:R-:W-:Y:S01]  /*05b0*/  MOV R4, UR6 ;  /* 0x0000000600047c02 */ /* 0x000fe20008000f00 */
[----:B------:R-:W-:Y:S01]  /*05c0*/  IMAD.WIDE.U32 R6, R5, UR26, R6 ;  /* 0x0000001a05067c25 */ /* 0x000fe2000f8e0006 */
[----:B------:R-:W-:Y:S01]  /*05d0*/  MOV R5, UR7 ;  /* 0x0000000700057c02 */ /* 0x000fe20008000f00 */
[----:B------:R-:W1:Y:S01]  /*05e0*/  @!P2 LDC.64 R14, c[0x0][0x3f8] ;  /* 0x0000fe00ff0eab82 */ /* 0x000e620000000a00 */
[----:B------:R-:W-:Y:S01]  /*05f0*/  SHF.R.S32.HI R17, RZ, 0x1f, R0 ;  /* 0x0000001fff117819 */ /* 0x000fe20000011400 */
[----:B------:R-:W-:Y:S01]  /*0600*/  @!P1 IMAD R23, R21, R11, R8 ;  /* 0x0000000b15179224 */ /* 0x000fe200078e0208 */
[----:B------:R-:W-:Y:S02]  /*0610*/  ISETP.GE.U32.AND P0, PT, R0, UR24, PT ;  /* 0x0000001800007c0c */ /* 0x000fe4000bf06070 */
[----:B------:R-:W3:Y:S01]  /*0620*/  LDG.E.64 R4, desc[UR14][R4.64] ;  /* 0x0000000e04047981 */ /* 0x000ee2000c1e1b00 */
[----:B------:R-:W-:-:S02]  /*0630*/  IADD3 R9, PT, PT, R7, R9, RZ ;  /* 0x0000000907097210 */ /* 0x000fc40007ffe0ff */
[----:B------:R-:W-:Y:S02]  /*0640*/  @!P1 MOV R8, R6 ;  /* 0x0000000600089202 */ /* 0x000fe40000000f00 */
[----:B------:R-:W-:-:S03]  /*0650*/  ISETP.GE.AND.EX P0, PT, R17, UR25, PT, P0 ;  /* 0x0000001911007c0c */ /* 0x000fc6000bf06300 */
[----:B------:R-:W-:Y:S02]  /*0660*/  @!P1 IMAD.WIDE.U32 R20, R21, R10, R8 ;  /* 0x0000000a15149225 */ /* 0x000fe400078e0008 */
[----:B------:R-:W4:Y:S03]  /*0670*/  @!P2 LDC.64 R10, c[0x0][0x3a0] ;  /* 0x0000e800ff0aab82 */ /* 0x000f260000000a00 */
[----:B------:R-:W-:Y:S02]  /*0680*/  @!P1 IADD3 R21, PT, PT, R21, R23, RZ ;  /* 0x0000001715159210 */ /* 0x000fe40007ffe0ff */
[C---:B------:R-:W-:Y:S02]  /*0690*/  @!P1 SHF.L.U32 R23, R20.reuse, 0x1, RZ ;  /* 0x0000000114179819 */ /* 0x040fe400000006ff */
[----:B------:R-:W-:Y:S01]  /*06a0*/  @!P1 SHF.L.U64.HI R22, R20, 0x1, R21 ;  /* 0x0000000114169819 */ /* 0x000fe20000010215 */
[----:B------:R-:W5:Y:S01]  /*06b0*/  @!P0 LDC.64 R26, c[0x0][0x3f8] ;  /* 0x0000fe00ff1a8b82 */ /* 0x000f620000000a00 */
[----:B--2---:R-:W-:-:S02]  /*06c0*/  @!P1 IADD3 R32, P4, PT, R23, R18, RZ ;  /* 0x0000001217209210 */ /* 0x004fc40007f9e0ff */
[----:B------:R-:W-:Y:S02]  /*06d0*/  SHF.R.S32.HI R29, RZ, 0x1f, R51 ;  /* 0x0000001fff1d7819 */ /* 0x000fe40000011433 */
[----:B------:R-:W-:Y:S01]  /*06e0*/  ISETP.GE.U32.AND P3, PT, R51, UR24, PT ;  /* 0x0000001833007c0c */ /* 0x000fe2000bf66070 */
[----:B-1----:R-:W-:Y:S01]  /*06f0*/  @!P2 IMAD R24, R25, R14, RZ ;  /* 0x0000000e1918a224 */ /* 0x002fe200078e02ff */
[----:B------:R-:W-:Y:S01]  /*0700*/  @!P1 IADD3.X R33, PT, PT, R22, R19, RZ, P4, !PT ;  /* 0x0000001316219210 */ /* 0x000fe200027fe4ff */
[----:B------:R-:W1:Y:S01]  /*0710*/  @!P2 LDC.64 R20, c[0x0][0x398] ;  /* 0x0000e600ff14ab82 */ /* 0x000e620000000a00 */
[----:B------:R-:W-:Y:S02]  /*0720*/  @!P2 MOV R18, R6 ;  /* 0x000000060012a202 */ /* 0x000fe40000000f00 */
[----:B------:R-:W-:Y:S02]  /*0730*/  @!P2 MOV R19, R9 ;  /* 0x000000090013a202 */ /* 0x000fe40000000f00 */
[----:B------:R-:W-:Y:S01]  /*0740*/  ISETP.GE.AND.EX P3, PT, R29, UR25, PT, P3 ;  /* 0x000000191d007c0c */ /* 0x000fe2000bf66330 */
[----:B------:R-:W-:-:S02]  /*0750*/  @!P2 IMAD R25, R16, R15, R24 ;  /* 0x0000000f1019a224 */ /* 0x000fc400078e0218 */
[----:B------:R-:W-:-:S05]  /*0760*/  @!P2 IMAD.WIDE.U32 R14, R16, R14, R18 ;  /* 0x0000000e100ea225 */ /* 0x000fca00078e0012 */
[----:B------:R-:W-:Y:S02]  /*0770*/  @!P2 IADD3 R19, PT, PT, R15, R25, RZ ;  /* 0x000000190f13a210 */ /* 0x000fe40007ffe0ff */
[C---:B------:R-:W-:Y:S02]  /*0780*/  @!P2 SHF.L.U32 R15, R14.reuse, 0x1, RZ ;  /* 0x000000010e0fa819 */ /* 0x040fe400000006ff */
[----:B------:R-:W-:Y:S01]  /*0790*/  @!P2 SHF.L.U64.HI R28, R14, 0x1, R19 ;  /* 0x000000010e1ca819 */ /* 0x000fe20000010213 */
[----:B------:R-:W2:Y:S01]  /*07a0*/  @!P3 LDC.64 R24, c[0x0][0x3f8] ;  /* 0x0000fe00ff18bb82 */ /* 0x000ea20000000a00 */
[----:B----4-:R-:W-:Y:S02]  /*07b0*/  @!P2 IADD3 R30, P5, PT, R15, R10, RZ ;  /* 0x0000000a0f1ea210 */ /* 0x010fe40007fbe0ff */
[----:B------:R-:W-:Y:S02]  /*07c0*/  CS2R R38, SRZ ;  /* 0x0000000000267805 */ /* 0x000fe4000001ff00 */
[----:B0-----:R-:W-:Y:S01]  /*07d0*/  @!P1 IADD3 R18, P4, PT, R23, R12, RZ ;  /* 0x0000000c17129210 */ /* 0x001fe20007f9e0ff */
[----:B-----5:R-:W-:Y:S01]  /*07e0*/  @!P0 IMAD R17, R17, R26, RZ ;  /* 0x0000001a11118224 */ /* 0x020fe200078e02ff */
[----:B------:R-:W-:-:S02]  /*07f0*/  @!P2 IADD3.X R31, PT, PT, R28, R11, RZ, P5, !PT ;  /* 0x0000000b1c1fa210 */ /* 0x000fc40002ffe4ff */
[----:B------:R-:W-:Y:S01]  /*0800*/  @!P1 IADD3.X R19, PT, PT, R22, R13, RZ, P4, !PT ;  /* 0x0000000d16139210 */ /* 0x000fe200027fe4ff */
[----:B------:R0:W4:Y:S01]  /*0810*/  @!P1 LDG.E R39, desc[UR14][R32.64] ;  /* 0x0000000e20279981 */ /* 0x000122000c1e1900 */
[----:B------:R-:W-:Y:S01]  /*0820*/  @!P0 MOV R10, R6 ;  /* 0x00000006000a8202 */ /* 0x000fe20000000f00 */
[----:B------:R-:W5:Y:S01]  /*0830*/  @!P0 LDC.64 R22, c[0x0][0x3a0] ;  /* 0x0000e800ff168b82 */ /* 0x000f620000000a00 */
[----:B------:R-:W-:Y:S02]  /*0840*/  @!P0 MOV R11, R9 ;  /* 0x00000009000b8202 */ /* 0x000fe40000000f00 */
[----:B------:R-:W-:Y:S02]  /*0850*/  CS2R R34, SRZ ;  /* 0x0000000000227805 */ /* 0x000fe4000001ff00 */
[----:B------:R-:W-:Y:S01]  /*0860*/  ISETP.NE.AND P4, PT, RZ, UR18, PT ;  /* 0x00000012ff007c0c */ /* 0x000fe2000bf85270 */
[----:B------:R-:W4:Y:S01]  /*0870*/  @!P2 LDG.E R38, desc[UR14][R30.64] ;  /* 0x0000000e1e26a981 */ /* 0x000f22000c1e1900 */
[----:B0-----:R-:W-:-:S03]  /*0880*/  @!P0 IMAD R33, R0, R27, R17 ;  /* 0x0000001b00218224 */ /* 0x001fc600078e0211 */
[----:B------:R0:W4:Y:S01]  /*0890*/  @!P1 LDG.E R35, desc[UR14][R18.64] ;  /* 0x0000000e12239981 */ /* 0x000122000c1e1900 */
[----:B------:R-:W-:Y:S01]  /*08a0*/  @!P0 IMAD.WIDE.U32 R26, R0, R26, R10 ;  /* 0x0000001a001a8225 */ /* 0x000fe200078e000a */
[----:B------:R-:W5:Y:S08]  /*08b0*/  @!P3 LDC.64 R16, c[0x0][0x3a0] ;  /* 0x0000e800ff10bb82 */ /* 0x000f700000000a00 */
[----:B------:R-:W5:Y:S01]  /*08c0*/  @!P0 LDC.64 R10, c[0x0][0x398] ;  /* 0x0000e600ff0a8b82 */ /* 0x000f620000000a00 */
[----:B-1----:R-:W-:-:S02]  /*08d0*/  @!P2 IADD3 R20, P1, PT, R15, R20, RZ ;  /* 0x000000140f14a210 */ /* 0x002fc40007f3e0ff */
[----:B------:R-:W-:-:S05]  /*08e0*/  @!P0 IADD3 R27, PT, PT, R27, R33, RZ ;  /* 0x000000211b1b8210 */ /* 0x000fca0007ffe0ff */
[----:B0-----:R-:W0:Y:S01]  /*08f0*/  @!P3 LDC.64 R18, c[0x0][0x398] ;  /* 0x0000e600ff12bb82 */ /* 0x001e220000000a00 */
[----:B--2---:R-:W-:Y:S01]  /*0900*/  @!P3 IMAD R30, R29, R24, RZ ;  /* 0x000000181d1eb224 */ /* 0x004fe200078e02ff */
[----:B------:R-:W-:-:S06]  /*0910*/  @!P2 IADD3.X R21, PT, PT, R28, R21, RZ, P1, !PT ;  /* 0x000000151c15a210 */ /* 0x000fcc0000ffe4ff */
[----:B------:R-:W1:Y:S01]  /*0920*/  LDC.64 R12, c[0x0][0x3a8] ;  /* 0x0000ea00ff0c7b82 */ /* 0x000e620000000a00 */
[----:B------:R-:W-:-:S07]  /*0930*/  @!P0 SHF.L.U32 R29, R26, 0x1, RZ ;  /* 0x000000011a1d8819 */ /* 0x000fce00000006ff */
[----:B------:R-:W2:Y:S01]  /*0940*/  @P4 LDC.64 R14, c[0x0][0x3b0] ;  /* 0x0000ec00ff0e4b82 */ /* 0x000ea20000000a00 */
[----:B------:R-:W-:Y:S01]  /*0950*/  @!P0 SHF.L.U64.HI R28, R26, 0x1, R27 ;  /* 0x000000011a1c8819 */ /* 0x000fe2000001021b */
[----:B------:R-:W-:Y:S01]  /*0960*/  @!P3 IMAD R31, R51, R25, R30 ;  /* 0x00000019331fb224 */ /* 0x000fe200078e021e */
[----:B------:R-:W-:Y:S01]  /*0970*/  @!P3 MOV R26, R6 ;  /* 0x00000006001ab202 */ /* 0x000fe20000000f00 */
[----:B------:R-:W4:Y:S01]  /*0980*/  @!P2 LDG.E R34, desc[UR14][R20.64] ;  /* 0x0000000e1422a981 */ /* 0x000f22000c1e1900 */
[----:B------:R-:W-:Y:S02]  /*0990*/  @!P3 MOV R27, R9 ;  /* 0x00000009001bb202 */ /* 0x000fe40000000f00 */
[----:B-----5:R-:W-:Y:S01]  /*09a0*/  @!P0 IADD3 R22, P1, PT, R29, R22, RZ ;  /* 0x000000161d168210 */ /* 0x020fe20007f3e0ff */
[----:B------:R-:W-:-:S03]  /*09b0*/  @!P3 IMAD.WIDE.U32 R24, R51, R24, R26 ;  /* 0x000000183318b225 */ /* 0x000fc600078e001a */
[----:B------:R-:W-:Y:S02]  /*09c0*/  @!P0 IADD3.X R23, PT, PT, R28, R23, RZ, P1, !PT ;  /* 0x000000171c178210 */ /* 0x000fe40000ffe4ff */
[----:B------:R-:W-:Y:S02]  /*09d0*/  IADD3 R27, PT, PT, R3, R50, RZ ;  /* 0x00000032031b7210 */ /* 0x000fe40007ffe0ff */
[----:B------:R-:W-:Y:S02]  /*09e0*/  @!P0 IADD3 R10, P1, PT, R29, R10, RZ ;  /* 0x0000000a1d0a8210 */ /* 0x000fe40007f3e0ff */
[----:B------:R-:W-:Y:S02]  /*09f0*/  @!P3 IADD3 R25, PT, PT, R25, R31, RZ ;  /* 0x0000001f1919b210 */ /* 0x000fe40007ffe0ff */
[----:B------:R-:W-:Y:S02]  /*0a00*/  @!P3 SHF.L.U32 R3, R24, 0x1, RZ ;  /* 0x000000011803b819 */ /* 0x000fe400000006ff */
[----:B------:R-:W-:-:S02]  /*0a10*/  @!P0 IADD3.X R11, PT, PT, R28, R11, RZ, P1, !PT ;  /* 0x0000000b1c0b8210 */ /* 0x000fc40000ffe4ff */
[----:B------:R-:W-:Y:S02]  /*0a20*/  @!P3 SHF.L.U64.HI R26, R24, 0x1, R25 ;  /* 0x00000001181ab819 */ /* 0x000fe40000010219 */
[C---:B------:R-:W-:Y:S02]  /*0a30*/  @!P3 IADD3 R16, P2, PT, R3.reuse, R16, RZ ;  /* 0x000000100310b210 */ /* 0x040fe40007f5e0ff */
[----:B0-----:R-:W-:Y:S01]  /*0a40*/  @!P3 IADD3 R18, P1, PT, R3, R18, RZ ;  /* 0x000000120312b210 */ /* 0x001fe20007f3e0ff */
[----:B------:R-:W-:Y:S01]  /*0a50*/  HFMA2 R40, -RZ, RZ, 0, 0 ;  /* 0x00000000ff287431 */ /* 0x000fe200000001ff */
[----:B------:R-:W-:Y:S02]  /*0a60*/  CS2R R36, SRZ ;  /* 0x0000000000247805 */ /* 0x000fe4000001ff00 */
[----:B------:R-:W-:Y:S01]  /*0a70*/  CS2R R32, SRZ ;  /* 0x0000000000207805 */ /* 0x000fe2000001ff00 */
[----:B--2---:R-:W-:Y:S01]  /*0a80*/  @P4 IMAD.WIDE R14, R27, 0x2, R14 ;  /* 0x000000021b0e4825 */ /* 0x004fe200078e020e */
[----:B------:R-:W-:-:S02]  /*0a90*/  @!P3 IADD3.X R17, PT, PT, R26, R17, RZ, P2, !PT ;  /* 0x000000111a11b210 */ /* 0x000fc400017fe4ff */
[----:B------:R-:W-:Y:S01]  /*0aa0*/  @!P3 IADD3.X R19, PT, PT, R26, R19, RZ, P1, !PT ;  /* 0x000000131a13b210 */ /* 0x000fe20000ffe4ff */
[----:B-1----:R-:W-:Y:S01]  /*0ab0*/  IMAD.WIDE R12, R27, 0x2, R12 ;  /* 0x000000021b0c7825 */ /* 0x002fe200078e020c */
[----:B------:R-:W2:Y:S04]  /*0ac0*/  @!P0 LDG.E R40, desc[UR14][R22.64] ;  /* 0x0000000e16288981 */ /* 0x000ea8000c1e1900 */
[----:B------:R-:W5:Y:S04]  /*0ad0*/  @P4 LDG.E.U16 R24, desc[UR14][R14.64] ;  /* 0x0000000e0e184981 */ /* 0x000f68000c1e1500 */
[----:B------:R-:W5:Y:S04]  /*0ae0*/  LDG.E.U16 R20, desc[UR14][R12.64] ;  /* 0x0000000e0c147981 */ /* 0x000f68000c1e1500 */
[----:B------:R-:W5:Y:S04]  /*0af0*/  @P4 LDG.E.U16 R22, desc[UR14][R14.64+0x2] ;  /* 0x0000020e0e164981 */ /* 0x000f68000c1e1500 */
[----:B------:R0:W5:Y:S04]  /*0b00*/  LDG.E.U16 R21, desc[UR14][R12.64+0x2] ;  /* 0x0000020e0c157981 */ /* 0x000168000c1e1500 */
[----:B------:R-:W5:Y:S04]  /*0b10*/  @!P0 LDG.E R36, desc[UR14][R10.64] ;  /* 0x0000000e0a248981 */ /* 0x000f68000c1e1900 */
[----:B------:R-:W5:Y:S04]  /*0b20*/  @!P3 LDG.E R37, desc[UR14][R16.64] ;  /* 0x0000000e1025b981 */ /* 0x000f68000c1e1900 */
[----:B------:R-:W5:Y:S01]  /*0b30*/  @!P3 LDG.E R33, desc[UR14][R18.64] ;  /* 0x0000000e1221b981 */ /* 0x000f62000c1e1900 */
[----:B------:R-:W-:Y:S01]  /*0b40*/  UISETP.NE.AND UP1, UPT, UR18, URZ, UPT ;  /* 0x000000ff1200728c */ /* 0x000fe2000bf25270 */
[----:B------:R-:W-:Y:S01]  /*0b50*/  MOV R3, RZ ;  /* 0x000000ff00037202 */ /* 0x000fe20000000f00 */
[----:B------:R-:W-:Y:S01]  /*0b60*/  UMOV UR23, 0x3f800000 ;  /* 0x3f80000000177882 */ /* 0x000fe20000000000 */
[----:B---3--:R-:W-:-:S13]  /*0b70*/  R2UR UR22, R4 ;  /* 0x00000000041672ca */ /* 0x008fda00000e0000 */
[----:B------:R-:W-:-:S05]  /*0b80*/  MOV R4, UR22 ;  /* 0x0000001600047c02 */ /* 0x000fca0008000f00 */
[----:B------:R-:W-:-:S05]  /*0b90*/  FFMA.FTZ R5, -R4, UR22, R5 ;  /* 0x0000001604057c23 */ /* 0x000fca0008010105 */
[----:B------:R-:W-:-:S13]  /*0ba0*/  FSETP.GTU.FTZ.AND P1, PT, R5, RZ, PT ;  /* 0x000000ff0500720b */ /* 0x000fda0003f3c000 */
[----:B------:R-:W-:-:S05]  /*0bb0*/  VOTEU.ANY UP0, P1 ;  /* 0x0000000000ff7886 */ /* 0x000fca0000800100 */
[----:B------:R-:W0:Y:S01]  /*0bc0*/  @UP0 LDCU UR6, c[0x0][0x3c0] ;  /* 0x00007800ff0607ac */ /* 0x000e220008000800 */
[----:B------:R-:W-:-:S13]  /*0bd0*/  PLOP3.LUT P1, PT, PT, PT, UP0, 0x80, 0x8 ;  /* 0x000000000008781c */ /* 0x000fda0003f2f008 */
[----:B0-----:R-:W-:-:S06]  /*0be0*/  @P1 FADD.FTZ R12, R5, UR6 ;  /* 0x00000006050c1e21 */ /* 0x001fcc0008010000 */
[----:B------:R-:W0:Y:S01]  /*0bf0*/  @P1 MUFU.RSQ R12, R12 ;  /* 0x0000000c000c1308 */ /* 0x000e220000001400 */
[----:B----4-:R-:W-:Y:S02]  /*0c00*/  PRMT R47, R39, 0x7632, R47 ;  /* 0x00007632272f7816 */ /* 0x010fe4000000002f */
[----:B------:R-:W-:Y:S02]  /*0c10*/  PRMT R43, R35, 0x7632, R43 ;  /* 0x00007632232b7816 */ /* 0x000fe4000000002b */
[----:B------:R-:W-:Y:S02]  /*0c20*/  PRMT R46, R38, 0x7632, R46 ;  /* 0x00007632262e7816 */ /* 0x000fe4000000002e */
[----:B0-----:R-:W-:-:S13]  /*0c30*/  @P1 R2UR UR6, R12 ;  /* 0x000000000c0612ca */ /* 0x001fda00000e0000 */
[----:B------:R-:W-:Y:S01]  /*0c40*/  @UP0 UMOV UR23, UR6 ;  /* 0x0000000600170c82 */ /* 0x000fe20008000000 */
[----:B------:R-:W-:Y:S02]  /*0c50*/  PRMT R42, R34, 0x7632, R42 ;  /* 0x00007632222a7816 */ /* 0x000fe4000000002a */
[----:B--2---:R-:W-:Y:S02]  /*0c60*/  PRMT R49, R40, 0x7632, R49 ;  /* 0x0000763228317816 */ /* 0x004fe40000000031 */
[----:B-----5:R-:W-:Y:S02]  /*0c70*/  @P4 SHF.L.U32 R32, R24, 0x10, RZ ;  /* 0x0000001018204819 */ /* 0x020fe400000006ff */
[----:B------:R-:W-:Y:S02]  /*0c80*/  SHF.L.U32 R4, R20, 0x10, RZ ;  /* 0x0000001014047819 */ /* 0x000fe400000006ff */
[----:B------:R-:W-:Y:S02]  /*0c90*/  @P4 SHF.L.U32 R3, R22, 0x10, RZ ;  /* 0x0000001016034819 */ /* 0x000fe400000006ff */
[----:B------:R-:W-:-:S02]  /*0ca0*/  SHF.L.U32 R5, R21, 0x10, RZ ;  /* 0x0000001015057819 */ /* 0x000fc400000006ff */
[----:B------:R-:W-:Y:S02]  /*0cb0*/  PRMT R44, R36, 0x7632, R44 ;  /* 0x00007632242c7816 */ /* 0x000fe4000000002c */
        /* <DEDUP_REMOVED lines=47> */
[----:B------:R-:W-:Y:S01]  /*0fb0*/  SHF.L.U32 R24, R37, 0x10, RZ ;  /* 0x0000001025187819 */ /* 0x000fe200000006ff */
[----:B------:R-:W-:Y:S01]  /*0fc0*/  FMUL.FTZ R10, R5, R18 ;  /* 0x00000012050a7220 */ /* 0x000fe20000410000 */
[----:B------:R-:W-:Y:S01]  /*0fd0*/  FMUL.FTZ R17, R17, UR23 ;  /* 0x0000001711117c20 */ /* 0x000fe20008410000 */
[C---:B------:R-:W-:Y:S01]  /*0fe0*/  FFMA.FTZ R19, R14.reuse, R19, R15 ;  /* 0x000000130e137223 */ /* 0x040fe2000001000f */
[----:B------:R-:W-:Y:S01]  /*0ff0*/  FADD.FTZ R21, R14, R21 ;  /* 0x000000150e157221 */ /* 0x000fe20000010000 */
[----:B------:R-:W-:Y:S01]  /*1000*/  SHF.L.U32 R15, R33, 0x10, RZ ;  /* 0x00000010210f7819 */ /* 0x000fe200000006ff */
[----:B------:R-:W-:Y:S01]  /*1010*/  FFMA.FTZ R23, R17, R10, R22 ;  /* 0x0000000a11177223 */ /* 0x000fe20000010016 */
[----:B------:R-:W-:Y:S01]  /*1020*/  SHF.L.U32 R14, R45, 0x10, RZ ;  /* 0x000000102d0e7819 */ /* 0x000fe200000006ff */
[----:B------:R-:W-:Y:S01]  /*1030*/  FADD.FTZ R22, R24, -UR22 ;  /* 0x8000001618167e21 */ /* 0x000fe20008010000 */
[----:B------:R-:W-:Y:S01]  /*1040*/  FADD.FTZ R11, R10, R11 ;  /* 0x0000000b0a0b7221 */ /* 0x000fe20000010000 */
[----:B------:R-:W-:Y:S01]  /*1050*/  SHF.L.U32 R10, R41, 0x10, RZ ;  /* 0x00000010290a7819 */ /* 0x000fe200000006ff */
[----:B------:R-:W-:Y:S01]  /*1060*/  FMUL.FTZ R24, R4, R15 ;  /* 0x0000000f04187220 */ /* 0x000fe20000410000 */
[----:B------:R-:W-:Y:S01]  /*1070*/  FMUL.FTZ R22, R22, UR23 ;  /* 0x0000001716167c20 */ /* 0x000fe20008410000 */
[----:B------:R-:W-:Y:S01]  /*1080*/  FADD.FTZ R14, R14, -UR22 ;  /* 0x800000160e0e7e21 */ /* 0x000fe20008010000 */
[----:B------:R-:W-:Y:S01]  /*1090*/  FADD.FTZ R16, R16, R13 ;  /* 0x0000000d10107221 */ /* 0x000fe20000010000 */
[----:B------:R-:W-:Y:S01]  /*10a0*/  FFMA.FTZ R12, R13, R12, R20 ;  /* 0x0000000c0d0c7223 */ /* 0x000fe20000010014 */
[----:B------:R-:W-:Y:S01]  /*10b0*/  FADD.FTZ R11, R11, R24 ;  /* 0x000000180b0b7221 */ /* 0x000fe20000010000 */
[----:B------:R-:W-:Y:S01]  /*10c0*/  FFMA.FTZ R24, R22, R24, R23 ;  /* 0x0000001816187223 */ /* 0x000fe20000010017 */
[----:B------:R-:W-:Y:S01]  /*10d0*/  FMUL.FTZ R20, R5, R10 ;  /* 0x0000000a05147220 */ /* 0x000fe20000410000 */
        /* <DEDUP_REMOVED lines=10> */
.L_x_243:
        /* <DEDUP_REMOVED lines=9> */
[--C-:B------:R-:W-:Y:S01]  /*1210*/  FFMA.FTZ R17, R4, R11, R32.reuse ;  /* 0x0000000b04117223 */ /* 0x100fe20000010020 */
        /* <DEDUP_REMOVED lines=97> */
[----:B------:R-:W-:Y:S01]  /*1830*/  SHF.L.U32 R11, R41, 0x10, RZ ;  /* 0x00000010290b7819 */ /* 0x000fe200000006ff */
[----:B------:R-:W-:Y:S01]  /*1840*/  FFMA.FTZ R29, R13, R18, R29 ;  /* 0x000000120d1d7223 */ /* 0x000fe2000001001d */
[----:B------:R-:W-:Y:S01]  /*1850*/  FMUL.FTZ R31, R27, -1.4426950216293334961 ;  /* 0xbfb8aa3b1b1f7820 */ /* 0x000fe20000410000 */
[----:B------:R-:W-:Y:S01]  /*1860*/  FADD.FTZ R25, R25, R18 ;  /* 0x0000001219197221 */ /* 0x000fe20000010000 */
[----:B------:R-:W-:Y:S01]  /*1870*/  FADD.FTZ R17, RZ, R12 ;  /* 0x0000000cff117221 */ /* 0x000fe20000010000 */
[----:B------:R-:W-:-:S03]  /*1880*/  FADD.FTZ R30, R30, R23 ;  /* 0x000000171e1e7221 */ /* 0x000fc60000010000 */
[----:B------:R-:W0:Y:S01]  /*1890*/  MUFU.EX2 R31, R31 ;  /* 0x0000001f001f7308 */ /* 0x000e220000000800 */
[----:B------:R-:W-:Y:S01]  /*18a0*/  FADD.FTZ R17, R17, R22 ;  /* 0x0000001611117221 */ /* 0x000fe20000010000 */
        /* <DEDUP_REMOVED lines=21> */
[----:B------:R-:W-:Y:S01]  /*1a00*/  FADD.FTZ R14, R30, R21 ;  /* 0x000000151e0e7221 */ /* 0x000fe20000010000 */
[----:B------:R-:W-:Y:S01]  /*1a10*/  FFMA.FTZ R13, R20, R11, R13 ;  /* 0x0000000b140d7223 */ /* 0x000fe2000001000d */
[----:B------:R-:W-:Y:S01]  /*1a20*/  FADD.FTZ R12, R12, R15 ;  /* 0x0000000f0c0c7221 */ /* 0x000fe20000010000 */
[----:B------:R-:W-:Y:S01]  /*1a30*/  FFMA.FTZ R25, R19, R15, R10 ;  /* 0x0000000f13197223 */ /* 0x000fe2000001000a */
[----:B------:R-:W-:-:S02]  /*1a40*/  FADD.FTZ R15, R24, R11 ;  /* 0x0000000b180f7221 */ /* 0x000fc40000010000 */
[----:B------:R-:W-:Y:S01]  /*1a50*/  FADD.FTZ R17, R23, R12 ;  /* 0x0000000c17117221 */ /* 0x000fe20000010000 */
[----:B------:R-:W-:Y:S01]  /*1a60*/  FFMA.FTZ R18, R20, R23, R25 ;  /* 0x0000001714127223 */ /* 0x000fe20000010019 */
[----:B------:R-:W-:-:S07]  /*1a70*/  FFMA.FTZ R12, R19, R21, R28 ;  /* 0x00000015130c7223 */ /* 0x000fce000001001c */
.L_x_244:
        /* <DEDUP_REMOVED lines=36> */
.L_x_246:
[----:B------:R-:W-:Y:S05]  /*1cc0*/  BSYNC.RECONVERGENT B0 ;  /* 0x0000000000007941 */ /* 0x000fea0003800200 */
.L_x_245:
        /* <DEDUP_REMOVED lines=10> */
[----:B0-----:R-:W-:-:S03]  /*1d70*/  FADD.FTZ R10, R11, R17 ;  /* 0x000000110b0a7221 */ /* 0x001fc60000010000 */
        /* <DEDUP_REMOVED lines=8> */
[----:B------:R-:W-:Y:S01]  /*1e00*/  FADD.FTZ R10, R29, R26 ;  /* 0x0000001a1d0a7221 */ /* 0x000fe20000010000 */
[----:B------:R-:W-:-:S07]  /*1e10*/  FADD.FTZ R11, R16, R27 ;  /* 0x0000001b100b7221 */ /* 0x000fce0000010000 */
.L_x_248:
[----:B------:R-:W-:Y:S05]  /*1e20*/  BSYNC.RECONVERGENT B0 ;  /* 0x0000000000007941 */ /* 0x000fea0003800200 */
.L_x_247:
        /* <DEDUP_REMOVED lines=158> */
.L_x_250:
[----:B------:R-:W-:Y:S05]  /*2810*/  BSYNC.RECONVERGENT B0 ;  /* 0x0000000000007941 */ /* 0x000fea0003800200 */
.L_x_249:
[----:B------:R-:W-:Y:S04]  /*2820*/  BSSY.RECONVERGENT B0, `(.L_x_251) ;  /* 0x000001d000007945 */ /* 0x000fe80003800200 */
[----:B------:R-:W-:Y:S05]  /*2830*/  @P5 BRA `(.L_x_252) ;  /* 0x00000000006c5947 */ /* 0x000fea0003800000 */
[----:B------:R-:W2:Y:S01]  /*2840*/  LDC.64 R22, c[0x0][0x3f8] ;  /* 0x0000fe00ff167b82 */ /* 0x000ea20000000a00 */
[----:B------:R-:W-:-:S07]  /*2850*/  IMAD R27, R48, 0x7, R53 ;  /* 0x00000007301b7824 */ /* 0x000fce00078e0235 */
[----:B---3--:R-:W3:Y:S01]  /*2860*/  LDC.64 R20, c[0x0][0x3d8] ;  /* 0x0000f600ff147b82 */ /* 0x008ee20000000a00 */
        /* <DEDUP_REMOVED lines=24> */
.L_x_252:
[----:B------:R-:W-:Y:S05]  /*29f0*/  BSYNC.RECONVERGENT B0 ;  /* 0x0000000000007941 */ /* 0x000fea0003800200 */
.L_x_251:
        /* <DEDUP_REMOVED lines=29> */
.L_x_255:
[----:B--2---:R-:W2:Y:S04]  /*2bd0*/  LDG.E.STRONG.GPU R14, desc[UR14][R12.64] ;  /* 0x0000000e0c0e7981 */ /* 0x004ea8000c1ef900 */
[----:B--2---:R-:W-:Y:S01]  /*2be0*/  CCTL.IVALL ;  /* 0x00000000ff00798f */ /* 0x004fe20002000000 */
[----:B------:R-:W-:Y:S05]  /*2bf0*/  YIELD ;  /* 0x0000000000007946 */ /* 0x000fea0003800000 */
[----:B------:R-:W-:-:S13]  /*2c00*/  ISETP.NE.AND P1, PT, R14, R19, PT ;  /* 0x000000130e00720c */ /* 0x000fda0003f25270 */
[----:B------:R-:W-:Y:S05]  /*2c10*/  @P1 BRA `(.L_x_255) ;  /* 0xfffffffc00ec1947 */ /* 0x000fea000383ffff */
.L_x_254:
[----:B------:R-:W-:Y:S05]  /*2c20*/  WARPSYNC.ALL ;  /* 0x0000000000007948 */ /* 0x000fea0003800000 */
[----:B------:R-:W-:Y:S01]  /*2c30*/  BAR.SYNC.DEFER_BLOCKING 0x0 ;  /* 0x0000000000007b1d */ /* 0x000fe20000010000 */
[----:B---3--:R-:W-:-:S05]  /*2c40*/  HFMA2 R20, -RZ, RZ, 0, 0 ;  /* 0x00000000ff147431 */ /* 0x008fca00000001ff */
        /* <DEDUP_REMOVED lines=11> */
.L_x_257:
        /* <DEDUP_REMOVED lines=23> */
[----:B------:R-:W3:Y:S02]  /*2e70*/  @!P6 LDG.E.64 R12, desc[UR14][R12.64] ;  /* 0x0000000e0c0ce981 */ /* 0x000ee4000c1e1b00 */
[----:B-1----:R-:W-:Y:S02]  /*2e80*/  MOV R18, UR32 ;  /* 0x0000002000127c02 */ /* 0x002fe40008000f00 */
[----:B------:R-:W-:-:S06]  /*2e90*/  MOV R19, UR33 ;  /* 0x0000002100137c02 */ /* 0x000fcc0008000f00 */
[----:B------:R-:W4:Y:S01]  /*2ea0*/  @!P5 LDG.E.64 R18, desc[UR14][R18.64] ;  /* 0x0000000e1212d981 */ /* 0x000f22000c1e1b00 */
[----:B------:R-:W-:Y:S01]  /*2eb0*/  IADD3 R21, PT, PT, R20, 0x4, RZ ;  /* 0x0000000414157810 */ /* 0x000fe20007ffe0ff */
[----:B0-----:R-:W-:Y:S01]  /*2ec0*/  @!P1 FADD.FTZ R10, R10, R14 ;  /* 0x0000000e0a0a9221 */ /* 0x001fe20000010000 */
[----:B------:R-:W-:Y:S01]  /*2ed0*/  @!P1 FADD.FTZ R11, R11, R15 ;  /* 0x0000000f0b0b9221 */ /* 0x000fe20000010000 */
[----:B------:R-:W-:Y:S02]  /*2ee0*/  IADD3 R14, PT, PT, R20, 0x5, RZ ;  /* 0x00000005140e7810 */ /* 0x000fe40007ffe0ff */
[----:B------:R-:W-:Y:S01]  /*2ef0*/  ISETP.EQ.OR P1, PT, R21, UR13, P2 ;  /* 0x0000000d15007c0c */ /* 0x000fe20009722670 */
[----:B--2---:R-:W-:Y:S01]  /*2f00*/  @!P3 FADD.FTZ R10, R10, R16 ;  /* 0x000000100a0ab221 */ /* 0x004fe20000010000 */
[----:B------:R-:W-:Y:S01]  /*2f10*/  @!P3 FADD.FTZ R11, R11, R17 ;  /* 0x000000110b0bb221 */ /* 0x000fe20000010000 */
[----:B------:R-:W-:Y:S02]  /*2f20*/  ISETP.EQ.OR P3, PT, R14, UR13, P2 ;  /* 0x0000000d0e007c0c */ /* 0x000fe40009762670 */
[----:B------:R-:W-:Y:S01]  /*2f30*/  IADD3 R14, PT, PT, R20, 0x6, RZ ;  /* 0x00000006140e7810 */ /* 0x000fe20007ffe0ff */
[----:B---3--:R-:W-:Y:S01]  /*2f40*/  @!P6 FADD.FTZ R10, R10, R12 ;  /* 0x0000000c0a0ae221 */ /* 0x008fe20000010000 */
[----:B------:R-:W-:Y:S01]  /*2f50*/  @!P6 FADD.FTZ R11, R11, R13 ;  /* 0x0000000d0b0be221 */ /* 0x000fe20000010000 */
[----:B------:R-:W-:-:S02]  /*2f60*/  IADD3 R12, PT, PT, R20, 0x7, RZ ;  /* 0x00000007140c7810 */ /* 0x000fc40007ffe0ff */
[----:B------:R-:W-:-:S03]  /*2f70*/  ISETP.EQ.OR P6, PT, R14, UR13, P2 ;  /* 0x0000000d0e007c0c */ /* 0x000fc600097c2670 */
[----:B------:R-:W-:Y:S01]  /*2f80*/  VOTEU.ALL UP1, P1 ;  /* 0x0000000000ff7886 */ /* 0x000fe20000820000 */
[----:B----4-:R-:W-:Y:S01]  /*2f90*/  @!P5 FADD.FTZ R10, R10, R18 ;  /* 0x000000120a0ad221 */ /* 0x010fe20000010000 */
        /* <DEDUP_REMOVED lines=42> */
.L_x_256:
        /* <DEDUP_REMOVED lines=30> */
[----:B------:R-:W3:Y:S04]  /*3420*/  @!P5 LDG.E.64 R18, desc[UR14][R18.64] ;  /* 0x0000000e1212d981 */ /* 0x000ee8000c1e1b00 */
[----:B------:R-:W4:Y:S01]  /*3430*/  @!P6 LDG.E.64 R16, desc[UR14][R16.64] ;  /* 0x0000000e1010e981 */ /* 0x000f22000c1e1b00 */
[----:B------:R-:W-:Y:S01]  /*3440*/  IADD3 R20, PT, PT, R20, 0x4, RZ ;  /* 0x0000000414147810 */ /* 0x000fe20007ffe0ff */
[----:B0-----:R-:W-:Y:S01]  /*3450*/  @!P1 FADD.FTZ R10, R10, R12 ;  /* 0x0000000c0a0a9221 */ /* 0x001fe20000010000 */
[----:B------:R-:W-:-:S03]  /*3460*/  @!P1 FADD.FTZ R11, R11, R13 ;  /* 0x0000000d0b0b9221 */ /* 0x000fc60000010000 */
[----:B--2---:R-:W-:Y:S01]  /*3470*/  @!P3 FADD.FTZ R10, R10, R14 ;  /* 0x0000000e0a0ab221 */ /* 0x004fe20000010000 */
[----:B------:R-:W-:-:S03]  /*3480*/  @!P3 FADD.FTZ R11, R11, R15 ;  /* 0x0000000f0b0bb221 */ /* 0x000fc60000010000 */
[----:B---3--:R-:W-:Y:S01]  /*3490*/  @!P5 FADD.FTZ R10, R10, R18 ;  /* 0x000000120a0ad221 */ /* 0x008fe20000010000 */
[----:B------:R-:W-:-:S03]  /*34a0*/  @!P5 FADD.FTZ R11, R11, R19 ;  /* 0x000000130b0bd221 */ /* 0x000fc60000010000 */
[----:B----4-:R-:W-:Y:S01]  /*34b0*/  @!P6 FADD.FTZ R10, R10, R16 ;  /* 0x000000100a0ae221 */ /* 0x010fe20000010000 */
[----:B------:R-:W-:-:S07]  /*34c0*/  @!P6 FADD.FTZ R11, R11, R17 ;  /* 0x000000110b0be221 */ /* 0x000fce0000010000 */
.L_x_258:
        /* <DEDUP_REMOVED lines=19> */
[----:B0-----:R-:W-:Y:S01]  /*3600*/  @!P3 FADD.FTZ R10, R10, R14 ;  /* 0x0000000e0a0ab221 */ /* 0x001fe20000010000 */
[----:B------:R-:W-:-:S03]  /*3610*/  @!P3 FADD.FTZ R11, R11, R15 ;  /* 0x0000000f0b0bb221 */ /* 0x000fc60000010000 */
[----:B--2---:R-:W-:Y:S01]  /*3620*/  @!P1 FADD.FTZ R10, R10, R12 ;  /* 0x0000000c0a0a9221 */ /* 0x004fe20000010000 */
[----:B------:R-:W-:-:S07]  /*3630*/  @!P1 FADD.FTZ R11, R11, R13 ;  /* 0x0000000d0b0b9221 */ /* 0x000fce0000010000 */
.L_x_259:
        /* <DEDUP_REMOVED lines=9> */
[----:B0-----:R-:W-:Y:S01]  /*36d0*/  FADD.FTZ R10, R10, R12 ;  /* 0x0000000c0a0a7221 */ /* 0x001fe20000010000 */
[----:B------:R-:W-:-:S07]  /*36e0*/  FADD.FTZ R11, R11, R13 ;  /* 0x0000000d0b0b7221 */ /* 0x000fce0000010000 */
.L_x_260:
[----:B------:R-:W-:Y:S05]  /*36f0*/  BSYNC.RECONVERGENT B0 ;  /* 0x0000000000007941 */ /* 0x000fea0003800200 */
.L_x_253:
[----:B------:R-:W5:Y:S01]  /*3700*/  S2UR UR7, SR_CgaCtaId ;  /* 0x00000000000779c3 */ /* 0x000f620000008800 */
[----:B------:R-:W-:Y:S01]  /*3710*/  UMOV UR6, 0x400 ;  /* 0x0000040000067882 */ /* 0x000fe20000000000 */
[----:B------:R-:W-:Y:S01]  /*3720*/  SHF.L.U32 R40, R40, 0x10, RZ ;  /* 0x0000001028287819 */ /* 0x000fe200000006ff */
[----:B------:R-:W0:Y:S01]  /*3730*/  LDCU.64 UR26, c[0x0][0x400] ;  /* 0x00008000ff1a77ac */ /* 0x000e220008000a00 */
[----:B------:R-:W-:Y:S02]  /*3740*/  SHF.L.U32 R49, R49, 0x10, RZ ;  /* 0x0000001031317819 */ /* 0x000fe400000006ff */
[----:B--2-4-:R-:W-:Y:S01]  /*3750*/  SHF.L.U32 R13, R36, 0x10, RZ ;  /* 0x00000010240d7819 */ /* 0x014fe200000006ff */
[----:B------:R-:W-:Y:S01]  /*3760*/  FADD.FTZ R40, R40, -UR22 ;  /* 0x8000001628287e21 */ /* 0x000fe20008010000 */
[----:B------:R-:W-:Y:S01]  /*3770*/  SHF.L.U32 R44, R44, 0x10, RZ ;  /* 0x000000102c2c7819 */ /* 0x000fe200000006ff */
[----:B------:R-:W-:Y:S01]  /*3780*/  FADD.FTZ R49, R49, -UR22 ;  /* 0x8000001631317e21 */ /* 0x000fe20008010000 */
[----:B------:R-:W-:Y:S01]  /*3790*/  SHF.L.U32 R39, R39, 0x10, RZ ;  /* 0x0000001027277819 */ /* 0x000fe200000006ff */
[----:B------:R-:W-:-:S02]  /*37a0*/  FMUL.FTZ R23, R40, UR23 ;  /* 0x0000001728177c20 */ /* 0x000fc40008410000 */
[----:B------:R-:W-:Y:S01]  /*37b0*/  FMUL.FTZ R22, R49, UR23 ;  /* 0x0000001731167c20 */ /* 0x000fe20008410000 */
[----:B-----5:R-:W-:-:S09]  /*37c0*/  ULEA UR6, UR7, UR6, 0x18 ;  /* 0x0000000607067291 */ /* 0x020fd2000f8ec0ff */
[----:B------:R-:W-:Y:S01]  /*37d0*/  @!P2 STS.64 [UR6+0x48], R10 ;  /* 0x0000480aff00a988 */ /* 0x000fe20008000a06 */
[----:B------:R-:W-:Y:S06]  /*37e0*/  BAR.SYNC.DEFER_BLOCKING 0x0 ;  /* 0x0000000000007b1d */ /* 0x000fec0000010000 */
[----:B0--3--:R-:W0:Y:S01]  /*37f0*/  LDS.64 R10, [UR6+0x48] ;  /* 0x00004806ff0a7984 */ /* 0x009e220008000a00 */
[----:B------:R-:W0:Y:S02]  /*3800*/  LDCU UR6, c[0x0][0x42c] ;  /* 0x00008580ff0677ac */ /* 0x000e240008000800 */
[----:B0-----:R-:W-:Y:S01]  /*3810*/  FMUL.FTZ R14, R10, UR6 ;  /* 0x000000060a0e7c20 */ /* 0x001fe20008410000 */
[----:B------:R-:W-:Y:S01]  /*3820*/  FMUL.FTZ R15, R11, UR6 ;  /* 0x000000060b0f7c20 */ /* 0x000fe20008410000 */
        /* <DEDUP_REMOVED lines=19> */
.L_x_261:
        /* <DEDUP_REMOVED lines=21> */
.L_x_263:
[----:B------:R-:W-:Y:S05]  /*3ab0*/  BSYNC.RECONVERGENT B0 ;  /* 0x0000000000007941 */ /* 0x000fea0003800200 */
.L_x_262:
        /* <DEDUP_REMOVED lines=11> */
[----:B------:R-:W-:Y:S01]  /*3b70*/  FADD.FTZ R16, R37, -UR22 ;  /* 0x8000001625107e21 */ /* 0x000fe20008010000 */
[----:B------:R-:W-:Y:S01]  /*3b80*/  IADD3 R19, PT, PT, R0, 0x40, RZ ;  /* 0x0000004000137810 */ /* 0x000fe20007ffe0ff */
[----:B-1----:R-:W-:Y:S01]  /*3b90*/  FADD.FTZ R18, R45, -UR22 ;  /* 0x800000162d127e21 */ /* 0x002fe20008010000 */
        /* <DEDUP_REMOVED lines=11> */
[----:B------:R-:W-:Y:S01]  /*3c50*/  SHF.R.S32.HI R20, RZ, 0x1f, R19 ;  /* 0x0000001fff147819 */ /* 0x000fe20000011413 */
        /* <DEDUP_REMOVED lines=28> */
.L_x_264:
        /* <DEDUP_REMOVED lines=18> */
.L_x_266:
[----:B------:R-:W-:Y:S05]  /*3f40*/  BSYNC.RECONVERGENT B0 ;  /* 0x0000000000007941 */ /* 0x000fea0003800200 */
.L_x_265:
        /* <DEDUP_REMOVED lines=21> */
.L_x_267:
        /* <DEDUP_REMOVED lines=18> */
.L_x_269:
[----:B------:R-:W-:Y:S05]  /*41c0*/  BSYNC.RECONVERGENT B0 ;  /* 0x0000000000007941 */ /* 0x000fea0003800200 */
.L_x_268:
        /* <DEDUP_REMOVED lines=22> */
.L_x_270:
        /* <DEDUP_REMOVED lines=18> */
.L_x_272:
[----:B------:R-:W-:Y:S05]  /*4450*/  BSYNC.RECONVERGENT B0 ;  /* 0x0000000000007941 */ /* 0x000fea0003800200 */
.L_x_271:
[----:B------:R-:W-:Y:S02]  /*4460*/  UIADD3 UR10, UPT, UPT, UR16, UR10, URZ ;  /* 0x0000000a100a7290 */ /* 0x000fe4000fffe0ff */
[----:B------:R-:W-:Y:S02]  /*4470*/  UIADD3 UR4, UPT, UPT, UR4, 0x1, URZ ;  /* 0x0000000104047890 */ /* 0x000fe4000fffe0ff */
[----:B------:R-:W-:-:S09]  /*4480*/  UISETP.GE.AND UP0, UPT, UR10, UR8, UPT ;  /* 0x000000080a00728c */ /* 0x000fd2000bf06270 */
[----:B------:R-:W-:Y:S05]  /*4490*/  BRA.U !UP0, `(.L_x_273) ;  /* 0xffffffbd08707547 */ /* 0x000fea000b83ffff */
.L_x_242:
        /* <DEDUP_REMOVED lines=19> */
.L_x_275:
[----:B------:R-:W-:Y:S05]  /*45d0*/  BSYNC.RECONVERGENT B0 ;  /* 0x0000000000007941 */ /* 0x000fea0003800200 */
.L_x_274:
[----:B------:R-:W-:Y:S05]  /*45e0*/  @P0 EXIT ;  /* 0x000000000000094d */ /* 0x000fea0003800000 */
[----:B------:R-:W-:Y:S05]  /*45f0*/  @P2 BRA `(.L_x_276) ;  /* 0x0000000000202947 */ /* 0x000fea0003800000 */
[----:B------:R-:W-:-:S05]  /*4600*/  IMAD R0, R4, R7, RZ ;  /* 0x0000000704007224 */ /* 0x000fca00078e02ff */
[----:B------:R-:W-:-:S13]  /*4610*/  ISETP.NE.AND P0, PT, R0, -0x1, PT ;  /* 0xffffffff0000780c */ /* 0x000fda0003f05270 */
[----:B------:R-:W-:Y:S05]  /*4620*/  @!P0 BRA `(.L_x_276) ;  /* 0x0000000000148947 */ /* 0x000fea0003800000 */
.L_x_277:
[----:B-1----:R-:W2:Y:S04]  /*4630*/  LDG.E.STRONG.GPU R5, desc[UR14][R2.64] ;  /* 0x0000000e02057981 */ /* 0x002ea8000c1ef900 */
[----:B--2---:R-:W-:Y:S01]  /*4640*/  CCTL.IVALL ;  /* 0x00000000ff00798f */ /* 0x004fe20002000000 */
[----:B------:R-:W-:Y:S05]  /*4650*/  YIELD ;  /* 0x0000000000007946 */ /* 0x000fea0003800000 */
[----:B------:R-:W-:-:S13]  /*4660*/  ISETP.NE.AND P0, PT, R5, R0, PT ;  /* 0x000000000500720c */ /* 0x000fda0003f05270 */
[----:B------:R-:W-:Y:S05]  /*4670*/  @P0 BRA `(.L_x_277) ;  /* 0xfffffffc00ec0947 */ /* 0x000fea000383ffff */
.L_x_276:
[----:B------:R-:W-:Y:S05]  /*4680*/  WARPSYNC.ALL ;  /* 0x0000000000007948 */ /* 0x000fea0003800000 */
[----:B-1----:R-:W1:Y:S08]  /*4690*/  LDC.64 R4, c[0x0][0x3f8] ;  /* 0x0000fe00ff047b82 */ /* 0x002e700000000a00 */
        /* <DEDUP_REMOVED lines=20> */
[----:B0-----:R-:W-:-:S04]  /*47e0*/  SEL R12, RZ, 0x1, !P0 ;  /* 0x00000001ff0c7807 */ /* 0x001fc80004000000 */
        /* <DEDUP_REMOVED lines=38> */
[----:B------:R-:W-:Y:S02]  /*4a50*/  SHF.L.U64.HI R31, R0, 0x2, R3 ;  /* 0x00000002001f7819 */ /* 0x000fe40000010203 */
[----:B0-----:R-:W-:Y:S02]  /*4a60*/  IADD3 R25, P1, PT, R21, UR6, RZ ;  /* 0x0000000615197c10 */ /* 0x001fe4000ff3e0ff */
        /* <DEDUP_REMOVED lines=12> */
.L_x_280:
        /* <DEDUP_REMOVED lines=12> */
[----:B0-----:R-:W-:Y:S02]  /*4bf0*/  MOV R10, R23 ;  /* 0x00000017000a7202 */ /* 0x001fe40000000f00 */
[----:B-1----:R-:W-:-:S02]  /*4c00*/  MOV R8, R21 ;  /* 0x0000001500087202 */ /* 0x002fc40000000f00 */
        /* <DEDUP_REMOVED lines=11> */
[----:B------:R-:W-:Y:S02]  /*4cc0*/  MOV R11, R24 ;  /* 0x00000018000b7202 */ /* 0x000fe40000000f00 */
[----:B---3--:R-:W-:Y:S01]  /*4cd0*/  F2FP.BF16.F32.PACK_AB R19, R15, R12 ;  /* 0x0000000c0f13723e */ /* 0x008fe200000010ff */
[----:B------:R0:W-:Y:S04]  /*4ce0*/  STG.E desc[UR14][R8.64], R17 ;  /* 0x0000001108007986 */ /* 0x0001e8000c10190e */
[----:B------:R0:W-:Y:S01]  /*4cf0*/  STG.E desc[UR14][R10.64], R19 ;  /* 0x000000130a007986 */ /* 0x0001e2000c10190e */
[----:B------:R-:W-:Y:S01]  /*4d00*/  IADD3.X R24, PT, PT, RZ, R24, RZ, P3, !PT ;  /* 0x00000018ff187210 */ /* 0x000fe20001ffe4ff */
[----:B------:R-:W-:Y:S06]  /*4d10*/  @P1 BRA `(.L_x_280) ;  /* 0xfffffffc00841947 */ /* 0x000fec000383ffff */
.L_x_279:
[----:B------:R-:W-:Y:S05]  /*4d20*/  BSYNC.RECONVERGENT B0 ;  /* 0x0000000000007941 */ /* 0x000fea0003800200 */
.L_x_278:
[----:B------:R-:W-:Y:S05]  /*4d30*/  @!P0 EXIT ;  /* 0x000000000000894d */ /* 0x000fea0003800000 */
[C---:B------:R-:W-:Y:S01]  /*4d40*/  SHF.L.U64.HI R5, R4.reuse, 0x2, R5 ;  /* 0x0000000204057819 */ /* 0x040fe20000010205 */
[----:B------:R-:W1:Y:S01]  /*4d50*/  LDCU.64 UR4, c[0x0][0x3d8] ;  /* 0x00007b00ff0477ac */ /* 0x000e620008000a00 */
[----:B------:R-:W-:Y:S02]  /*4d60*/  SHF.L.U32 R6, R4, 0x2, RZ ;  /* 0x0000000204067819 */ /* 0x000fe400000006ff */
[C---:B------:R-:W-:Y:S01]  /*4d70*/  SHF.L.U64.HI R7, R28.reuse, 0x2, R33 ;  /* 0x000000021c077819 */ /* 0x040fe20000010221 */
[----:B------:R-:W2:Y:S01]  /*4d80*/  LDCU.64 UR6, c[0x0][0x388] ;  /* 0x00007100ff0677ac */ /* 0x000ea20008000a00 */
[----:B0-----:R-:W-:Y:S02]  /*4d90*/  SHF.L.U32 R8, R28, 0x2, RZ ;  /* 0x000000021c087819 */ /* 0x001fe400000006ff */
[C---:B------:R-:W-:Y:S01]  /*4da0*/  SHF.L.U64.HI R2, R0.reuse, 0x2, R3 ;  /* 0x0000000200027819 */ /* 0x040fe20000010203 */
[----:B------:R-:W0:Y:S01]  /*4db0*/  LDCU.64 UR8, c[0x0][0x390] ;  /* 0x00007200ff0877ac */ /* 0x000e220008000a00 */
[----:B------:R-:W-:-:S07]  /*4dc0*/  SHF.L.U32 R4, R0, 0x2, RZ ;  /* 0x0000000200047819 */ /* 0x000fce00000006ff */
.L_x_281:
[C---:B---3--:R-:W-:Y:S02]  /*4dd0*/  SHF.L.U32 R9, R53.reuse, 0x2, RZ ;  /* 0x0000000235097819 */ /* 0x048fe400000006ff */
[----:B------:R-:W-:Y:S02]  /*4de0*/  SHF.L.U64.HI R18, R53, 0x2, R18 ;  /* 0x0000000235127819 */ /* 0x000fe40000010212 */
[----:B-1----:R-:W-:-:S04]  /*4df0*/  IADD3 R10, P0, PT, R9, UR4, RZ ;  /* 0x00000004090a7c10 */ /* 0x002fc8000ff1e0ff */
[----:B------:R-:W-:Y:S02]  /*4e00*/  IADD3.X R11, PT, PT, R18, UR5, RZ, P0, !PT ;  /* 0x00000005120b7c10 */ /* 0x000fe400087fe4ff */
[C---:B------:R-:W-:Y:S02]  /*4e10*/  IADD3 R12, P0, PT, R10.reuse, R4, RZ ;  /* 0x000000040a0c7210 */ /* 0x040fe40007f1e0ff */
[C---:B------:R-:W-:Y:S02]  /*4e20*/  IADD3 R16, P2, PT, R10.reuse, R8, RZ ;  /* 0x000000080a107210 */ /* 0x040fe40007f5e0ff */
[C---:B------:R-:W-:Y:S02]  /*4e30*/  IADD3.X R13, PT, PT, R11.reuse, R2, RZ, P0, !PT ;  /* 0x000000020b0d7210 */ /* 0x040fe400007fe4ff */
[----:B------:R-:W-:Y:S02]  /*4e40*/  IADD3 R14, P1, PT, R10, R6, RZ ;  /* 0x000000060a0e7210 */ /* 0x000fe40007f3e0ff */
[C---:B------:R-:W-:Y:S01]  /*4e50*/  IADD3.X R17, PT, PT, R11.reuse, R7, RZ, P2, !PT ;  /* 0x000000070b117210 */ /* 0x040fe200017fe4ff */
[----:B------:R1:W3:Y:S01]  /*4e60*/  LDG.E R10, desc[UR14][R10.64] ;  /* 0x0000000e0a0a7981 */ /* 0x0002e2000c1e1900 */
[----:B------:R-:W-:-:S03]  /*4e70*/  IADD3.X R15, PT, PT, R11, R5, RZ, P1, !PT ;  /* 0x000000050b0f7210 */ /* 0x000fc60000ffe4ff */
[----:B------:R-:W3:Y:S04]  /*4e80*/  LDG.E R13, desc[UR14][R12.64] ;  /* 0x0000000e0c0d7981 */ /* 0x000ee8000c1e1900 */
[----:B------:R-:W4:Y:S04]  /*4e90*/  LDG.E R14, desc[UR14][R14.64] ;  /* 0x0000000e0e0e7981 */ /* 0x000f28000c1e1900 */
[----:B------:R-:W4:Y:S01]  /*4ea0*/  LDG.E R17, desc[UR14][R16.64] ;  /* 0x0000000e10117981 */ /* 0x000f22000c1e1900 */
[----:B------:R-:W-:Y:S02]  /*4eb0*/  LOP3.LUT R23, R9, 0xfffffffc, RZ, 0xc0, !PT ;  /* 0xfffffffc09177812 */ /* 0x000fe400078ec0ff */
[----:B------:R-:W-:-:S02]  /*4ec0*/  LOP3.LUT R24, R18, 0x1, RZ, 0xc0, !PT ;  /* 0x0000000112187812 */ /* 0x000fc400078ec0ff */
[C---:B--2---:R-:W-:Y:S02]  /*4ed0*/  IADD3 R20, P0, PT, R23.reuse, UR6, RZ ;  /* 0x0000000617147c10 */ /* 0x044fe4000ff1e0ff */
[----:B-1----:R-:W-:Y:S02]  /*4ee0*/  LOP3.LUT R11, R18, 0x3, RZ, 0xc0, !PT ;  /* 0x00000003120b7812 */ /* 0x002fe400078ec0ff */
[----:B------:R-:W-:Y:S02]  /*4ef0*/  IADD3.X R21, PT, PT, R24, UR7, RZ, P0, !PT ;  /* 0x0000000718157c10 */ /* 0x000fe400087fe4ff */
[----:B0-----:R-:W-:Y:S02]  /*4f00*/  IADD3 R22, P0, PT, R23, UR8, RZ ;  /* 0x0000000817167c10 */ /* 0x001fe4000ff1e0ff */
[----:B---3--:R-:W-:Y:S02]  /*4f10*/  F2FP.BF16.F32.PACK_AB R19, R13, R10 ;  /* 0x0000000a0d13723e */ /* 0x008fe400000010ff */
[----:B------:R-:W-:-:S02]  /*4f20*/  IADD3 R10, P1, PT, R23, UR4, RZ ;  /* 0x00000004170a7c10 */ /* 0x000fc4000ff3e0ff */
[----:B------:R-:W-:Y:S02]  /*4f30*/  IADD3.X R23, PT, PT, R24, UR9, RZ, P0, !PT ;  /* 0x0000000918177c10 */ /* 0x000fe400087fe4ff */
[----:B------:R-:W-:Y:S02]  /*4f40*/  IADD3.X R11, PT, PT, R11, UR5, RZ, P1, !PT ;  /* 0x000000050b0b7c10 */ /* 0x000fe40008ffe4ff */
[----:B----4-:R-:W-:Y:S02]  /*4f50*/  F2FP.BF16.F32.PACK_AB R27, R17, R14 ;  /* 0x0000000e111b723e */ /* 0x010fe400000010ff */
        /* <DEDUP_REMOVED lines=9> */
[----:B0-----:R-:W2:Y:S04]  /*4ff0*/  LDG.E R19, desc[UR14][R16.64+0x380] ;  /* 0x0003800e10137981 */ /* 0x001ea8000c1e1900 */
[----:B------:R-:W3:Y:S04]  /*5000*/  LDG.E R28, desc[UR14][R12.64+0x380] ;  /* 0x0003800e0c1c7981 */ /* 0x000ee8000c1e1900 */
[----:B------:R-:W3:Y:S01]  /*5010*/  LDG.E R29, desc[UR14][R14.64+0x380] ;  /* 0x0003800e0e1d7981 */ /* 0x000ee2000c1e1900 */
[----:B------:R-:W-:-:S04]  /*5020*/  IADD3 R24, P0, PT, R9, 0x380, RZ ;  /* 0x0000038009187810 */ /* 0x000fc80007f1e0ff */
[----:B------:R-:W-:Y:S02]  /*5030*/  IADD3.X R25, PT, PT, RZ, R18, RZ, P0, !PT ;  /* 0x00000012ff197210 */ /* 0x000fe400007fe4ff */
        /* <DEDUP_REMOVED lines=26> */
[----:B------:R-:W4:Y:S04]  /*51e0*/  LDG.E R10, desc[UR14][R10.64+0xa80] ;  /* 0x000a800e0a0a7981 */ /* 0x000f28000c1e1900 */
[----:B------:R-:W4:Y:S04]  /*51f0*/  LDG.E R17, desc[UR14][R16.64+0xa80] ;  /* 0x000a800e10117981 */ /* 0x000f28000c1e1900 */
[----:B------:R-:W5:Y:S04]  /*5200*/  LDG.E R12, desc[UR14][R12.64+0xa80] ;  /* 0x000a800e0c0c7981 */ /* 0x000f68000c1e1900 */
[----:B------:R-:W5:Y:S01]  /*5210*/  LDG.E R15, desc[UR14][R14.64+0xa80] ;  /* 0x000a800e0e0f7981 */ /* 0x000f62000c1e1900 */
[----:B------:R-:W-:-:S04]  /*5220*/  IADD3 R9, P0, PT, R9, 0xa80, RZ ;  /* 0x00000a8009097810 */ /* 0x000fc80007f1e0ff */
[----:B------:R-:W-:Y:S02]  /*5230*/  IADD3.X R18, PT, PT, RZ, R18, RZ, P0, !PT ;  /* 0x00000012ff127210 */ /* 0x000fe400007fe4ff */
[----:B------:R-:W-:Y:S02]  /*5240*/  LOP3.LUT R9, R9, 0xfffffffc, RZ, 0xc0, !PT ;  /* 0xfffffffc09097812 */ /* 0x000fe400078ec0ff */
[----:B------:R-:W-:Y:S02]  /*5250*/  LOP3.LUT R18, R18, 0x1, RZ, 0xc0, !PT ;  /* 0x0000000112127812 */ /* 0x000fe400078ec0ff */
[C---:B--2---:R-:W-:Y:S02]  /*5260*/  IADD3 R24, P0, PT, R9.reuse, UR6, RZ ;  /* 0x0000000609187c10 */ /* 0x044fe4000ff1e0ff */
[----:B0-----:R-:W-:Y:S02]  /*5270*/  IADD3 R22, P1, PT, R9, UR8, RZ ;  /* 0x0000000809167c10 */ /* 0x001fe4000ff3e0ff */
[----:B------:R-:W-:-:S02]  /*5280*/  IADD3.X R25, PT, PT, R18, UR7, RZ, P0, !PT ;  /* 0x0000000712197c10 */ /* 0x000fc400087fe4ff */
[----:B------:R-:W-:Y:S02]  /*5290*/  IADD3.X R23, PT, PT, R18, UR9, RZ, P1, !PT ;  /* 0x0000000912177c10 */ /* 0x000fe40008ffe4ff */
[----:B------:R-:W-:-:S04]  /*52a0*/  IADD3 R53, PT, PT, R53, 0x380, RZ ;  /* 0x0000038035357810 */ /* 0x000fc80007ffe0ff */
[----:B------:R-:W-:-:S04]  /*52b0*/  ISETP.GT.U32.AND P0, PT, R0, R53, PT ;  /* 0x000000350000720c */ /* 0x000fc80003f04070 */
[----:B------:R-:W-:Y:S01]  /*52c0*/  ISETP.GT.AND.EX P0, PT, R3, RZ, PT, P0 ;  /* 0x000000ff0300720c */ /* 0x000fe20003f04300 */
[----:B------:R-:W-:Y:S01]  /*52d0*/  HFMA2 R18, -RZ, RZ, 0, 0 ;  /* 0x00000000ff127431 */ /* 0x000fe200000001ff */
[----:B----4-:R-:W-:Y:S02]  /*52e0*/  F2FP.BF16.F32.PACK_AB R17, R17, R10 ;  /* 0x0000000a1111723e */ /* 0x010fe400000010ff */
[----:B-----5:R-:W-:-:S03]  /*52f0*/  F2FP.BF16.F32.PACK_AB R9, R15, R12 ;  /* 0x0000000c0f09723e */ /* 0x020fc600000010ff */
[----:B------:R3:W-:Y:S04]  /*5300*/  STG.E desc[UR14][R24.64], R17 ;  /* 0x0000001118007986 */ /* 0x0007e8000c10190e */
[----:B------:R3:W-:Y:S02]  /*5310*/  STG.E desc[UR14][R22.64], R9 ;  /* 0x0000000916007986 */ /* 0x0007e4000c10190e */
[----:B------:R-:W-:Y:S05]  /*5320*/  @P0 BRA `(.L_x_281) ;  /* 0xfffffff800a80947 */ /* 0x000fea000383ffff */
[----:B------:R-:W-:Y:S05]  /*5330*/  EXIT ;  /* 0x000000000000794d */ /* 0x000fea0003800000 */
.L_x_282:
        /* <DEDUP_REMOVED lines=12> */
.L_x_3412:


//--------------------- .text._Z35group_norm_nhwc_bwd_one_pass_kernelI11Bf16IOBf16WLi256ELi14ELi224EEv26Group_norm_nhwc_bwd_params --------------------------
	.section	.text._Z35group_norm_nhwc_bwd_one_pass_kernelI11Bf16IOBf16WLi256ELi14ELi224EEv26Group_norm_nhwc_bwd_params,"ax",@progbits
	.align	128
        .global         _Z35group_norm_nhwc_bwd_one_pass_kernelI11Bf16IOBf16WLi256ELi14ELi224EEv26Group_norm_nhwc_bwd_params
        .type           _Z35group_norm_nhwc_bwd_one_pass_kernelI11Bf16IOBf16WLi256ELi14ELi224EEv26Group_norm_nhwc_bwd_params,@function
        .size           _Z35group_norm_nhwc_bwd_one_pass_kernelI11Bf16IOBf16WLi256ELi14ELi224EEv26Group_norm_nhwc_bwd_params,(.L_x_3413 - _Z35group_norm_nhwc_bwd_one_pass_kernelI11Bf16IOBf16WLi256ELi14ELi224EEv26Group_norm_nhwc_bwd_params)
        .other          _Z35group_norm_nhwc_bwd_one_pass_kernelI11Bf16IOBf16WLi256ELi14ELi224EEv26Group_norm_nhwc_bwd_params,@"STO_CUDA_ENTRY STV_DEFAULT"
_Z35group_norm_nhwc_bwd_one_pass_kernelI11Bf16IOBf16WLi256ELi14ELi224EEv26Group_norm_nhwc_bwd_params:
.text._Z35group_norm_nhwc_bwd_one_pass_kernelI11Bf16IOBf16WLi256ELi14ELi224EEv26Group_norm_nhwc_bwd_params:
        /* <DEDUP_REMOVED lines=10> */
[----:B------:R-:W0:Y:S01]  /*00a0*/  S2UR UR7, SR_CgaCtaId ;  /* 0x00000000000779c3 */ /* 0x000e220000008800 */
[----:B------:R-:W-:Y:S01]  /*00b0*/  LOP3.LUT R3, R6, 0xffff, RZ, 0xc0, !PT ;  /* 0x0000ffff06037812 */ /* 0x000fe200078ec0ff */
[----:B------:R-:W-:Y:S01]  /*00c0*/  UMOV UR5, 0x400 ;  /* 0x0000040000057882 */ /* 0x000fe20000000000 */
[----:B------:R-:W-:Y:S01]  /*00d0*/  HFMA2 R69, -RZ, RZ, 0, 0 ;  /* 0x00000000ff457431 */ /* 0x000fe200000001ff */
[----:B------:R-:W-:Y:S02]  /*00e0*/  UIADD3 UR6, UPT, UPT, UR5, 0x50, URZ ;  /* 0x0000005005067890 */ /* 0x000fe4000fffe0ff */
[----:B------:R-:W-:Y:S01]  /*00f0*/  IMAD R3, R3, 0x2493, RZ ;  /* 0x0000249303037824 */ /* 0x000fe200078e02ff */
[----:B------:R-:W1:Y:S01]  /*0100*/  LDCU.U8 UR12, c[0x0][0x414] ;  /* 0x00008280ff0c77ac */ /* 0x000e620008000000 */
[----:B------:R-:W2:Y:S03]  /*0110*/  LDC R4, c[0x0][0x41c] ;  /* 0x00010700ff047b82 */ /* 0x000ea60000000800 */
[----:B------:R-:W-:-:S05]  /*0120*/  SHF.R.U32.HI R3, RZ, 0x10, R3 ;  /* 0x00000010ff037819 */ /* 0x000fca0000011603 */
[----:B------:R-:W3:Y:S08]  /*0130*/  LDC R0, c[0x0][0x374] ;  /* 0x0000dd00ff007b82 */ /* 0x000ef00000000800 */
[----:B------:R-:W4:Y:S01]  /*0140*/  LDC R2, c[0x0][0x370] ;  /* 0x0000dc00ff027b82 */ /* 0x000f220000000800 */
[----:B0-----:R-:W-:Y:S02]  /*0150*/  ULEA UR6, UR7, UR6, 0x18 ;  /* 0x0000000607067291 */ /* 0x001fe4000f8ec0ff */
[----:B------:R-:W-:Y:S01]  /*0160*/  ULEA UR5, UR7, UR5, 0x18 ;  /* 0x0000000507057291 */ /* 0x000fe2000f8ec0ff */
[----:B--2---:R-:W-:Y:S01]  /*0170*/  IMAD R3, R4, UR11, R3 ;  /* 0x0000000b04037c24 */ /* 0x004fe2000f8e0203 */
[-C--:B------:R-:W-:Y:S01]  /*0180*/  MOV R4, R7.reuse ;  /* 0x0000000700047202 */ /* 0x080fe20000000f00 */
[C---:B---3--:R-:W-:Y:S01]  /*0190*/  IMAD R5, R0.reuse, 0x5, R7 ;  /* 0x0000000500057824 */ /* 0x048fe200078e0207 */
[----:B------:R-:W-:-:S02]  /*01a0*/  LEA R8, R0, R7, 0x2 ;  /* 0x0000000700087211 */ /* 0x000fc400078e10ff */
[----:B------:R-:W-:Y:S02]  /*01b0*/  LEA R5, R6, UR6, 0x4 ;  /* 0x0000000606057c11 */ /* 0x000fe4000f8e20ff */
[----:B------:R-:W-:Y:S02]  /*01c0*/  SHF.R.S32.HI R6, RZ, 0x1f, R3 ;  /* 0x0000001fff067819 */ /* 0x000fe40000011403 */
[----:B-1--4-:R-:W-:-:S07]  /*01d0*/  LOP3.LUT R7, R2, 0x7, RZ, 0xc0, !PT ;  /* 0x0000000702077812 */ /* 0x012fce00078ec0ff */
.L_x_326:
[----:B0-----:R-:W0:Y:S01]  /*01e0*/  LDC R13, c[0x0][0x410] ;  /* 0x00010400ff0d7b82 */ /* 0x001e220000000800 */
[----:B-1----:R-:W1:Y:S01]  /*01f0*/  S2R R12, SR_TID.X ;  /* 0x00000000000c7919 */ /* 0x002e620000002100 */
[----:B------:R-:W2:Y:S01]  /*0200*/  LDCU.128 UR16, c[0x0][0x400] ;  /* 0x00008000ff1077ac */ /* 0x000ea20008000c00 */
[C---:B------:R-:W-:Y:S02]  /*0210*/  IADD3 R17, PT, PT, R3.reuse, 0x20, RZ ;  /* 0x0000002003117810 */ /* 0x040fe40007ffe0ff */
[----:B------:R-:W-:Y:S02]  /*0220*/  CS2R R50, SRZ ;  /* 0x0000000000327805 */ /* 0x000fe4000001ff00 */
[----:B------:R-:W-:Y:S02]  /*0230*/  ISETP.GE.AND P3, PT, R4, RZ, PT ;  /* 0x000000ff0400720c */ /* 0x000fe40003f66270 */
[----:B------:R-:W-:Y:S02]  /*0240*/  SHF.R.S32.HI R23, RZ, 0x1f, R17 ;  /* 0x0000001fff177819 */ /* 0x000fe40000011411 */
[----:B------:R-:W-:-:S02]  /*0250*/  IADD3 R21, PT, PT, R3, 0x40, RZ ;  /* 0x0000004003157810 */ /* 0x000fc40007ffe0ff */
[----:B------:R-:W-:Y:S02]  /*0260*/  IADD3 R20, PT, PT, R3, 0x80, RZ ;  /* 0x0000008003147810 */ /* 0x000fe40007ffe0ff */
[----:B------:R-:W-:Y:S02]  /*0270*/  SHF.R.S32.HI R25, RZ, 0x1f, R21 ;  /* 0x0000001fff197819 */ /* 0x000fe40000011415 */
[----:B------:R-:W-:Y:S02]  /*0280*/  SHF.R.S32.HI R31, RZ, 0x1f, R20 ;  /* 0x0000001fff1f7819 */ /* 0x000fe40000011414 */
[----:B--2---:R-:W-:Y:S02]  /*0290*/  ISETP.GE.U32.AND P0, PT, R17, UR16, PT ;  /* 0x0000001011007c0c */ /* 0x004fe4000bf06070 */
[----:B0-----:R-:W-:Y:S02]  /*02a0*/  IABS R9, R13 ;  /* 0x0000000d00097213 */ /* 0x001fe40000000000 */
[----:B------:R-:W-:-:S02]  /*02b0*/  ISETP.GE.AND.EX P0, PT, R23, UR17, PT, P0 ;  /* 0x0000001117007c0c */ /* 0x000fc4000bf06300 */
[----:B------:R-:W0:Y:S08]  /*02c0*/  I2F.RP R8, R9 ;  /* 0x0000000900087306 */ /* 0x000e300000209400 */
        /* <DEDUP_REMOVED lines=8> */
[----:B-1----:R-:W-:Y:S02]  /*0350*/  LOP3.LUT R6, R12, 0xffff, RZ, 0xc0, !PT ;  /* 0x0000ffff0c067812 */ /* 0x002fe400078ec0ff */
[----:B------:R-:W-:-:S03]  /*0360*/  LOP3.LUT R11, RZ, R13, RZ, 0x33, !PT ;  /* 0x0000000dff0b7212 */ /* 0x000fc600078e33ff */
[----:B------:R-:W-:-:S04]  /*0370*/  IMAD.HI.U32 R7, R7, R10, RZ ;  /* 0x0000000a07077227 */ /* 0x000fc800078e00ff */
[----:B------:R-:W-:Y:S01]  /*0380*/  IMAD R6, R6, 0x2493, RZ ;  /* 0x0000249306067824 */ /* 0x000fe200078e02ff */
[----:B------:R-:W-:-:S04]  /*0390*/  IADD3 R8, PT, PT, -R7, RZ, RZ ;  /* 0x000000ff07087210 */ /* 0x000fc80007ffe1ff */
[----:B------:R-:W-:Y:S01]  /*03a0*/  SHF.R.U32.HI R6, RZ, 0x10, R6 ;  /* 0x00000010ff067819 */ /* 0x000fe20000011606 */
[C---:B------:R-:W-:Y:S01]  /*03b0*/  IMAD R8, R9.reuse, R8, R10 ;  /* 0x0000000809087224 */ /* 0x040fe200078e020a */
[----:B------:R-:W-:Y:S02]  /*03c0*/  LOP3.LUT R10, R4, R13, RZ, 0x3c, !PT ;  /* 0x0000000d040a7212 */ /* 0x000fe400078e3cff */
[----:B------:R-:W-:Y:S02]  /*03d0*/  PRMT R6, R6, 0x9910, RZ ;  /* 0x0000991006067816 */ /* 0x000fe400000000ff */
[----:B------:R-:W-:Y:S02]  /*03e0*/  ISETP.GT.U32.AND P1, PT, R9, R8, PT ;  /* 0x000000080900720c */ /* 0x000fe40003f24070 */
[----:B------:R-:W-:Y:S02]  /*03f0*/  LEA R6, R6, -R6, 0x3 ;  /* 0x8000000606067211 */ /* 0x000fe400078e18ff */
[----:B------:R-:W-:-:S02]  /*0400*/  ISETP.GE.AND P2, PT, R10, RZ, PT ;  /* 0x000000ff0a00720c */ /* 0x000fc40003f46270 */
[----:B------:R-:W-:-:S04]  /*0410*/  IADD3 R6, PT, PT, RZ, -R6, RZ ;  /* 0x80000006ff067210 */ /* 0x000fc80007ffe0ff */
[----:B------:R-:W-:-:S03]  /*0420*/  PRMT R6, R6, 0x7710, RZ ;  /* 0x0000771006067816 */ /* 0x000fc600000000ff */
[-C--:B------:R-:W-:Y:S02]  /*0430*/  @!P1 IADD3 R8, PT, PT, R8, -R9.reuse, RZ ;  /* 0x8000000908089210 */ /* 0x080fe40007ffe0ff */
[----:B------:R-:W-:Y:S02]  /*0440*/  @!P1 IADD3 R7, PT, PT, R7, 0x1, RZ ;  /* 0x0000000107079810 */ /* 0x000fe40007ffe0ff */
[CC--:B------:R-:W-:Y:S02]  /*0450*/  ISETP.GE.U32.AND P4, PT, R8.reuse, R9.reuse, PT ;  /* 0x000000090800720c */ /* 0x0c0fe40003f86070 */
[----:B------:R-:W-:Y:S02]  /*0460*/  ISETP.GT.U32.AND P5, PT, R9, R8, PT ;  /* 0x000000080900720c */ /* 0x000fe40003fa4070 */
[----:B------:R-:W-:Y:S02]  /*0470*/  IADD3 R9, PT, PT, R8, -R9, RZ ;  /* 0x8000000908097210 */ /* 0x000fe40007ffe0ff */
[----:B------:R-:W-:-:S02]  /*0480*/  IADD3 R6, PT, PT, R6, R12, RZ ;  /* 0x0000000c06067210 */ /* 0x000fc40007ffe0ff */
[----:B------:R-:W-:Y:S02]  /*0490*/  SEL R54, R9, R8, !P5 ;  /* 0x0000000809367207 */ /* 0x000fe40006800000 */
[----:B------:R-:W0:Y:S01]  /*04a0*/  @!P0 LDC.64 R8, c[0x0][0x3f8] ;  /* 0x0000fe00ff088b82 */ /* 0x000e220000000a00 */
[----:B------:R-:W-:Y:S02]  /*04b0*/  ISETP.GE.U32.AND P1, PT, R21, UR16, PT ;  /* 0x0000001015007c0c */ /* 0x000fe4000bf26070 */
[----:B------:R-:W-:Y:S02]  /*04c0*/  @P4 IADD3 R7, PT, PT, R7, 0x1, RZ ;  /* 0x0000000107074810 */ /* 0x000fe40007ffe0ff */
[----:B------:R-:W-:Y:S02]  /*04d0*/  ISETP.NE.AND P4, PT, R13, RZ, PT ;  /* 0x000000ff0d00720c */ /* 0x000fe40003f85270 */
[----:B------:R-:W-:Y:S02]  /*04e0*/  @!P3 IADD3 R54, PT, PT, -R54, RZ, RZ ;  /* 0x000000ff3636b210 */ /* 0x000fe40007ffe1ff */
[----:B------:R-:W-:-:S02]  /*04f0*/  @!P2 IADD3 R7, PT, PT, -R7, RZ, RZ ;  /* 0x000000ff0707a210 */ /* 0x000fc40007ffe1ff */
[----:B------:R-:W-:Y:S02]  /*0500*/  SEL R54, R11, R54, !P4 ;  /* 0x000000360b367207 */ /* 0x000fe40006000000 */
[----:B------:R-:W-:Y:S02]  /*0510*/  SHF.L.U32 R6, R6, 0x1, RZ ;  /* 0x0000000106067819 */ /* 0x000fe400000006ff */
[----:B------:R-:W-:Y:S01]  /*0520*/  ISETP.GE.AND.EX P1, PT, R25, UR17, PT, P1 ;  /* 0x0000001119007c0c */ /* 0x000fe2000bf26310 */
[----:B------:R-:W-:Y:S01]  /*0530*/  IMAD R32, R54, 0xe, RZ ;  /* 0x0000000e36207824 */ /* 0x000fe200078e02ff */
[----:B------:R-:W-:Y:S02]  /*0540*/  SEL R13, R11, R7, !P4 ;  /* 0x000000070b0d7207 */ /* 0x000fe40006000000 */
[----:B------:R-:W-:Y:S02]  /*0550*/  LOP3.LUT R28, R6, 0xffff, RZ, 0xc0, !PT ;  /* 0x0000ffff061c7812 */ /* 0x000fe400078ec0ff */
[----:B------:R-:W-:-:S02]  /*0560*/  SHF.R.S32.HI R6, RZ, 0x1f, R13 ;  /* 0x0000001fff067819 */ /* 0x000fc4000001140d */
[----:B------:R-:W-:Y:S02]  /*0570*/  IADD3 R10, P2, PT, R28, R32, RZ ;  /* 0x000000201c0a7210 */ /* 0x000fe40007f5e0ff */
[----:B------:R-:W-:Y:S01]  /*0580*/  ISETP.GE.U32.AND P4, PT, R20, UR16, PT ;  /* 0x0000001014007c0c */ /* 0x000fe2000bf86070 */
[----:B------:R-:W-:Y:S01]  /*0590*/  IMAD R12, R6, UR18, RZ ;  /* 0x00000012060c7c24 */ /* 0x000fe2000f8e02ff */
[----:B------:R-:W-:Y:S01]  /*05a0*/  LEA.HI.X.SX32 R11, R32, RZ, 0x1, P2 ;  /* 0x000000ff200b7211 */ /* 0x000fe200010f0eff */
[----:B------:R-:W1:Y:S01]  /*05b0*/  @!P1 LDC.64 R18, c[0x0][0x3f8] ;  /* 0x0000fe00ff129b82 */ /* 0x000e620000000a00 */
[----:B------:R-:W-:Y:S01]  /*05c0*/  ISETP.GE.AND.EX P4, PT, R31, UR17, PT, P4 ;  /* 0x000000111f007c0c */ /* 0x000fe2000bf86340 */
[C---:B------:R-:W-:Y:S02]  /*05d0*/  IMAD R15, R13.reuse, UR19, R12 ;  /* 0x000000130d0f7c24 */ /* 0x040fe4000f8e020c */
[----:B------:R-:W-:-:S04]  /*05e0*/  IMAD.WIDE.U32 R10, R13, UR18, R10 ;  /* 0x000000120d0a7c25 */ /* 0x000fc8000f8e000a */
[----:B------:R-:W2:Y:S01]  /*05f0*/  @!P0 LDC.64 R6, c[0x0][0x3a0] ;  /* 0x0000e800ff068b82 */ /* 0x000ea20000000a00 */
[----:B0-----:R-:W-:Y:S01]  /*0600*/  @!P0 IMAD R12, R23, R8, RZ ;  /* 0x00000008170c8224 */ /* 0x001fe200078e02ff */
[----:B------:R-:W-:Y:S02]  /*0610*/  IADD3 R13, PT, PT, R11, R15, RZ ;  /* 0x0000000f0b0d7210 */ /* 0x000fe40007ffe0ff */
[-C--:B------:R-:W-:Y:S01]  /*0620*/  @!P1 MOV R22, R10.reuse ;  /* 0x0000000a00169202 */ /* 0x080fe20000000f00 */
[----:B------:R-:W-:Y:S01]  /*0630*/  @!P0 IMAD R15, R17, R9, R12 ;  /* 0x00000009110f8224 */ /* 0x000fe200078e020c */
[----:B------:R-:W-:Y:S02]  /*0640*/  @!P0 MOV R12, R10 ;  /* 0x0000000a000c8202 */ /* 0x000fe40000000f00 */
[----:B------:R-:W-:-:S03]  /*0650*/  @!P1 MOV R23, R13 ;  /* 0x0000000d00179202 */ /* 0x000fc60000000f00 */
[----:B------:R-:W-:Y:S02]  /*0660*/  @!P0 IMAD.WIDE.U32 R8, R17, R8, R12 ;  /* 0x0000000811088225 */ /* 0x000fe400078e000c */
[----:B------:R-:W0:Y:S03]  /*0670*/  @!P0 LDC.64 R16, c[0x0][0x398] ;  /* 0x0000e600ff108b82 */ /* 0x000e260000000a00 */
[----:B------:R-:W-:Y:S01]  /*0680*/  @!P0 IADD3 R9, PT, PT, R9, R15, RZ ;  /* 0x0000000f09098210 */ /* 0x000fe20007ffe0ff */
[-C--:B-1----:R-:W-:Y:S01]  /*0690*/  @!P1 IMAD.WIDE.U32 R22, R21, R18.reuse, R22 ;  /* 0x0000001215169225 */ /* 0x082fe200078e0016 */
[C---:B------:R-:W-:Y:S02]  /*06a0*/  @!P0 SHF.L.U32 R29, R8.reuse, 0x1, RZ ;  /* 0x00000001081d8819 */ /* 0x040fe400000006ff */
[----:B------:R-:W-:Y:S01]  /*06b0*/  @!P0 SHF.L.U64.HI R26, R8, 0x1, R9 ;  /* 0x00000001081a8819 */ /* 0x000fe20000010209 */
[----:B------:R-:W-:Y:S01]  /*06c0*/  @!P1 IMAD R8, R25, R18, RZ ;  /* 0x0000001219089224 */ /* 0x000fe200078e02ff */
[----:B------:R-:W1:Y:S01]  /*06d0*/  @!P1 LDC.64 R14, c[0x0][0x3a0] ;  /* 0x0000e800ff0e9b82 */ /* 0x000e620000000a00 */
[----:B--2---:R-:W-:-:S02]  /*06e0*/  @!P0 IADD3 R24, P2, PT, R29, R6, RZ ;  /* 0x000000061d188210 */ /* 0x004fc40007f5e0ff */
[----:B------:R-:W-:Y:S02]  /*06f0*/  @!P1 IMAD R19, R21, R19, R8 ;  /* 0x0000001315139224 */ /* 0x000fe400078e0208 */
[----:B------:R-:W-:-:S03]  /*0700*/  @!P0 IADD3.X R25, PT, PT, R26, R7, RZ, P2, !PT ;  /* 0x000000071a198210 */ /* 0x000fc600017fe4ff */
[----:B------:R-:W2:Y:S01]  /*0710*/  @!P1 LDC.64 R8, c[0x0][0x398] ;  /* 0x0000e600ff089b82 */ /* 0x000ea20000000a00 */
[----:B------:R-:W-:Y:S02]  /*0720*/  IADD3 R35, PT, PT, R3, 0xa0, RZ ;  /* 0x000000a003237810 */ /* 0x000fe40007ffe0ff */
[----:B------:R-:W-:Y:S01]  /*0730*/  @!P1 IADD3 R19, PT, PT, R23, R19, RZ ;  /* 0x0000001317139210 */ /* 0x000fe20007ffe0ff */
[----:B------:R-:W3:Y:S04]  /*0740*/  @!P0 LDG.E R50, desc[UR8][R24.64] ;  /* 0x0000000818328981 */ /* 0x000ee8000c1e1900 */
[----:B------:R-:W4:Y:S01]  /*0750*/  @!P4 LDC.64 R6, c[0x0][0x3f8] ;  /* 0x0000fe00ff06cb82 */ /* 0x000f220000000a00 */
[----:B0-----:R-:W-:Y:S02]  /*0760*/  @!P0 IADD3 R18, P2, PT, R29, R16, RZ ;  /* 0x000000101d128210 */ /* 0x001fe40007f5e0ff */
[----:B------:R-:W-:-:S02]  /*0770*/  ISETP.GE.U32.AND P3, PT, R35, UR16, PT ;  /* 0x0000001023007c0c */ /* 0x000fc4000bf66070 */
[----:B------:R-:W-:Y:S02]  /*0780*/  SHF.R.S32.HI R21, RZ, 0x1f, R35 ;  /* 0x0000001fff157819 */ /* 0x000fe40000011423 */
[----:B------:R-:W-:Y:S02]  /*0790*/  @!P1 SHF.L.U64.HI R16, R22, 0x1, R19 ;  /* 0x0000000116109819 */ /* 0x000fe40000010213 */
[----:B------:R-:W-:Y:S02]  /*07a0*/  MOV R42, RZ ;  /* 0x000000ff002a7202 */ /* 0x000fe40000000f00 */
[----:B------:R-:W-:Y:S02]  /*07b0*/  @!P0 IADD3.X R19, PT, PT, R26, R17, RZ, P2, !PT ;  /* 0x000000111a138210 */ /* 0x000fe400017fe4ff */
[----:B------:R-:W-:Y:S02]  /*07c0*/  ISETP.GE.AND.EX P3, PT, R21, UR17, PT, P3 ;  /* 0x0000001115007c0c */ /* 0x000fe4000bf66330 */
[----:B------:R-:W-:Y:S01]  /*07d0*/  @!P1 SHF.L.U32 R27, R22, 0x1, RZ ;  /* 0x00000001161b9819 */ /* 0x000fe200000006ff */
[----:B------:R0:W5:Y:S03]  /*07e0*/  @!P0 LDG.E R42, desc[UR8][R18.64] ;  /* 0x00000008122a8981 */ /* 0x000166000c1e1900 */
[----:B-1----:R-:W-:-:S02]  /*07f0*/  @!P1 IADD3 R22, P5, PT, R27, R14, RZ ;  /* 0x0000000e1b169210 */ /* 0x002fc40007fbe0ff */
[----:B--2---:R-:W-:Y:S02]  /*0800*/  @!P1 IADD3 R14, P0, PT, R27, R8, RZ ;  /* 0x000000081b0e9210 */ /* 0x004fe40007f1e0ff */
[----:B------:R-:W-:Y:S01]  /*0810*/  @!P1 IADD3.X R23, PT, PT, R16, R15, RZ, P5, !PT ;  /* 0x0000000f10179210 */ /* 0x000fe20002ffe4ff */
[----:B----4-:R-:W-:Y:S01]  /*0820*/  @!P4 IMAD R8, R31, R6, RZ ;  /* 0x000000061f08c224 */ /* 0x010fe200078e02ff */
[----:B0-----:R-:W-:Y:S02]  /*0830*/  @!P4 MOV R18, R10 ;  /* 0x0000000a0012c202 */ /* 0x001fe40000000f00 */
[----:B------:R-:W-:Y:S02]  /*0840*/  CS2R R48, SRZ ;  /* 0x0000000000307805 */ /* 0x000fe4000001ff00 */
[----:B------:R-:W-:Y:S01]  /*0850*/  @!P4 MOV R19, R13 ;  /* 0x0000000d0013c202 */ /* 0x000fe20000000f00 */
[----:B------:R-:W-:Y:S01]  /*0860*/  @!P4 IMAD R7, R20, R7, R8 ;  /* 0x000000071407c224 */ /* 0x000fe200078e0208 */
[----:B------:R-:W-:Y:S01]  /*0870*/  @!P1 IADD3.X R15, PT, PT, R16, R9, RZ, P0, !PT ;  /* 0x00000009100f9210 */ /* 0x000fe200007fe4ff */
[----:B------:R-:W0:Y:S01]  /*0880*/  @!P4 LDC.64 R26, c[0x0][0x398] ;  /* 0x0000e600ff1acb82 */ /* 0x000e220000000a00 */
[----:B------:R-:W-:Y:S01]  /*0890*/  @!P4 IMAD.WIDE.U32 R18, R20, R6, R18 ;  /* 0x000000061412c225 */ /* 0x000fe200078e0012 */
[----:B------:R-:W-:Y:S01]  /*08a0*/  IADD3 R29, PT, PT, R3, 0xc0, RZ ;  /* 0x000000c0031d7810 */ /* 0x000fe20007ffe0ff */
[----:B------:R1:W2:Y:S05]  /*08b0*/  @!P1 LDG.E R49, desc[UR8][R22.64] ;  /* 0x0000000816319981 */ /* 0x0002aa000c1e1900 */
[----:B------:R-:W4:Y:S01]  /*08c0*/  @!P3 LDC.64 R8, c[0x0][0x3f8] ;  /* 0x0000fe00ff08bb82 */ /* 0x000f220000000a00 */
[----:B------:R-:W-:-:S02]  /*08d0*/  @!P4 IADD3 R19, PT, PT, R19, R7, RZ ;  /* 0x000000071313c210 */ /* 0x000fc40007ffe0ff */
[----:B------:R-:W-:Y:S02]  /*08e0*/  MOV R41, RZ ;  /* 0x000000ff00297202 */ /* 0x000fe40000000f00 */
[----:B------:R-:W-:-:S03]  /*08f0*/  ISETP.GE.U32.AND P0, PT, R29, UR16, PT ;  /* 0x000000101d007c0c */ /* 0x000fc6000bf06070 */
[----:B------:R-:W0:Y:S01]  /*0900*/  LDC.64 R6, c[0x0][0x3b8] ;  /* 0x0000ee00ff067b82 */ /* 0x000e220000000a00 */
[----:B------:R-:W-:Y:S01]  /*0910*/  SHF.R.S32.HI R31, RZ, 0x1f, R29 ;  /* 0x0000001fff1f7819 */ /* 0x000fe2000001141d */
[----:B------:R1:W2:Y:S06]  /*0920*/  @!P1 LDG.E R41, desc[UR8][R14.64] ;  /* 0x000000080e299981 */ /* 0x0002ac000c1e1900 */
[----:B------:R-:W0:Y:S01]  /*0930*/  @!P4 LDC.64 R16, c[0x0][0x3a0] ;  /* 0x0000e800ff10cb82 */ /* 0x000e220000000a00 */
[----:B------:R-:W-:Y:S02]  /*0940*/  ISETP.GE.AND.EX P1, PT, R31, UR17, PT, P0 ;  /* 0x000000111f007c0c */ /* 0x000fe4000bf26300 */
[----:B-1----:R-:W-:-:S02]  /*0950*/  IADD3 R22, PT, PT, R3, 0x60, RZ ;  /* 0x0000006003167810 */ /* 0x002fc40007ffe0ff */
[C---:B------:R-:W-:Y:S02]  /*0960*/  @!P4 SHF.L.U32 R37, R18.reuse, 0x1, RZ ;  /* 0x000000011225c819 */ /* 0x040fe400000006ff */
[----:B------:R-:W-:Y:S01]  /*0970*/  @!P4 SHF.L.U64.HI R34, R18, 0x1, R19 ;  /* 0x000000011222c819 */ /* 0x000fe20000010213 */
[----:B------:R-:W1:Y:S01]  /*0980*/  @!P3 LDC.64 R14, c[0x0][0x3a0] ;  /* 0x0000e800ff0ebb82 */ /* 0x000e620000000a00 */
[----:B----4-:R-:W-:Y:S01]  /*0990*/  @!P3 IMAD R18, R21, R8, RZ ;  /* 0x000000081512b224 */ /* 0x010fe200078e02ff */
[----:B------:R-:W-:Y:S02]  /*09a0*/  ISETP.GE.U32.AND P0, PT, R22, UR16, PT ;  /* 0x0000001016007c0c */ /* 0x000fe4000bf06070 */
[----:B------:R-:W-:Y:S01]  /*09b0*/  SHF.R.S32.HI R23, RZ, 0x1f, R22 ;  /* 0x0000001fff177819 */ /* 0x000fe20000011416 */
[----:B------:R-:W-:Y:S01]  /*09c0*/  @!P3 IMAD R39, R35, R9, R18 ;  /* 0x000000092327b224 */ /* 0x000fe200078e0212 */
[----:B------:R-:W-:Y:S02]  /*09d0*/  @!P3 MOV R18, R10 ;  /* 0x0000000a0012b202 */ /* 0x000fe40000000f00 */
[----:B------:R-:W4:Y:S01]  /*09e0*/  @!P1 LDC.64 R24, c[0x0][0x3f8] ;  /* 0x0000fe00ff189b82 */ /* 0x000f220000000a00 */
[----:B------:R-:W-:-:S02]  /*09f0*/  ISETP.GE.AND.EX P0, PT, R23, UR17, PT, P0 ;  /* 0x0000001117007c0c */ /* 0x000fc4000bf06300 */
[----:B------:R-:W-:Y:S01]  /*0a00*/  @!P3 MOV R19, R13 ;  /* 0x0000000d0013b202 */ /* 0x000fe20000000f00 */
[----:B0-----:R-:W-:-:S04]  /*0a10*/  IMAD.WIDE R6, R4, 0x8, R6 ;  /* 0x0000000804067825 */ /* 0x001fc800078e0206 */
[----:B------:R-:W0:Y:S01]  /*0a20*/  @!P3 LDC.64 R20, c[0x0][0x398] ;  /* 0x0000e600ff14bb82 */ /* 0x000e220000000a00 */
[----:B------:R-:W-:Y:S01]  /*0a30*/  @!P4 IADD3 R16, P6, PT, R37, R16, RZ ;  /* 0x000000102510c210 */ /* 0x000fe20007fde0ff */
[----:B------:R-:W-:Y:S01]  /*0a40*/  @!P3 IMAD.WIDE.U32 R8, R35, R8, R18 ;  /* 0x000000082308b225 */ /* 0x000fe200078e0012 */
[----:B------:R-:W3:Y:S01]  /*0a50*/  LDG.E.64 R6, desc[UR8][R6.64] ;  /* 0x0000000806067981 */ /* 0x000ee2000c1e1b00 */
[----:B------:R-:W-:Y:S02]  /*0a60*/  CS2R R46, SRZ ;  /* 0x00000000002e7805 */ /* 0x000fe4000001ff00 */
[C---:B------:R-:W-:Y:S02]  /*0a70*/  @!P4 IADD3.X R17, PT, PT, R34.reuse, R17, RZ, P6, !PT ;  /* 0x000000112211c210 */ /* 0x040fe400037fe4ff */
[----:B------:R-:W-:Y:S01]  /*0a80*/  @!P4 IADD3 R26, P6, PT, R37, R26, RZ ;  /* 0x0000001a251ac210 */ /* 0x000fe20007fde0ff */
[----:B------:R-:W0:Y:S01]  /*0a90*/  @!P0 LDC.64 R18, c[0x0][0x3f8] ;  /* 0x0000fe00ff128b82 */ /* 0x000e220000000a00 */
[----:B------:R-:W-:Y:S01]  /*0aa0*/  @!P3 IADD3 R9, PT, PT, R9, R39, RZ ;  /* 0x000000270909b210 */ /* 0x000fe20007ffe0ff */
[----:B------:R1:W2:Y:S01]  /*0ab0*/  @!P4 LDG.E R47, desc[UR8][R16.64] ;  /* 0x00000008102fc981 */ /* 0x0002a2000c1e1900 */
[----:B------:R-:W-:-:S02]  /*0ac0*/  @!P4 IADD3.X R27, PT, PT, R34, R27, RZ, P6, !PT ;  /* 0x0000001b221bc210 */ /* 0x000fc400037fe4ff */
[----:B------:R-:W-:Y:S02]  /*0ad0*/  CS2R R38, SRZ ;  /* 0x0000000000267805 */ /* 0x000fe4000001ff00 */
[C---:B------:R-:W-:Y:S02]  /*0ae0*/  @!P3 SHF.L.U32 R35, R8.reuse, 0x1, RZ ;  /* 0x000000010823b819 */ /* 0x040fe400000006ff */
[----:B------:R-:W-:Y:S02]  /*0af0*/  @!P3 SHF.L.U64.HI R34, R8, 0x1, R9 ;  /* 0x000000010822b819 */ /* 0x000fe40000010209 */
[----:B------:R-:W0:Y:S01]  /*0b00*/  @!P1 LDC.64 R8, c[0x0][0x398] ;  /* 0x0000e600ff089b82 */ /* 0x000e220000000a00 */
[----:B-1----:R-:W-:Y:S01]  /*0b10*/  @!P3 IADD3 R14, P6, PT, R35, R14, RZ ;  /* 0x0000000e230eb210 */ /* 0x002fe20007fde0ff */
[----:B------:R1:W2:Y:S01]  /*0b20*/  @!P4 LDG.E R39, desc[UR8][R26.64] ;  /* 0x000000081a27c981 */ /* 0x0002a2000c1e1900 */
[----:B------:R-:W-:-:S05]  /*0b30*/  ISETP.GE.U32.AND P2, PT, R3, UR16, PT ;  /* 0x0000001003007c0c */ /* 0x000fca000bf46070 */
[----:B------:R-:W0:Y:S01]  /*0b40*/  @!P1 LDC.64 R16, c[0x0][0x3a0] ;  /* 0x0000e800ff109b82 */ /* 0x000e220000000a00 */
[----:B------:R-:W-:Y:S01]  /*0b50*/  SHF.R.S32.HI R40, RZ, 0x1f, R3 ;  /* 0x0000001fff287819 */ /* 0x000fe20000011403 */
[----:B----4-:R-:W-:Y:S01]  /*0b60*/  @!P1 IMAD R36, R31, R24, RZ ;  /* 0x000000181f249224 */ /* 0x010fe200078e02ff */
[----:B------:R-:W-:Y:S02]  /*0b70*/  @!P3 IADD3.X R15, PT, PT, R34, R15, RZ, P6, !PT ;  /* 0x0000000f220fb210 */ /* 0x000fe400037fe4ff */
[----:B-1----:R-:W-:Y:S02]  /*0b80*/  @!P1 MOV R26, R10 ;  /* 0x0000000a001a9202 */ /* 0x002fe40000000f00 */
[----:B------:R-:W-:Y:S01]  /*0b90*/  @!P1 MOV R27, R13 ;  /* 0x0000000d001b9202 */ /* 0x000fe20000000f00 */
[----:B------:R-:W-:Y:S01]  /*0ba0*/  @!P1 IMAD R31, R29, R25, R36 ;  /* 0x000000191d1f9224 */ /* 0x000fe200078e0224 */
[----:B------:R-:W-:Y:S01]  /*0bb0*/  ISETP.GE.AND.EX P2, PT, R40, UR17, PT, P2 ;  /* 0x0000001128007c0c */ /* 0x000fe2000bf46320 */
[----:B------:R1:W4:Y:S01]  /*0bc0*/  @!P3 LDG.E R46, desc[UR8][R14.64] ;  /* 0x000000080e2eb981 */ /* 0x000322000c1e1900 */
[----:B------:R-:W-:Y:S01]  /*0bd0*/  IADD3 R33, PT, PT, R3, 0xe0, RZ ;  /* 0x000000e003217810 */ /* 0x000fe20007ffe0ff */
[----:B------:R-:W-:Y:S01]  /*0be0*/  @!P1 IMAD.WIDE.U32 R24, R29, R24, R26 ;  /* 0x000000181d189225 */ /* 0x000fe200078e001a */
[----:B0-----:R-:W-:Y:S01]  /*0bf0*/  @!P3 IADD3 R20, P4, PT, R35, R20, RZ ;  /* 0x000000142314b210 */ /* 0x001fe20007f9e0ff */
[----:B------:R-:W0:Y:S01]  /*0c00*/  @!P0 LDC.64 R26, c[0x0][0x398] ;  /* 0x0000e600ff1a8b82 */ /* 0x000e220000000a00 */
[----:B------:R-:W-:-:S02]  /*0c10*/  ISETP.GE.U32.AND P5, PT, R33, UR16, PT ;  /* 0x0000001021007c0c */ /* 0x000fc4000bfa6070 */
[----:B------:R-:W-:Y:S02]  /*0c20*/  SHF.R.S32.HI R30, RZ, 0x1f, R33 ;  /* 0x0000001fff1e7819 */ /* 0x000fe40000011421 */
[----:B------:R-:W-:-:S03]  /*0c30*/  @!P3 IADD3.X R21, PT, PT, R34, R21, RZ, P4, !PT ;  /* 0x000000152215b210 */ /* 0x000fc600027fe4ff */
[----:B-1----:R-:W1:Y:S01]  /*0c40*/  @!P0 LDC.64 R14, c[0x0][0x3a0] ;  /* 0x0000e800ff0e8b82 */ /* 0x002e620000000a00 */
[----:B------:R-:W-:Y:S01]  /*0c50*/  @!P1 IADD3 R29, PT, PT, R25, R31, RZ ;  /* 0x0000001f191d9210 */ /* 0x000fe20007ffe0ff */
[----:B------:R0:W4:Y:S01]  /*0c60*/  @!P3 LDG.E R38, desc[UR8][R20.64] ;  /* 0x000000081426b981 */ /* 0x000122000c1e1900 */
[----:B------:R-:W-:Y:S01]  /*0c70*/  ISETP.GE.AND.EX P5, PT, R30, UR17, PT, P5 ;  /* 0x000000111e007c0c */ /* 0x000fe2000bfa6350 */
[----:B------:R-:W-:Y:S01]  /*0c80*/  @!P0 IMAD R23, R23, R18, RZ ;  /* 0x0000001217178224 */ /* 0x000fe200078e02ff */
[----:B------:R-:W-:Y:S02]  /*0c90*/  @!P1 SHF.L.U32 R25, R24, 0x1, RZ ;  /* 0x0000000118199819 */ /* 0x000fe400000006ff */
[----:B------:R-:W-:Y:S02]  /*0ca0*/  IADD3 R32, PT, PT, R28, R32, RZ ;  /* 0x000000201c207210 */ /* 0x000fe40007ffe0ff */
[----:B------:R-:W-:Y:S02]  /*0cb0*/  @!P1 SHF.L.U64.HI R24, R24, 0x1, R29 ;  /* 0x0000000118189819 */ /* 0x000fe4000001021d */
[----:B------:R-:W1:Y:S01]  /*0cc0*/  @!P2 LDC.64 R28, c[0x0][0x3f8] ;  /* 0x0000fe00ff1cab82 */ /* 0x000e620000000a00 */
[----:B0-----:R-:W-:-:S02]  /*0cd0*/  @!P0 MOV R20, R10 ;  /* 0x0000000a00148202 */ /* 0x001fc40000000f00 */
[----:B------:R-:W-:Y:S02]  /*0ce0*/  @!P0 MOV R21, R13 ;  /* 0x0000000d00158202 */ /* 0x000fe40000000f00 */
[C---:B------:R-:W-:Y:S02]  /*0cf0*/  @!P1 IADD3 R16, P4, PT, R25.reuse, R16, RZ ;  /* 0x0000001019109210 */ /* 0x040fe40007f9e0ff */
[----:B------:R-:W-:Y:S01]  /*0d00*/  @!P1 IADD3 R8, P3, PT, R25, R8, RZ ;  /* 0x0000000819089210 */ /* 0x000fe20007f7e0ff */
[C---:B------:R-:W-:Y:S02]  /*0d10*/  @!P0 IMAD R25, R22.reuse, R19, R23 ;  /* 0x0000001316198224 */ /* 0x040fe400078e0217 */
[----:B------:R-:W-:Y:S02]  /*0d20*/  @!P0 IMAD.WIDE.U32 R18, R22, R18, R20 ;  /* 0x0000001216128225 */ /* 0x000fe400078e0014 */
[----:B------:R-:W0:Y:S03]  /*0d30*/  @!P5 LDC.64 R22, c[0x0][0x3f8] ;  /* 0x0000fe00ff16db82 */ /* 0x000e260000000a00 */
[----:B------:R-:W-:-:S02]  /*0d40*/  @!P0 IADD3 R21, PT, PT, R19, R25, RZ ;  /* 0x0000001913158210 */ /* 0x000fc40007ffe0ff */
[----:B------:R-:W-:Y:S02]  /*0d50*/  @!P0 SHF.L.U32 R19, R18, 0x1, RZ ;  /* 0x0000000112138819 */ /* 0x000fe400000006ff */
[----:B------:R-:W-:Y:S02]  /*0d60*/  @!P1 IADD3.X R17, PT, PT, R24, R17, RZ, P4, !PT ;  /* 0x0000001118119210 */ /* 0x000fe400027fe4ff */
[----:B------:R-:W-:Y:S02]  /*0d70*/  @!P0 SHF.L.U64.HI R34, R18, 0x1, R21 ;  /* 0x0000000112228819 */ /* 0x000fe40000010215 */
[----:B-1----:R-:W-:Y:S02]  /*0d80*/  @!P0 IADD3 R14, P4, PT, R19, R14, RZ ;  /* 0x0000000e130e8210 */ /* 0x002fe40007f9e0ff */
[----:B------:R-:W-:Y:S02]  /*0d90*/  CS2R R44, SRZ ;  /* 0x00000000002c7805 */ /* 0x000fe4000001ff00 */
[----:B------:R-:W-:-:S02]  /*0da0*/  CS2R R36, SRZ ;  /* 0x0000000000247805 */ /* 0x000fc4000001ff00 */
[----:B------:R-:W-:Y:S01]  /*0db0*/  @!P1 IADD3.X R9, PT, PT, R24, R9, RZ, P3, !PT ;  /* 0x0000000918099210 */ /* 0x000fe20001ffe4ff */
[----:B------:R-:W1:Y:S01]  /*0dc0*/  LDC.64 R20, c[0x0][0x3a8] ;  /* 0x0000ea00ff147b82 */ /* 0x000e620000000a00 */
[----:B------:R-:W-:Y:S02]  /*0dd0*/  @!P0 IADD3.X R15, PT, PT, R34, R15, RZ, P4, !PT ;  /* 0x0000000f220f8210 */ /* 0x000fe400027fe4ff */
[----:B------:R-:W-:Y:S01]  /*0de0*/  ISETP.NE.AND P3, PT, RZ, UR12, PT ;  /* 0x0000000cff007c0c */ /* 0x000fe2000bf65270 */
[----:B------:R0:W4:Y:S04]  /*0df0*/  @!P1 LDG.E R45, desc[UR8][R16.64] ;  /* 0x00000008102d9981 */ /* 0x000128000c1e1900 */
[----:B------:R0:W4:Y:S01]  /*0e00*/  @!P1 LDG.E R37, desc[UR8][R8.64] ;  /* 0x0000000808259981 */ /* 0x000122000c1e1900 */
[----:B------:R-:W-:-:S02]  /*0e10*/  @!P0 IADD3 R26, P1, PT, R19, R26, RZ ;  /* 0x0000001a131a8210 */ /* 0x000fc40007f3e0ff */
[----:B------:R-:W1:Y:S01]  /*0e20*/  @!P2 LDC.64 R18, c[0x0][0x3a0] ;  /* 0x0000e800ff12ab82 */ /* 0x000e620000000a00 */
[----:B------:R0:W4:Y:S02]  /*0e30*/  @!P0 LDG.E R48, desc[UR8][R14.64] ;  /* 0x000000080e308981 */ /* 0x000124000c1e1900 */
[----:B0-----:R-:W-:-:S04]  /*0e40*/  @!P2 IMAD R16, R40, R28, RZ ;  /* 0x0000001c2810a224 */ /* 0x001fc800078e02ff */
[----:B------:R-:W-:Y:S01]  /*0e50*/  @!P2 IMAD R35, R3, R29, R16 ;  /* 0x0000001d0323a224 */ /* 0x000fe200078e0210 */
[----:B------:R-:W0:Y:S01]  /*0e60*/  @!P2 LDC.64 R8, c[0x0][0x398] ;  /* 0x0000e600ff08ab82 */ /* 0x000e220000000a00 */
[----:B------:R-:W-:Y:S02]  /*0e70*/  @!P2 MOV R14, R10 ;  /* 0x0000000a000ea202 */ /* 0x000fe40000000f00 */
[----:B------:R-:W-:-:S05]  /*0e80*/  @!P2 MOV R15, R13 ;  /* 0x0000000d000fa202 */ /* 0x000fca0000000f00 */
[----:B------:R-:W5:Y:S01]  /*0e90*/  @!P5 LDC.64 R16, c[0x0][0x3a0] ;  /* 0x0000e800ff10db82 */ /* 0x000f620000000a00 */
[----:B------:R-:W-:-:S07]  /*0ea0*/  @!P2 IMAD.WIDE.U32 R28, R3, R28, R14 ;  /* 0x0000001c031ca225 */ /* 0x000fce00078e000e */
[----:B------:R-:W5:Y:S01]  /*0eb0*/  @!P5 LDC.64 R14, c[0x0][0x398] ;  /* 0x0000e600ff0edb82 */ /* 0x000f620000000a00 */
[----:B------:R-:W-:Y:S01]  /*0ec0*/  @!P5 IMAD R30, R30, R22, RZ ;  /* 0x000000161e1ed224 */ /* 0x000fe200078e02ff */
[----:B------:R-:W-:-:S03]  /*0ed0*/  @!P5 MOV R31, R13 ;  /* 0x0000000d001fd202 */ /* 0x000fc60000000f00 */
[----:B------:R-:W-:-:S03]  /*0ee0*/  @!P5 IMAD R43, R33, R23, R30 ;  /* 0x00000017212bd224 */ /* 0x000fc600078e021e */
[----:B------:R-:W5:Y:S01]  /*0ef0*/  @P3 LDC.64 R24, c[0x0][0x3b0] ;  /* 0x0000ec00ff183b82 */ /* 0x000f620000000a00 */
[----:B------:R-:W-:-:S05]  /*0f00*/  @!P5 MOV R30, R10 ;  /* 0x0000000a001ed202 */ /* 0x000fca0000000f00 */
[----:B------:R-:W-:Y:S01]  /*0f10*/  @!P5 IMAD.WIDE.U32 R22, R33, R22, R30 ;  /* 0x000000162116d225 */ /* 0x000fe200078e001e */
[----:B------:R-:W-:Y:S02]  /*0f20*/  @!P2 IADD3 R31, PT, PT, R29, R35, RZ ;  /* 0x000000231d1fa210 */ /* 0x000fe40007ffe0ff */
[C---:B------:R-:W-:Y:S02]  /*0f30*/  @!P2 SHF.L.U32 R29, R28.reuse, 0x1, RZ ;  /* 0x000000011c1da819 */ /* 0x040fe400000006ff */
[----:B------:R-:W-:Y:S02]  /*0f40*/  @!P2 SHF.L.U64.HI R28, R28, 0x1, R31 ;  /* 0x000000011c1ca819 */ /* 0x000fe4000001021f */
[----:B-1----:R-:W-:Y:S02]  /*0f50*/  @!P2 IADD3 R18, P4, PT, R29, R18, RZ ;  /* 0x000000121d12a210 */ /* 0x002fe40007f9e0ff */
[----:B------:R-:W-:Y:S02]  /*0f60*/  @!P5 IADD3 R23, PT, PT, R23, R43, RZ ;  /* 0x0000002b1717d210 */ /* 0x000fe40007ffe0ff */
[----:B------:R-:W-:-:S02]  /*0f70*/  @!P5 SHF.L.U32 R31, R22, 0x1, RZ ;  /* 0x00000001161fd819 */ /* 0x000fc400000006ff */
[----:B------:R-:W-:Y:S02]  /*0f80*/  @!P0 IADD3.X R27, PT, PT, R34, R27, RZ, P1, !PT ;  /* 0x0000001b221b8210 */ /* 0x000fe40000ffe4ff */
[----:B------:R-:W-:Y:S02]  /*0f90*/  @!P2 IADD3.X R19, PT, PT, R28, R19, RZ, P4, !PT ;  /* 0x000000131c13a210 */ /* 0x000fe400027fe4ff */
[----:B0-----:R-:W-:Y:S02]  /*0fa0*/  @!P2 IADD3 R8, P1, PT, R29, R8, RZ ;  /* 0x000000081d08a210 */ /* 0x001fe40007f3e0ff */
[----:B------:R-:W-:Y:S02]  /*0fb0*/  @!P5 SHF.L.U64.HI R30, R22, 0x1, R23 ;  /* 0x00000001161ed819 */ /* 0x000fe40000010217 */
[----:B------:R-:W-:Y:S01]  /*0fc0*/  MOV R40, RZ ;  /* 0x000000ff00287202 */ /* 0x000fe20000000f00 */
[C---:B-----5:R-:W-:Y:S01]  /*0fd0*/  @P3 IMAD.WIDE R24, R32.reuse, 0x2, R24 ;  /* 0x0000000220183825 */ /* 0x060fe200078e0218 */
[C---:B------:R-:W-:Y:S01]  /*0fe0*/  @!P5 IADD3 R16, P4, PT, R31.reuse, R16, RZ ;  /* 0x000000101f10d210 */ /* 0x040fe20007f9e0ff */
[----:B------:R0:W5:Y:S01]  /*0ff0*/  @!P2 LDG.E R51, desc[UR8][R18.64] ;  /* 0x000000081233a981 */ /* 0x000162000c1e1900 */
[----:B------:R-:W-:Y:S01]  /*1000*/  @!P5 IADD3 R14, P6, PT, R31, R14, RZ ;  /* 0x0000000e1f0ed210 */ /* 0x000fe20007fde0ff */
[----:B------:R-:W-:Y:S01]  /*1010*/  IMAD.WIDE R20, R32, 0x2, R20 ;  /* 0x0000000220147825 */ /* 0x000fe200078e0214 */
[----:B------:R-:W-:Y:S01]  /*1020*/  MOV R43, RZ ;  /* 0x000000ff002b7202 */ /* 0x000fe20000000f00 */
[----:B------:R-:W5:Y:S01]  /*1030*/  @!P0 LDG.E R40, desc[UR8][R26.64] ;  /* 0x000000081a288981 */ /* 0x000f62000c1e1900 */
[----:B------:R-:W-:-:S02]  /*1040*/  @!P2 IADD3.X R9, PT, PT, R28, R9, RZ, P1, !PT ;  /* 0x000000091c09a210 */ /* 0x000fc40000ffe4ff */
[C---:B------:R-:W-:Y:S01]  /*1050*/  @!P5 IADD3.X R17, PT, PT, R30.reuse, R17, RZ, P4, !PT ;  /* 0x000000111e11d210 */ /* 0x040fe200027fe4ff */
[----:B------:R-:W5:Y:S01]  /*1060*/  @P3 LDG.E.U16 R29, desc[UR8][R24.64] ;  /* 0x00000008181d3981 */ /* 0x000f62000c1e1500 */
[----:B------:R-:W-:-:S03]  /*1070*/  @!P5 IADD3.X R15, PT, PT, R30, R15, RZ, P6, !PT ;  /* 0x0000000f1e0fd210 */ /* 0x000fc600037fe4ff */
[----:B------:R-:W5:Y:S04]  /*1080*/  LDG.E.U16 R22, desc[UR8][R20.64] ;  /* 0x0000000814167981 */ /* 0x000f68000c1e1500 */
[----:B------:R-:W5:Y:S04]  /*1090*/  @P3 LDG.E.U16 R26, desc[UR8][R24.64+0x2] ;  /* 0x00000208181a3981 */ /* 0x000f68000c1e1500 */
[----:B------:R-:W5:Y:S04]  /*10a0*/  LDG.E.U16 R23, desc[UR8][R20.64+0x2] ;  /* 0x0000020814177981 */ /* 0x000f68000c1e1500 */
[----:B------:R1:W5:Y:S04]  /*10b0*/  @!P2 LDG.E R43, desc[UR8][R8.64] ;  /* 0x00000008082ba981 */ /* 0x000368000c1e1900 */
[----:B------:R-:W5:Y:S04]  /*10c0*/  @!P5 LDG.E R44, desc[UR8][R16.64] ;  /* 0x00000008102cd981 */ /* 0x000f68000c1e1900 */
[----:B------:R-:W5:Y:S01]  /*10d0*/  @!P5 LDG.E R36, desc[UR8][R14.64] ;  /* 0x000000080e24d981 */ /* 0x000f62000c1e1900 */
[----:B------:R-:W-:Y:S01]  /*10e0*/  UISETP.NE.AND UP1, UPT, UR12, URZ, UPT ;  /* 0x000000ff0c00728c */ /* 0x000fe2000bf25270 */
        /* <DEDUP_REMOVED lines=10> */
[----:B------:R-:W-:Y:S02]  /*1190*/  CS2R R6, SRZ ;  /* 0x0000000000067805 */ /* 0x000fe4000001ff00 */
[----:B------:R-:W-:Y:S02]  /*11a0*/  PRMT R67, R50, 0x7632, R67 ;  /* 0x0000763232437816 */ /* 0x000fe40000000043 */
[----:B------:R-:W-:Y:S02]  /*11b0*/  PRMT R59, R42, 0x7632, R59 ;  /* 0x000076322a3b7816 */ /* 0x000fe4000000003b */
[----:B--2---:R-:W-:Y:S02]  /*11c0*/  PRMT R66, R49, 0x7632, R66 ;  /* 0x0000763231427816 */ /* 0x004fe40000000042 */
[----:B------:R-:W-:Y:S02]  /*11d0*/  PRMT R58, R41, 0x7632, R58 ;  /* 0x00007632293a7816 */ /* 0x000fe4000000003a */
[----:B0-----:R-:W-:-:S02]  /*11e0*/  @P1 R2UR UR6, R18 ;  /* 0x00000000120612ca */ /* 0x001fc400000e0000 */
[----:B------:R-:W-:Y:S02]  /*11f0*/  PRMT R65, R47, 0x7632, R65 ;  /* 0x000076322f417816 */ /* 0x000fe40000000041 */
[----:B------:R-:W-:Y:S02]  /*1200*/  PRMT R56, R39, 0x7632, R56 ;  /* 0x0000763227387816 */ /* 0x000fe40000000038 */
[----:B----4-:R-:W-:Y:S02]  /*1210*/  PRMT R64, R46, 0x7632, R64 ;  /* 0x000076322e407816 */ /* 0x010fe40000000040 */
[----:B------:R-:W-:Y:S02]  /*1220*/  PRMT R55, R38, 0x7632, R55 ;  /* 0x0000763226377816 */ /* 0x000fe40000000037 */
[----:B------:R-:W-:Y:S02]  /*1230*/  PRMT R63, R45, 0x7632, R63 ;  /* 0x000076322d3f7816 */ /* 0x000fe4000000003f */
[----:B------:R-:W-:-:S02]  /*1240*/  PRMT R53, R37, 0x7632, R53 ;  /* 0x0000763225357816 */ /* 0x000fc40000000035 */
[----:B------:R-:W-:Y:S01]  /*1250*/  PRMT R68, R48, 0x7632, R68 ;  /* 0x0000763230447816 */ /* 0x000fe20000000044 */
[----:B------:R-:W-:Y:S01]  /*1260*/  @UP0 UMOV UR10, UR6 ;  /* 0x00000006000a0c82 */ /* 0x000fe20008000000 */
[----:B-----5:R-:W-:Y:S02]  /*1270*/  PRMT R61, R51, 0x7632, R61 ;  /* 0x00007632333d7816 */ /* 0x020fe4000000003d */
[----:B------:R-:W-:Y:S02]  /*1280*/  PRMT R57, R40, 0x7632, R57 ;  /* 0x0000763228397816 */ /* 0x000fe40000000039 */
[----:B------:R-:W-:Y:S02]  /*1290*/  @P3 SHF.L.U32 R6, R29, 0x10, RZ ;  /* 0x000000101d063819 */ /* 0x000fe400000006ff */
[----:B-1----:R-:W-:Y:S02]  /*12a0*/  SHF.L.U32 R8, R22, 0x10, RZ ;  /* 0x0000001016087819 */ /* 0x002fe400000006ff */
[----:B------:R-:W-:-:S02]  /*12b0*/  @P3 SHF.L.U32 R7, R26, 0x10, RZ ;  /* 0x000000101a073819 */ /* 0x000fc400000006ff */
[----:B------:R-:W-:Y:S02]  /*12c0*/  SHF.L.U32 R9, R23, 0x10, RZ ;  /* 0x0000001017097819 */ /* 0x000fe400000006ff */
        /* <DEDUP_REMOVED lines=11> */
[----:B------:R-:W-:Y:S01]  /*1380*/  FADD.FTZ R21, R18, -UR13 ;  /* 0x8000000d12157e21 */ /* 0x000fe20008010000 */
[----:B------:R-:W-:Y:S01]  /*1390*/  FMUL.FTZ R16, R16, UR10 ;  /* 0x0000000a10107c20 */ /* 0x000fe20008410000 */
[----:B------:R-:W-:Y:S01]  /*13a0*/  FMUL.FTZ R19, R8, R15 ;  /* 0x0000000f08137220 */ /* 0x000fe20000410000 */
[----:B------:R-:W-:Y:S01]  /*13b0*/  SHF.L.U32 R17, R42, 0x10, RZ ;  /* 0x000000102a117819 */ /* 0x000fe200000006ff */
[----:B------:R-:W-:Y:S01]  /*13c0*/  FMUL.FTZ R18, R9, R14 ;  /* 0x0000000e09127220 */ /* 0x000fe20000410000 */
[----:B------:R-:W-:Y:S01]  /*13d0*/  FMUL.FTZ R21, R21, UR10 ;  /* 0x0000000a15157c20 */ /* 0x000fe20008410000 */
[----:B------:R-:W-:Y:S01]  /*13e0*/  FADD.FTZ R23, RZ, R19 ;  /* 0x00000013ff177221 */ /* 0x000fe20000010000 */
[----:B------:R-:W-:Y:S01]  /*13f0*/  FFMA.FTZ R22, R16, R19, RZ ;  /* 0x0000001310167223 */ /* 0x000fe200000100ff */
[----:B------:R-:W-:Y:S01]  /*1400*/  FFMA.FTZ R20, R15, R16, RZ ;  /* 0x000000100f147223 */ /* 0x000fe200000100ff */
[----:B------:R-:W-:Y:S01]  /*1410*/  FADD.FTZ R26, RZ, R15 ;  /* 0x0000000fff1a7221 */ /* 0x000fe20000010000 */
[----:B------:R-:W-:Y:S01]  /*1420*/  FMUL.FTZ R16, R24, UR10 ;  /* 0x0000000a18107c20 */ /* 0x000fe20008410000 */
[----:B------:R-:W-:Y:S01]  /*1430*/  FADD.FTZ R23, R18, R23 ;  /* 0x0000001712177221 */ /* 0x000fe20000010000 */
[----:B------:R-:W-:Y:S01]  /*1440*/  FFMA.FTZ R15, R21, R18, R22 ;  /* 0x00000012150f7223 */ /* 0x000fe20000010016 */
[----:B------:R-:W-:Y:S01]  /*1450*/  FMUL.FTZ R24, R8, R17 ;  /* 0x0000001108187220 */ /* 0x000fe20000410000 */
[----:B------:R-:W-:Y:S01]  /*1460*/  SHF.L.U32 R22, R67, 0x10, RZ ;  /* 0x0000001043167819 */ /* 0x000fe200000006ff */
[C---:B------:R-:W-:Y:S01]  /*1470*/  FADD.FTZ R18, R17.reuse, R26 ;  /* 0x0000001a11127221 */ /* 0x040fe20000010000 */
[----:B------:R-:W-:Y:S01]  /*1480*/  FFMA.FTZ R20, R17, R16, R20 ;  /* 0x0000001011147223 */ /* 0x000fe20000010014 */
[----:B------:R-:W-:Y:S01]  /*1490*/  FADD.FTZ R17, R23, R24 ;  /* 0x0000001817117221 */ /* 0x000fe20000010000 */
[----:B------:R-:W-:Y:S01]  /*14a0*/  SHF.L.U32 R23, R49, 0x10, RZ ;  /* 0x0000001031177819 */ /* 0x000fe200000006ff */
[----:B------:R-:W-:Y:S01]  /*14b0*/  FADD.FTZ R22, R22, -UR13 ;  /* 0x8000000d16167e21 */ /* 0x000fe20008010000 */
[----:B------:R-:W-:Y:S01]  /*14c0*/  FFMA.FTZ R16, R16, R24, R15 ;  /* 0x0000001810107223 */ /* 0x000fe2000001000f */
[----:B------:R-:W-:Y:S01]  /*14d0*/  SHF.L.U32 R26, R59, 0x10, RZ ;  /* 0x000000103b1a7819 */ /* 0x000fe200000006ff */
[----:B------:R-:W-:Y:S01]  /*14e0*/  FFMA.FTZ R21, R14, R21, RZ ;  /* 0x000000150e157223 */ /* 0x000fe200000100ff */
[----:B------:R-:W-:Y:S01]  /*14f0*/  FADD.FTZ R15, RZ, R14 ;  /* 0x0000000eff0f7221 */ /* 0x000fe20000010000 */
[----:B------:R-:W-:Y:S01]  /*1500*/  FADD.FTZ R24, R23, -UR13 ;  /* 0x8000000d17187e21 */ /* 0x000fe20008010000 */
[----:B------:R-:W-:Y:S01]  /*1510*/  FMUL.FTZ R25, R22, UR10 ;  /* 0x0000000a16197c20 */ /* 0x000fe20008410000 */
[----:B------:R-:W-:Y:S01]  /*1520*/  SHF.L.U32 R19, R41, 0x10, RZ ;  /* 0x0000001029137819 */ /* 0x000fe200000006ff */
[----:B------:R-:W-:Y:S01]  /*1530*/  FADD.FTZ R22, R26, R15 ;  /* 0x0000000f1a167221 */ /* 0x000fe20000010000 */
[----:B------:R-:W-:Y:S01]  /*1540*/  FMUL.FTZ R24, R24, UR10 ;  /* 0x0000000a18187c20 */ /* 0x000fe20008410000 */
[----:B------:R-:W-:Y:S01]  /*1550*/  FFMA.FTZ R21, R26, R25, R21 ;  /* 0x000000191a157223 */ /* 0x000fe20000010015 */
[----:B------:R-:W-:Y:S01]  /*1560*/  SHF.L.U32 R23, R66, 0x10, RZ ;  /* 0x0000001042177819 */ /* 0x000fe200000006ff */
[----:B------:R-:W-:Y:S01]  /*1570*/  FMUL.FTZ R26, R9, R26 ;  /* 0x0000001a091a7220 */ /* 0x000fe20000410000 */
[----:B------:R-:W-:Y:S01]  /*1580*/  FADD.FTZ R14, R18, R19 ;  /* 0x00000013120e7221 */ /* 0x000fe20000010000 */
[----:B------:R-:W-:Y:S01]  /*1590*/  FFMA.FTZ R15, R19, R24, R20 ;  /* 0x00000018130f7223 */ /* 0x000fe20000010014 */
[----:B------:R-:W-:Y:S01]  /*15a0*/  FMUL.FTZ R19, R8, R19 ;  /* 0x0000001308137220 */ /* 0x000fe20000410000 */
[----:B------:R-:W-:Y:S01]  /*15b0*/  FADD.FTZ R18, R26, R17 ;  /* 0x000000111a127221 */ /* 0x000fe20000010000 */
[----:B------:R-:W-:Y:S01]  /*15c0*/  FFMA.FTZ R25, R25, R26, R16 ;  /* 0x0000001a19197223 */ /* 0x000fe20000010010 */
[----:B------:R-:W-:Y:S01]  /*15d0*/  FADD.FTZ R23, R23, -UR13 ;  /* 0x8000000d17177e21 */ /* 0x000fe20008010000 */
[----:B------:R-:W-:Y:S01]  /*15e0*/  SHF.L.U32 R16, R58, 0x10, RZ ;  /* 0x000000103a107819 */ /* 0x000fe200000006ff */
[----:B------:R-:W-:Y:S01]  /*15f0*/  FADD.FTZ R17, R18, R19 ;  /* 0x0000001312117221 */ /* 0x000fe20000010000 */
[----:B------:R-:W-:Y:S01]  /*1600*/  FFMA.FTZ R19, R24, R19, R25 ;  /* 0x0000001318137223 */ /* 0x000fe20000010019 */
[----:B------:R-:W-:Y:S01]  /*1610*/  FMUL.FTZ R20, R23, UR10 ;  /* 0x0000000a17147c20 */ /* 0x000fe20008410000 */
[----:B------:R-:W-:Y:S01]  /*1620*/  SHF.L.U32 R18, R48, 0x10, RZ ;  /* 0x0000001030127819 */ /* 0x000fe200000006ff */
[----:B------:R-:W-:Y:S01]  /*1630*/  FMUL.FTZ R24, R9, R16 ;  /* 0x0000001009187220 */ /* 0x000fe20000410000 */
[----:B------:R-:W-:Y:S01]  /*1640*/  SHF.L.U32 R23, R68, 0x10, RZ ;  /* 0x0000001044177819 */ /* 0x000fe200000006ff */
[----:B------:R-:W-:Y:S01]  /*1650*/  FADD.FTZ R22, R22, R16 ;  /* 0x0000001016167221 */ /* 0x000fe20000010000 */
[----:B------:R-:W-:Y:S01]  /*1660*/  FFMA.FTZ R21, R16, R20, R21 ;  /* 0x0000001410157223 */ /* 0x000fe20000010015 */
        /* <DEDUP_REMOVED lines=10> */
[----:B------:R-:W-:Y:S01]  /*1710*/  FADD.FTZ R25, R14, R26 ;  /* 0x0000001a0e197221 */ /* 0x000fe20000010000 */
[----:B------:R-:W-:Y:S01]  /*1720*/  FFMA.FTZ R24, R26, R20, R15 ;  /* 0x000000141a187223 */ /* 0x000fe2000001000f */
[----:B------:R-:W-:Y:S01]  /*1730*/  FADD.FTZ R14, R22, R18 ;  /* 0x00000012160e7221 */ /* 0x000fe20000010000 */
[----:B------:R-:W-:Y:S01]  /*1740*/  FFMA.FTZ R15, R18, R23, R21 ;  /* 0x00000017120f7223 */ /* 0x000fe20000010015 */
[----:B------:R-:W-:Y:S01]  /*1750*/  FADD.FTZ R22, R19, -UR13 ;  /* 0x8000000d13167e21 */ /* 0x000fe20008010000 */
[----:B------:R-:W-:Y:S01]  /*1760*/  FADD.FTZ R21, R16, R27 ;  /* 0x0000001b10157221 */ /* 0x000fe20000010000 */
[----:B------:R-:W-:Y:S01]  /*1770*/  FFMA.FTZ R16, R20, R27, R17 ;  /* 0x0000001b14107223 */ /* 0x000fe20000010011 */
[----:B------:R-:W-:Y:S01]  /*1780*/  FMUL.FTZ R18, R9, R18 ;  /* 0x0000001209127220 */ /* 0x000fe20000410000 */
[----:B------:R-:W-:Y:S01]  /*1790*/  SHF.L.U32 R17, R39, 0x10, RZ ;  /* 0x0000001027117819 */ /* 0x000fe200000006ff */
[----:B------:R-:W-:Y:S01]  /*17a0*/  FMUL.FTZ R22, R22, UR10 ;  /* 0x0000000a16167c20 */ /* 0x000fe20008410000 */
[----:B------:R-:W-:Y:S01]  /*17b0*/  SHF.L.U32 R27, R37, 0x10, RZ ;  /* 0x00000010251b7819 */ /* 0x000fe200000006ff */
[----:B------:R-:W-:Y:S01]  /*17c0*/  FADD.FTZ R20, R18, R21 ;  /* 0x0000001512147221 */ /* 0x000fe20000010000 */
[----:B------:R-:W-:Y:S01]  /*17d0*/  FFMA.FTZ R19, R23, R18, R16 ;  /* 0x0000001217137223 */ /* 0x000fe20000010010 */
[----:B------:R-:W-:Y:S01]  /*17e0*/  SHF.L.U32 R21, R65, 0x10, RZ ;  /* 0x0000001041157819 */ /* 0x000fe200000006ff */
[----:B------:R-:W-:Y:S01]  /*17f0*/  FMUL.FTZ R23, R8, R17 ;  /* 0x0000001108177220 */ /* 0x000fe20000410000 */
[----:B------:R-:W-:Y:S01]  /*1800*/  FADD.FTZ R18, R25, R17 ;  /* 0x0000001119127221 */ /* 0x000fe20000010000 */
[----:B------:R-:W-:Y:S01]  /*1810*/  FFMA.FTZ R16, R17, R22, R24 ;  /* 0x0000001611107223 */ /* 0x000fe20000010018 */
[----:B------:R-:W-:Y:S01]  /*1820*/  SHF.L.U32 R17, R46, 0x10, RZ ;  /* 0x000000102e117819 */ /* 0x000fe200000006ff */
[----:B------:R-:W-:Y:S01]  /*1830*/  FADD.FTZ R21, R21, -UR13 ;  /* 0x8000000d15157e21 */ /* 0x000fe20008010000 */
[----:B------:R-:W-:Y:S01]  /*1840*/  FADD.FTZ R20, R20, R23 ;  /* 0x0000001714147221 */ /* 0x000fe20000010000 */
[----:B------:R-:W-:Y:S01]  /*1850*/  FFMA.FTZ R19, R22, R23, R19 ;  /* 0x0000001716137223 */ /* 0x000fe20000010013 */
[----:B------:R-:W-:Y:S01]  /*1860*/  SHF.L.U32 R24, R56, 0x10, RZ ;  /* 0x0000001038187819 */ /* 0x000fe200000006ff */
[----:B------:R-:W-:Y:S01]  /*1870*/  FADD.FTZ R17, R17, -UR13 ;  /* 0x8000000d11117e21 */ /* 0x000fe20008010000 */
[----:B------:R-:W-:Y:S01]  /*1880*/  SHF.L.U32 R23, R38, 0x10, RZ ;  /* 0x0000001026177819 */ /* 0x000fe200000006ff */
[----:B------:R-:W-:Y:S01]  /*1890*/  FMUL.FTZ R22, R21, UR10 ;  /* 0x0000000a15167c20 */ /* 0x000fe20008410000 */
[----:B------:R-:W-:Y:S01]  /*18a0*/  SHF.L.U32 R21, R64, 0x10, RZ ;  /* 0x0000001040157819 */ /* 0x000fe200000006ff */
[----:B------:R-:W-:Y:S01]  /*18b0*/  FMUL.FTZ R17, R17, UR10 ;  /* 0x0000000a11117c20 */ /* 0x000fe20008410000 */
[----:B------:R-:W-:Y:S01]  /*18c0*/  FADD.FTZ R14, R14, R24 ;  /* 0x000000180e0e7221 */ /* 0x000fe20000010000 */
[----:B------:R-:W-:Y:S01]  /*18d0*/  FFMA.FTZ R15, R24, R22, R15 ;  /* 0x00000016180f7223 */ /* 0x000fe2000001000f */
[----:B------:R-:W-:Y:S01]  /*18e0*/  FMUL.FTZ R25, R9, R24 ;  /* 0x0000001809197220 */ /* 0x000fe20000410000 */
[----:B------:R-:W-:Y:S01]  /*18f0*/  FADD.FTZ R18, R18, R23 ;  /* 0x0000001712127221 */ /* 0x000fe20000010000 */
[----:B------:R-:W-:Y:S01]  /*1900*/  FFMA.FTZ R16, R23, R17, R16 ;  /* 0x0000001117107223 */ /* 0x000fe20000010010 */
[----:B------:R-:W-:Y:S01]  /*1910*/  FMUL.FTZ R24, R8, R23 ;  /* 0x0000001708187220 */ /* 0x000fe20000410000 */
[----:B------:R-:W-:Y:S01]  /*1920*/  FADD.FTZ R23, R21, -UR13 ;  /* 0x8000000d15177e21 */ /* 0x000fe20008010000 */
[----:B------:R-:W-:Y:S01]  /*1930*/  FFMA.FTZ R26, R22, R25, R19 ;  /* 0x00000019161a7223 */ /* 0x000fe20000010013 */
[----:B------:R-:W-:Y:S01]  /*1940*/  FADD.FTZ R21, R25, R20 ;  /* 0x0000001419157221 */ /* 0x000fe20000010000 */
[----:B------:R-:W-:Y:S01]  /*1950*/  SHF.L.U32 R22, R55, 0x10, RZ ;  /* 0x0000001037167819 */ /* 0x000fe200000006ff */
[----:B------:R-:W-:Y:S01]  /*1960*/  FMUL.FTZ R20, R23, UR10 ;  /* 0x0000000a17147c20 */ /* 0x000fe20008410000 */
[----:B------:R-:W-:Y:S01]  /*1970*/  FFMA.FTZ R17, R17, R24, R26 ;  /* 0x0000001811117223 */ /* 0x000fe2000001001a */
[----:B------:R-:W-:Y:S01]  /*1980*/  FADD.FTZ R19, R21, R24 ;  /* 0x0000001815137221 */ /* 0x000fe20000010000 */
[----:B------:R-:W-:Y:S01]  /*1990*/  SHF.L.U32 R21, R45, 0x10, RZ ;  /* 0x000000102d157819 */ /* 0x000fe200000006ff */
[----:B------:R-:W-:Y:S01]  /*19a0*/  FADD.FTZ R28, R14, R22 ;  /* 0x000000160e1c7221 */ /* 0x000fe20000010000 */
[----:B------:R-:W-:Y:S01]  /*19b0*/  FFMA.FTZ R26, R22, R20, R15 ;  /* 0x00000014161a7223 */ /* 0x000fe2000001000f */
[----:B------:R-:W-:Y:S01]  /*19c0*/  FMUL.FTZ R22, R9, R22 ;  /* 0x0000001609167220 */ /* 0x000fe20000410000 */
[----:B------:R-:W-:Y:S01]  /*19d0*/  SHF.L.U32 R14, R63, 0x10, RZ ;  /* 0x000000103f0e7819 */ /* 0x000fe200000006ff */
[----:B------:R-:W-:Y:S01]  /*19e0*/  FADD.FTZ R21, R21, -UR13 ;  /* 0x8000000d15157e21 */ /* 0x000fe20008010000 */
[----:B------:R-:W-:Y:S01]  /*19f0*/  FMUL.FTZ R24, R8, R27 ;  /* 0x0000001b08187220 */ /* 0x000fe20000410000 */
[----:B------:R-:W-:Y:S01]  /*1a00*/  FADD.FTZ R19, R22, R19 ;  /* 0x0000001316137221 */ /* 0x000fe20000010000 */
[----:B------:R-:W-:Y:S01]  /*1a10*/  SHF.L.U32 R25, R53, 0x10, RZ ;  /* 0x0000001035197819 */ /* 0x000fe200000006ff */
[----:B------:R-:W-:Y:S01]  /*1a20*/  FFMA.FTZ R20, R20, R22, R17 ;  /* 0x0000001614147223 */ /* 0x000fe20000010011 */
[----:B------:R-:W-:Y:S01]  /*1a30*/  FMUL.FTZ R17, R21, UR10 ;  /* 0x0000000a15117c20 */ /* 0x000fe20008410000 */
[----:B------:R-:W-:Y:S01]  /*1a40*/  FADD.FTZ R15, R14, -UR13 ;  /* 0x8000000d0e0f7e21 */ /* 0x000fe20008010000 */
[----:B------:R-:W-:Y:S01]  /*1a50*/  FADD.FTZ R22, R19, R24 ;  /* 0x0000001813167221 */ /* 0x000fe20000010000 */
[----:B------:R-:W-:Y:S01]  /*1a60*/  SHF.L.U32 R14, R44, 0x10, RZ ;  /* 0x000000102c0e7819 */ /* 0x000fe200000006ff */
[----:B------:R-:W-:Y:S01]  /*1a70*/  FMUL.FTZ R19, R9, R25 ;  /* 0x0000001909137220 */ /* 0x000fe20000410000 */
[----:B------:R-:W-:Y:S01]  /*1a80*/  FFMA.FTZ R20, R17, R24, R20 ;  /* 0x0000001811147223 */ /* 0x000fe20000010014 */
[----:B------:R-:W-:Y:S01]  /*1a90*/  FMUL.FTZ R15, R15, UR10 ;  /* 0x0000000a0f0f7c20 */ /* 0x000fe20008410000 */
[----:B------:R-:W-:Y:S01]  /*1aa0*/  FFMA.FTZ R16, R27, R17, R16 ;  /* 0x000000111b107223 */ /* 0x000fe20000010010 */
[----:B------:R-:W-:Y:S01]  /*1ab0*/  SHF.L.U32 R21, R36, 0x10, RZ ;  /* 0x0000001024157819 */ /* 0x000fe200000006ff */
[----:B------:R-:W-:Y:S01]  /*1ac0*/  FADD.FTZ R23, R19, R22 ;  /* 0x0000001613177221 */ /* 0x000fe20000010000 */
[----:B------:R-:W-:Y:S01]  /*1ad0*/  SHF.L.U32 R17, R62, 0x10, RZ ;  /* 0x000000103e117819 */ /* 0x000fe200000006ff */
[----:B------:R-:W-:Y:S01]  /*1ae0*/  FADD.FTZ R22, R14, -UR13 ;  /* 0x8000000d0e167e21 */ /* 0x000fe20008010000 */
[----:B------:R-:W-:Y:S01]  /*1af0*/  FFMA.FTZ R19, R15, R19, R20 ;  /* 0x000000130f137223 */ /* 0x000fe20000010014 */
[----:B------:R-:W-:Y:S01]  /*1b00*/  SHF.L.U32 R20, R52, 0x10, RZ ;  /* 0x0000001034147819 */ /* 0x000fe200000006ff */
[----:B------:R-:W-:Y:S01]  /*1b10*/  FMUL.FTZ R14, R8, R21 ;  /* 0x00000015080e7220 */ /* 0x000fe20000410000 */
[----:B------:R-:W-:Y:S01]  /*1b20*/  FMUL.FTZ R22, R22, UR10 ;  /* 0x0000000a16167c20 */ /* 0x000fe20008410000 */
[----:B------:R-:W-:Y:S01]  /*1b30*/  FADD.FTZ R17, R17, -UR13 ;  /* 0x8000000d11117e21 */ /* 0x000fe20008010000 */
[----:B------:R-:W-:Y:S01]  /*1b40*/  FADD.FTZ R18, R18, R27 ;  /* 0x0000001b12127221 */ /* 0x000fe20000010000 */
        /* <DEDUP_REMOVED lines=13> */
.L_x_284:
        /* <DEDUP_REMOVED lines=9> */
[----:B------:R-:W-:Y:S01]  /*1cb0*/  SHF.L.U32 R28, R49, 0x10, RZ ;  /* 0x00000010311c7819 */ /* 0x000fe200000006ff */
[--C-:B------:R-:W-:Y:S01]  /*1cc0*/  FFMA.FTZ R32, R8, R15, R6.reuse ;  /* 0x0000000f08207223 */ /* 0x100fe20000010006 */
[----:B------:R-:W-:Y:S01]  /*1cd0*/  FMUL.FTZ R14, R14, UR10 ;  /* 0x0000000a0e0e7c20 */ /* 0x000fe20008410000 */
[----:B------:R-:W-:Y:S01]  /*1ce0*/  FMUL.FTZ R31, R17, UR10 ;  /* 0x0000000a111f7c20 */ /* 0x000fe20008410000 */
[----:B------:R-:W-:Y:S01]  /*1cf0*/  SHF.L.U32 R26, R60, 0x10, RZ ;  /* 0x000000103c1a7819 */ /* 0x000fe200000006ff */
[----:B------:R-:W-:Y:S01]  /*1d00*/  FMUL.FTZ R16, R32, -1.4426950216293334961 ;  /* 0xbfb8aa3b20107820 */ /* 0x000fe20000410000 */
[----:B------:R-:W-:Y:S01]  /*1d10*/  FFMA.FTZ R20, R9, R14, R7 ;  /* 0x0000000e09147223 */ /* 0x000fe20000010007 */
[----:B------:R-:W-:Y:S01]  /*1d20*/  FFMA.FTZ R19, R8, R31, R6 ;  /* 0x0000001f08137223 */ /* 0x000fe20000010006 */
[----:B------:R-:W-:-:S02]  /*1d30*/  FADD.FTZ R28, R28, -UR13 ;  /* 0x8000000d1c1c7e21 */ /* 0x000fc40008010000 */
[----:B------:R-:W-:Y:S01]  /*1d40*/  FMUL.FTZ R17, R20, -1.4426950216293334961 ;  /* 0xbfb8aa3b14117820 */ /* 0x000fe20000410000 */
[----:B------:R-:W0:Y:S01]  /*1d50*/  MUFU.EX2 R16, R16 ;  /* 0x0000001000107308 */ /* 0x000e220000000800 */
[----:B------:R-:W-:Y:S01]  /*1d60*/  FMUL.FTZ R18, R19, -1.4426950216293334961 ;  /* 0xbfb8aa3b13127820 */ /* 0x000fe20000410000 */
[----:B------:R-:W-:-:S03]  /*1d70*/  FMUL.FTZ R28, R28, UR10 ;  /* 0x0000000a1c1c7c20 */ /* 0x000fc60008410000 */
[----:B------:R-:W1:Y:S04]  /*1d80*/  MUFU.EX2 R17, R17 ;  /* 0x0000001100117308 */ /* 0x000e680000000800 */
[----:B------:R-:W2:Y:S01]  /*1d90*/  MUFU.EX2 R18, R18 ;  /* 0x0000001200127308 */ /* 0x000ea20000000800 */
[----:B0-----:R-:W-:Y:S01]  /*1da0*/  FADD.FTZ R21, R16, 1 ;  /* 0x3f80000010157421 */ /* 0x001fe20000010000 */
[----:B-1----:R-:W-:-:S05]  /*1db0*/  FADD.FTZ R25, R17, 1 ;  /* 0x3f80000011197421 */ /* 0x002fca0000010000 */
[----:B------:R-:W0:Y:S01]  /*1dc0*/  MUFU.RCP R21, R21 ;  /* 0x0000001500157308 */ /* 0x000e220000001000 */
[----:B------:R-:W-:Y:S01]  /*1dd0*/  FADD.FTZ R17, R23, -UR13 ;  /* 0x8000000d17117e21 */ /* 0x000fe20008010000 */
[----:B--2---:R-:W-:-:S03]  /*1de0*/  FADD.FTZ R22, R18, 1 ;  /* 0x3f80000012167421 */ /* 0x004fc60000010000 */
[----:B------:R-:W-:-:S03]  /*1df0*/  FMUL.FTZ R17, R17, UR10 ;  /* 0x0000000a11117c20 */ /* 0x000fc60008410000 */
[----:B------:R1:W2:Y:S08]  /*1e00*/  MUFU.RCP R16, R22 ;  /* 0x0000001600107308 */ /* 0x0002b00000001000 */
[----:B------:R-:W3:Y:S01]  /*1e10*/  MUFU.RCP R25, R25 ;  /* 0x0000001900197308 */ /* 0x000ee20000001000 */
[----:B-1----:R-:W-:Y:S01]  /*1e20*/  SHF.L.U32 R22, R42, 0x10, RZ ;  /* 0x000000102a167819 */ /* 0x002fe200000006ff */
[----:B0-----:R-:W-:Y:S01]  /*1e30*/  FMUL.FTZ R23, R24, R21 ;  /* 0x0000001518177220 */ /* 0x001fe20000410000 */
[----:B------:R-:W-:Y:S01]  /*1e40*/  FADD.FTZ R21, -R21, 1 ;  /* 0x3f80000015157421 */ /* 0x000fe20000010100 */
[----:B------:R-:W-:-:S03]  /*1e50*/  SHF.L.U32 R24, R66, 0x10, RZ ;  /* 0x0000001042187819 */ /* 0x000fc600000006ff */
[----:B------:R-:W-:Y:S01]  /*1e60*/  FFMA.FTZ R32, R32, R21, 1 ;  /* 0x3f80000020207423 */ /* 0x000fe20000010015 */
[--C-:B------:R-:W-:Y:S01]  /*1e70*/  FFMA.FTZ R21, R9, R17, R7.reuse ;  /* 0x0000001109157223 */ /* 0x100fe20000010007 */
[----:B------:R-:W-:Y:S01]  /*1e80*/  FADD.FTZ R24, R24, -UR13 ;  /* 0x8000000d18187e21 */ /* 0x000fe20008010000 */
[----:B--2---:R-:W-:Y:S01]  /*1e90*/  FADD.FTZ R18, -R16, 1 ;  /* 0x3f80000010127421 */ /* 0x004fe20000010100 */
[----:B------:R-:W-:Y:S01]  /*1ea0*/  FMUL.FTZ R32, R23, R32 ;  /* 0x0000002017207220 */ /* 0x000fe20000410000 */
[----:B------:R-:W-:Y:S01]  /*1eb0*/  FMUL.FTZ R27, R21, -1.4426950216293334961 ;  /* 0xbfb8aa3b151b7820 */ /* 0x000fe20000410000 */
[----:B------:R-:W-:Y:S01]  /*1ec0*/  FMUL.FTZ R16, R22, R16 ;  /* 0x0000001016107220 */ /* 0x000fe20000410000 */
[----:B------:R-:W-:Y:S01]  /*1ed0*/  FFMA.FTZ R19, R19, R18, 1 ;  /* 0x3f80000013137423 */ /* 0x000fe20000010012 */
[----:B------:R-:W-:Y:S01]  /*1ee0*/  FFMA.FTZ R18, R8, R28, R6 ;  /* 0x0000001c08127223 */ /* 0x000fe20000010006 */
[----:B------:R-:W-:Y:S02]  /*1ef0*/  FMUL.FTZ R24, R24, UR10 ;  /* 0x0000000a18187c20 */ /* 0x000fe40008410000 */
[----:B------:R-:W0:Y:S01]  /*1f00*/  MUFU.EX2 R27, R27 ;  /* 0x0000001b001b7308 */ /* 0x000e220000000800 */
[----:B------:R-:W-:Y:S01]  /*1f10*/  FMUL.FTZ R23, R18, -1.4426950216293334961 ;  /* 0xbfb8aa3b12177820 */ /* 0x000fe20000410000 */
[----:B---3--:R-:W-:Y:S01]  /*1f20*/  FMUL.FTZ R26, R26, R25 ;  /* 0x000000191a1a7220 */ /* 0x008fe20000410000 */
[----:B------:R-:W-:Y:S01]  /*1f30*/  FADD.FTZ R25, -R25, 1 ;  /* 0x3f80000019197421 */ /* 0x000fe20000010100 */
[----:B------:R-:W-:Y:S01]  /*1f40*/  FMUL.FTZ R16, R16, R19 ;  /* 0x0000001310107220 */ /* 0x000fe20000410000 */
[----:B------:R-:W-:-:S02]  /*1f50*/  FFMA.FTZ R19, R9, R24, R7 ;  /* 0x0000001809137223 */ /* 0x000fc40000010007 */
[----:B------:R-:W1:Y:S01]  /*1f60*/  MUFU.EX2 R23, R23 ;  /* 0x0000001700177308 */ /* 0x000e620000000800 */
[----:B------:R-:W-:Y:S01]  /*1f70*/  FFMA.FTZ R20, R20, R25, 1 ;  /* 0x3f80000014147423 */ /* 0x000fe20000010019 */
[----:B------:R-:W-:Y:S01]  /*1f80*/  SHF.L.U32 R25, R48, 0x10, RZ ;  /* 0x0000001030197819 */ /* 0x000fe200000006ff */
[----:B------:R-:W-:Y:S02]  /*1f90*/  FMUL.FTZ R22, R19, -1.4426950216293334961 ;  /* 0xbfb8aa3b13167820 */ /* 0x000fe40000410000 */
[----:B------:R-:W-:Y:S01]  /*1fa0*/  FMUL.FTZ R26, R26, R20 ;  /* 0x000000141a1a7220 */ /* 0x000fe20000410000 */
[----:B0-----:R-:W-:Y:S01]  /*1fb0*/  FADD.FTZ R27, R27, 1 ;  /* 0x3f8000001b1b7421 */ /* 0x001fe20000010000 */
[----:B------:R-:W-:Y:S02]  /*1fc0*/  FADD.FTZ R25, R25, -UR13 ;  /* 0x8000000d19197e21 */ /* 0x000fe40008010000 */
[----:B------:R-:W0:Y:S02]  /*1fd0*/  MUFU.EX2 R22, R22 ;  /* 0x0000001600167308 */ /* 0x000e240000000800 */
[----:B------:R-:W-:-:S02]  /*1fe0*/  FMUL.FTZ R25, R25, UR10 ;  /* 0x0000000a19197c20 */ /* 0x000fc40008410000 */
[----:B------:R-:W2:Y:S01]  /*1ff0*/  MUFU.RCP R27, R27 ;  /* 0x0000001b001b7308 */ /* 0x000ea20000001000 */
[----:B-1----:R-:W-:Y:S01]  /*2000*/  FADD.FTZ R23, R23, 1 ;  /* 0x3f80000017177421 */ /* 0x002fe20000010000 */
[----:B------:R-:W-:-:S04]  /*2010*/  FFMA.FTZ R20, R8, R25, R6 ;  /* 0x0000001908147223 */ /* 0x000fc80000010006 */
[----:B------:R-:W-:Y:S02]  /*2020*/  FMUL.FTZ R30, R20, -1.4426950216293334961 ;  /* 0xbfb8aa3b141e7820 */ /* 0x000fe40000410000 */
[----:B------:R-:W1:Y:S01]  /*2030*/  MUFU.RCP R23, R23 ;  /* 0x0000001700177308 */ /* 0x000e620000001000 */
[----:B0-----:R-:W-:-:S07]  /*2040*/  FADD.FTZ R22, R22, 1 ;  /* 0x3f80000016167421 */ /* 0x001fce0000010000 */
[----:B------:R-:W0:Y:S01]  /*2050*/  MUFU.EX2 R30, R30 ;  /* 0x0000001e001e7308 */ /* 0x000e220000000800 */
[----:B--2---:R-:W-:-:S03]  /*2060*/  FADD.FTZ R29, -R27, 1 ;  /* 0x3f8000001b1d7421 */ /* 0x004fc60000010100 */
[----:B------:R-:W2:Y:S01]  /*2070*/  MUFU.RCP R22, R22 ;  /* 0x0000001600167308 */ /* 0x000ea20000001000 */
[----:B------:R-:W-:Y:S01]  /*2080*/  FFMA.FTZ R21, R21, R29, 1 ;  /* 0x3f80000015157423 */ /* 0x000fe2000001001d */
[----:B------:R-:W-:-:S05]  /*2090*/  SHF.L.U32 R29, R59, 0x10, RZ ;  /* 0x000000103b1d7819 */ /* 0x000fca00000006ff */
[----:B------:R-:W-:Y:S01]  /*20a0*/  FMUL.FTZ R27, R29, R27 ;  /* 0x0000001b1d1b7220 */ /* 0x000fe20000410000 */
[----:B-1----:R-:W-:Y:S01]  /*20b0*/  FADD.FTZ R29, -R23, 1 ;  /* 0x3f800000171d7421 */ /* 0x002fe20000010100 */
[----:B0-----:R-:W-:Y:S02]  /*20c0*/  FADD.FTZ R30, R30, 1 ;  /* 0x3f8000001e1e7421 */ /* 0x001fe40000010000 */
[----:B------:R-:W-:Y:S01]  /*20d0*/  FMUL.FTZ R21, R27, R21 ;  /* 0x000000151b157220 */ /* 0x000fe20000410000 */
[----:B------:R-:W-:Y:S01]  /*20e0*/  FFMA.FTZ R18, R18, R29, 1 ;  /* 0x3f80000012127423 */ /* 0x000fe2000001001d */
[----:B------:R-:W-:Y:S02]  /*20f0*/  SHF.L.U32 R29, R41, 0x10, RZ ;  /* 0x00000010291d7819 */ /* 0x000fe400000006ff */
[----:B------:R-:W0:Y:S03]  /*2100*/  MUFU.RCP R30, R30 ;  /* 0x0000001e001e7308 */ /* 0x000e260000001000 */
[----:B------:R-:W-:Y:S01]  /*2110*/  FMUL.FTZ R23, R29, R23 ;  /* 0x000000171d177220 */ /* 0x000fe20000410000 */
[----:B--2---:R-:W-:-:S03]  /*2120*/  FADD.FTZ R29, -R22, 1 ;  /* 0x3f800000161d7421 */ /* 0x004fc60000010100 */
[----:B------:R-:W-:Y:S01]  /*2130*/  FMUL.FTZ R18, R23, R18 ;  /* 0x0000001217127220 */ /* 0x000fe20000410000 */
[----:B------:R-:W-:Y:S01]  /*2140*/  FFMA.FTZ R19, R19, R29, 1 ;  /* 0x3f80000013137423 */ /* 0x000fe2000001001d */
[----:B------:R-:W-:Y:S02]  /*2150*/  SHF.L.U32 R29, R58, 0x10, RZ ;  /* 0x000000103a1d7819 */ /* 0x000fe400000006ff */
[----:B------:R-:W-:-:S03]  /*2160*/  SHF.L.U32 R23, R68, 0x10, RZ ;  /* 0x0000001044177819 */ /* 0x000fc600000006ff */
[----:B------:R-:W-:Y:S01]  /*2170*/  FMUL.FTZ R22, R29, R22 ;  /* 0x000000161d167220 */ /* 0x000fe20000410000 */
[----:B------:R-:W-:Y:S01]  /*2180*/  SHF.L.U32 R29, R40, 0x10, RZ ;  /* 0x00000010281d7819 */ /* 0x000fe200000006ff */
[----:B------:R-:W-:Y:S02]  /*2190*/  FADD.FTZ R23, R23, -UR13 ;  /* 0x8000000d17177e21 */ /* 0x000fe40008010000 */
[----:B------:R-:W-:Y:S02]  /*21a0*/  FMUL.FTZ R19, R22, R19 ;  /* 0x0000001316137220 */ /* 0x000fe40000410000 */
[----:B0-----:R-:W-:Y:S01]  /*21b0*/  FMUL.FTZ R29, R29, R30 ;  /* 0x0000001e1d1d7220 */ /* 0x001fe20000410000 */
[----:B------:R-:W-:Y:S01]  /*21c0*/  FADD.FTZ R30, -R30, 1 ;  /* 0x3f8000001e1e7421 */ /* 0x000fe20000010100 */
[----:B------:R-:W-:-:S03]  /*21d0*/  FMUL.FTZ R23, R23, UR10 ;  /* 0x0000000a17177c20 */ /* 0x000fc60008410000 */
[----:B------:R-:W-:Y:S01]  /*21e0*/  FFMA.FTZ R20, R20, R30, 1 ;  /* 0x3f80000014147423 */ /* 0x000fe2000001001e */
[----:B------:R-:W-:-:S03]  /*21f0*/  FMUL.FTZ R30, R8, R32 ;  /* 0x00000020081e7220 */ /* 0x000fc60000410000 */
[----:B------:R-:W-:Y:S01]  /*2200*/  FMUL.FTZ R29, R29, R20 ;  /* 0x000000141d1d7220 */ /* 0x000fe20000410000 */
[----:B------:R-:W-:Y:S01]  /*2210*/  FFMA.FTZ R22, R15, R30, RZ ;  /* 0x0000001e0f167223 */ /* 0x000fe200000100ff */
[----:B------:R-:W-:Y:S01]  /*2220*/  FADD.FTZ R30, RZ, R30 ;  /* 0x0000001eff1e7221 */ /* 0x000fe20000010000 */
[----:B------:R-:W-:Y:S01]  /*2230*/  FMUL.FTZ R20, R9, R26 ;  /* 0x0000001a09147220 */ /* 0x000fe20000410000 */
[----:B------:R-:W-:Y:S01]  /*2240*/  FFMA.FTZ R15, R15, R32, RZ ;  /* 0x000000200f0f7223 */ /* 0x000fe200000100ff */
[----:B------:R-:W-:Y:S02]  /*2250*/  FADD.FTZ R32, RZ, R32 ;  /* 0x00000020ff207221 */ /* 0x000fe40000010000 */
[----:B------:R-:W-:Y:S01]  /*2260*/  FFMA.FTZ R22, R14, R20, R22 ;  /* 0x000000140e167223 */ /* 0x000fe20000010016 */
[----:B------:R-:W-:Y:S01]  /*2270*/  FADD.FTZ R30, R20, R30 ;  /* 0x0000001e141e7221 */ /* 0x000fe20000010000 */
[----:B------:R-:W-:Y:S01]  /*2280*/  FFMA.FTZ R20, R9, R23, R7 ;  /* 0x0000001709147223 */ /* 0x000fe20000010007 */
[----:B------:R-:W-:Y:S01]  /*2290*/  FADD.FTZ R32, R32, R16 ;  /* 0x0000001020207221 */ /* 0x000fe20000010000 */
[CC--:B------:R-:W-:Y:S01]  /*22a0*/  FFMA.FTZ R15, R31.reuse, R16.reuse, R15 ;  /* 0x000000101f0f7223 */ /* 0x0c0fe2000001000f */
[----:B------:R-:W-:Y:S01]  /*22b0*/  FMUL.FTZ R16, R8, R16 ;  /* 0x0000001008107220 */ /* 0x000fe20000410000 */
[----:B------:R-:W-:Y:S01]  /*22c0*/  FMUL.FTZ R27, R20, -1.4426950216293334961 ;  /* 0xbfb8aa3b141b7820 */ /* 0x000fe20000410000 */
[----:B------:R-:W-:Y:S01]  /*22d0*/  FFMA.FTZ R14, R14, R26, RZ ;  /* 0x0000001a0e0e7223 */ /* 0x000fe200000100ff */
[----:B------:R-:W-:Y:S01]  /*22e0*/  FADD.FTZ R26, RZ, R26 ;  /* 0x0000001aff1a7221 */ /* 0x000fe20000010000 */
[----:B------:R-:W-:Y:S01]  /*22f0*/  FFMA.FTZ R22, R31, R16, R22 ;  /* 0x000000101f167223 */ /* 0x000fe20000010016 */
[----:B------:R-:W-:Y:S01]  /*2300*/  SHF.L.U32 R31, R57, 0x10, RZ ;  /* 0x00000010391f7819 */ /* 0x000fe200000006ff */
[----:B------:R-:W-:Y:S01]  /*2310*/  FADD.FTZ R30, R30, R16 ;  /* 0x000000101e1e7221 */ /* 0x000fe20000010000 */
[----:B------:R-:W0:Y:S01]  /*2320*/  MUFU.EX2 R27, R27 ;  /* 0x0000001b001b7308 */ /* 0x000e220000000800 */
[----:B------:R-:W-:Y:S01]  /*2330*/  FADD.FTZ R26, R26, R21 ;  /* 0x000000151a1a7221 */ /* 0x000fe20000010000 */
[-C--:B------:R-:W-:Y:S01]  /*2340*/  FFMA.FTZ R14, R17, R21.reuse, R14 ;  /* 0x00000015110e7223 */ /* 0x080fe2000001000e */
[----:B------:R-:W-:Y:S01]  /*2350*/  FMUL.FTZ R21, R9, R21 ;  /* 0x0000001509157220 */ /* 0x000fe20000410000 */
[----:B------:R-:W-:Y:S01]  /*2360*/  FADD.FTZ R32, R32, R18 ;  /* 0x0000001220207221 */ /* 0x000fe20000010000 */
[-C--:B------:R-:W-:Y:S01]  /*2370*/  FFMA.FTZ R15, R28, R18.reuse, R15 ;  /* 0x000000121c0f7223 */ /* 0x080fe2000001000f */
[----:B------:R-:W-:Y:S01]  /*2380*/  FMUL.FTZ R18, R8, R18 ;  /* 0x0000001208127220 */ /* 0x000fe20000410000 */
[----:B------:R-:W-:Y:S01]  /*2390*/  FFMA.FTZ R22, R17, R21, R22 ;  /* 0x0000001511167223 */ /* 0x000fe20000010016 */
[----:B------:R-:W-:Y:S01]  /*23a0*/  SHF.L.U32 R17, R39, 0x10, RZ ;  /* 0x0000001027117819 */ /* 0x000fe200000006ff */
[----:B------:R-:W-:Y:S01]  /*23b0*/  FADD.FTZ R26, R26, R19 ;  /* 0x000000131a1a7221 */ /* 0x000fe20000010000 */
[-C--:B------:R-:W-:Y:S01]  /*23c0*/  FFMA.FTZ R14, R24, R19.reuse, R14 ;  /* 0x00000013180e7223 */ /* 0x080fe2000001000e */
[----:B------:R-:W-:Y:S01]  /*23d0*/  FFMA.FTZ R22, R28, R18, R22 ;  /* 0x000000121c167223 */ /* 0x000fe20000010016 */
[----:B------:R-:W-:Y:S01]  /*23e0*/  SHF.L.U32 R28, R56, 0x10, RZ ;  /* 0x00000010381c7819 */ /* 0x000fe200000006ff */
[----:B------:R-:W-:Y:S01]  /*23f0*/  FMUL.FTZ R19, R9, R19 ;  /* 0x0000001309137220 */ /* 0x000fe20000410000 */
[----:B0-----:R-:W-:Y:S01]  /*2400*/  FADD.FTZ R27, R27, 1 ;  /* 0x3f8000001b1b7421 */ /* 0x001fe20000010000 */
[----:B------:R-:W-:Y:S01]  /*2410*/  FADD.FTZ R32, R32, R29 ;  /* 0x0000001d20207221 */ /* 0x000fe20000010000 */
[C---:B------:R-:W-:Y:S01]  /*2420*/  FFMA.FTZ R15, R25.reuse, R29, R15 ;  /* 0x0000001d190f7223 */ /* 0x040fe2000001000f */
[----:B------:R-:W-:Y:S01]  /*2430*/  FFMA.FTZ R22, R24, R19, R22 ;  /* 0x0000001318167223 */ /* 0x000fe20000010016 */
[----:B------:R-:W-:Y:S01]  /*2440*/  SHF.L.U32 R24, R38, 0x10, RZ ;  /* 0x0000001026187819 */ /* 0x000fe200000006ff */
[----:B------:R-:W-:Y:S01]  /*2450*/  FMUL.FTZ R29, R8, R29 ;  /* 0x0000001d081d7220 */ /* 0x000fe20000410000 */
[----:B------:R-:W0:Y:S03]  /*2460*/  MUFU.RCP R27, R27 ;  /* 0x0000001b001b7308 */ /* 0x000e260000001000 */
[----:B------:R-:W-:Y:S01]  /*2470*/  FFMA.FTZ R22, R25, R29, R22 ;  /* 0x0000001d19167223 */ /* 0x000fe20000010016 */
[----:B------:R-:W-:Y:S01]  /*2480*/  SHF.L.U32 R25, R55, 0x10, RZ ;  /* 0x0000001037197819 */ /* 0x000fe200000006ff */
[----:B0-----:R-:W-:Y:S01]  /*2490*/  FMUL.FTZ R31, R31, R27 ;  /* 0x0000001b1f1f7220 */ /* 0x001fe20000410000 */
[----:B------:R-:W-:-:S04]  /*24a0*/  FADD.FTZ R27, -R27, 1 ;  /* 0x3f8000001b1b7421 */ /* 0x000fc80000010100 */
[----:B------:R-:W-:Y:S01]  /*24b0*/  FFMA.FTZ R27, R20, R27, 1 ;  /* 0x3f800000141b7423 */ /* 0x000fe2000001001b */
[----:B------:R-:W-:-:S03]  /*24c0*/  SHF.L.U32 R20, R47, 0x10, RZ ;  /* 0x000000102f147819 */ /* 0x000fc600000006ff */
[----:B------:R-:W-:Y:S02]  /*24d0*/  FMUL.FTZ R27, R31, R27 ;  /* 0x0000001b1f1b7220 */ /* 0x000fe40000410000 */
[----:B------:R-:W-:Y:S02]  /*24e0*/  FADD.FTZ R20, R20, -UR13 ;  /* 0x8000000d14147e21 */ /* 0x000fe40008010000 */
[----:B------:R-:W-:Y:S01]  /*24f0*/  FADD.FTZ R26, R26, R27 ;  /* 0x0000001b1a1a7221 */ /* 0x000fe20000010000 */
[-C--:B------:R-:W-:Y:S01]  /*2500*/  FFMA.FTZ R14, R23, R27.reuse, R14 ;  /* 0x0000001b170e7223 */ /* 0x080fe2000001000e */
[----:B------:R-:W-:Y:S01]  /*2510*/  FMUL.FTZ R20, R20, UR10 ;  /* 0x0000000a14147c20 */ /* 0x000fe20008410000 */
[----:B------:R-:W-:-:S03]  /*2520*/  FMUL.FTZ R27, R9, R27 ;  /* 0x0000001b091b7220 */ /* 0x000fc60000410000 */
[----:B------:R-:W-:Y:S01]  /*2530*/  FFMA.FTZ R16, R8, R20, R6 ;  /* 0x0000001408107223 */ /* 0x000fe20000010006 */
[----:B------:R-:W-:Y:S01]  /*2540*/  FFMA.FTZ R22, R23, R27, R22 ;  /* 0x0000001b17167223 */ /* 0x000fe20000010016 */
[----:B------:R-:W-:Y:S02]  /*2550*/  SHF.L.U32 R23, R37, 0x10, RZ ;  /* 0x0000001025177819 */ /* 0x000fe400000006ff */
        /* <DEDUP_REMOVED lines=9> */
[----:B------:R-:W-:Y:S01]  /*25f0*/  FADD.FTZ R31, R21, R30 ;  /* 0x0000001e151f7221 */ /* 0x000fe20000010000 */
[----:B------:R-:W-:Y:S02]  /*2600*/  FADD.FTZ R16, R16, -UR13 ;  /* 0x8000000d10107e21 */ /* 0x000fe40008010000 */
[----:B------:R-:W-:Y:S01]  /*2610*/  FADD.FTZ R32, R32, R17 ;  /* 0x0000001120207221 */ /* 0x000fe20000010000 */
[----:B------:R-:W-:Y:S01]  /*2620*/  FADD.FTZ R31, R31, R18 ;  /* 0x000000121f1f7221 */ /* 0x000fe20000010000 */
[----:B------:R-:W-:Y:S01]  /*2630*/  FMUL.FTZ R16, R16, UR10 ;  /* 0x0000000a10107c20 */ /* 0x000fe20008410000 */
[-C--:B------:R-:W-:Y:S01]  /*2640*/  FFMA.FTZ R15, R20, R17.reuse, R15 ;  /* 0x00000011140f7223 */ /* 0x080fe2000001000f */
[----:B------:R-:W-:Y:S01]  /*2650*/  FMUL.FTZ R17, R8, R17 ;  /* 0x0000001108117220 */ /* 0x000fe20000410000 */
[----:B------:R-:W-:Y:S01]  /*2660*/  FADD.FTZ R31, R19, R31 ;  /* 0x0000001f131f7221 */ /* 0x000fe20000010000 */
[----:B------:R-:W-:-:S02]  /*2670*/  FFMA.FTZ R30, R9, R16, R7 ;  /* 0x00000010091e7223 */ /* 0x000fc40000010007 */
[----:B------:R-:W-:Y:S01]  /*2680*/  FFMA.FTZ R22, R20, R17, R22 ;  /* 0x0000001114167223 */ /* 0x000fe20000010016 */
[----:B------:R-:W-:Y:S01]  /*2690*/  FADD.FTZ R31, R31, R29 ;  /* 0x0000001d1f1f7221 */ /* 0x000fe20000010000 */
[----:B------:R-:W-:Y:S01]  /*26a0*/  FMUL.FTZ R21, R30, -1.4426950216293334961 ;  /* 0xbfb8aa3b1e157820 */ /* 0x000fe20000410000 */
[----:B------:R-:W-:Y:S02]  /*26b0*/  SHF.L.U32 R20, R53, 0x10, RZ ;  /* 0x0000001035147819 */ /* 0x000fe400000006ff */
[----:B------:R-:W-:-:S03]  /*26c0*/  FADD.FTZ R31, R27, R31 ;  /* 0x0000001f1b1f7221 */ /* 0x000fc60000010000 */
[----:B------:R-:W0:Y:S01]  /*26d0*/  MUFU.EX2 R21, R21 ;  /* 0x0000001500157308 */ /* 0x000e220000000800 */
[----:B------:R-:W-:Y:S01]  /*26e0*/  FADD.FTZ R31, R31, R17 ;  /* 0x000000111f1f7221 */ /* 0x000fe20000010000 */
[----:B0-----:R-:W-:-:S06]  /*26f0*/  FADD.FTZ R21, R21, 1 ;  /* 0x3f80000015157421 */ /* 0x001fcc0000010000 */
[----:B------:R-:W0:Y:S02]  /*2700*/  MUFU.RCP R21, R21 ;  /* 0x0000001500157308 */ /* 0x000e240000001000 */
        /* <DEDUP_REMOVED lines=12> */
[----:B------:R-:W-:Y:S01]  /*27d0*/  SHF.L.U32 R16, R36, 0x10, RZ ;  /* 0x0000001024107819 */ /* 0x000fe200000006ff */
[----:B------:R-:W-:Y:S01]  /*27e0*/  FADD.FTZ R31, R28, R31 ;  /* 0x0000001f1c1f7221 */ /* 0x000fe20000010000 */
        /* <DEDUP_REMOVED lines=29> */
[----:B------:R-:W-:Y:S01]  /*29c0*/  FFMA.FTZ R14, R24, R19, R14 ;  /* 0x00000013180e7223 */ /* 0x000fe2000001000e */
[----:B------:R-:W-:-:S04]  /*29d0*/  FMUL.FTZ R25, R30, UR10 ;  /* 0x0000000a1e197c20 */ /* 0x000fc80008410000 */
        /* <DEDUP_REMOVED lines=11> */
[----:B------:R-:W-:Y:S01]  /*2a90*/  FFMA.FTZ R15, R25, R23, R15 ;  /* 0x00000017190f7223 */ /* 0x000fe2000001000f */
[----:B------:R-:W-:Y:S01]  /*2aa0*/  FADD.FTZ R32, R32, R23 ;  /* 0x0000001720207221 */ /* 0x000fe20000010000 */
        /* <DEDUP_REMOVED lines=12> */
[----:B------:R-:W-:Y:S02]  /*2b70*/  FADD.FTZ R26, R26, R20 ;  /* 0x000000141a1a7221 */ /* 0x000fe40000010000 */
        /* <DEDUP_REMOVED lines=21> */
[----:B------:R-:W-:-:S03]  /*2cd0*/  FMUL.FTZ R16, R9, R19 ;  /* 0x0000001309107220 */ /* 0x000fc60000410000 */
[----:B------:R-:W-:Y:S01]  /*2ce0*/  FMUL.FTZ R21, R21, R28 ;  /* 0x0000001c15157220 */ /* 0x000fe20000410000 */
[----:B------:R-:W-:Y:S01]  /*2cf0*/  FFMA.FTZ R22, R24, R16, R22 ;  /* 0x0000001018167223 */ /* 0x000fe20000010016 */
[----:B------:R-:W-:Y:S01]  /*2d00*/  FADD.FTZ R31, R16, R31 ;  /* 0x0000001f101f7221 */ /* 0x000fe20000010000 */
[----:B------:R-:W-:Y:S01]  /*2d10*/  FMUL.FTZ R16, R8, R23 ;  /* 0x0000001708107220 */ /* 0x000fe20000410000 */
[----:B------:R-:W-:Y:S01]  /*2d20*/  FMUL.FTZ R18, R9, R21 ;  /* 0x0000001509127220 */ /* 0x000fe20000410000 */
[----:B------:R-:W-:Y:S02]  /*2d30*/  FADD.FTZ R19, R26, R21 ;  /* 0x000000151a137221 */ /* 0x000fe40000010000 */
[----:B------:R-:W-:Y:S01]  /*2d40*/  FFMA.FTZ R22, R25, R16, R22 ;  /* 0x0000001019167223 */ /* 0x000fe20000010016 */
[----:B------:R-:W-:Y:S01]  /*2d50*/  FADD.FTZ R31, R31, R16 ;  /* 0x000000101f1f7221 */ /* 0x000fe20000010000 */
[----:B------:R-:W-:-:S04]  /*2d60*/  FMUL.FTZ R16, R9, R20 ;  /* 0x0000001409107220 */ /* 0x000fc80000410000 */
[C---:B------:R-:W-:Y:S01]  /*2d70*/  FFMA.FTZ R22, R29.reuse, R16, R22 ;  /* 0x000000101d167223 */ /* 0x040fe20000010016 */
[----:B------:R-:W-:Y:S01]  /*2d80*/  FADD.FTZ R31, R16, R31 ;  /* 0x0000001f101f7221 */ /* 0x000fe20000010000 */
[----:B------:R-:W-:Y:S01]  /*2d90*/  FMUL.FTZ R16, R8, R30 ;  /* 0x0000001e08107220 */ /* 0x000fe20000410000 */
[----:B------:R-:W-:-:S03]  /*2da0*/  FFMA.FTZ R29, R29, R20, R14 ;  /* 0x000000141d1d7223 */ /* 0x000fc6000001000e */
[----:B------:R-:W-:Y:S01]  /*2db0*/  FFMA.FTZ R22, R27, R16, R22 ;  /* 0x000000101b167223 */ /* 0x000fe20000010016 */
[----:B------:R-:W-:Y:S01]  /*2dc0*/  FADD.FTZ R31, R31, R16 ;  /* 0x000000101f1f7221 */ /* 0x000fe20000010000 */
[----:B------:R-:W-:Y:S02]  /*2dd0*/  FFMA.FTZ R16, R27, R30, R15 ;  /* 0x0000001e1b107223 */ /* 0x000fe4000001000f */
[C---:B------:R-:W-:Y:S01]  /*2de0*/  FFMA.FTZ R14, R17.reuse, R18, R22 ;  /* 0x00000012110e7223 */ /* 0x040fe20000010016 */
[----:B------:R-:W-:Y:S01]  /*2df0*/  FADD.FTZ R31, R18, R31 ;  /* 0x0000001f121f7221 */ /* 0x000fe20000010000 */
[----:B------:R-:W-:Y:S01]  /*2e00*/  FADD.FTZ R18, R32, R30 ;  /* 0x0000001e20127221 */ /* 0x000fe20000010000 */
[----:B------:R-:W-:-:S07]  /*2e10*/  FFMA.FTZ R17, R17, R21, R29 ;  /* 0x0000001511117223 */ /* 0x000fce000001001d */
.L_x_285:
[----:B------:R-:W0:Y:S01]  /*2e20*/  S2R R25, SR_LANEID ;  /* 0x0000000000197919 */ /* 0x000e220000000000 */
[----:B------:R-:W-:Y:S01]  /*2e30*/  BSSY.RECONVERGENT B0, `(.L_x_286) ;  /* 0x0000026000007945 */ /* 0x000fe20003800200 */
[----:B------:R-:W-:Y:S01]  /*2e40*/  ISETP.GE.U32.AND P4, PT, R2, 0x2, PT ;  /* 0x000000020200780c */ /* 0x000fe20003f86070 */
[----:B------:R-:W1:Y:S04]  /*2e50*/  SHFL.DOWN PT, R15, R14, 0x1, 0x1f ;  /* 0x08201f000e0f7f89 */ /* 0x000e6800000e0000 */
[----:B------:R-:W2:Y:S01]  /*2e60*/  SHFL.DOWN PT, R20, R31, 0x1, 0x1f ;  /* 0x08201f001f147f89 */ /* 0x000ea200000e0000 */
[----:B------:R-:W3:Y:S03]  /*2e70*/  S2R R24, SR_TID.X ;  /* 0x0000000000187919 */ /* 0x000ee60000002100 */
[----:B------:R-:W-:Y:S01]  /*2e80*/  STS.128 [R5], R16 ;  /* 0x0000001005007388 */ /* 0x000fe20000000c00 */
[----:B0-----:R-:W-:-:S02]  /*2e90*/  ISETP.GT.AND P1, PT, R25, 0x1e, PT ;  /* 0x0000001e1900780c */ /* 0x001fc40003f24270 */
[C---:B------:R-:W-:Y:S02]  /*2ea0*/  ISETP.GT.AND P6, PT, R25.reuse, 0xf, PT ;  /* 0x0000000f1900780c */ /* 0x040fe40003fc4270 */
[----:B------:R-:W-:Y:S02]  /*2eb0*/  ISETP.GT.AND P5, PT, R25, 0x17, PT ;  /* 0x000000171900780c */ /* 0x000fe40003fa4270 */
[----:B---3--:R-:W-:-:S07]  /*2ec0*/  ISETP.NE.AND P2, PT, R24, RZ, PT ;  /* 0x000000ff1800720c */ /* 0x008fce0003f45270 */
[----:B-1----:R-:W-:Y:S01]  /*2ed0*/  @!P1 FADD.FTZ R14, R15, R14 ;  /* 0x0000000e0f0e9221 */ /* 0x002fe20000010000 */
[----:B--2---:R-:W-:Y:S01]  /*2ee0*/  @!P1 FADD.FTZ R31, R20, R31 ;  /* 0x0000001f141f9221 */ /* 0x004fe20000010000 */
[----:B------:R-:W-:-:S03]  /*2ef0*/  ISETP.GT.AND P1, PT, R25, 0x1d, PT ;  /* 0x0000001d1900780c */ /* 0x000fc60003f24270 */
[----:B------:R-:W0:Y:S04]  /*2f00*/  SHFL.DOWN PT, R15, R14, 0x2, 0x1f ;  /* 0x08401f000e0f7f89 */ /* 0x000e2800000e0000 */
[----:B------:R-:W1:Y:S06]  /*2f10*/  SHFL.DOWN PT, R20, R31, 0x2, 0x1f ;  /* 0x08401f001f147f89 */ /* 0x000e6c00000e0000 */
        /* <DEDUP_REMOVED lines=8> */
[----:B------:R-:W-:-:S03]  /*2fa0*/  ISETP.GT.U32.AND P1, PT, R24, 0x6, PT ;  /* 0x000000061800780c */ /* 0x000fc60003f24070 */
        /* <DEDUP_REMOVED lines=14> */
.L_x_287:
[----:B------:R-:W-:Y:S05]  /*3090*/  BSYNC.RECONVERGENT B0 ;  /* 0x0000000000007941 */ /* 0x000fea0003800200 */
.L_x_286:
        /* <DEDUP_REMOVED lines=12> */
[----:B0-----:R-:W-:-:S03]  /*3160*/  FADD.FTZ R14, R21, R23 ;  /* 0x00000017150e7221 */ /* 0x001fc60000010000 */
        /* <DEDUP_REMOVED lines=8> */
.L_x_289:
[----:B------:R-:W-:Y:S05]  /*31f0*/  BSYNC.RECONVERGENT B0 ;  /* 0x0000000000007941 */ /* 0x000fea0003800200 */
.L_x_288:
        /* <DEDUP_REMOVED lines=19> */
[----:B------:R-:W-:Y:S01]  /*3330*/  LDS.128 R24, [R5+0x2a0] ;  /* 0x0002a00005187984 */ /* 0x000fe20000000c00 */
[----:B----4-:R-:W-:Y:S01]  /*3340*/  FADD.FTZ R32, R28, R32 ;  /* 0x000000201c207221 */ /* 0x010fe20000010000 */
[----:B------:R-:W-:Y:S01]  /*3350*/  FADD.FTZ R33, R29, R33 ;  /* 0x000000211d217221 */ /* 0x000fe20000010000 */
[----:B------:R-:W-:Y:S01]  /*3360*/  FADD.FTZ R30, R30, R34 ;  /* 0x000000221e1e7221 */ /* 0x000fe20000010000 */
[----:B------:R-:W1:Y:S01]  /*3370*/  LDS.128 R20, [R5+0x230] ;  /* 0x0002300005147984 */ /* 0x000e620000000c00 */
[----:B------:R-:W-:-:S03]  /*3380*/  FADD.FTZ R31, R31, R35 ;  /* 0x000000231f1f7221 */ /* 0x000fc60000010000 */
[----:B------:R-:W2:Y:S01]  /*3390*/  LDS.128 R16, [R5+0x310] ;  /* 0x0003100005107984 */ /* 0x000ea20000000c00 */
[----:B-1----:R-:W-:Y:S01]  /*33a0*/  FADD.FTZ R20, R32, R20 ;  /* 0x0000001420147221 */ /* 0x002fe20000010000 */
[----:B------:R-:W-:Y:S01]  /*33b0*/  FADD.FTZ R33, R33, R21 ;  /* 0x0000001521217221 */ /* 0x000fe20000010000 */
[----:B------:R-:W-:Y:S01]  /*33c0*/  FADD.FTZ R22, R30, R22 ;  /* 0x000000161e167221 */ /* 0x000fe20000010000 */
[----:B------:R-:W-:Y:S01]  /*33d0*/  FADD.FTZ R23, R31, R23 ;  /* 0x000000171f177221 */ /* 0x000fe20000010000 */
[----:B------:R-:W-:Y:S01]  /*33e0*/  FADD.FTZ R21, R20, R24 ;  /* 0x0000001814157221 */ /* 0x000fe20000010000 */
[----:B------:R-:W-:Y:S01]  /*33f0*/  FADD.FTZ R33, R33, R25 ;  /* 0x0000001921217221 */ /* 0x000fe20000010000 */
[----:B------:R-:W-:Y:S01]  /*3400*/  FADD.FTZ R20, R22, R26 ;  /* 0x0000001a16147221 */ /* 0x000fe20000010000 */
[----:B------:R-:W-:Y:S01]  /*3410*/  FADD.FTZ R32, R23, R27 ;  /* 0x0000001b17207221 */ /* 0x000fe20000010000 */
[----:B------:R-:W-:Y:S01]  /*3420*/  LDS.128 R28, [R5+0x3f0] ;  /* 0x0003f000051c7984 */ /* 0x000fe20000000c00 */
[----:B--2---:R-:W-:Y:S01]  /*3430*/  FADD.FTZ R16, R21, R16 ;  /* 0x0000001015107221 */ /* 0x004fe20000010000 */
        /* <DEDUP_REMOVED lines=14> */
[----:B--2---:R-:W-:Y:S01]  /*3520*/  FADD.FTZ R20, R28, R20 ;  /* 0x000000141c147221 */ /* 0x004fe20000010000 */
[----:B------:R-:W-:Y:S01]  /*3530*/  FADD.FTZ R21, R17, R21 ;  /* 0x0000001511157221 */ /* 0x000fe20000010000 */
[----:B------:R-:W2:Y:S01]  /*3540*/  LDS.128 R28, [R5+0x540] ;  /* 0x00054000051c7984 */ /* 0x000ea20000000c00 */
[----:B------:R-:W-:Y:S01]  /*3550*/  FADD.FTZ R22, R16, R22 ;  /* 0x0000001610167221 */ /* 0x000fe20000010000 */
[----:B------:R-:W-:-:S02]  /*3560*/  FADD.FTZ R23, R32, R23 ;  /* 0x0000001720177221 */ /* 0x000fc40000010000 */
[----:B------:R-:W3:Y:S01]  /*3570*/  LDS.128 R16, [R5+0x5b0] ;  /* 0x0005b00005107984 */ /* 0x000ee20000000c00 */
[----:B-1----:R-:W-:Y:S01]  /*3580*/  FADD.FTZ R20, R20, R24 ;  /* 0x0000001814147221 */ /* 0x002fe20000010000 */
[----:B------:R-:W-:Y:S01]  /*3590*/  FADD.FTZ R21, R21, R25 ;  /* 0x0000001915157221 */ /* 0x000fe20000010000 */
[----:B------:R-:W-:Y:S01]  /*35a0*/  FADD.FTZ R22, R22, R26 ;  /* 0x0000001a16167221 */ /* 0x000fe20000010000 */
[----:B------:R-:W-:Y:S02]  /*35b0*/  FADD.FTZ R23, R23, R27 ;  /* 0x0000001b17177221 */ /* 0x000fe40000010000 */
[----:B------:R-:W1:Y:S01]  /*35c0*/  LDS.128 R24, [R5+0x620] ;  /* 0x0006200005187984 */ /* 0x000e620000000c00 */
[----:B--2---:R-:W-:Y:S01]  /*35d0*/  FADD.FTZ R28, R20, R28 ;  /* 0x0000001c141c7221 */ /* 0x004fe20000010000 */
[----:B------:R-:W-:Y:S01]  /*35e0*/  FADD.FTZ R21, R21, R29 ;  /* 0x0000001d15157221 */ /* 0x000fe20000010000 */
[----:B------:R-:W-:Y:S01]  /*35f0*/  FADD.FTZ R20, R22, R30 ;  /* 0x0000001e16147221 */ /* 0x000fe20000010000 */
[----:B------:R-:W-:Y:S01]  /*3600*/  FADD.FTZ R32, R23, R31 ;  /* 0x0000001f17207221 */ /* 0x000fe20000010000 */
[----:B---3--:R-:W-:Y:S01]  /*3610*/  FADD.FTZ R16, R28, R16 ;  /* 0x000000101c107221 */ /* 0x008fe20000010000 */
        /* <DEDUP_REMOVED lines=69> */
[----:B------:R-:W-:Y:S01]  /*3a70*/  LDS.128 R24, [R5+0xd20] ;  /* 0x000d200005187984 */ /* 0x000fe20000000c00 */
[----:B--2---:R-:W-:Y:S01]  /*3a80*/  FADD.FTZ R28, R16, R28 ;  /* 0x0000001c101c7221 */ /* 0x004fe20000010000 */
[----:B------:R-:W-:Y:S01]  /*3a90*/  FADD.FTZ R29, R17, R29 ;  /* 0x0000001d111d7221 */ /* 0x000fe20000010000 */
[----:B------:R-:W-:Y:S01]  /*3aa0*/  FADD.FTZ R30, R18, R30 ;  /* 0x0000001e121e7221 */ /* 0x000fe20000010000 */
[----:B------:R-:W-:Y:S01]  /*3ab0*/  FADD.FTZ R32, R19, R31 ;  /* 0x0000001f13207221 */ /* 0x000fe20000010000 */
[----:B---3--:R-:W-:Y:S01]  /*3ac0*/  FADD.FTZ R20, R28, R20 ;  /* 0x000000141c147221 */ /* 0x008fe20000010000 */
        /* <DEDUP_REMOVED lines=13> */
[----:B--2---:R-:W-:Y:S01]  /*3ba0*/  FADD.FTZ R16, R19, R28 ;  /* 0x0000001c13107221 */ /* 0x004fe20000010000 */
[----:B------:R-:W-:Y:S01]  /*3bb0*/  FADD.FTZ R17, R22, R29 ;  /* 0x0000001d16117221 */ /* 0x000fe20000010000 */
[----:B------:R-:W-:Y:S01]  /*3bc0*/  FADD.FTZ R18, R21, R30 ;  /* 0x0000001e15127221 */ /* 0x000fe20000010000 */
[----:B------:R-:W-:-:S07]  /*3bd0*/  FADD.FTZ R19, R20, R31 ;  /* 0x0000001f14137221 */ /* 0x000fce0000010000 */
.L_x_291:
[----:B------:R-:W-:Y:S05]  /*3be0*/  BSYNC.RECONVERGENT B0 ;  /* 0x0000000000007941 */ /* 0x000fea0003800200 */
.L_x_290:
[----:B------:R-:W-:Y:S04]  /*3bf0*/  BSSY.RECONVERGENT B0, `(.L_x_292) ;  /* 0x000001e000007945 */ /* 0x000fe80003800200 */
[----:B------:R-:W-:Y:S05]  /*3c00*/  @P1 BRA `(.L_x_293) ;  /* 0x0000000000701947 */ /* 0x000fea0003800000 */
[----:B--2---:R-:W2:Y:S01]  /*3c10*/  S2R R23, SR_TID.X ;  /* 0x0000000000177919 */ /* 0x004ea20000002100 */
[----:B------:R-:W4:Y:S08]  /*3c20*/  LDC.64 R26, c[0x0][0x3f8] ;  /* 0x0000fe00ff1a7b82 */ /* 0x000f300000000a00 */
[----:B---3--:R-:W3:Y:S01]  /*3c30*/  LDC.64 R24, c[0x0][0x3d8] ;  /* 0x0000f600ff187b82 */ /* 0x008ee20000000a00 */
[----:B----4-:R-:W-:Y:S01]  /*3c40*/  IMAD.WIDE.U32 R20, R26, 0x3, RZ ;  /* 0x000000031a147825 */ /* 0x010fe200078e00ff */
[----:B-1----:R-:W-:-:S04]  /*3c50*/  LEA R22, R27, R27, 0x1 ;  /* 0x0000001b1b167211 */ /* 0x002fc800078e08ff */
[----:B------:R-:W-:Y:S01]  /*3c60*/  IADD3 R21, PT, PT, R21, R22, RZ ;  /* 0x0000001615157210 */ /* 0x000fe20007ffe0ff */
[----:B--2---:R-:W-:Y:S01]  /*3c70*/  IMAD R54, R54, 0x7, R23 ;  /* 0x0000000736367824 */ /* 0x004fe200078e0217 */
[----:B------:R-:W-:-:S03]  /*3c80*/  LEA.HI R23, P1, R27, R26, RZ, 0x1 ;  /* 0x0000001a1b177211 */ /* 0x000fc600078308ff */
[----:B---3--:R-:W-:Y:S01]  /*3c90*/  IMAD.WIDE R24, R54, 0x4, R24 ;  /* 0x0000000436187825 */ /* 0x008fe200078e0218 */
[----:B------:R-:W-:Y:S02]  /*3ca0*/  IADD3.X R22, PT, PT, RZ, R27, RZ, P1, !PT ;  /* 0x0000001bff167210 */ /* 0x000fe40000ffe4ff */
[----:B------:R-:W-:Y:S02]  /*3cb0*/  LEA.HI R28, P1, R21, R20, RZ, 0x1 ;  /* 0x00000014151c7211 */ /* 0x000fe400078308ff */
[C---:B------:R-:W-:Y:S01]  /*3cc0*/  SHF.L.U32 R20, R23.reuse, 0x1, RZ ;  /* 0x0000000117147819 */ /* 0x040fe200000006ff */
[----:B------:R4:W-:Y:S01]  /*3cd0*/  REDG.E.ADD.F32.FTZ.RN.STRONG.GPU desc[UR8][R24.64], R16 ;  /* 0x00000010180079a6 */ /* 0x0009e2000c12f308 */
[----:B------:R-:W-:Y:S02]  /*3ce0*/  SHF.L.U32 R30, R28, 0x1, RZ ;  /* 0x000000011c1e7819 */ /* 0x000fe400000006ff */
[----:B------:R-:W-:Y:S02]  /*3cf0*/  SHF.L.U64.HI R23, R23, 0x1, R22 ;  /* 0x0000000117177819 */ /* 0x000fe40000010216 */
[----:B------:R-:W-:-:S02]  /*3d00*/  LOP3.LUT R22, R20, 0xfffffffc, RZ, 0xc0, !PT ;  /* 0xfffffffc14167812 */ /* 0x000fc400078ec0ff */
[----:B------:R-:W-:Y:S02]  /*3d10*/  LEA R20, P5, R26, R24, 0x2 ;  /* 0x000000181a147211 */ /* 0x000fe400078a10ff */
[----:B------:R-:W-:Y:S02]  /*3d20*/  IADD3.X R29, PT, PT, RZ, R21, RZ, P1, !PT ;  /* 0x00000015ff1d7210 */ /* 0x000fe40000ffe4ff */
[----:B------:R-:W-:Y:S02]  /*3d30*/  LOP3.LUT R30, R30, 0xfffffffc, RZ, 0xc0, !PT ;  /* 0xfffffffc1e1e7812 */ /* 0x000fe400078ec0ff */
[----:B------:R-:W-:Y:S02]  /*3d40*/  IADD3 R22, P1, PT, R24, R22, RZ ;  /* 0x0000001618167210 */ /* 0x000fe40007f3e0ff */
[----:B------:R-:W-:Y:S02]  /*3d50*/  LEA.HI.X R21, R26, R25, R27, 0x2, P5 ;  /* 0x000000191a157211 */ /* 0x000fe400028f141b */
[----:B------:R-:W-:-:S02]  /*3d60*/  SHF.L.U64.HI R29, R28, 0x1, R29 ;  /* 0x000000011c1d7819 */ /* 0x000fc4000001021d */
[----:B------:R-:W-:Y:S02]  /*3d70*/  IADD3 R26, P5, PT, R24, R30, RZ ;  /* 0x0000001e181a7210 */ /* 0x000fe40007fbe0ff */
[C---:B------:R-:W-:Y:S02]  /*3d80*/  IADD3.X R23, PT, PT, R25.reuse, R23, RZ, P1, !PT ;  /* 0x0000001719177210 */ /* 0x040fe40000ffe4ff */
[----:B------:R-:W-:-:S03]  /*3d90*/  IADD3.X R27, PT, PT, R25, R29, RZ, P5, !PT ;  /* 0x0000001d191b7210 */ /* 0x000fc60002ffe4ff */
[----:B------:R4:W-:Y:S04]  /*3da0*/  REDG.E.ADD.F32.FTZ.RN.STRONG.GPU desc[UR8][R22.64], R17 ;  /* 0x00000011160079a6 */ /* 0x0009e8000c12f308 */
[----:B------:R4:W-:Y:S04]  /*3db0*/  REDG.E.ADD.F32.FTZ.RN.STRONG.GPU desc[UR8][R20.64], R18 ;  /* 0x00000012140079a6 */ /* 0x0009e8000c12f308 */
[----:B------:R4:W-:Y:S02]  /*3dc0*/  REDG.E.ADD.F32.FTZ.RN.STRONG.GPU desc[UR8][R26.64], R19 ;  /* 0x000000131a0079a6 */ /* 0x0009e4000c12f308 */
.L_x_293:
[----:B------:R-:W-:Y:S05]  /*3dd0*/  BSYNC.RECONVERGENT B0 ;  /* 0x0000000000007941 */ /* 0x000fea0003800200 */
.L_x_292:
[----:B------:R-:W-:Y:S05]  /*3de0*/  @!P4 BRA `(.L_x_294) ;  /* 0x0000000800a4c947 */ /* 0x000fea0003800000 */
[----:B---34-:R-:W3:Y:S01]  /*3df0*/  LDC.64 R24, c[0x0][0x3d0] ;  /* 0x0000f400ff187b82 */ /* 0x018ee20000000a00 */
[----:B------:R-:W-:Y:S02]  /*3e00*/  LOP3.LUT R17, R69, 0x1, RZ, 0xc0, !PT ;  /* 0x0000000145117812 */ /* 0x000fe400078ec0ff */
[----:B------:R-:W-:-:S03]  /*3e10*/  ISETP.GE.U32.AND P4, PT, R2, 0x8, PT ;  /* 0x000000080200780c */ /* 0x000fc60003f86070 */
[----:B------:R-:W-:-:S04]  /*3e20*/  IMAD R19, R17, R0, RZ ;  /* 0x0000000011137224 */ /* 0x000fc800078e02ff */
[----:B------:R-:W-:-:S05]  /*3e30*/  IMAD R16, R19, R2, RZ ;  /* 0x0000000213107224 */ /* 0x000fca00078e02ff */
[----:B------:R-:W-:-:S05]  /*3e40*/  SHF.L.U32 R17, R16, 0x1, RZ ;  /* 0x0000000110117819 */ /* 0x000fca00000006ff */
[----:B---3--:R-:W-:Y:S01]  /*3e50*/  IMAD.WIDE R24, R17, 0x4, R24 ;  /* 0x0000000411187825 */ /* 0x008fe200078e0218 */
[----:B------:R-:W-:Y:S06]  /*3e60*/  @P2 BRA `(.L_x_295) ;  /* 0x0000000000542947 */ /* 0x000fec0003800000 */
[----:B------:R-:W3:Y:S01]  /*3e70*/  S2R R18, SR_CTAID.Y ;  /* 0x0000000000127919 */ /* 0x000ee20000002600 */
[----:B------:R-:W4:Y:S01]  /*3e80*/  LDC.64 R16, c[0x0][0x3c8] ;  /* 0x0000f200ff107b82 */ /* 0x000f220000000a00 */
[----:B------:R-:W-:-:S04]  /*3e90*/  LOP3.LUT P1, R20, R69, 0x2, RZ, 0xc0, !PT ;  /* 0x0000000245147812 */ /* 0x000fc8000782c0ff */
[----:B--2---:R-:W-:-:S04]  /*3ea0*/  SEL R23, R2, RZ, !P1 ;  /* 0x000000ff02177207 */ /* 0x004fc80004800000 */
[----:B------:R-:W-:Y:S02]  /*3eb0*/  ISETP.NE.AND P1, PT, R23, -0x1, PT ;  /* 0xffffffff1700780c */ /* 0x000fe40003f25270 */
[----:B---3--:R-:W-:Y:S01]  /*3ec0*/  IADD3 R19, PT, PT, R19, R18, RZ ;  /* 0x0000001213137210 */ /* 0x008fe20007ffe0ff */
[----:B------:R-:W-:-:S04]  /*3ed0*/  IMAD R21, R0, UR11, R18 ;  /* 0x0000000b00157c24 */ /* 0x000fc8000f8e0212 */
        /* <DEDUP_REMOVED lines=9> */
.L_x_296:
[----:B---3--:R-:W2:Y:S04]  /*3f70*/  LDG.E.STRONG.GPU R18, desc[UR8][R16.64] ;  /* 0x0000000810127981 */ /* 0x008ea8000c1ef900 */
[----:B--2---:R-:W-:Y:S01]  /*3f80*/  CCTL.IVALL ;  /* 0x00000000ff00798f */ /* 0x004fe20002000000 */
[----:B------:R-:W-:Y:S05]  /*3f90*/  YIELD ;  /* 0x0000000000007946 */ /* 0x000fea0003800000 */
[----:B------:R-:W-:-:S13]  /*3fa0*/  ISETP.NE.AND P1, PT, R18, R23, PT ;  /* 0x000000171200720c */ /* 0x000fda0003f25270 */
[----:B------:R-:W-:Y:S05]  /*3fb0*/  @P1 BRA `(.L_x_296) ;  /* 0xfffffffc00ec1947 */ /* 0x000fea000383ffff */
.L_x_295:
[----:B------:R-:W-:Y:S05]  /*3fc0*/  WARPSYNC.ALL ;  /* 0x0000000000007948 */ /* 0x000fea0003800000 */
[----:B------:R-:W-:Y:S01]  /*3fd0*/  BAR.SYNC.DEFER_BLOCKING 0x0 ;  /* 0x0000000000007b1d */ /* 0x000fe20000010000 */
[----:B------:R-:W-:-:S05]  /*3fe0*/  HFMA2 R33, -RZ, RZ, 0, 0 ;  /* 0x00000000ff217431 */ /* 0x000fca00000001ff */
[----:B------:R-:W-:Y:S05]  /*3ff0*/  @!P4 BRA `(.L_x_297) ;  /* 0x000000040020c947 */ /* 0x000fea0003800000 */
[----:B-1----:R-:W1:Y:S01]  /*4000*/  S2R R22, SR_CTAID.Y ;  /* 0x0000000000167919 */ /* 0x002e620000002600 */
[----:B---3--:R-:W-:Y:S01]  /*4010*/  MOV R21, RZ ;  /* 0x000000ff00157202 */ /* 0x008fe20000000f00 */
[----:B------:R-:W-:Y:S01]  /*4020*/  UIADD3 UR6, UPT, UPT, -UR11, URZ, URZ ;  /* 0x000000ff0b067290 */ /* 0x000fe2000fffe1ff */
[----:B------:R-:W-:Y:S01]  /*4030*/  LOP3.LUT R33, R2, 0x7ffffff8, RZ, 0xc0, !PT ;  /* 0x7ffffff802217812 */ /* 0x000fe200078ec0ff */
[C-C-:B-1----:R-:W-:Y:S01]  /*4040*/  IMAD R26, R0.reuse, 0x5, R22.reuse ;  /* 0x00000005001a7824 */ /* 0x142fe200078e0216 */
[CC--:B------:R-:W-:Y:S01]  /*4050*/  LEA R27, R0.reuse, R22.reuse, 0x2 ;  /* 0x00000016001b7211 */ /* 0x0c0fe200078e10ff */
[C-C-:B------:R-:W-:Y:S01]  /*4060*/  IMAD R17, R0.reuse, 0x6, R22.reuse ;  /* 0x0000000600117824 */ /* 0x140fe200078e0216 */
[C---:B------:R-:W-:Y:S01]  /*4070*/  LEA R16, R0.reuse, R22, 0x1 ;  /* 0x0000001600107211 */ /* 0x040fe200078e08ff */
[--C-:B------:R-:W-:Y:S01]  /*4080*/  IMAD R18, R0, 0x7, R22.reuse ;  /* 0x0000000700127824 */ /* 0x100fe200078e0216 */
[----:B------:R-:W-:Y:S01]  /*4090*/  IADD3 R20, PT, PT, R22, R0, RZ ;  /* 0x0000000016147210 */ /* 0x000fe20007ffe0ff */
[----:B------:R-:W-:Y:S01]  /*40a0*/  IMAD R19, R0, 0x3, R22 ;  /* 0x0000000300137824 */ /* 0x000fe200078e0216 */
[----:B--2---:R-:W-:-:S02]  /*40b0*/  MOV R23, R27 ;  /* 0x0000001b00177202 */ /* 0x004fc40000000f00 */
[----:B------:R-:W-:-:S07]  /*40c0*/  MOV R32, R26 ;  /* 0x0000001a00207202 */ /* 0x000fce0000000f00 */
.L_x_298:
[----:B------:R-:W-:Y:S02]  /*40d0*/  ISETP.EQ.OR P1, PT, RZ, UR6, P2 ;  /* 0x00000006ff007c0c */ /* 0x000fe40009722670 */
[----:B------:R-:W-:-:S04]  /*40e0*/  IADD3 R26, PT, PT, R21, 0x1, RZ ;  /* 0x00000001151a7810 */ /* 0x000fc80007ffe0ff */
[----:B------:R-:W-:-:S07]  /*40f0*/  ISETP.EQ.OR P5, PT, R26, UR11, P2 ;  /* 0x0000000b1a007c0c */ /* 0x000fce00097a2670 */
[----:B------:R-:W-:-:S06]  /*4100*/  @!P1 IMAD.WIDE.U32 R26, R22, 0x8, R24 ;  /* 0x00000008161a9825 */ /* 0x000fcc00078e0018 */
[----:B------:R-:W0:Y:S01]  /*4110*/  @!P1 LDG.E.64 R26, desc[UR8][R26.64] ;  /* 0x000000081a1a9981 */ /* 0x000e22000c1e1b00 */
[----:B------:R-:W-:-:S06]  /*4120*/  @!P5 IMAD.WIDE.U32 R28, R20, 0x8, R24 ;  /* 0x00000008141cd825 */ /* 0x000fcc00078e0018 */
[----:B------:R-:W2:Y:S01]  /*4130*/  @!P5 LDG.E.64 R28, desc[UR8][R28.64] ;  /* 0x000000081c1cd981 */ /* 0x000ea2000c1e1b00 */
[----:B0-----:R-:W-:Y:S01]  /*4140*/  @!P1 FADD.FTZ R14, R14, R26 ;  /* 0x0000001a0e0e9221 */ /* 0x001fe20000010000 */
[----:B------:R-:W-:Y:S01]  /*4150*/  IADD3 R26, PT, PT, R21, 0x2, RZ ;  /* 0x00000002151a7810 */ /* 0x000fe20007ffe0ff */
[----:B------:R-:W-:-:S03]  /*4160*/  @!P1 FADD.FTZ R15, R15, R27 ;  /* 0x0000001b0f0f9221 */ /* 0x000fc60000010000 */
[----:B------:R-:W-:Y:S02]  /*4170*/  ISETP.EQ.OR P6, PT, R26, UR11, P2 ;  /* 0x0000000b1a007c0c */ /* 0x000fe400097c2670 */
[----:B------:R-:W-:Y:S01]  /*4180*/  IADD3 R26, PT, PT, R21, 0x3, RZ ;  /* 0x00000003151a7810 */ /* 0x000fe20007ffe0ff */
[----:B--2---:R-:W-:-:S03]  /*4190*/  @!P5 FADD.FTZ R14, R14, R28 ;  /* 0x0000001c0e0ed221 */ /* 0x004fc60000010000 */
[----:B------:R-:W-:Y:S02]  /*41a0*/  ISETP.EQ.OR P4, PT, R26, UR11, P2 ;  /* 0x0000000b1a007c0c */ /* 0x000fe40009782670 */
[----:B------:R-:W-:-:S04]  /*41b0*/  IADD3 R26, PT, PT, R21, 0x4, RZ ;  /* 0x00000004151a7810 */ /* 0x000fc80007ffe0ff */
[----:B------:R-:W-:Y:S01]  /*41c0*/  ISETP.EQ.OR P1, PT, R26, UR11, P2 ;  /* 0x0000000b1a007c0c */ /* 0x000fe20009722670 */
[----:B------:R-:W-:-:S06]  /*41d0*/  @!P6 IMAD.WIDE.U32 R26, R16, 0x8, R24 ;  /* 0x00000008101ae825 */ /* 0x000fcc00078e0018 */
[----:B------:R-:W2:Y:S01]  /*41e0*/  @!P6 LDG.E.64 R26, desc[UR8][R26.64] ;  /* 0x000000081a1ae981 */ /* 0x000ea2000c1e1b00 */
[----:B------:R-:W-:-:S06]  /*41f0*/  @!P4 IMAD.WIDE.U32 R30, R19, 0x8, R24 ;  /* 0x00000008131ec825 */ /* 0x000fcc00078e0018 */
[----:B------:R-:W3:Y:S01]  /*4200*/  @!P4 LDG.E.64 R30, desc[UR8][R30.64] ;  /* 0x000000081e1ec981 */ /* 0x000ee2000c1e1b00 */
[----:B------:R-:W-:Y:S01]  /*4210*/  @!P5 FADD.FTZ R15, R15, R29 ;  /* 0x0000001d0f0fd221 */ /* 0x000fe20000010000 */
[----:B------:R-:W-:-:S06]  /*4220*/  @!P1 IMAD.WIDE.U32 R28, R23, 0x8, R24 ;  /* 0x00000008171c9825 */ /* 0x000fcc00078e0018 */
[----:B------:R-:W4:Y:S01]  /*4230*/  @!P1 LDG.E.64 R28, desc[UR8][R28.64] ;  /* 0x000000081c1c9981 */ /* 0x000f22000c1e1b00 */
[----:B--2---:R-:W-:Y:S01]  /*4240*/  @!P6 FADD.FTZ R14, R14, R26 ;  /* 0x0000001a0e0ee221 */ /* 0x004fe20000010000 */
[----:B------:R-:W-:Y:S01]  /*4250*/  IADD3 R26, PT, PT, R21, 0x5, RZ ;  /* 0x00000005151a7810 */ /* 0x000fe20007ffe0ff */
[----:B------:R-:W-:-:S03]  /*4260*/  @!P6 FADD.FTZ R15, R15, R27 ;  /* 0x0000001b0f0fe221 */ /* 0x000fc60000010000 */
[----:B------:R-:W-:Y:S02]  /*4270*/  ISETP.EQ.OR P5, PT, R26, UR11, P2 ;  /* 0x0000000b1a007c0c */ /* 0x000fe400097a2670 */
[----:B------:R-:W-:Y:S01]  /*4280*/  IADD3 R26, PT, PT, R21, 0x6, RZ ;  /* 0x00000006151a7810 */ /* 0x000fe20007ffe0ff */
[----:B---3--:R-:W-:Y:S01]  /*4290*/  @!P4 FADD.FTZ R14, R14, R30 ;  /* 0x0000001e0e0ec221 */ /* 0x008fe20000010000 */
[----:B------:R-:W-:Y:S02]  /*42a0*/  @!P4 FADD.FTZ R15, R15, R31 ;  /* 0x0000001f0f0fc221 */ /* 0x000fe40000010000 */
[----:B------:R-:W-:Y:S02]  /*42b0*/  ISETP.EQ.OR P4, PT, R26, UR11, P2 ;  /* 0x0000000b1a007c0c */ /* 0x000fe40009782670 */
[----:B------:R-:W-:Y:S01]  /*42c0*/  IADD3 R26, PT, PT, R21, 0x7, RZ ;  /* 0x00000007151a7810 */ /* 0x000fe20007ffe0ff */
[----:B----4-:R-:W-:Y:S01]  /*42d0*/  @!P1 FADD.FTZ R14, R14, R28 ;  /* 0x0000001c0e0e9221 */ /* 0x010fe20000010000 */
[----:B------:R-:W-:-:S02]  /*42e0*/  @!P1 FADD.FTZ R15, R15, R29 ;  /* 0x0000001d0f0f9221 */ /* 0x000fc40000010000 */
[----:B------:R-:W-:Y:S01]  /*42f0*/  ISETP.EQ.OR P6, PT, R26, UR11, P2 ;  /* 0x0000000b1a007c0c */ /* 0x000fe200097c2670 */
[----:B------:R-:W-:-:S05]  /*4300*/  @!P5 IMAD.WIDE.U32 R26, R32, 0x8, R24 ;  /* 0x00000008201ad825 */ /* 0x000fca00078e0018 */
[----:B------:R0:W2:Y:S02]  /*4310*/  @!P5 LDG.E.64 R28, desc[UR8][R26.64] ;  /* 0x000000081a1cd981 */ /* 0x0000a4000c1e1b00 */
[----:B0-----:R-:W-:-:S05]  /*4320*/  @!P4 IMAD.WIDE.U32 R26, R17, 0x8, R24 ;  /* 0x00000008111ac825 */ /* 0x001fca00078e0018 */
[----:B------:R-:W-:Y:S01]  /*4330*/  @!P6 IMAD.WIDE.U32 R30, R18, 0x8, R24 ;  /* 0x00000008121ee825 */ /* 0x000fe200078e0018 */
[----:B------:R-:W3:Y:S05]  /*4340*/  @!P4 LDG.E.64 R26, desc[UR8][R26.64] ;  /* 0x000000081a1ac981 */ /* 0x000eea000c1e1b00 */
[----:B------:R-:W4:Y:S01]  /*4350*/  @!P6 LDG.E.64 R30, desc[UR8][R30.64] ;  /* 0x000000081e1ee981 */ /* 0x000f22000c1e1b00 */
[----:B------:R-:W-:Y:S01]  /*4360*/  IADD3 R21, PT, PT, R21, 0x8, RZ ;  /* 0x0000000815157810 */ /* 0x000fe20007ffe0ff */
[----:B------:R-:W-:Y:S01]  /*4370*/  UIADD3 UR6, UPT, UPT, UR6, 0x8, URZ ;  /* 0x0000000806067890 */ /* 0x000fe2000fffe0ff */
[----:B------:R-:W-:Y:S02]  /*4380*/  LEA R22, R0, R22, 0x3 ;  /* 0x0000001600167211 */ /* 0x000fe400078e18ff */
[----:B------:R-:W-:-:S02]  /*4390*/  ISETP.NE.AND P1, PT, R21, R33, PT ;  /* 0x000000211500720c */ /* 0x000fc40003f25270 */
[C---:B------:R-:W-:Y:S02]  /*43a0*/  LEA R20, R0.reuse, R20, 0x3 ;  /* 0x0000001400147211 */ /* 0x040fe400078e18ff */
[C---:B------:R-:W-:Y:S02]  /*43b0*/  LEA R16, R0.reuse, R16, 0x3 ;  /* 0x0000001000107211 */ /* 0x040fe400078e18ff */
[C---:B------:R-:W-:Y:S02]  /*43c0*/  LEA R19, R0.reuse, R19, 0x3 ;  /* 0x0000001300137211 */ /* 0x040fe400078e18ff */
[C---:B------:R-:W-:Y:S02]  /*43d0*/  LEA R23, R0.reuse, R23, 0x3 ;  /* 0x0000001700177211 */ /* 0x040fe400078e18ff */
[C---:B------:R-:W-:Y:S02]  /*43e0*/  LEA R32, R0.reuse, R32, 0x3 ;  /* 0x0000002000207211 */ /* 0x040fe400078e18ff */
[----:B------:R-:W-:-:S02]  /*43f0*/  LEA R17, R0, R17, 0x3 ;  /* 0x0000001100117211 */ /* 0x000fc400078e18ff */
[----:B------:R-:W-:Y:S01]  /*4400*/  LEA R18, R0, R18, 0x3 ;  /* 0x0000001200127211 */ /* 0x000fe200078e18ff */
[----:B--2---:R-:W-:Y:S01]  /*4410*/  @!P5 FADD.FTZ R14, R14, R28 ;  /* 0x0000001c0e0ed221 */ /* 0x004fe20000010000 */
[----:B------:R-:W-:-:S03]  /*4420*/  @!P5 FADD.FTZ R15, R15, R29 ;  /* 0x0000001d0f0fd221 */ /* 0x000fc60000010000 */
[----:B---3--:R-:W-:Y:S01]  /*4430*/  @!P4 FADD.FTZ R14, R14, R26 ;  /* 0x0000001a0e0ec221 */ /* 0x008fe20000010000 */
[----:B------:R-:W-:-:S03]  /*4440*/  @!P4 FADD.FTZ R15, R15, R27 ;  /* 0x0000001b0f0fc221 */ /* 0x000fc60000010000 */
[----:B----4-:R-:W-:Y:S01]  /*4450*/  @!P6 FADD.FTZ R14, R14, R30 ;  /* 0x0000001e0e0ee221 */ /* 0x010fe20000010000 */
[----:B------:R-:W-:Y:S01]  /*4460*/  @!P6 FADD.FTZ R15, R15, R31 ;  /* 0x0000001f0f0fe221 */ /* 0x000fe20000010000 */
[----:B------:R-:W-:Y:S06]  /*4470*/  @P1 BRA `(.L_x_298) ;  /* 0xfffffffc00141947 */ /* 0x000fec000383ffff */
.L_x_297:
[----:B---3--:R-:W-:-:S04]  /*4480*/  LOP3.LUT R16, R2, 0x7, RZ, 0xc0, !PT ;  /* 0x0000000702107812 */ /* 0x008fc800078ec0ff */
[----:B------:R-:W-:-:S13]  /*4490*/  ISETP.NE.AND P1, PT, R16, RZ, PT ;  /* 0x000000ff1000720c */ /* 0x000fda0003f25270 */
[----:B------:R-:W-:Y:S05]  /*44a0*/  @!P1 BRA `(.L_x_294) ;  /* 0x0000000000f49947 */ /* 0x000fea0003800000 */
[----:B------:R-:W3:Y:S01]  /*44b0*/  S2R R26, SR_CTAID.Y ;  /* 0x00000000001a7919 */ /* 0x000ee20000002600 */
[----:B------:R-:W-:Y:S02]  /*44c0*/  IADD3 R16, PT, PT, R16, -0x1, RZ ;  /* 0xffffffff10107810 */ /* 0x000fe40007ffe0ff */
[----:B-1----:R-:W-:Y:S02]  /*44d0*/  LOP3.LUT P1, R22, R2, 0x3, RZ, 0xc0, !PT ;  /* 0x0000000302167812 */ /* 0x002fe4000782c0ff */
[----:B------:R-:W-:-:S13]  /*44e0*/  ISETP.GE.U32.AND P4, PT, R16, 0x3, PT ;  /* 0x000000031000780c */ /* 0x000fda0003f86070 */
[----:B------:R-:W-:Y:S05]  /*44f0*/  @!P4 BRA `(.L_x_299) ;  /* 0x000000000070c947 */ /* 0x000fea0003800000 */
[----:B------:R-:W-:-:S13]  /*4500*/  ISETP.EQ.OR P6, PT, R33, UR11, P2 ;  /* 0x0000000b21007c0c */ /* 0x000fda00097c2670 */
[----:B---3--:R-:W-:-:S04]  /*4510*/  @!P6 IMAD R17, R33, R0, R26 ;  /* 0x000000002111e224 */ /* 0x008fc800078e021a */
[----:B------:R-:W-:-:S06]  /*4520*/  @!P6 IMAD.WIDE.U32 R16, R17, 0x8, R24 ;  /* 0x000000081110e825 */ /* 0x000fcc00078e0018 */
[----:B------:R-:W0:Y:S01]  /*4530*/  @!P6 LDG.E.64 R16, desc[UR8][R16.64] ;  /* 0x000000081010e981 */ /* 0x000e22000c1e1b00 */
[C---:B------:R-:W-:Y:S02]  /*4540*/  IADD3 R19, PT, PT, R33.reuse, 0x1, RZ ;  /* 0x0000000121137810 */ /* 0x040fe40007ffe0ff */
[----:B------:R-:W-:Y:S02]  /*4550*/  IADD3 R21, PT, PT, R33, 0x2, RZ ;  /* 0x0000000221157810 */ /* 0x000fe40007ffe0ff */
[----:B------:R-:W-:Y:S02]  /*4560*/  ISETP.EQ.OR P5, PT, R19, UR11, P2 ;  /* 0x0000000b13007c0c */ /* 0x000fe400097a2670 */
[----:B--2---:R-:W-:Y:S02]  /*4570*/  IADD3 R23, PT, PT, R33, 0x3, RZ ;  /* 0x0000000321177810 */ /* 0x004fe40007ffe0ff */
[----:B------:R-:W-:-:S09]  /*4580*/  ISETP.EQ.OR P4, PT, R21, UR11, P2 ;  /* 0x0000000b15007c0c */ /* 0x000fd20009782670 */
[----:B------:R-:W-:-:S04]  /*4590*/  @!P5 IMAD R19, R19, R0, R26 ;  /* 0x000000001313d224 */ /* 0x000fc800078e021a */
[----:B------:R-:W-:-:S04]  /*45a0*/  @!P4 IMAD R21, R21, R0, R26 ;  /* 0x000000001515c224 */ /* 0x000fc800078e021a */
[----:B------:R-:W-:-:S06]  /*45b0*/  @!P4 IMAD.WIDE.U32 R20, R21, 0x8, R24 ;  /* 0x000000081514c825 */ /* 0x000fcc00078e0018 */
[----:B------:R-:W2:Y:S01]  /*45c0*/  @!P4 LDG.E.64 R20, desc[UR8][R20.64] ;  /* 0x000000081414c981 */ /* 0x000ea2000c1e1b00 */
[----:B0-----:R-:W-:Y:S01]  /*45d0*/  @!P6 FADD.FTZ R14, R14, R16 ;  /* 0x000000100e0ee221 */ /* 0x001fe20000010000 */
[----:B------:R-:W-:Y:S01]  /*45e0*/  @!P6 FADD.FTZ R15, R15, R17 ;  /* 0x000000110f0fe221 */ /* 0x000fe20000010000 */
[----:B------:R-:W-:Y:S01]  /*45f0*/  ISETP.EQ.OR P6, PT, R23, UR11, P2 ;  /* 0x0000000b17007c0c */ /* 0x000fe200097c2670 */
[----:B------:R-:W-:-:S06]  /*4600*/  @!P5 IMAD.WIDE.U32 R16, R19, 0x8, R24 ;  /* 0x000000081310d825 */ /* 0x000fcc00078e0018 */
[----:B------:R-:W3:Y:S06]  /*4610*/  @!P5 LDG.E.64 R16, desc[UR8][R16.64] ;  /* 0x000000081010d981 */ /* 0x000eec000c1e1b00 */
[----:B------:R-:W-:-:S04]  /*4620*/  @!P6 IMAD R19, R23, R0, R26 ;  /* 0x000000001713e224 */ /* 0x000fc800078e021a */
[----:B------:R-:W-:-:S06]  /*4630*/  @!P6 IMAD.WIDE.U32 R18, R19, 0x8, R24 ;  /* 0x000000081312e825 */ /* 0x000fcc00078e0018 */
[----:B------:R-:W4:Y:S01]  /*4640*/  @!P6 LDG.E.64 R18, desc[UR8][R18.64] ;  /* 0x000000081212e981 */ /* 0x000f22000c1e1b00 */
[----:B------:R-:W-:Y:S01]  /*4650*/  IADD3 R33, PT, PT, R33, 0x4, RZ ;  /* 0x0000000421217810 */ /* 0x000fe20007ffe0ff */
[----:B---3--:R-:W-:Y:S01]  /*4660*/  @!P5 FADD.FTZ R14, R14, R16 ;  /* 0x000000100e0ed221 */ /* 0x008fe20000010000 */
[----:B------:R-:W-:-:S03]  /*4670*/  @!P5 FADD.FTZ R15, R15, R17 ;  /* 0x000000110f0fd221 */ /* 0x000fc60000010000 */
[----:B--2---:R-:W-:Y:S01]  /*4680*/  @!P4 FADD.FTZ R14, R14, R20 ;  /* 0x000000140e0ec221 */ /* 0x004fe20000010000 */
[----:B------:R-:W-:-:S03]  /*4690*/  @!P4 FADD.FTZ R15, R15, R21 ;  /* 0x000000150f0fc221 */ /* 0x000fc60000010000 */
[----:B----4-:R-:W-:Y:S01]  /*46a0*/  @!P6 FADD.FTZ R14, R14, R18 ;  /* 0x000000120e0ee221 */ /* 0x010fe20000010000 */
[----:B------:R-:W-:-:S07]  /*46b0*/  @!P6 FADD.FTZ R15, R15, R19 ;  /* 0x000000130f0fe221 */ /* 0x000fce0000010000 */
.L_x_299:
[----:B------:R-:W-:Y:S05]  /*46c0*/  @!P1 BRA `(.L_x_294) ;  /* 0x00000000006c9947 */ /* 0x000fea0003800000 */
[----:B------:R-:W-:Y:S02]  /*46d0*/  ISETP.NE.AND P1, PT, R22, 0x1, PT ;  /* 0x000000011600780c */ /* 0x000fe40003f25270 */
[----:B------:R-:W-:-:S11]  /*46e0*/  LOP3.LUT R20, R2, 0x1, RZ, 0xc0, !PT ;  /* 0x0000000102147812 */ /* 0x000fd600078ec0ff */
[----:B------:R-:W-:Y:S05]  /*46f0*/  @!P1 BRA `(.L_x_300) ;  /* 0x0000000000389947 */ /* 0x000fea0003800000 */
[C---:B------:R-:W-:Y:S02]  /*4700*/  IADD3 R17, PT, PT, R33.reuse, 0x1, RZ ;  /* 0x0000000121117810 */ /* 0x040fe40007ffe0ff */
[----:B------:R-:W-:Y:S02]  /*4710*/  ISETP.EQ.OR P4, PT, R33, UR11, P2 ;  /* 0x0000000b21007c0c */ /* 0x000fe40009782670 */
[----:B------:R-:W-:-:S11]  /*4720*/  ISETP.EQ.OR P1, PT, R17, UR11, P2 ;  /* 0x0000000b11007c0c */ /* 0x000fd60009722670 */
[-CC-:B---3--:R-:W-:Y:S02]  /*4730*/  @!P4 IMAD R19, R33, R0.reuse, R26.reuse ;  /* 0x000000002113c224 */ /* 0x188fe400078e021a */
[----:B------:R-:W-:Y:S02]  /*4740*/  @!P1 IMAD R17, R17, R0, R26 ;  /* 0x0000000011119224 */ /* 0x000fe400078e021a */
[----:B------:R-:W-:-:S04]  /*4750*/  @!P4 IMAD.WIDE.U32 R18, R19, 0x8, R24 ;  /* 0x000000081312c825 */ /* 0x000fc800078e0018 */
[----:B------:R-:W-:Y:S02]  /*4760*/  @!P1 IMAD.WIDE.U32 R16, R17, 0x8, R24 ;  /* 0x0000000811109825 */ /* 0x000fe400078e0018 */
[----:B------:R-:W0:Y:S04]  /*4770*/  @!P4 LDG.E.64 R18, desc[UR8][R18.64] ;  /* 0x000000081212c981 */ /* 0x000e28000c1e1b00 */
[----:B------:R-:W3:Y:S01]  /*4780*/  @!P1 LDG.E.64 R16, desc[UR8][R16.64] ;  /* 0x0000000810109981 */ /* 0x000ee2000c1e1b00 */
[----:B------:R-:W-:Y:S01]  /*4790*/  IADD3 R33, PT, PT, R33, 0x2, RZ ;  /* 0x0000000221217810 */ /* 0x000fe20007ffe0ff */
[----:B0-----:R-:W-:Y:S01]  /*47a0*/  @!P4 FADD.FTZ R14, R14, R18 ;  /* 0x000000120e0ec221 */ /* 0x001fe20000010000 */
[----:B------:R-:W-:-:S03]  /*47b0*/  @!P4 FADD.FTZ R15, R15, R19 ;  /* 0x000000130f0fc221 */ /* 0x000fc60000010000 */
[----:B---3--:R-:W-:Y:S01]  /*47c0*/  @!P1 FADD.FTZ R14, R14, R16 ;  /* 0x000000100e0e9221 */ /* 0x008fe20000010000 */
[----:B------:R-:W-:-:S07]  /*47d0*/  @!P1 FADD.FTZ R15, R15, R17 ;  /* 0x000000110f0f9221 */ /* 0x000fce0000010000 */
.L_x_300:
[----:B------:R-:W-:Y:S01]  /*47e0*/  ISETP.EQ.OR P1, PT, R33, UR11, P2 ;  /* 0x0000000b21007c0c */ /* 0x000fe20009722670 */
[----:B------:R-:W-:Y:S03]  /*47f0*/  BSSY.RECONVERGENT B0, `(.L_x_294) ;  /* 0x0000008000007945 */ /* 0x000fe60003800200 */
[----:B------:R-:W-:-:S13]  /*4800*/  ISETP.NE.U32.OR P1, PT, R20, 0x1, P1 ;  /* 0x000000011400780c */ /* 0x000fda0000f25470 */
[----:B------:R-:W-:Y:S05]  /*4810*/  @P1 BRA `(.L_x_301) ;  /* 0x0000000000141947 */ /* 0x000fea0003800000 */
[----:B---3--:R-:W-:-:S04]  /*4820*/  IMAD R33, R0, R33, R26 ;  /* 0x0000002100217224 */ /* 0x008fc800078e021a */
[----:B------:R-:W-:-:S06]  /*4830*/  IMAD.WIDE.U32 R24, R33, 0x8, R24 ;  /* 0x0000000821187825 */ /* 0x000fcc00078e0018 */
[----:B------:R-:W0:Y:S02]  /*4840*/  LDG.E.64 R24, desc[UR8][R24.64] ;  /* 0x0000000818187981 */ /* 0x000e24000c1e1b00 */
[----:B0-----:R-:W-:Y:S01]  /*4850*/  FADD.FTZ R14, R14, R24 ;  /* 0x000000180e0e7221 */ /* 0x001fe20000010000 */
[----:B------:R-:W-:-:S07]  /*4860*/  FADD.FTZ R15, R15, R25 ;  /* 0x000000190f0f7221 */ /* 0x000fce0000010000 */
.L_x_301:
[----:B------:R-:W-:Y:S05]  /*4870*/  BSYNC.RECONVERGENT B0 ;  /* 0x0000000000007941 */ /* 0x000fea0003800200 */
.L_x_294:
[----:B------:R-:W5:Y:S01]  /*4880*/  S2UR UR7, SR_CgaCtaId ;  /* 0x00000000000779c3 */ /* 0x000f620000008800 */
[----:B------:R-:W-:Y:S01]  /*4890*/  UMOV UR6, 0x400 ;  /* 0x0000040000067882 */ /* 0x000fe20000000000 */
[----:B------:R-:W0:Y:S01]  /*48a0*/  LDCU.64 UR14, c[0x0][0x400] ;  /* 0x00008000ff0e77ac */ /* 0x000e220008000a00 */
[----:B------:R-:W-:Y:S02]  /*48b0*/  SHF.L.U32 R51, R51, 0x10, RZ ;  /* 0x0000001033337819 */ /* 0x000fe400000006ff */
[----:B------:R-:W-:Y:S02]  /*48c0*/  SHF.L.U32 R61, R61, 0x10, RZ ;  /* 0x000000103d3d7819 */ /* 0x000fe400000006ff */
[----:B------:R-:W-:Y:S01]  /*48d0*/  SHF.R.S32.HI R28, RZ, 0x1f, R3 ;  /* 0x0000001fff1c7819 */ /* 0x000fe20000011403 */
[----:B------:R-:W-:Y:S01]  /*48e0*/  FADD.FTZ R51, R51, -UR13 ;  /* 0x8000000d33337e21 */ /* 0x000fe20008010000 */
[----:B------:R-:W-:Y:S02]  /*48f0*/  SHF.L.U32 R43, R43, 0x10, RZ ;  /* 0x000000102b2b7819 */ /* 0x000fe400000006ff */
[----:B------:R-:W-:Y:S01]  /*4900*/  SHF.L.U32 R60, R60, 0x10, RZ ;  /* 0x000000103c3c7819 */ /* 0x000fe200000006ff */
[----:B------:R-:W-:Y:S01]  /*4910*/  FMUL.FTZ R51, R51, UR10 ;  /* 0x0000000a33337c20 */ /* 0x000fe20008410000 */
[----:B0-----:R-:W-:Y:S01]  /*4920*/  ISETP.GE.U32.AND P1, PT, R3, UR14, PT ;  /* 0x0000000e03007c0c */ /* 0x001fe2000bf26070 */
[----:B-----5:R-:W-:-:S03]  /*4930*/  ULEA UR6, UR7, UR6, 0x18 ;  /* 0x0000000607067291 */ /* 0x020fc6000f8ec0ff */
[----:B------:R-:W-:-:S06]  /*4940*/  ISETP.GE.AND.EX P1, PT, R28, UR15, PT, P1 ;  /* 0x0000000f1c007c0c */ /* 0x000fcc000bf26310 */
[----:B------:R-:W-:Y:S01]  /*4950*/  @!P2 STS.64 [UR6+0x48], R14 ;  /* 0x0000480eff00a988 */ /* 0x000fe20008000a06 */
[----:B------:R-:W-:Y:S06]  /*4960*/  BAR.SYNC.DEFER_BLOCKING 0x0 ;  /* 0x0000000000007b1d */ /* 0x000fec0000010000 */
[----:B---3--:R-:W4:Y:S01]  /*4970*/  LDS.64 R14, [UR6+0x48] ;  /* 0x00004806ff0e7984 */ /* 0x008f220008000a00 */
[----:B------:R-:W4:Y:S02]  /*4980*/  LDCU UR6, c[0x0][0x42c] ;  /* 0x00008580ff0677ac */ /* 0x000f240008000800 */
[----:B----4-:R-:W-:Y:S01]  /*4990*/  FMUL.FTZ R18, R14, UR6 ;  /* 0x000000060e127c20 */ /* 0x010fe20008410000 */
[----:B------:R-:W-:Y:S01]  /*49a0*/  FMUL.FTZ R19, R15, UR6 ;  /* 0x000000060f137c20 */ /* 0x000fe20008410000 */
[----:B------:R-:W-:-:S03]  /*49b0*/  FADD.FTZ R14, R61, -UR13 ;  /* 0x8000000d3d0e7e21 */ /* 0x000fc60008010000 */
[----:B------:R-:W-:Y:S01]  /*49c0*/  FFMA.FTZ R15, R18, R51, R19 ;  /* 0x00000033120f7223 */ /* 0x000fe20000010013 */
[----:B------:R-:W-:Y:S01]  /*49d0*/  FMUL.FTZ R14, R14, UR10 ;  /* 0x0000000a0e0e7c20 */ /* 0x000fe20008410000 */
[----:B------:R-:W-:Y:S06]  /*49e0*/  @!P3 BRA `(.L_x_302) ;  /* 0x000000000048b947 */ /* 0x000fec0003800000 */
[----:B------:R-:W-:Y:S01]  /*49f0*/  FFMA.FTZ R17, R8, R51, R6 ;  /* 0x0000003308117223 */ /* 0x000fe20000010006 */
[----:B------:R-:W-:-:S03]  /*4a00*/  FFMA.FTZ R16, R9, R14, R7 ;  /* 0x0000000e09107223 */ /* 0x000fc60000010007 */
[----:B------:R-:W-:Y:S01]  /*4a10*/  FMUL.FTZ R20, R17, -1.4426950216293334961 ;  /* 0xbfb8aa3b11147820 */ /* 0x000fe20000410000 */
[----:B--2---:R-:W-:-:S05]  /*4a20*/  FMUL.FTZ R23, R16, -1.4426950216293334961 ;  /* 0xbfb8aa3b10177820 */ /* 0x004fca0000410000 */
[----:B------:R-:W0:Y:S04]  /*4a30*/  MUFU.EX2 R20, R20 ;  /* 0x0000001400147308 */ /* 0x000e280000000800 */
[----:B------:R-:W2:Y:S01]  /*4a40*/  MUFU.EX2 R23, R23 ;  /* 0x0000001700177308 */ /* 0x000ea20000000800 */
[----:B0-----:R-:W-:Y:S01]  /*4a50*/  FADD.FTZ R21, R20, 1 ;  /* 0x3f80000014157421 */ /* 0x001fe20000010000 */
[----:B--2---:R-:W-:-:S03]  /*4a60*/  FADD.FTZ R24, R23, 1 ;  /* 0x3f80000017187421 */ /* 0x004fc60000010000 */
[----:B-1----:R-:W0:Y:S08]  /*4a70*/  MUFU.RCP R22, R21 ;  /* 0x0000001500167308 */ /* 0x002e300000001000 */
        /* <DEDUP_REMOVED lines=9> */
.L_x_302:
[----:B------:R-:W-:Y:S01]  /*4b10*/  FFMA.FTZ R14, R18, R14, R19 ;  /* 0x0000000e120e7223 */ /* 0x000fe20000010013 */
[----:B------:R-:W-:Y:S01]  /*4b20*/  BSSY.RECONVERGENT B0, `(.L_x_303) ;  /* 0x0000014000007945 */ /* 0x000fe20003800200 */
[----:B------:R-:W-:Y:S01]  /*4b30*/  FFMA.FTZ R43, R8, R43, -R15 ;  /* 0x0000002b082b7223 */ /* 0x000fe2000001080f */
[----:B--2---:R-:W-:Y:S01]  /*4b40*/  IADD3 R23, PT, PT, R3, 0x20, RZ ;  /* 0x0000002003177810 */ /* 0x004fe20007ffe0ff */
[----:B------:R-:W-:Y:S01]  /*4b50*/  FFMA.FTZ R20, R9, R60, -R14 ;  /* 0x0000003c09147223 */ /* 0x000fe2000001080e */
[----:B------:R-:W-:Y:S01]  /*4b60*/  IADD3 R21, PT, PT, R3, 0x40, RZ ;  /* 0x0000004003157810 */ /* 0x000fe20007ffe0ff */
[----:B------:R-:W-:Y:S06]  /*4b70*/  @P1 BRA `(.L_x_304) ;  /* 0x0000000000381947 */ /* 0x000fec0003800000 */
[----:B------:R-:W0:Y:S01]  /*4b80*/  LDCU.64 UR16, c[0x0][0x3f8] ;  /* 0x00007f00ff1077ac */ /* 0x000e220008000a00 */
[----:B------:R-:W-:Y:S01]  /*4b90*/  MOV R14, R10 ;  /* 0x0000000a000e7202 */ /* 0x000fe20000000f00 */
[----:B------:R-:W-:Y:S01]  /*4ba0*/  FMUL.FTZ R43, R43, UR10 ;  /* 0x0000000a2b2b7c20 */ /* 0x000fe20008410000 */
[----:B------:R-:W-:Y:S01]  /*4bb0*/  MOV R15, R13 ;  /* 0x0000000d000f7202 */ /* 0x000fe20000000f00 */
[----:B------:R-:W2:Y:S01]  /*4bc0*/  LDCU.64 UR6, c[0x0][0x380] ;  /* 0x00007000ff0677ac */ /* 0x000ea20008000a00 */
[----:B------:R-:W-:Y:S01]  /*4bd0*/  FMUL.FTZ R20, R20, UR10 ;  /* 0x0000000a14147c20 */ /* 0x000fe20008410000 */
[----:B0-----:R-:W-:Y:S02]  /*4be0*/  IMAD R16, R28, UR16, RZ ;  /* 0x000000101c107c24 */ /* 0x001fe4000f8e02ff */
[----:B------:R-:W-:-:S04]  /*4bf0*/  IMAD.WIDE.U32 R14, R3, UR16, R14 ;  /* 0x00000010030e7c25 */ /* 0x000fc8000f8e000e */
[----:B------:R-:W-:Y:S01]  /*4c00*/  IMAD R17, R3, UR17, R16 ;  /* 0x0000001103117c24 */ /* 0x000fe2000f8e0210 */
[----:B--2---:R-:W-:-:S04]  /*4c10*/  LEA R16, P1, R14, UR6, 0x1 ;  /* 0x000000060e107c11 */ /* 0x004fc8000f8208ff */
[----:B------:R-:W-:Y:S02]  /*4c20*/  IADD3 R17, PT, PT, R15, R17, RZ ;  /* 0x000000110f117210 */ /* 0x000fe40007ffe0ff */
[----:B------:R-:W-:Y:S02]  /*4c30*/  F2FP.BF16.F32.PACK_AB R15, R20, R43 ;  /* 0x0000002b140f723e */ /* 0x000fe400000010ff */
[----:B------:R-:W-:-:S05]  /*4c40*/  LEA.HI.X R17, R14, UR7, R17, 0x1, P1 ;  /* 0x000000070e117c11 */ /* 0x000fca00088f0c11 */
[----:B------:R0:W-:Y:S02]  /*4c50*/  STG.E desc[UR8][R16.64], R15 ;  /* 0x0000000f10007986 */ /* 0x0001e4000c101908 */
.L_x_304:
[----:B------:R-:W-:Y:S05]  /*4c60*/  BSYNC.RECONVERGENT B0 ;  /* 0x0000000000007941 */ /* 0x000fea0003800200 */
.L_x_303:
[----:B------:R-:W-:Y:S02]  /*4c70*/  SHF.L.U32 R50, R50, 0x10, RZ ;  /* 0x0000001032327819 */ /* 0x000fe400000006ff */
[----:B------:R-:W-:Y:S02]  /*4c80*/  SHF.L.U32 R67, R67, 0x10, RZ ;  /* 0x0000001043437819 */ /* 0x000fe400000006ff */
[----:B------:R-:W-:Y:S01]  /*4c90*/  ISETP.GE.U32.AND P1, PT, R23, UR14, PT ;  /* 0x0000000e17007c0c */ /* 0x000fe2000bf26070 */
[----:B------:R-:W-:Y:S01]  /*4ca0*/  FADD.FTZ R50, R50, -UR13 ;  /* 0x8000000d32327e21 */ /* 0x000fe20008010000 */
[----:B------:R-:W-:Y:S01]  /*4cb0*/  ISETP.GE.U32.AND P2, PT, R21, UR14, PT ;  /* 0x0000000e15007c0c */ /* 0x000fe2000bf46070 */
[----:B-1----:R-:W-:Y:S01]  /*4cc0*/  FADD.FTZ R22, R67, -UR13 ;  /* 0x8000000d43167e21 */ /* 0x002fe20008010000 */
[----:B------:R-:W-:Y:S01]  /*4cd0*/  SHF.R.S32.HI R14, RZ, 0x1f, R23 ;  /* 0x0000001fff0e7819 */ /* 0x000fe20000011417 */
[----:B------:R-:W-:Y:S01]  /*4ce0*/  FMUL.FTZ R25, R50, UR10 ;  /* 0x0000000a32197c20 */ /* 0x000fe20008410000 */
[----:B------:R-:W-:Y:S01]  /*4cf0*/  SHF.R.S32.HI R20, RZ, 0x1f, R21 ;  /* 0x0000001fff147819 */ /* 0x000fe20000011415 */
[----:B------:R-:W-:Y:S01]  /*4d00*/  FMUL.FTZ R22, R22, UR10 ;  /* 0x0000000a16167c20 */ /* 0x000fe20008410000 */
[----:B------:R-:W-:Y:S01]  /*4d10*/  ISETP.GE.AND.EX P1, PT, R14, UR15, PT, P1 ;  /* 0x0000000f0e007c0c */ /* 0x000fe2000bf26310 */
[----:B0-----:R-:W-:Y:S01]  /*4d20*/  FFMA.FTZ R17, R18, R25, R19 ;  /* 0x0000001912117223 */ /* 0x001fe20000010013 */
[----:B------:R-:W-:-:S02]  /*4d30*/  ISETP.GE.AND.EX P2, PT, R20, UR15, PT, P2 ;  /* 0x0000000f14007c0c */ /* 0x000fc4000bf46320 */
[----:B------:R-:W-:Y:S02]  /*4d40*/  SHF.L.U32 R15, R42, 0x10, RZ ;  /* 0x000000102a0f7819 */ /* 0x000fe400000006ff */
        /* <DEDUP_REMOVED lines=21> */
.L_x_305:
        /* <DEDUP_REMOVED lines=9> */
[----:B------:R-:W-:Y:S01]  /*4f30*/  FMUL.FTZ R22, R22, UR10 ;  /* 0x0000000a16167c20 */ /* 0x000fe20008410000 */
[----:B------:R-:W1:Y:S01]  /*4f40*/  LDCU.64 UR16, c[0x0][0x380] ;  /* 0x00007000ff1077ac */ /* 0x000e620008000a00 */
[----:B0-----:R-:W-:Y:S01]  /*4f50*/  IMAD R16, R14, UR6, RZ ;  /* 0x000000060e107c24 */ /* 0x001fe2000f8e02ff */
[----:B------:R-:W-:-:S03]  /*4f60*/  MOV R14, R10 ;  /* 0x0000000a000e7202 */ /* 0x000fc60000000f00 */
[C---:B------:R-:W-:Y:S02]  /*4f70*/  IMAD R25, R23.reuse, UR7, R16 ;  /* 0x0000000717197c24 */ /* 0x040fe4000f8e0210 */
[----:B------:R-:W-:-:S04]  /*4f80*/  IMAD.WIDE.U32 R14, R23, UR6, R14 ;  /* 0x00000006170e7c25 */ /* 0x000fc8000f8e000e */
[----:B------:R-:W-:Y:S01]  /*4f90*/  FMUL.FTZ R23, R17, UR10 ;  /* 0x0000000a11177c20 */ /* 0x000fe20008410000 */
[----:B-1----:R-:W-:Y:S02]  /*4fa0*/  LEA R16, P1, R14, UR16, 0x1 ;  /* 0x000000100e107c11 */ /* 0x002fe4000f8208ff */
[----:B------:R-:W-:Y:S02]  /*4fb0*/  IADD3 R25, PT, PT, R15, R25, RZ ;  /* 0x000000190f197210 */ /* 0x000fe40007ffe0ff */
[----:B------:R-:W-:Y:S02]  /*4fc0*/  F2FP.BF16.F32.PACK_AB R15, R22, R23 ;  /* 0x00000017160f723e */ /* 0x000fe400000010ff */
[----:B------:R-:W-:-:S05]  /*4fd0*/  LEA.HI.X R17, R14, UR17, R25, 0x1, P1 ;  /* 0x000000110e117c11 */ /* 0x000fca00088f0c19 */
[----:B------:R0:W-:Y:S02]  /*4fe0*/  STG.E desc[UR8][R16.64], R15 ;  /* 0x0000000f10007986 */ /* 0x0001e4000c101908 */
.L_x_307:
[----:B------:R-:W-:Y:S05]  /*4ff0*/  BSYNC.RECONVERGENT B0 ;  /* 0x0000000000007941 */ /* 0x000fea0003800200 */
.L_x_306:
[----:B------:R-:W-:Y:S01]  /*5000*/  FMUL.FTZ R49, R49, UR10 ;  /* 0x0000000a31317c20 */ /* 0x000fe20008410000 */
[----:B------:R-:W-:Y:S01]  /*5010*/  FADD.FTZ R66, R66, -UR13 ;  /* 0x8000000d42427e21 */ /* 0x000fe20008010000 */
[----:B------:R-:W-:Y:S02]  /*5020*/  SHF.L.U32 R41, R41, 0x10, RZ ;  /* 0x0000001029297819 */ /* 0x000fe400000006ff */
[----:B------:R-:W-:Y:S01]  /*5030*/  SHF.L.U32 R58, R58, 0x10, RZ ;  /* 0x000000103a3a7819 */ /* 0x000fe200000006ff */
[----:B------:R-:W-:Y:S01]  /*5040*/  FFMA.FTZ R29, R18, R49, R19 ;  /* 0x00000031121d7223 */ /* 0x000fe20000010013 */
[----:B------:R-:W-:Y:S01]  /*5050*/  FMUL.FTZ R66, R66, UR10 ;  /* 0x0000000a42427c20 */ /* 0x000fe20008410000 */
        /* <DEDUP_REMOVED lines=19> */
.L_x_308:
[----:B------:R-:W-:Y:S01]  /*5190*/  FFMA.FTZ R14, R18, R66, R19 ;  /* 0x00000042120e7223 */ /* 0x000fe20000010013 */
[----:B------:R-:W-:Y:S01]  /*51a0*/  BSSY.RECONVERGENT B0, `(.L_x_309) ;  /* 0x0000014000007945 */ /* 0x000fe20003800200 */
[----:B------:R-:W-:Y:S01]  /*51b0*/  FFMA.FTZ R29, R8, R41, -R29 ;  /* 0x00000029081d7223 */ /* 0x000fe2000001081d */
[----:B------:R-:W-:Y:S01]  /*51c0*/  SHF.L.U32 R48, R48, 0x10, RZ ;  /* 0x0000001030307819 */ /* 0x000fe200000006ff */
[----:B------:R-:W-:Y:S01]  /*51d0*/  FFMA.FTZ R58, R9, R58, -R14 ;  /* 0x0000003a093a7223 */ /* 0x000fe2000001080e */
[----:B------:R-:W-:Y:S01]  /*51e0*/  SHF.L.U32 R68, R68, 0x10, RZ ;  /* 0x0000001044447819 */ /* 0x000fe200000006ff */
[----:B------:R-:W-:Y:S06]  /*51f0*/  @P2 BRA `(.L_x_310) ;  /* 0x0000000000382947 */ /* 0x000fec0003800000 */
[----:B------:R-:W1:Y:S01]  /*5200*/  LDCU.64 UR6, c[0x0][0x3f8] ;  /* 0x00007f00ff0677ac */ /* 0x000e620008000a00 */
[----:B------:R-:W-:Y:S01]  /*5210*/  MOV R14, R10 ;  /* 0x0000000a000e7202 */ /* 0x000fe20000000f00 */
[----:B------:R-:W-:Y:S01]  /*5220*/  FMUL.FTZ R29, R29, UR10 ;  /* 0x0000000a1d1d7c20 */ /* 0x000fe20008410000 */
[----:B0-----:R-:W-:Y:S01]  /*5230*/  MOV R15, R13 ;  /* 0x0000000d000f7202 */ /* 0x001fe20000000f00 */
[----:B------:R-:W0:Y:S01]  /*5240*/  LDCU.64 UR16, c[0x0][0x380] ;  /* 0x00007000ff1077ac */ /* 0x000e220008000a00 */
[----:B-1----:R-:W-:Y:S02]  /*5250*/  IMAD R20, R20, UR6, RZ ;  /* 0x0000000614147c24 */ /* 0x002fe4000f8e02ff */
[----:B------:R-:W-:-:S04]  /*5260*/  IMAD.WIDE.U32 R14, R21, UR6, R14 ;  /* 0x00000006150e7c25 */ /* 0x000fc8000f8e000e */
[----:B------:R-:W-:Y:S02]  /*5270*/  IMAD R21, R21, UR7, R20 ;  /* 0x0000000715157c24 */ /* 0x000fe4000f8e0214 */
[----:B------:R-:W-:Y:S01]  /*5280*/  FMUL.FTZ R20, R58, UR10 ;  /* 0x0000000a3a147c20 */ /* 0x000fe20008410000 */
[----:B0-----:R-:W-:Y:S02]  /*5290*/  LEA R16, P1, R14, UR16, 0x1 ;  /* 0x000000100e107c11 */ /* 0x001fe4000f8208ff */
[----:B------:R-:W-:Y:S02]  /*52a0*/  IADD3 R21, PT, PT, R15, R21, RZ ;  /* 0x000000150f157210 */ /* 0x000fe40007ffe0ff */
[----:B------:R-:W-:Y:S02]  /*52b0*/  F2FP.BF16.F32.PACK_AB R15, R20, R29 ;  /* 0x0000001d140f723e */ /* 0x000fe400000010ff */
[----:B------:R-:W-:-:S05]  /*52c0*/  LEA.HI.X R17, R14, UR17, R21, 0x1, P1 ;  /* 0x000000110e117c11 */ /* 0x000fca00088f0c15 */
[----:B------:R1:W-:Y:S02]  /*52d0*/  STG.E desc[UR8][R16.64], R15 ;  /* 0x0000000f10007986 */ /* 0x0003e4000c101908 */
.L_x_310:
[----:B------:R-:W-:Y:S05]  /*52e0*/  BSYNC.RECONVERGENT B0 ;  /* 0x0000000000007941 */ /* 0x000fea0003800200 */
.L_x_309:
[----:B------:R-:W-:Y:S01]  /*52f0*/  FADD.FTZ R48, R48, -UR13 ;  /* 0x8000000d30307e21 */ /* 0x000fe20008010000 */
[----:B------:R-:W-:Y:S01]  /*5300*/  FADD.FTZ R68, R68, -UR13 ;  /* 0x8000000d44447e21 */ /* 0x000fe20008010000 */
[----:B01----:R-:W-:Y:S02]  /*5310*/  SHF.L.U32 R15, R40, 0x10, RZ ;  /* 0x00000010280f7819 */ /* 0x003fe400000006ff */
        /* <DEDUP_REMOVED lines=24> */
.L_x_311:
        /* <DEDUP_REMOVED lines=22> */
.L_x_313:
[----:B------:R-:W-:Y:S05]  /*5600*/  BSYNC.RECONVERGENT B0 ;  /* 0x0000000000007941 */ /* 0x000fea0003800200 */
.L_x_312:
        /* <DEDUP_REMOVED lines=12> */
[----:B------:R-:W-:Y:S01]  /*56d0*/  FADD.FTZ R28, R63, -UR13 ;  /* 0x8000000d3f1c7e21 */ /* 0x000fe20008010000 */
[----:B------:R-:W-:Y:S01]  /*56e0*/  FADD.FTZ R21, R44, -UR13 ;  /* 0x8000000d2c157e21 */ /* 0x000fe20008010000 */
[C---:B0-----:R-:W-:Y:S01]  /*56f0*/  IADD3 R17, PT, PT, R3.reuse, 0x80, RZ ;  /* 0x0000008003117810 */ /* 0x041fe20007ffe0ff */
[----:B------:R-:W-:Y:S01]  /*5700*/  FADD.FTZ R22, R62, -UR13 ;  /* 0x8000000d3e167e21 */ /* 0x000fe20008010000 */
[----:B------:R-:W-:Y:S01]  /*5710*/  IADD3 R25, PT, PT, R3, 0xa0, RZ ;  /* 0x000000a003197810 */ /* 0x000fe20007ffe0ff */
        /* <DEDUP_REMOVED lines=11> */
[C-C-:B------:R-:W-:Y:S01]  /*57d0*/  FFMA.FTZ R15, R18.reuse, R47, R19.reuse ;  /* 0x0000002f120f7223 */ /* 0x140fe20000010013 */
[----:B------:R-:W-:Y:S01]  /*57e0*/  ISETP.GE.U32.AND P2, PT, R25, UR14, PT ;  /* 0x0000000e19007c0c */ /* 0x000fe2000bf46070 */
[--C-:B------:R-:W-:Y:S01]  /*57f0*/  FFMA.FTZ R16, R18, R42, R19.reuse ;  /* 0x0000002a12107223 */ /* 0x100fe20000010013 */
[----:B------:R-:W-:Y:S01]  /*5800*/  ISETP.GE.U32.AND P3, PT, R24, UR14, PT ;  /* 0x0000000e18007c0c */ /* 0x000fe2000bf66070 */
[C---:B------:R-:W-:Y:S01]  /*5810*/  FFMA.FTZ R33, R18.reuse, R32, R19 ;  /* 0x0000002012217223 */ /* 0x040fe20000010013 */
[----:B------:R-:W-:Y:S01]  /*5820*/  SHF.R.S32.HI R14, RZ, 0x1f, R17 ;  /* 0x0000001fff0e7819 */ /* 0x000fe20000011411 */
[C---:B------:R-:W-:Y:S01]  /*5830*/  FFMA.FTZ R40, R18.reuse, R34, R19 ;  /* 0x0000002212287223 */ /* 0x040fe20000010013 */
        /* <DEDUP_REMOVED lines=31> */
.L_x_314:
        /* <DEDUP_REMOVED lines=18> */
.L_x_316:
[----:B------:R-:W-:Y:S05]  /*5b50*/  BSYNC.RECONVERGENT B0 ;  /* 0x0000000000007941 */ /* 0x000fea0003800200 */
.L_x_315:
        /* <DEDUP_REMOVED lines=21> */
.L_x_317:
        /* <DEDUP_REMOVED lines=9> */
[----:B------:R-:W-:-:S05]  /*5d40*/  FMUL.FTZ R19, R19, UR10 ;  /* 0x0000000a13137c20 */ /* 0x000fca0008410000 */
        /* <DEDUP_REMOVED lines=8> */
.L_x_319:
[----:B------:R-:W-:Y:S05]  /*5dd0*/  BSYNC.RECONVERGENT B0 ;  /* 0x0000000000007941 */ /* 0x000fea0003800200 */
.L_x_318:
        /* <DEDUP_REMOVED lines=21> */
.L_x_320:
        /* <DEDUP_REMOVED lines=18> */
.L_x_322:
[----:B------:R-:W-:Y:S05]  /*6050*/  BSYNC.RECONVERGENT B0 ;  /* 0x0000000000007941 */ /* 0x000fea0003800200 */
.L_x_321:
        /* <DEDUP_REMOVED lines=22> */
.L_x_323:
        /* <DEDUP_REMOVED lines=18> */
.L_x_325:
[----:B------:R-:W-:Y:S05]  /*62e0*/  BSYNC.RECONVERGENT B0 ;  /* 0x0000000000007941 */ /* 0x000fea0003800200 */
.L_x_324:
[----:B------:R-:W-:Y:S02]  /*62f0*/  IADD3 R4, PT, PT, R0, R4, RZ ;  /* 0x0000000400047210 */ /* 0x000fe40007ffe0ff */
[----:B------:R-:W-:Y:S02]  /*6300*/  IADD3 R69, PT, PT, R69, 0x1, RZ ;  /* 0x0000000145457810 */ /* 0x000fe40007ffe0ff */
[----:B------:R-:W-:-:S13]  /*6310*/  ISETP.GE.AND P0, PT, R4, UR4, PT ;  /* 0x0000000404007c0c */ /* 0x000fda000bf06270 */
[----:B------:R-:W-:Y:S05]  /*6320*/  @!P0 BRA `(.L_x_326) ;  /* 0xffffff9c00ac8947 */ /* 0x000fea000383ffff */
.L_x_283:
[----:B-1----:R-:W1:Y:S01]  /*6330*/  S2R R6, SR_TID.X ;  /* 0x0000000000067919 */ /* 0x002e620000002100 */
[----:B------:R-:W2:Y:S01]  /*6340*/  LDC R4, c[0x0][0x370] ;  /* 0x0000dc00ff047b82 */ /* 0x000ea20000000800 */
[----:B------:R-:W-:Y:S01]  /*6350*/  BSSY.RECONVERGENT B0, `(.L_x_327) ;  /* 0x0000013000007945 */ /* 0x000fe20003800200 */
[----:B------:R-:W3:Y:S06]  /*6360*/  S2R R8, SR_CTAID.Y ;  /* 0x0000000000087919 */ /* 0x000eec0000002600 */
[----:B------:R-:W4:Y:S08]  /*6370*/  LDC R7, c[0x0][0x374] ;  /* 0x0000dd00ff077b82 */ /* 0x000f300000000800 */
[----:B------:R-:W5:Y:S01]  /*6380*/  LDC.64 R2, c[0x0][0x3c8] ;  /* 0x0000f200ff027b82 */ /* 0x000f620000000a00 */
[----:B--2---:R-:W-:-:S02]  /*6390*/  IADD3 R5, PT, PT, R4, -0x1, RZ ;  /* 0xffffffff04057810 */ /* 0x004fc40007ffe0ff */
[----:B------:R-:W-:Y:S02]  /*63a0*/  ISETP.NE.AND P1, PT, R4, 0x1, PT ;  /* 0x000000010400780c */ /* 0x000fe40003f25270 */
[----:B-1----:R-:W-:Y:S02]  /*63b0*/  ISETP.NE.AND P2, PT, R6, RZ, PT ;  /* 0x000000ff0600720c */ /* 0x002fe40003f45270 */
[----:B----4-:R-:W-:-:S04]  /*63c0*/  IADD3 R0, PT, PT, R7, -0x1, RZ ;  /* 0xffffffff07007810 */ /* 0x010fc80007ffe0ff */
[----:B---3--:R-:W-:Y:S02]  /*63d0*/  ISETP.NE.AND P0, PT, R8, R0, PT ;  /* 0x000000000800720c */ /* 0x008fe40003f05270 */
[----:B------:R-:W-:Y:S02]  /*63e0*/  SHF.L.U32 R0, R7, 0x1, RZ ;  /* 0x0000000107007819 */ /* 0x000fe400000006ff */
[----:B------:R-:W-:Y:S02]  /*63f0*/  ISETP.NE.OR P0, PT, R5, UR11, P0 ;  /* 0x0000000b05007c0c */ /* 0x000fe40008705670 */
[----:B------:R-:W-:-:S05]  /*6400*/  SEL R5, R0, RZ, P1 ;  /* 0x000000ff00057207 */ /* 0x000fca0000800000 */
[----:B-----5:R-:W-:Y:S01]  /*6410*/  IMAD.WIDE.U32 R2, R5, 0x4, R2 ;  /* 0x0000000405027825 */ /* 0x020fe200078e0002 */
[----:B------:R-:W-:Y:S06]  /*6420*/  @P2 BRA `(.L_x_328) ;  /* 0x0000000000142947 */ /* 0x000fec0003800000 */
[----:B------:R-:W-:Y:S01]  /*6430*/  HFMA2 R5, -RZ, RZ, 0, 5.9604644775390625e-08 ;  /* 0x00000001ff057431 */ /* 0x000fe200000001ff */
[----:B------:R-:W-:Y:S06]  /*6440*/  MEMBAR.ALL.GPU ;  /* 0x0000000000007992 */ /* 0x000fec000000a000 */
[----:B------:R-:W-:-:S00]  /*6450*/  ERRBAR ;  /* 0x00000000000079ab */ /* 0x000fc00000000000 */
[----:B------:R-:W-:Y:S06]  /*6460*/  CGAERRBAR ;  /* 0x00000000000075ab */ /* 0x000fec0000000000 */
[----:B------:R1:W-:Y:S02]  /*6470*/  REDG.E.ADD.S32.STRONG.GPU desc[UR8][R2.64], R5 ;  /* 0x000000050200798e */ /* 0x0003e4000c12e308 */
.L_x_328:
[----:B------:R-:W-:Y:S05]  /*6480*/  BSYNC.RECONVERGENT B0 ;  /* 0x0000000000007941 */ /* 0x000fea0003800200 */
.L_x_327:
[----:B------:R-:W-:Y:S05]  /*6490*/  @P0 EXIT ;  /* 0x000000000000094d */ /* 0x000fea0003800000 */
[----:B------:R-:W-:Y:S05]  /*64a0*/  @P2 BRA `(.L_x_329) ;  /* 0x0000000000202947 */ /* 0x000fea0003800000 */
[----:B------:R-:W-:-:S05]  /*64b0*/  IMAD R0, R4, R7, RZ ;  /* 0x0000000704007224 */ /* 0x000fca00078e02ff */
[----:B------:R-:W-:-:S13]  /*64c0*/  ISETP.NE.AND P0, PT, R0, -0x1, PT ;  /* 0xffffffff0000780c */ /* 0x000fda0003f05270 */
[----:B------:R-:W-:Y:S05]  /*64d0*/  @!P0 BRA `(.L_x_329) ;  /* 0x0000000000148947 */ /* 0x000fea0003800000 */
.L_x_330:
[----:B-1----:R-:W2:Y:S04]  /*64e0*/  LDG.E.STRONG.GPU R5, desc[UR8][R2.64] ;  /* 0x0000000802057981 */ /* 0x002ea8000c1ef900 */
[----:B--2---:R-:W-:Y:S01]  /*64f0*/  CCTL.IVALL ;  /* 0x00000000ff00798f */ /* 0x004fe20002000000 */
[----:B------:R-:W-:Y:S05]  /*6500*/  YIELD ;  /* 0x0000000000007946 */ /* 0x000fea0003800000 */
[----:B------:R-:W-:-:S13]  /*6510*/  ISETP.NE.AND P0, PT, R5, R0, PT ;  /* 0x000000000500720c */ /* 0x000fda0003f05270 */
[----:B------:R-:W-:Y:S05]  /*6520*/  @P0 BRA `(.L_x_330) ;  /* 0xfffffffc00ec0947 */ /* 0x000fea000383ffff */
.L_x_329:
[----:B------:R-:W-:Y:S05]  /*6530*/  WARPSYNC.ALL ;  /* 0x0000000000007948 */ /* 0x000fea0003800000 */
[----:B------:R-:W2:Y:S01]  /*6540*/  LDC.64 R10, c[0x0][0x3f8] ;  /* 0x0000fe00ff0a7b82 */ /* 0x000ea20000000a00 */
[----:B------:R-:W3:Y:S07]  /*6550*/  S2R R4, SR_TID.X ;  /* 0x0000000000047919 */ /* 0x000eee0000002100 */
[----:B------:R-:W-:Y:S01]  /*6560*/  BAR.SYNC.DEFER_BLOCKING 0x0 ;  /* 0x0000000000007b1d */ /* 0x000fe20000010000 */
[----:B--2---:R-:W-:-:S04]  /*6570*/  LEA.HI R0, P0, R11, R10, RZ, 0x1 ;  /* 0x0000000a0b007211 */ /* 0x004fc800078108ff */
[----:B-1----:R-:W-:-:S04]  /*6580*/  IADD3.X R3, PT, PT, RZ, R11, RZ, P0, !PT ;  /* 0x0000000bff037210 */ /* 0x002fc800007fe4ff */
[--C-:B------:R-:W-:Y:S02]  /*6590*/  SHF.R.S64 R0, R0, 0x1, R3.reuse ;  /* 0x0000000100007819 */ /* 0x100fe40000001003 */
[----:B------:R-:W-:Y:S02]  /*65a0*/  SHF.R.S32.HI R3, RZ, 0x1, R3 ;  /* 0x00000001ff037819 */ /* 0x000fe40000011403 */
[----:B---3--:R-:W-:-:S04]  /*65b0*/  ISETP.GT.U32.AND P0, PT, R0, R4, PT ;  /* 0x000000040000720c */ /* 0x008fc80003f04070 */
[----:B------:R-:W-:-:S13]  /*65c0*/  ISETP.GT.AND.EX P0, PT, R3, RZ, PT, P0 ;  /* 0x000000ff0300720c */ /* 0x000fda0003f04300 */
[----:B------:R-:W-:Y:S05]  /*65d0*/  @!P0 EXIT ;  /* 0x000000000000894d */ /* 0x000fea0003800000 */
[----:B------:R-:W-:Y:S01]  /*65e0*/  MOV R2, R4 ;  /* 0x0000000400027202 */ /* 0x000fe20000000f00 */
[----:B------:R-:W-:Y:S01]  /*65f0*/  HFMA2 R5, -RZ, RZ, 0, 0 ;  /* 0x00000000ff057431 */ /* 0x000fe200000001ff */
[----:B------:R-:W-:Y:S02]  /*6600*/  BSSY.RECONVERGENT B0, `(.L_x_331) ;  /* 0x000005e000007945 */ /* 0x000fe40003800200 */
[----:B------:R-:W-:-:S04]  /*6610*/  IADD3 R13, P1, PT, R2, 0xe0, RZ ;  /* 0x000000e0020d7810 */ /* 0x000fc80007f3e0ff */
        /* <DEDUP_REMOVED lines=45> */
[----:B------:R-:W-:Y:S01]  /*68f0*/  SHF.L.U32 R31, R11, 0x2, RZ ;  /* 0x000000020b1f7819 */ /* 0x000fe200000006ff */
[----:B------:R-:W-:Y:S01]  /*6900*/  UMOV UR4, URZ ;  /* 0x000000ff00047c82 */ /* 0x000fe20008000000 */
[----:B------:R-:W-:-:S02]  /*6910*/  SHF.L.U64.HI R33, R0, 0x2, R3 ;  /* 0x0000000200217819 */ /* 0x000fc40000010203 */
[----:B------:R-:W-:Y:S02]  /*6920*/  IADD3 R5, PT, PT, R7, UR4, RZ ;  /* 0x0000000407057c10 */ /* 0x000fe4000fffe0ff */
[----:B------:R-:W-:Y:S01]  /*6930*/  MOV R2, R6 ;  /* 0x0000000600027202 */ /* 0x000fe20000000f00 */
[----:B------:R-:W-:Y:S01]  /*6940*/  IMAD.WIDE.U32 R6, R10, 0x4, RZ ;  /* 0x000000040a067825 */ /* 0x000fe200078e00ff */
[----:B0-----:R-:W-:Y:S02]  /*6950*/  IADD3 R27, P1, PT, R22, UR6, RZ ;  /* 0x00000006161b7c10 */ /* 0x001fe4000ff3e0ff */
[----:B------:R-:W-:Y:S02]  /*6960*/  SHF.L.U64.HI R29, R28, 0x2, R35 ;  /* 0x000000021c1d7819 */ /* 0x000fe40000010223 */
[----:B-1----:R-:W-:Y:S02]  /*6970*/  IADD3 R24, P2, PT, R22, UR10, RZ ;  /* 0x0000000a16187c10 */ /* 0x002fe4000ff5e0ff */
[----:B------:R-:W-:-:S02]  /*6980*/  IADD3.X R26, PT, PT, R23, UR7, RZ, P1, !PT ;  /* 0x00000007171a7c10 */ /* 0x000fc40008ffe4ff */
[C---:B------:R-:W-:Y:S02]  /*6990*/  IADD3.X R25, PT, PT, R23.reuse, UR11, RZ, P2, !PT ;  /* 0x0000000b17197c10 */ /* 0x040fe400097fe4ff */
[----:B--2---:R-:W-:Y:S02]  /*69a0*/  IADD3 R22, P1, PT, R22, UR12, RZ ;  /* 0x0000000c16167c10 */ /* 0x004fe4000ff3e0ff */
[----:B------:R-:W-:Y:S02]  /*69b0*/  IADD3 R18, P2, PT, RZ, -R9, RZ ;  /* 0x80000009ff127210 */ /* 0x000fe40007f5e0ff */
[----:B------:R-:W-:Y:S02]  /*69c0*/  IADD3.X R23, PT, PT, R23, UR13, RZ, P1, !PT ;  /* 0x0000000d17177c10 */ /* 0x000fe40008ffe4ff */
[----:B------:R-:W-:Y:S02]  /*69d0*/  IADD3 R31, PT, PT, R7, R31, RZ ;  /* 0x0000001f071f7210 */ /* 0x000fe40007ffe0ff */
[----:B------:R-:W-:-:S07]  /*69e0*/  IADD3.X R20, PT, PT, RZ, -0x1, RZ, P2, !PT ;  /* 0xffffffffff147810 */ /* 0x000fce00017fe4ff */
.L_x_333:
        /* <DEDUP_REMOVED lines=31> */
.L_x_332:
[----:B------:R-:W-:Y:S05]  /*6be0*/  BSYNC.RECONVERGENT B0 ;  /* 0x0000000000007941 */ /* 0x000fea0003800200 */
.L_x_331:
        /* <DEDUP_REMOVED lines=10> */
.L_x_334:
[C---:B------:R-:W-:Y:S02]  /*6c90*/  SHF.L.U32 R12, R2.reuse, 0x2, RZ ;  /* 0x00000002020c7819 */ /* 0x040fe400000006ff */
[----:B------:R-:W-:Y:S02]  /*6ca0*/  SHF.L.U64.HI R10, R2, 0x2, R5 ;  /* 0x00000002020a7819 */ /* 0x000fe40000010205 */
[----:B-1----:R-:W-:-:S04]  /*6cb0*/  IADD3 R4, P0, PT, R12, UR4, RZ ;  /* 0x000000040c047c10 */ /* 0x002fc8000ff1e0ff */
[----:B------:R-:W-:Y:S02]  /*6cc0*/  IADD3.X R5, PT, PT, R10, UR5, RZ, P0, !PT ;  /* 0x000000050a057c10 */ /* 0x000fe400087fe4ff */
[C---:B------:R-:W-:Y:S02]  /*6cd0*/  IADD3 R6, P0, PT, R4.reuse, R15, RZ ;  /* 0x0000000f04067210 */ /* 0x040fe40007f1e0ff */
[C---:B------:R-:W-:Y:S02]  /*6ce0*/  IADD3 R22, P2, PT, R4.reuse, R21, RZ ;  /* 0x0000001504167210 */ /* 0x040fe40007f5e0ff */
[C---:B------:R-:W-:Y:S02]  /*6cf0*/  IADD3.X R7, PT, PT, R5.reuse, R13, RZ, P0, !PT ;  /* 0x0000000d05077210 */ /* 0x040fe400007fe4ff */
[----:B------:R-:W-:Y:S02]  /*6d00*/  IADD3 R8, P1, PT, R4, R17, RZ ;  /* 0x0000001104087210 */ /* 0x000fe40007f3e0ff */
[C---:B---3--:R-:W-:Y:S01]  /*6d10*/  IADD3.X R23, PT, PT, R5.reuse, R19, RZ, P2, !PT ;  /* 0x0000001305177210 */ /* 0x048fe200017fe4ff */
[----:B------:R1:W3:Y:S01]  /*6d20*/  LDG.E R4, desc[UR8][R4.64] ;  /* 0x0000000804047981 */ /* 0x0002e2000c1e1900 */
[----:B------:R-:W-:-:S03]  /*6d30*/  IADD3.X R9, PT, PT, R5, R11, RZ, P1, !PT ;  /* 0x0000000b05097210 */ /* 0x000fc60000ffe4ff */
[----:B------:R-:W3:Y:S04]  /*6d40*/  LDG.E R7, desc[UR8][R6.64] ;  /* 0x0000000806077981 */ /* 0x000ee8000c1e1900 */
[----:B------:R-:W4:Y:S04]  /*6d50*/  LDG.E R8, desc[UR8][R8.64] ;  /* 0x0000000808087981 */ /* 0x000f28000c1e1900 */
[----:B------:R-:W4:Y:S01]  /*6d60*/  LDG.E R23, desc[UR8][R22.64] ;  /* 0x0000000816177981 */ /* 0x000f22000c1e1900 */
[----:B------:R-:W-:Y:S02]  /*6d70*/  LOP3.LUT R14, R12, 0xfffffffc, RZ, 0xc0, !PT ;  /* 0xfffffffc0c0e7812 */ /* 0x000fe400078ec0ff */
[----:B------:R-:W-:-:S02]  /*6d80*/  LOP3.LUT R16, R10, 0x1, RZ, 0xc0, !PT ;  /* 0x000000010a107812 */ /* 0x000fc400078ec0ff */
[----:B0-----:R-:W-:Y:S02]  /*6d90*/  IADD3 R24, P0, PT, R14, UR6, RZ ;  /* 0x000000060e187c10 */ /* 0x001fe4000ff1e0ff */
[----:B-1----:R-:W-:Y:S02]  /*6da0*/  LOP3.LUT R5, R10, 0x3, RZ, 0xc0, !PT ;  /* 0x000000030a057812 */ /* 0x002fe400078ec0ff */
[----:B------:R-:W-:Y:S02]  /*6db0*/  IADD3.X R25, PT, PT, R16, UR7, RZ, P0, !PT ;  /* 0x0000000710197c10 */ /* 0x000fe400087fe4ff */
[----:B--2---:R-:W-:-:S04]  /*6dc0*/  IADD3 R26, P0, PT, R14, UR10, RZ ;  /* 0x0000000a0e1a7c10 */ /* 0x004fc8000ff1e0ff */
[----:B------:R-:W-:Y:S02]  /*6dd0*/  IADD3.X R27, PT, PT, R16, UR11, RZ, P0, !PT ;  /* 0x0000000b101b7c10 */ /* 0x000fe400087fe4ff */
[----:B---3--:R-:W-:Y:S02]  /*6de0*/  F2FP.BF16.F32.PACK_AB R29, R7, R4 ;  /* 0x00000004071d723e */ /* 0x008fe400000010ff */
[----:B------:R-:W-:-:S04]  /*6df0*/  IADD3 R4, P1, PT, R14, UR4, RZ ;  /* 0x000000040e047c10 */ /* 0x000fc8000ff3e0ff */
[----:B------:R-:W-:Y:S02]  /*6e00*/  IADD3.X R5, PT, PT, R5, UR5, RZ, P1, !PT ;  /* 0x0000000505057c10 */ /* 0x000fe40008ffe4ff */
[----:B----4-:R-:W-:Y:S02]  /*6e10*/  F2FP.BF16.F32.PACK_AB R31, R23, R8 ;  /* 0x00000008171f723e */ /* 0x010fe400000010ff */
[C---:B------:R-:W-:Y:S02]  /*6e20*/  IADD3 R22, P0, PT, R4.reuse, R15, RZ ;  /* 0x0000000f04167210 */ /* 0x040fe40007f1e0ff */
[C---:B------:R-:W-:Y:S02]  /*6e30*/  IADD3 R8, P1, PT, R4.reuse, R17, RZ ;  /* 0x0000001104087210 */ /* 0x040fe40007f3e0ff */
[----:B------:R-:W-:Y:S02]  /*6e40*/  IADD3 R6, P2, PT, R4, R21, RZ ;  /* 0x0000001504067210 */ /* 0x000fe40007f5e0ff */
[----:B------:R-:W-:-:S02]  /*6e50*/  IADD3.X R23, PT, PT, R5, R13, RZ, P0, !PT ;  /* 0x0000000d05177210 */ /* 0x000fc400007fe4ff */
        /* <DEDUP_REMOVED lines=9> */
[----:B------:R-:W-:Y:S02]  /*6ef0*/  IADD3.X R18, PT, PT, RZ, R10, RZ, P0, !PT ;  /* 0x0000000aff127210 */ /* 0x000fe400007fe4ff */
[----:B------:R-:W-:Y:S02]  /*6f00*/  LOP3.LUT R28, R28, 0xfffffffc, RZ, 0xc0, !PT ;  /* 0xfffffffc1c1c7812 */ /* 0x000fe400078ec0ff */
[----:B------:R-:W-:Y:S02]  /*6f10*/  LOP3.LUT R18, R18, 0x1, RZ, 0xc0, !PT ;  /* 0x0000000112127812 */ /* 0x000fe400078ec0ff */
[C---:B0-----:R-:W-:Y:S02]  /*6f20*/  IADD3 R24, P0, PT, R28.reuse, UR6, RZ ;  /* 0x000000061c187c10 */ /* 0x041fe4000ff1e0ff */
        /* <DEDUP_REMOVED lines=23> */
[----:B------:R1:W4:Y:S04]  /*70a0*/  LDG.E R4, desc[UR8][R4.64+0xa80] ;  /* 0x000a800804047981 */ /* 0x000328000c1e1900 */
        /* <DEDUP_REMOVED lines=14> */
[----:B-1----:R-:W-:Y:S01]  /*7190*/  HFMA2 R5, -RZ, RZ, 0, 0 ;  /* 0x00000000ff057431 */ /* 0x002fe200000001ff */
[----:B----4-:R-:W-:Y:S02]  /*71a0*/  F2FP.BF16.F32.PACK_AB R23, R23, R4 ;  /* 0x000000041717723e */ /* 0x010fe400000010ff */
[----:B-----5:R-:W-:-:S03]  /*71b0*/  F2FP.BF16.F32.PACK_AB R9, R7, R8 ;  /* 0x000000080709723e */ /* 0x020fc600000010ff */
[----:B------:R3:W-:Y:S04]  /*71c0*/  STG.E desc[UR8][R28.64], R23 ;  /* 0x000000171c007986 */ /* 0x0007e8000c101908 */
[----:B------:R3:W-:Y:S02]  /*71d0*/  STG.E desc[UR8][R26.64], R9 ;  /* 0x000000091a007986 */ /* 0x0007e4000c101908 */
[----:B------:R-:W-:Y:S05]  /*71e0*/  @P0 BRA `(.L_x_334) ;  /* 0xfffffff800a80947 */ /* 0x000fea000383ffff */
[----:B------:R-:W-:Y:S05]  /*71f0*/  EXIT ;  /* 0x000000000000794d */ /* 0x000fea0003800000 */
.L_x_335:
        /* <DEDUP_REMOVED lines=16> */
.L_x_3413:


//--------------------- .text._Z35group_norm_nhwc_bwd_one_pass_kernelI11Bf16IOBf16WLi512ELi14ELi224EEv26Group_norm_nhwc_bwd_params --------------------------
	.section	.text._Z35group_norm_nhwc_bwd_one_pass_kernelI11Bf16IOBf16WLi512ELi14ELi224EEv26Group_norm_nhwc_bwd_params,"ax",@progbits
	.align	128
        .global         _Z35group_norm_nhwc_bwd_one_pass_kernelI11Bf16IOBf16WLi512ELi14ELi224EEv26Group_norm_nhwc_bwd_params
        .type           _Z35group_norm_nhwc_bwd_one_pass_kernelI11Bf16IOBf16WLi512ELi14ELi224EEv26Group_norm_nhwc_bwd_params,@function
        .size           _Z35group_norm_nhwc_bwd_one_pass_kernelI11Bf16IOBf16WLi512ELi14ELi224EEv26Group_norm_nhwc_bwd_params,(.L_x_3414 - _Z35group_norm_nhwc_bwd_one_pass_kernelI11Bf16IOBf16WLi512ELi14ELi224EEv26Group_norm_nhwc_bwd_params)
        .other          _Z35group_norm_nhwc_bwd_one_pass_kernelI11Bf16IOBf16WLi512ELi14ELi224EEv26Group_norm_nhwc_bwd_params,@"STO_CUDA_ENTRY STV_DEFAULT"
_Z35group_norm_nhwc_bwd_one_pass_kernelI11Bf16IOBf16WLi512ELi14ELi224EEv26Group_norm_nhwc_bwd_params:
.text._Z35group_norm_nhwc_bwd_one_pass_kernelI11Bf16IOBf16WLi512ELi14ELi224EEv26Group_norm_nhwc_bwd_params:
        /* <DEDUP_REMOVED lines=32> */
[----:B------:R-:W-:Y:S02]  /*0200*/  IADD3 R70, PT, PT, R77, 0x120, RZ ;  /* 0x000001204d467810 */ /* 0x000fe40007ffe0ff */
[----:B------:R-:W-:Y:S01]  /*0210*/  PRMT R11, R11, 0x7710, RZ ;  /* 0x000077100b0b7816 */ /* 0x000fe200000000ff */
[----:B----4-:R-:W-:Y:S01]  /*0220*/  IMAD R62, R3, 0x3, R0 ;  /* 0x00000003033e7824 */ /* 0x010fe200078e0200 */
[----:B------:R-:W-:-:S02]  /*0230*/  IADD3 R69, PT, PT, R77, 0x140, RZ ;  /* 0x000001404d457810 */ /* 0x000fc40007ffe0ff */
[C---:B------:R-:W-:Y:S02]  /*0240*/  IADD3 R68, PT, PT, R77.reuse, 0x160, RZ ;  /* 0x000001604d447810 */ /* 0x040fe40007ffe0ff */
[C---:B------:R-:W-:Y:S02]  /*0250*/  IADD3 R67, PT, PT, R77.reuse, 0x180, RZ ;  /* 0x000001804d437810 */ /* 0x040fe40007ffe0ff */
[C---:B------:R-:W-:Y:S02]  /*0260*/  IADD3 R66, PT, PT, R77.reuse, 0x1a0, RZ ;  /* 0x000001a04d427810 */ /* 0x040fe40007ffe0ff */
[C---:B------:R-:W-:Y:S02]  /*0270*/  IADD3 R65, PT, PT, R77.reuse, 0x1c0, RZ ;  /* 0x000001c04d417810 */ /* 0x040fe40007ffe0ff */
[----:B------:R-:W-:Y:S02]  /*0280*/  IADD3 R64, PT, PT, R77, 0x1e0, RZ ;  /* 0x000001e04d407810 */ /* 0x000fe40007ffe0ff */
[----:B------:R-:W-:-:S02]  /*0290*/  IADD3 R76, PT, PT, R11, R2, RZ ;  /* 0x000000020b4c7210 */ /* 0x000fc40007ffe0ff */
[----:B------:R-:W-:Y:S02]  /*02a0*/  LEA R63, R3, R0, 0x2 ;  /* 0x00000000033f7211 */ /* 0x000fe400078e10ff */
[----:B-----5:R-:W-:Y:S02]  /*02b0*/  LOP3.LUT R73, R4, 0x7, RZ, 0xc0, !PT ;  /* 0x0000000704497812 */ /* 0x020fe400078ec0ff */
[----:B------:R-:W-:Y:S02]  /*02c0*/  LEA R75, R2, UR6, 0x4 ;  /* 0x00000006024b7c11 */ /* 0x000fe4000f8e20ff */
[----:B------:R-:W-:Y:S02]  /*02d0*/  IADD3 R72, PT, PT, R77, 0xe0, RZ ;  /* 0x000000e04d487810 */ /* 0x000fe40007ffe0ff */
[----:B------:R-:W-:Y:S02]  /*02e0*/  SHF.R.S32.HI R6, RZ, 0x1f, R71 ;  /* 0x0000001fff067819 */ /* 0x000fe40000011447 */
[----:B------:R-:W-:-:S02]  /*02f0*/  SHF.R.S32.HI R7, RZ, 0x1f, R70 ;  /* 0x0000001fff077819 */ /* 0x000fc40000011446 */
[----:B------:R-:W-:Y:S02]  /*0300*/  SHF.R.S32.HI R8, RZ, 0x1f, R69 ;  /* 0x0000001fff087819 */ /* 0x000fe40000011445 */
[----:B------:R-:W-:Y:S02]  /*0310*/  SHF.R.S32.HI R9, RZ, 0x1f, R68 ;  /* 0x0000001fff097819 */ /* 0x000fe40000011444 */
[----:B------:R-:W-:Y:S02]  /*0320*/  SHF.R.S32.HI R10, RZ, 0x1f, R67 ;  /* 0x0000001fff0a7819 */ /* 0x000fe40000011443 */
[----:B------:R-:W-:Y:S02]  /*0330*/  SHF.R.S32.HI R11, RZ, 0x1f, R66 ;  /* 0x0000001fff0b7819 */ /* 0x000fe40000011442 */
[----:B------:R-:W-:Y:S02]  /*0340*/  SHF.R.S32.HI R12, RZ, 0x1f, R65 ;  /* 0x0000001fff0c7819 */ /* 0x000fe40000011441 */
[----:B------:R-:W-:-:S02]  /*0350*/  SHF.R.S32.HI R13, RZ, 0x1f, R64 ;  /* 0x0000001fff0d7819 */ /* 0x000fc40000011440 */
[----:B--23--:R-:W-:-:S07]  /*0360*/  SHF.L.U32 R76, R76, 0x1, RZ ;  /* 0x000000014c4c7819 */ /* 0x00cfce00000006ff */
.L_x_403:
[----:B0-----:R-:W0:Y:S01]  /*0370*/  LDC R21, c[0x0][0x410] ;  /* 0x00010400ff157b82 */ /* 0x001e220000000800 */
[----:B-1----:R-:W1:Y:S01]  /*0380*/  LDCU.128 UR12, c[0x0][0x400] ;  /* 0x00008000ff0c77ac */ /* 0x002e620008000c00 */
        /* <DEDUP_REMOVED lines=9> */
[----:B-1----:R-:W-:-:S04]  /*0420*/  ISETP.GE.U32.AND P2, PT, R77, UR12, PT ;  /* 0x0000000c4d007c0c */ /* 0x002fc8000bf46070 */
[----:B------:R-:W-:Y:S02]  /*0430*/  ISETP.GE.AND.EX P2, PT, R23, UR13, PT, P2 ;  /* 0x0000000d17007c0c */ /* 0x000fe4000bf46320 */
[----:B0-----:R-:W-:-:S04]  /*0440*/  IABS R17, R21 ;  /* 0x0000001500117213 */ /* 0x001fc80000000000 */
[----:B------:R-:W0:Y:S08]  /*0450*/  I2F.RP R16, R17 ;  /* 0x0000001100107306 */ /* 0x000e300000209400 */
[----:B0-----:R-:W0:Y:S02]  /*0460*/  MUFU.RCP R16, R16 ;  /* 0x0000001000107308 */ /* 0x001e240000001000 */
[----:B0-----:R-:W-:-:S06]  /*0470*/  IADD3 R14, PT, PT, R16, 0xffffffe, RZ ;  /* 0x0ffffffe100e7810 */ /* 0x001fcc0007ffe0ff */
[----:B------:R0:W1:Y:S02]  /*0480*/  F2I.FTZ.U32.TRUNC.NTZ R15, R14 ;  /* 0x0000000e000f7305 */ /* 0x000064000021f000 */
[----:B0-----:R-:W-:Y:S02]  /*0490*/  MOV R14, RZ ;  /* 0x000000ff000e7202 */ /* 0x001fe40000000f00 */
[----:B-1----:R-:W-:-:S05]  /*04a0*/  IADD3 R18, PT, PT, RZ, -R15, RZ ;  /* 0x8000000fff127210 */ /* 0x002fca0007ffe0ff */
        /* <DEDUP_REMOVED lines=16> */
[----:B------:R-:W-:Y:S02]  /*05b0*/  ISETP.NE.AND P4, PT, R21, RZ, PT ;  /* 0x000000ff1500720c */ /* 0x000fe40003f85270 */
[----:B------:R-:W-:Y:S02]  /*05c0*/  LOP3.LUT R17, RZ, R21, RZ, 0x33, !PT ;  /* 0x00000015ff117212 */ /* 0x000fe400078e33ff */
[----:B------:R-:W-:Y:S01]  /*05d0*/  @!P0 IADD3 R16, PT, PT, -R16, RZ, RZ ;  /* 0x000000ff10108210 */ /* 0x000fe20007ffe1ff */
[----:B------:R-:W1:Y:S01]  /*05e0*/  @!P2 LDC.64 R20, c[0x0][0x3f8] ;  /* 0x0000fe00ff14ab82 */ /* 0x000e620000000a00 */
[----:B------:R-:W-:Y:S02]  /*05f0*/  @P3 IADD3 R15, PT, PT, R15, 0x1, RZ ;  /* 0x000000010f0f3810 */ /* 0x000fe40007ffe0ff */
[----:B------:R-:W-:-:S02]  /*0600*/  ISETP.GE.U32.AND P3, PT, R72, UR12, PT ;  /* 0x0000000c48007c0c */ /* 0x000fc4000bf66070 */
[----:B------:R-:W-:Y:S02]  /*0610*/  SEL R120, R17, R16, !P4 ;  /* 0x0000001011787207 */ /* 0x000fe40006000000 */
[----:B------:R-:W-:Y:S02]  /*0620*/  @!P1 IADD3 R15, PT, PT, -R15, RZ, RZ ;  /* 0x000000ff0f0f9210 */ /* 0x000fe40007ffe1ff */
[----:B------:R-:W-:Y:S01]  /*0630*/  ISETP.GE.AND.EX P3, PT, R25, UR13, PT, P3 ;  /* 0x0000000d19007c0c */ /* 0x000fe2000bf66330 */
[----:B------:R-:W-:Y:S01]  /*0640*/  IMAD R40, R120, 0xe, RZ ;  /* 0x0000000e78287824 */ /* 0x000fe200078e02ff */
[----:B------:R-:W-:Y:S02]  /*0650*/  SEL R15, R17, R15, !P4 ;  /* 0x0000000f110f7207 */ /* 0x000fe40006000000 */
[----:B------:R-:W2:Y:S01]  /*0660*/  @!P2 LDC.64 R16, c[0x0][0x398] ;  /* 0x0000e600ff10ab82 */ /* 0x000ea20000000a00 */
[----:B------:R-:W-:Y:S02]  /*0670*/  ISETP.GE.U32.AND P1, PT, R41, UR12, PT ;  /* 0x0000000c29007c0c */ /* 0x000fe4000bf26070 */
[----:B------:R-:W-:-:S02]  /*0680*/  SHF.R.S32.HI R14, RZ, 0x1f, R15 ;  /* 0x0000001fff0e7819 */ /* 0x000fc4000001140f */
[----:B------:R-:W-:Y:S02]  /*0690*/  IADD3 R122, P0, PT, R39, R40, RZ ;  /* 0x00000028277a7210 */ /* 0x000fe40007f1e0ff */
[----:B------:R-:W-:Y:S01]  /*06a0*/  ISETP.GE.AND.EX P1, PT, R43, UR13, PT, P1 ;  /* 0x0000000d2b007c0c */ /* 0x000fe2000bf26310 */
[----:B------:R-:W-:Y:S01]  /*06b0*/  IMAD R14, R14, UR14, RZ ;  /* 0x0000000e0e0e7c24 */ /* 0x000fe2000f8e02ff */
[----:B------:R-:W-:Y:S01]  /*06c0*/  LEA.HI.X.SX32 R123, R40, RZ, 0x1, P0 ;  /* 0x000000ff287b7211 */ /* 0x000fe200000f0eff */
[----:B------:R-:W3:Y:S01]  /*06d0*/  @!P3 LDC.64 R32, c[0x0][0x3f8] ;  /* 0x0000fe00ff20bb82 */ /* 0x000ee20000000a00 */
[----:B------:R-:W-:Y:S01]  /*06e0*/  ISETP.GE.U32.AND P0, PT, R35, UR12, PT ;  /* 0x0000000c23007c0c */ /* 0x000fe2000bf06070 */
[C---:B------:R-:W-:Y:S02]  /*06f0*/  IMAD R125, R15.reuse, UR15, R14 ;  /* 0x0000000f0f7d7c24 */ /* 0x040fe4000f8e020e */
[----:B------:R-:W-:Y:S01]  /*0700*/  IMAD.WIDE.U32 R122, R15, UR14, R122 ;  /* 0x0000000e0f7a7c25 */ /* 0x000fe2000f8e007a */
[----:B------:R-:W-:-:S03]  /*0710*/  ISETP.GE.AND.EX P0, PT, R37, UR13, PT, P0 ;  /* 0x0000000d25007c0c */ /* 0x000fc6000bf06300 */
[----:B-1----:R-:W-:Y:S01]  /*0720*/  @!P2 IMAD R14, R23, R20, RZ ;  /* 0x00000014170ea224 */ /* 0x002fe200078e02ff */
[----:B------:R-:W-:Y:S01]  /*0730*/  IADD3 R125, PT, PT, R123, R125, RZ ;  /* 0x0000007d7b7d7210 */ /* 0x000fe20007ffe0ff */
[----:B------:R-:W1:Y:S01]  /*0740*/  @!P3 LDC.64 R22, c[0x0][0x3a0] ;  /* 0x0000e800ff16bb82 */ /* 0x000e620000000a00 */
[-C--:B------:R-:W-:Y:S01]  /*0750*/  @!P2 MOV R124, R122.reuse ;  /* 0x0000007a007ca202 */ /* 0x080fe20000000f00 */
[C---:B------:R-:W-:Y:S01]  /*0760*/  @!P2 IMAD R21, R77.reuse, R21, R14 ;  /* 0x000000154d15a224 */ /* 0x040fe200078e020e */
[----:B------:R-:W-:Y:S02]  /*0770*/  @!P3 MOV R26, R122 ;  /* 0x0000007a001ab202 */ /* 0x000fe40000000f00 */
[----:B------:R-:W-:Y:S01]  /*0780*/  @!P3 MOV R27, R125 ;  /* 0x0000007d001bb202 */ /* 0x000fe20000000f00 */
[----:B------:R-:W-:-:S05]  /*0790*/  @!P2 IMAD.WIDE.U32 R14, R77, R20, R124 ;  /* 0x000000144d0ea225 */ /* 0x000fca00078e007c */
[----:B------:R-:W-:Y:S02]  /*07a0*/  @!P2 IADD3 R15, PT, PT, R15, R21, RZ ;  /* 0x000000150f0fa210 */ /* 0x000fe40007ffe0ff */
[C---:B------:R-:W-:Y:S01]  /*07b0*/  @!P2 SHF.L.U32 R29, R14.reuse, 0x1, RZ ;  /* 0x000000010e1da819 */ /* 0x040fe200000006ff */
[----:B------:R-:W4:Y:S01]  /*07c0*/  @!P0 LDC.64 R20, c[0x0][0x3f8] ;  /* 0x0000fe00ff148b82 */ /* 0x000f220000000a00 */
[----:B------:R-:W-:Y:S01]  /*07d0*/  @!P2 SHF.L.U64.HI R30, R14, 0x1, R15 ;  /* 0x000000010e1ea819 */ /* 0x000fe2000001020f */
[----:B---3--:R-:W-:Y:S01]  /*07e0*/  @!P3 IMAD.WIDE.U32 R26, R72, R32, R26 ;  /* 0x00000020481ab225 */ /* 0x008fe200078e001a */
[C---:B--2---:R-:W-:Y:S02]  /*07f0*/  @!P2 IADD3 R28, P5, PT, R29.reuse, R16, RZ ;  /* 0x000000101d1ca210 */ /* 0x044fe40007fbe0ff */
[----:B0-----:R-:W-:Y:S01]  /*0800*/  @!P2 IADD3 R24, P4, PT, R29, R18, RZ ;  /* 0x000000121d18a210 */ /* 0x001fe20007f9e0ff */
[----:B------:R-:W-:Y:S01]  /*0810*/  @!P3 IMAD R16, R25, R32, RZ ;  /* 0x000000201910b224 */ /* 0x000fe200078e02ff */
[C---:B------:R-:W-:Y:S01]  /*0820*/  @!P2 IADD3.X R29, PT, PT, R30.reuse, R17, RZ, P5, !PT ;  /* 0x000000111e1da210 */ /* 0x040fe20002ffe4ff */
[----:B------:R-:W0:Y:S01]  /*0830*/  @!P3 LDC.64 R14, c[0x0][0x398] ;  /* 0x0000e600ff0ebb82 */ /* 0x000e220000000a00 */
[----:B------:R-:W-:Y:S01]  /*0840*/  @!P2 IADD3.X R25, PT, PT, R30, R19, RZ, P4, !PT ;  /* 0x000000131e19a210 */ /* 0x000fe200027fe4ff */
[----:B------:R-:W-:Y:S01]  /*0850*/  @!P3 IMAD R31, R72, R33, R16 ;  /* 0x00000021481fb224 */ /* 0x000fe200078e0210 */
[C---:B------:R-:W-:Y:S01]  /*0860*/  @!P3 SHF.L.U32 R33, R26.reuse, 0x1, RZ ;  /* 0x000000011a21b819 */ /* 0x040fe200000006ff */
[----:B------:R-:W2:Y:S03]  /*0870*/  @!P2 LDG.E R58, desc[UR8][R28.64] ;  /* 0x000000081c3aa981 */ /* 0x000ea6000c1e1900 */
[----:B------:R-:W-:Y:S01]  /*0880*/  @!P3 IADD3 R17, PT, PT, R27, R31, RZ ;  /* 0x0000001f1b11b210 */ /* 0x000fe20007ffe0ff */
[----:B------:R-:W3:Y:S01]  /*0890*/  @!P0 LDC.64 R18, c[0x0][0x398] ;  /* 0x0000e600ff128b82 */ /* 0x000ee20000000a00 */
[----:B-1----:R-:W-:Y:S01]  /*08a0*/  @!P3 IADD3 R30, P4, PT, R33, R22, RZ ;  /* 0x00000016211eb210 */ /* 0x002fe20007f9e0ff */
[----:B------:R1:W5:Y:S01]  /*08b0*/  @!P2 LDG.E R59, desc[UR8][R24.64] ;  /* 0x00000008183ba981 */ /* 0x000362000c1e1900 */
[----:B------:R-:W-:-:S02]  /*08c0*/  @!P3 SHF.L.U64.HI R34, R26, 0x1, R17 ;  /* 0x000000011a22b819 */ /* 0x000fc40000010211 */
[----:B------:R-:W-:-:S03]  /*08d0*/  IADD3 R45, PT, PT, R77, 0x40, RZ ;  /* 0x000000404d2d7810 */ /* 0x000fc60007ffe0ff */
[----:B------:R-:W3:Y:S01]  /*08e0*/  @!P0 LDC.64 R26, c[0x0][0x3a0] ;  /* 0x0000e800ff1a8b82 */ /* 0x000ee20000000a00 */
[----:B----4-:R-:W-:Y:S01]  /*08f0*/  @!P0 IMAD R36, R37, R20, RZ ;  /* 0x0000001425248224 */ /* 0x010fe200078e02ff */
[----:B------:R-:W-:-:S06]  /*0900*/  @!P3 IADD3.X R31, PT, PT, R34, R23, RZ, P4, !PT ;  /* 0x00000017221fb210 */ /* 0x000fcc00027fe4ff */
[----:B------:R-:W4:Y:S01]  /*0910*/  @!P1 LDC.64 R16, c[0x0][0x3f8] ;  /* 0x0000fe00ff109b82 */ /* 0x000f220000000a00 */
[----:B------:R-:W-:Y:S02]  /*0920*/  ISETP.GE.U32.AND P2, PT, R45, UR12, PT ;  /* 0x0000000c2d007c0c */ /* 0x000fe4000bf46070 */
[----:B------:R-:W-:Y:S02]  /*0930*/  SHF.R.S32.HI R37, RZ, 0x1f, R45 ;  /* 0x0000001fff257819 */ /* 0x000fe4000001142d */
[----:B------:R-:W-:Y:S02]  /*0940*/  @!P0 MOV R22, R122 ;  /* 0x0000007a00168202 */ /* 0x000fe40000000f00 */
[----:B------:R-:W-:Y:S01]  /*0950*/  @!P0 MOV R23, R125 ;  /* 0x0000007d00178202 */ /* 0x000fe20000000f00 */
[----:B-1----:R-:W-:Y:S01]  /*0960*/  @!P0 IMAD R25, R35, R21, R36 ;  /* 0x0000001523198224 */ /* 0x002fe200078e0224 */
[----:B------:R-:W-:Y:S02]  /*0970*/  ISETP.GE.AND.EX P2, PT, R37, UR13, PT, P2 ;  /* 0x0000000d25007c0c */ /* 0x000fe4000bf46320 */
[----:B0-----:R-:W-:Y:S01]  /*0980*/  @!P3 IADD3 R32, P5, PT, R33, R14, RZ ;  /* 0x0000000e2120b210 */ /* 0x001fe20007fbe0ff */
[----:B------:R-:W-:-:S02]  /*0990*/  @!P0 IMAD.WIDE.U32 R20, R35, R20, R22 ;  /* 0x0000001423148225 */ /* 0x000fc400078e0016 */
[----:B------:R-:W0:Y:S01]  /*09a0*/  @!P1 LDC.64 R22, c[0x0][0x3a0] ;  /* 0x0000e800ff169b82 */ /* 0x000e220000000a00 */
[----:B------:R-:W-:Y:S02]  /*09b0*/  @!P3 IADD3.X R33, PT, PT, R34, R15, RZ, P5, !PT ;  /* 0x0000000f2221b210 */ /* 0x000fe40002ffe4ff */
[----:B------:R-:W-:Y:S02]  /*09c0*/  CS2R R14, SRZ ;  /* 0x00000000000e7805 */ /* 0x000fe4000001ff00 */
[----:B------:R-:W-:Y:S02]  /*09d0*/  @!P0 IADD3 R21, PT, PT, R21, R25, RZ ;  /* 0x0000001915158210 */ /* 0x000fe40007ffe0ff */
[C---:B------:R-:W-:Y:S02]  /*09e0*/  @!P0 SHF.L.U32 R29, R20.reuse, 0x1, RZ ;  /* 0x00000001141d8819 */ /* 0x040fe400000006ff */
[----:B------:R-:W-:Y:S01]  /*09f0*/  @!P0 SHF.L.U64.HI R36, R20, 0x1, R21 ;  /* 0x0000000114248819 */ /* 0x000fe20000010215 */
[----:B------:R1:W2:Y:S01]  /*0a00*/  @!P3 LDG.E R14, desc[UR8][R30.64] ;  /* 0x000000081e0eb981 */ /* 0x0002a2000c1e1900 */
[----:B------:R-:W0:Y:S01]  /*0a10*/  @!P1 LDC.64 R20, c[0x0][0x398] ;  /* 0x0000e600ff149b82 */ /* 0x000e220000000a00 */
[----:B---3--:R-:W-:-:S02]  /*0a20*/  @!P0 IADD3 R28, P4, PT, R29, R18, RZ ;  /* 0x000000121d1c8210 */ /* 0x008fc40007f9e0ff */
[----:B------:R-:W3:Y:S01]  /*0a30*/  @!P3 LDG.E R15, desc[UR8][R32.64] ;  /* 0x00000008200fb981 */ /* 0x000ee2000c1e1900 */
[----:B------:R-:W-:Y:S01]  /*0a40*/  @!P0 IADD3 R34, P3, PT, R29, R26, RZ ;  /* 0x0000001a1d228210 */ /* 0x000fe20007f7e0ff */
[----:B----4-:R-:W-:-:S03]  /*0a50*/  @!P1 IMAD R18, R43, R16, RZ ;  /* 0x000000102b129224 */ /* 0x010fc600078e02ff */
[----:B------:R-:W4:Y:S01]  /*0a60*/  @!P2 LDC.64 R24, c[0x0][0x3f8] ;  /* 0x0000fe00ff18ab82 */ /* 0x000f220000000a00 */
[----:B------:R-:W-:Y:S02]  /*0a70*/  IADD3 R43, PT, PT, R77, 0x60, RZ ;  /* 0x000000604d2b7810 */ /* 0x000fe40007ffe0ff */
[C---:B------:R-:W-:Y:S01]  /*0a80*/  @!P0 IADD3.X R35, PT, PT, R36.reuse, R27, RZ, P3, !PT ;  /* 0x0000001b24238210 */ /* 0x040fe20001ffe4ff */
[----:B------:R-:W-:Y:S01]  /*0a90*/  @!P1 IMAD R27, R41, R17, R18 ;  /* 0x00000011291b9224 */ /* 0x000fe200078e0212 */
[----:B------:R-:W-:Y:S02]  /*0aa0*/  @!P0 IADD3.X R29, PT, PT, R36, R19, RZ, P4, !PT ;  /* 0x00000013241d8210 */ /* 0x000fe400027fe4ff */
[----:B------:R-:W-:Y:S02]  /*0ab0*/  @!P1 MOV R18, R122 ;  /* 0x0000007a00129202 */ /* 0x000fe40000000f00 */
[----:B------:R-:W-:Y:S02]  /*0ac0*/  @!P1 MOV R19, R125 ;  /* 0x0000007d00139202 */ /* 0x000fe40000000f00 */
[----:B------:R-:W-:-:S02]  /*0ad0*/  ISETP.GE.U32.AND P3, PT, R43, UR12, PT ;  /* 0x0000000c2b007c0c */ /* 0x000fc4000bf66070 */
[----:B------:R-:W-:Y:S01]  /*0ae0*/  SHF.R.S32.HI R47, RZ, 0x1f, R43 ;  /* 0x0000001fff2f7819 */ /* 0x000fe2000001142b */
[----:B------:R-:W-:-:S03]  /*0af0*/  @!P1 IMAD.WIDE.U32 R16, R41, R16, R18 ;  /* 0x0000001029109225 */ /* 0x000fc600078e0012 */
[----:B------:R-:W-:Y:S02]  /*0b00*/  ISETP.GE.AND.EX P3, PT, R47, UR13, PT, P3 ;  /* 0x0000000d2f007c0c */ /* 0x000fe4000bf66330 */
[----:B------:R-:W-:Y:S02]  /*0b10*/  CS2R R50, SRZ ;  /* 0x0000000000327805 */ /* 0x000fe4000001ff00 */
[----:B------:R-:W-:Y:S02]  /*0b20*/  @!P1 IADD3 R17, PT, PT, R17, R27, RZ ;  /* 0x0000001b11119210 */ /* 0x000fe40007ffe0ff */
[C---:B-1----:R-:W-:Y:S01]  /*0b30*/  @!P1 SHF.L.U32 R31, R16.reuse, 0x1, RZ ;  /* 0x00000001101f9819 */ /* 0x042fe200000006ff */
[----:B------:R-:W1:Y:S01]  /*0b40*/  @!P2 LDC.64 R26, c[0x0][0x3a0] ;  /* 0x0000e800ff1aab82 */ /* 0x000e620000000a00 */
[----:B------:R-:W-:Y:S01]  /*0b50*/  @!P1 SHF.L.U64.HI R36, R16, 0x1, R17 ;  /* 0x0000000110249819 */ /* 0x000fe20000010211 */
[----:B------:R4:W3:Y:S01]  /*0b60*/  @!P0 LDG.E R50, desc[UR8][R28.64] ;  /* 0x000000081c328981 */ /* 0x0008e2000c1e1900 */
[----:B0-----:R-:W-:Y:S01]  /*0b70*/  @!P1 IADD3 R30, P5, PT, R31, R20, RZ ;  /* 0x000000141f1e9210 */ /* 0x001fe20007fbe0ff */
[----:B----4-:R-:W-:Y:S01]  /*0b80*/  @!P2 IMAD R20, R37, R24, RZ ;  /* 0x000000182514a224 */ /* 0x010fe200078e02ff */
[----:B------:R-:W-:Y:S01]  /*0b90*/  IADD3 R41, PT, PT, R77, 0xa0, RZ ;  /* 0x000000a04d297810 */ /* 0x000fe20007ffe0ff */
[----:B------:R0:W4:Y:S02]  /*0ba0*/  @!P0 LDG.E R51, desc[UR8][R34.64] ;  /* 0x0000000822338981 */ /* 0x000124000c1e1900 */
[----:B------:R-:W1:Y:S01]  /*0bb0*/  @!P2 LDC.64 R16, c[0x0][0x398] ;  /* 0x0000e600ff10ab82 */ /* 0x000e620000000a00 */
[----:B------:R-:W-:-:S02]  /*0bc0*/  ISETP.GE.U32.AND P0, PT, R41, UR12, PT ;  /* 0x0000000c29007c0c */ /* 0x000fc4000bf06070 */
[----:B------:R-:W-:Y:S02]  /*0bd0*/  @!P2 MOV R28, R122 ;  /* 0x0000007a001ca202 */ /* 0x000fe40000000f00 */
[----:B------:R-:W-:-:S03]  /*0be0*/  @!P2 MOV R29, R125 ;  /* 0x0000007d001da202 */ /* 0x000fc60000000f00 */
[----:B------:R-:W1:Y:S01]  /*0bf0*/  @!P3 LDC.64 R18, c[0x0][0x3f8] ;  /* 0x0000fe00ff12bb82 */ /* 0x000e620000000a00 */
[----:B------:R-:W-:Y:S01]  /*0c00*/  SHF.R.S32.HI R37, RZ, 0x1f, R41 ;  /* 0x0000001fff257819 */ /* 0x000fe20000011429 */
[C---:B0-----:R-:W-:Y:S02]  /*0c10*/  @!P2 IMAD R35, R45.reuse, R25, R20 ;  /* 0x000000192d23a224 */ /* 0x041fe400078e0214 */
[----:B------:R-:W-:Y:S01]  /*0c20*/  @!P2 IMAD.WIDE.U32 R24, R45, R24, R28 ;  /* 0x000000182d18a225 */ /* 0x000fe200078e001c */
[----:B------:R-:W-:Y:S02]  /*0c30*/  ISETP.GE.AND.EX P0, PT, R37, UR13, PT, P0 ;  /* 0x0000000d25007c0c */ /* 0x000fe4000bf06300 */
[----:B------:R-:W-:Y:S02]  /*0c40*/  @!P1 IADD3 R32, P4, PT, R31, R22, RZ ;  /* 0x000000161f209210 */ /* 0x000fe40007f9e0ff */
[----:B------:R-:W-:Y:S02]  /*0c50*/  @!P1 IADD3.X R31, PT, PT, R36, R21, RZ, P5, !PT ;  /* 0x00000015241f9210 */ /* 0x000fe40002ffe4ff */
[----:B------:R-:W-:-:S02]  /*0c60*/  @!P2 IADD3 R21, PT, PT, R25, R35, RZ ;  /* 0x000000231915a210 */ /* 0x000fc40007ffe0ff */
[C---:B------:R-:W-:Y:S02]  /*0c70*/  @!P2 SHF.L.U32 R29, R24.reuse, 0x1, RZ ;  /* 0x00000001181da819 */ /* 0x040fe400000006ff */
[----:B------:R-:W-:Y:S02]  /*0c80*/  @!P2 SHF.L.U64.HI R34, R24, 0x1, R21 ;  /* 0x000000011822a819 */ /* 0x000fe40000010215 */
[----:B------:R-:W-:Y:S01]  /*0c90*/  CS2R R56, SRZ ;  /* 0x0000000000387805 */ /* 0x000fe2000001ff00 */
[----:B------:R-:W0:Y:S01]  /*0ca0*/  @!P3 LDC.64 R24, c[0x0][0x3a0] ;  /* 0x0000e800ff18bb82 */ /* 0x000e220000000a00 */
[----:B------:R-:W-:Y:S02]  /*0cb0*/  @!P1 IADD3.X R33, PT, PT, R36, R23, RZ, P4, !PT ;  /* 0x0000001724219210 */ /* 0x000fe400027fe4ff */
[----:B-1----:R-:W-:Y:S02]  /*0cc0*/  @!P2 IADD3 R28, P4, PT, R29, R26, RZ ;  /* 0x0000001a1d1ca210 */ /* 0x002fe40007f9e0ff */
[----:B------:R-:W-:Y:S01]  /*0cd0*/  IADD3 R45, PT, PT, R77, 0xc0, RZ ;  /* 0x000000c04d2d7810 */ /* 0x000fe20007ffe0ff */
[----:B------:R1:W4:Y:S02]  /*0ce0*/  @!P1 LDG.E R57, desc[UR8][R32.64] ;  /* 0x0000000820399981 */ /* 0x000324000c1e1900 */
[----:B------:R-:W0:Y:S01]  /*0cf0*/  @!P0 LDC.64 R22, c[0x0][0x3f8] ;  /* 0x0000fe00ff168b82 */ /* 0x000e220000000a00 */
[----:B------:R-:W-:Y:S01]  /*0d00*/  @!P3 IMAD R36, R47, R18, RZ ;  /* 0x000000122f24b224 */ /* 0x000fe200078e02ff */
[----:B------:R-:W-:Y:S01]  /*0d10*/  @!P3 MOV R26, R122 ;  /* 0x0000007a001ab202 */ /* 0x000fe20000000f00 */
[----:B------:R1:W4:Y:S02]  /*0d20*/  @!P1 LDG.E R56, desc[UR8][R30.64] ;  /* 0x000000081e389981 */ /* 0x000324000c1e1900 */
[----:B-1----:R-:W-:-:S03]  /*0d30*/  @!P2 IADD3 R32, P5, PT, R29, R16, RZ ;  /* 0x000000101d20a210 */ /* 0x002fc60007fbe0ff */
[----:B------:R-:W1:Y:S01]  /*0d40*/  @!P3 LDC.64 R20, c[0x0][0x398] ;  /* 0x0000e600ff14bb82 */ /* 0x000e620000000a00 */
[C---:B------:R-:W-:Y:S02]  /*0d50*/  @!P2 IADD3.X R29, PT, PT, R34.reuse, R27, RZ, P4, !PT ;  /* 0x0000001b221da210 */ /* 0x040fe400027fe4ff */
[----:B------:R-:W-:Y:S01]  /*0d60*/  @!P3 MOV R27, R125 ;  /* 0x0000007d001bb202 */ /* 0x000fe20000000f00 */
[----:B------:R-:W-:Y:S01]  /*0d70*/  @!P3 IMAD R31, R43, R19, R36 ;  /* 0x000000132b1fb224 */ /* 0x000fe200078e0224 */
[----:B------:R-:W-:Y:S02]  /*0d80*/  ISETP.GE.U32.AND P1, PT, R45, UR12, PT ;  /* 0x0000000c2d007c0c */ /* 0x000fe4000bf26070 */
[----:B------:R-:W-:Y:S01]  /*0d90*/  SHF.R.S32.HI R47, RZ, 0x1f, R45 ;  /* 0x0000001fff2f7819 */ /* 0x000fe2000001142d */
[----:B------:R-:W-:Y:S01]  /*0da0*/  @!P3 IMAD.WIDE.U32 R18, R43, R18, R26 ;  /* 0x000000122b12b225 */ /* 0x000fe200078e001a */
[----:B------:R-:W-:Y:S02]  /*0db0*/  @!P2 IADD3.X R33, PT, PT, R34, R17, RZ, P5, !PT ;  /* 0x000000112221a210 */ /* 0x000fe40002ffe4ff */
[----:B------:R-:W-:-:S02]  /*0dc0*/  CS2R R54, SRZ ;  /* 0x0000000000367805 */ /* 0x000fc4000001ff00 */
[----:B------:R-:W-:Y:S01]  /*0dd0*/  ISETP.GE.AND.EX P1, PT, R47, UR13, PT, P1 ;  /* 0x0000000d2f007c0c */ /* 0x000fe2000bf26310 */
[----:B------:R-:W1:Y:S01]  /*0de0*/  @!P0 LDC.64 R26, c[0x0][0x3a0] ;  /* 0x0000e800ff1a8b82 */ /* 0x000e620000000a00 */
[----:B------:R-:W-:Y:S02]  /*0df0*/  @!P3 IADD3 R17, PT, PT, R19, R31, RZ ;  /* 0x0000001f1311b210 */ /* 0x000fe40007ffe0ff */
[C---:B------:R-:W-:Y:S01]  /*0e00*/  @!P3 SHF.L.U32 R35, R18.reuse, 0x1, RZ ;  /* 0x000000011223b819 */ /* 0x040fe200000006ff */
[----:B------:R0:W4:Y:S01]  /*0e10*/  @!P2 LDG.E R55, desc[UR8][R28.64] ;  /* 0x000000081c37a981 */ /* 0x000122000c1e1900 */
[----:B------:R-:W-:Y:S02]  /*0e20*/  @!P3 SHF.L.U64.HI R36, R18, 0x1, R17 ;  /* 0x000000011224b819 */ /* 0x000fe40000010211 */
[----:B0-----:R-:W-:Y:S01]  /*0e30*/  @!P3 IADD3 R30, P4, PT, R35, R24, RZ ;  /* 0x00000018231eb210 */ /* 0x001fe20007f9e0ff */
[----:B------:R0:W4:Y:S01]  /*0e40*/  @!P2 LDG.E R54, desc[UR8][R32.64] ;  /* 0x000000082036a981 */ /* 0x000122000c1e1900 */
[----:B------:R-:W-:Y:S01]  /*0e50*/  ISETP.GE.U32.AND P2, PT, R71, UR12, PT ;  /* 0x0000000c47007c0c */ /* 0x000fe2000bf46070 */
[----:B------:R-:W-:Y:S01]  /*0e60*/  @!P0 IMAD R38, R37, R22, RZ ;  /* 0x0000001625268224 */ /* 0x000fe200078e02ff */
[----:B------:R-:W-:Y:S01]  /*0e70*/  @!P3 IADD3.X R31, PT, PT, R36, R25, RZ, P4, !PT ;  /* 0x00000019241fb210 */ /* 0x000fe200027fe4ff */
[----:B------:R-:W0:Y:S01]  /*0e80*/  @!P1 LDC.64 R16, c[0x0][0x3f8] ;  /* 0x0000fe00ff109b82 */ /* 0x000e220000000a00 */
[----:B------:R-:W-:-:S02]  /*0e90*/  @!P0 MOV R24, R122 ;  /* 0x0000007a00188202 */ /* 0x000fc40000000f00 */
[----:B------:R-:W-:Y:S01]  /*0ea0*/  @!P0 MOV R25, R125 ;  /* 0x0000007d00198202 */ /* 0x000fe20000000f00 */
[----:B------:R-:W-:Y:S01]  /*0eb0*/  @!P0 IMAD R29, R41, R23, R38 ;  /* 0x00000017291d8224 */ /* 0x000fe200078e0226 */
[----:B------:R-:W-:Y:S02]  /*0ec0*/  ISETP.GE.AND.EX P2, PT, R6, UR13, PT, P2 ;  /* 0x0000000d06007c0c */ /* 0x000fe4000bf46320 */
[----:B-1----:R-:W-:Y:S01]  /*0ed0*/  @!P3 IADD3 R34, P5, PT, R35, R20, RZ ;  /* 0x000000142322b210 */ /* 0x002fe20007fbe0ff */
[----:B------:R-:W1:Y:S01]  /*0ee0*/  @!P0 LDC.64 R18, c[0x0][0x398] ;  /* 0x0000e600ff128b82 */ /* 0x000e620000000a00 */
[----:B------:R-:W-:Y:S02]  /*0ef0*/  @!P0 IMAD.WIDE.U32 R22, R41, R22, R24 ;  /* 0x0000001629168225 */ /* 0x000fe400078e0018 */
[----:B------:R-:W-:-:S03]  /*0f00*/  @!P3 IADD3.X R35, PT, PT, R36, R21, RZ, P5, !PT ;  /* 0x000000152423b210 */ /* 0x000fc60002ffe4ff */
[----:B------:R-:W-:Y:S02]  /*0f10*/  @!P0 IADD3 R21, PT, PT, R23, R29, RZ ;  /* 0x0000001d17158210 */ /* 0x000fe40007ffe0ff */
[C---:B0-----:R-:W-:Y:S02]  /*0f20*/  @!P0 SHF.L.U32 R33, R22.reuse, 0x1, RZ ;  /* 0x0000000116218819 */ /* 0x041fe400000006ff */
[----:B------:R-:W-:Y:S02]  /*0f30*/  CS2R R52, SRZ ;  /* 0x0000000000347805 */ /* 0x000fe4000001ff00 */
[----:B------:R-:W-:Y:S01]  /*0f40*/  @!P0 SHF.L.U64.HI R36, R22, 0x1, R21 ;  /* 0x0000000116248819 */ /* 0x000fe20000010215 */
[----:B------:R-:W0:Y:S01]  /*0f50*/  @!P1 LDC.64 R24, c[0x0][0x398] ;  /* 0x0000e600ff189b82 */ /* 0x000e220000000a00 */
[----:B------:R-:W-:Y:S02]  /*0f60*/  @!P0 IADD3 R28, P4, PT, R33, R26, RZ ;  /* 0x0000001a211c8210 */ /* 0x000fe40007f9e0ff */
[----:B------:R1:W4:Y:S05]  /*0f70*/  @!P3 LDG.E R53, desc[UR8][R30.64] ;  /* 0x000000081e35b981 */ /* 0x00032a000c1e1900 */
[----:B------:R-:W0:Y:S01]  /*0f80*/  @!P1 LDC.64 R22, c[0x0][0x3a0] ;  /* 0x0000e800ff169b82 */ /* 0x000e220000000a00 */
[----:B------:R0:W4:Y:S07]  /*0f90*/  @!P3 LDG.E R52, desc[UR8][R34.64] ;  /* 0x000000082234b981 */ /* 0x00012e000c1e1900 */
[----:B------:R-:W5:Y:S01]  /*0fa0*/  @!P2 LDC.64 R20, c[0x0][0x3f8] ;  /* 0x0000fe00ff14ab82 */ /* 0x000f620000000a00 */
[----:B------:R-:W-:-:S02]  /*0fb0*/  @!P0 IADD3.X R29, PT, PT, R36, R27, RZ, P4, !PT ;  /* 0x0000001b241d8210 */ /* 0x000fc400027fe4ff */
[----:B------:R-:W-:Y:S02]  /*0fc0*/  @!P1 MOV R26, R122 ;  /* 0x0000007a001a9202 */ /* 0x000fe40000000f00 */
[----:B------:R-:W-:Y:S01]  /*0fd0*/  @!P1 MOV R27, R125 ;  /* 0x0000007d001b9202 */ /* 0x000fe20000000f00 */
[----:B------:R-:W-:Y:S01]  /*0fe0*/  @!P1 IMAD R38, R47, R16, RZ ;  /* 0x000000102f269224 */ /* 0x000fe200078e02ff */
[----:B------:R-:W-:Y:S02]  /*0ff0*/  ISETP.GE.U32.AND P3, PT, R70, UR12, PT ;  /* 0x0000000c46007c0c */ /* 0x000fe4000bf66070 */
[----:B-1----:R-:W-:Y:S01]  /*1000*/  @!P0 IADD3 R32, P5, PT, R33, R18, RZ ;  /* 0x0000001221208210 */ /* 0x002fe20007fbe0ff */
[----:B------:R-:W-:Y:S01]  /*1010*/  @!P1 IMAD.WIDE.U32 R26, R45, R16, R26 ;  /* 0x000000102d1a9225 */ /* 0x000fe200078e001a */
[----:B------:R-:W-:Y:S02]  /*1020*/  ISETP.GE.AND.EX P3, PT, R7, UR13, PT, P3 ;  /* 0x0000000d07007c0c */ /* 0x000fe4000bf66330 */
[----:B------:R-:W-:Y:S01]  /*1030*/  CS2R R48, SRZ ;  /* 0x0000000000307805 */ /* 0x000fe2000001ff00 */
[----:B------:R-:W-:Y:S01]  /*1040*/  @!P1 IMAD R17, R45, R17, R38 ;  /* 0x000000112d119224 */ /* 0x000fe200078e0226 */
[----:B------:R-:W-:-:S02]  /*1050*/  @!P0 IADD3.X R33, PT, PT, R36, R19, RZ, P5, !PT ;  /* 0x0000001324218210 */ /* 0x000fc40002ffe4ff */
[----:B------:R-:W-:Y:S02]  /*1060*/  @!P1 SHF.L.U32 R31, R26, 0x1, RZ ;  /* 0x000000011a1f9819 */ /* 0x000fe400000006ff */
[----:B------:R1:W4:Y:S01]  /*1070*/  @!P0 LDG.E R49, desc[UR8][R28.64] ;  /* 0x000000081c318981 */ /* 0x000322000c1e1900 */
[----:B------:R-:W-:Y:S02]  /*1080*/  @!P1 IADD3 R19, PT, PT, R27, R17, RZ ;  /* 0x000000111b139210 */ /* 0x000fe40007ffe0ff */
[----:B------:R-:W-:Y:S01]  /*1090*/  CS2R R46, SRZ ;  /* 0x00000000002e7805 */ /* 0x000fe2000001ff00 */
[----:B------:R-:W2:Y:S01]  /*10a0*/  @!P2 LDC.64 R16, c[0x0][0x3a0] ;  /* 0x0000e800ff10ab82 */ /* 0x000ea20000000a00 */
[----:B------:R1:W4:Y:S01]  /*10b0*/  @!P0 LDG.E R48, desc[UR8][R32.64] ;  /* 0x0000000820308981 */ /* 0x000322000c1e1900 */
[----:B0-----:R-:W-:Y:S01]  /*10c0*/  @!P1 IADD3 R30, P0, PT, R31, R22, RZ ;  /* 0x000000161f1e9210 */ /* 0x001fe20007f1e0ff */
[----:B-----5:R-:W-:Y:S01]  /*10d0*/  @!P2 IMAD R22, R6, R20, RZ ;  /* 0x000000140616a224 */ /* 0x020fe200078e02ff */
[----:B------:R-:W-:-:S02]  /*10e0*/  @!P1 SHF.L.U64.HI R34, R26, 0x1, R19 ;  /* 0x000000011a229819 */ /* 0x000fc40000010213 */
[----:B------:R-:W-:Y:S01]  /*10f0*/  @!P1 IADD3 R24, P4, PT, R31, R24, RZ ;  /* 0x000000181f189210 */ /* 0x000fe20007f9e0ff */
[----:B-1----:R-:W-:Y:S01]  /*1100*/  @!P2 IMAD R29, R71, R21, R22 ;  /* 0x00000015471da224 */ /* 0x002fe200078e0216 */
[----:B------:R-:W0:Y:S01]  /*1110*/  @!P3 LDC.64 R18, c[0x0][0x3f8] ;  /* 0x0000fe00ff12bb82 */ /* 0x000e220000000a00 */
[----:B------:R-:W-:Y:S02]  /*1120*/  ISETP.GE.U32.AND P5, PT, R69, UR12, PT ;  /* 0x0000000c45007c0c */ /* 0x000fe4000bfa6070 */
[----:B------:R-:W-:Y:S02]  /*1130*/  @!P1 IADD3.X R31, PT, PT, R34, R23, RZ, P0, !PT ;  /* 0x00000017221f9210 */ /* 0x000fe400007fe4ff */
[----:B------:R-:W-:Y:S02]  /*1140*/  @!P2 MOV R22, R122 ;  /* 0x0000007a0016a202 */ /* 0x000fe40000000f00 */
[----:B------:R-:W-:Y:S01]  /*1150*/  @!P2 MOV R23, R125 ;  /* 0x0000007d0017a202 */ /* 0x000fe20000000f00 */
[----:B------:R-:W1:Y:S01]  /*1160*/  @!P2 LDC.64 R26, c[0x0][0x398] ;  /* 0x0000e600ff1aab82 */ /* 0x000e620000000a00 */
[----:B------:R-:W-:Y:S01]  /*1170*/  ISETP.GE.AND.EX P5, PT, R8, UR13, PT, P5 ;  /* 0x0000000d08007c0c */ /* 0x000fe2000bfa6350 */
[----:B------:R0:W5:Y:S01]  /*1180*/  @!P1 LDG.E R47, desc[UR8][R30.64] ;  /* 0x000000081e2f9981 */ /* 0x000162000c1e1900 */
[----:B------:R-:W-:Y:S01]  /*1190*/  @!P2 IMAD.WIDE.U32 R22, R71, R20, R22 ;  /* 0x000000144716a225 */ /* 0x000fe200078e0016 */
[----:B------:R-:W-:-:S04]  /*11a0*/  @!P1 IADD3.X R25, PT, PT, R34, R25, RZ, P4, !PT ;  /* 0x0000001922199210 */ /* 0x000fc800027fe4ff */
[----:B------:R-:W3:Y:S01]  /*11b0*/  @!P3 LDC.64 R20, c[0x0][0x3a0] ;  /* 0x0000e800ff14bb82 */ /* 0x000ee20000000a00 */
[----:B------:R-:W-:Y:S01]  /*11c0*/  @!P2 IADD3 R23, PT, PT, R23, R29, RZ ;  /* 0x0000001d1717a210 */ /* 0x000fe20007ffe0ff */
[----:B------:R0:W5:Y:S01]  /*11d0*/  @!P1 LDG.E R46, desc[UR8][R24.64] ;  /* 0x00000008182e9981 */ /* 0x000162000c1e1900 */
[C---:B------:R-:W-:Y:S02]  /*11e0*/  @!P2 SHF.L.U32 R29, R22.reuse, 0x1, RZ ;  /* 0x00000001161da819 */ /* 0x040fe400000006ff */
[----:B------:R-:W-:-:S03]  /*11f0*/  @!P2 SHF.L.U64.HI R32, R22, 0x1, R23 ;  /* 0x000000011620a819 */ /* 0x000fc60000010217 */
[----:B------:R-:W3:Y:S01]  /*1200*/  @!P5 LDC.64 R22, c[0x0][0x3f8] ;  /* 0x0000fe00ff16db82 */ /* 0x000ee20000000a00 */
[----:B--2---:R-:W-:Y:S01]  /*1210*/  @!P2 IADD3 R28, P0, PT, R29, R16, RZ ;  /* 0x000000101d1ca210 */ /* 0x004fe20007f1e0ff */
[----:B0-----:R-:W-:Y:S01]  /*1220*/  @!P3 IMAD R30, R7, R18, RZ ;  /* 0x00000012071eb224 */ /* 0x001fe200078e02ff */
[----:B------:R-:W-:Y:S02]  /*1230*/  @!P3 MOV R24, R122 ;  /* 0x0000007a0018b202 */ /* 0x000fe40000000f00 */
[----:B------:R-:W-:Y:S02]  /*1240*/  @!P3 MOV R25, R125 ;  /* 0x0000007d0019b202 */ /* 0x000fe40000000f00 */
[----:B-1----:R-:W-:Y:S01]  /*1250*/  @!P2 IADD3 R26, P1, PT, R29, R26, RZ ;  /* 0x0000001a1d1aa210 */ /* 0x002fe20007f3e0ff */
[----:B------:R-:W0:Y:S01]  /*1260*/  @!P3 LDC.64 R34, c[0x0][0x398] ;  /* 0x0000e600ff22bb82 */ /* 0x000e220000000a00 */
[----:B------:R-:W-:Y:S01]  /*1270*/  @!P2 IADD3.X R29, PT, PT, R32, R17, RZ, P0, !PT ;  /* 0x00000011201da210 */ /* 0x000fe200007fe4ff */
[----:B------:R-:W-:Y:S01]  /*1280*/  @!P3 IMAD R17, R70, R19, R30 ;  /* 0x000000134611b224 */ /* 0x000fe200078e021e */
[----:B------:R-:W-:Y:S01]  /*1290*/  ISETP.GE.U32.AND P0, PT, R68, UR12, PT ;  /* 0x0000000c44007c0c */ /* 0x000fe2000bf06070 */
[----:B------:R-:W-:-:S03]  /*12a0*/  @!P3 IMAD.WIDE.U32 R18, R70, R18, R24 ;  /* 0x000000124612b225 */ /* 0x000fc600078e0018 */
[----:B------:R-:W-:Y:S01]  /*12b0*/  ISETP.GE.AND.EX P0, PT, R9, UR13, PT, P0 ;  /* 0x0000000d09007c0c */ /* 0x000fe2000bf06300 */
[----:B------:R-:W1:Y:S01]  /*12c0*/  @!P5 LDC.64 R30, c[0x0][0x3a0] ;  /* 0x0000e800ff1edb82 */ /* 0x000e620000000a00 */
[----:B------:R-:W-:Y:S02]  /*12d0*/  @!P3 IADD3 R25, PT, PT, R19, R17, RZ ;  /* 0x000000111319b210 */ /* 0x000fe40007ffe0ff */
[----:B------:R-:W-:Y:S02]  /*12e0*/  MOV R16, RZ ;  /* 0x000000ff00107202 */ /* 0x000fe40000000f00 */
[----:B------:R-:W-:Y:S02]  /*12f0*/  MOV R17, RZ ;  /* 0x000000ff00117202 */ /* 0x000fe40000000f00 */
[----:B------:R-:W-:Y:S01]  /*1300*/  @!P2 IADD3.X R27, PT, PT, R32, R27, RZ, P1, !PT ;  /* 0x0000001b201ba210 */ /* 0x000fe20000ffe4ff */
[----:B---3--:R-:W-:Y:S01]  /*1310*/  @!P5 IMAD R24, R8, R22, RZ ;  /* 0x000000160818d224 */ /* 0x008fe200078e02ff */
[----:B------:R2:W3:Y:S01]  /*1320*/  @!P2 LDG.E R16, desc[UR8][R28.64] ;  /* 0x000000081c10a981 */ /* 0x0004e2000c1e1900 */
[----:B------:R-:W1:Y:S03]  /*1330*/  LDC.64 R36, c[0x0][0x3b8] ;  /* 0x0000ee00ff247b82 */ /* 0x000e660000000a00 */
[----:B------:R2:W3:Y:S01]  /*1340*/  @!P2 LDG.E R17, desc[UR8][R26.64] ;  /* 0x000000081a11a981 */ /* 0x0004e2000c1e1900 */
[----:B------:R-:W-:Y:S01]  /*1350*/  ISETP.GE.U32.AND P2, PT, R67, UR12, PT ;  /* 0x0000000c43007c0c */ /* 0x000fe2000bf46070 */
[----:B------:R-:W-:Y:S01]  /*1360*/  @!P5 IMAD R33, R69, R23, R24 ;  /* 0x000000174521d224 */ /* 0x000fe200078e0218 */
[----:B------:R-:W-:-:S02]  /*1370*/  @!P3 SHF.L.U32 R19, R18, 0x1, RZ ;  /* 0x000000011213b819 */ /* 0x000fc400000006ff */
[----:B--2---:R-:W2:Y:S01]  /*1380*/  @!P0 LDC.64 R28, c[0x0][0x3f8] ;  /* 0x0000fe00ff1c8b82 */ /* 0x004ea20000000a00 */
[----:B------:R-:W-:Y:S02]  /*1390*/  ISETP.GE.AND.EX P2, PT, R10, UR13, PT, P2 ;  /* 0x0000000d0a007c0c */ /* 0x000fe4000bf46320 */
[----:B------:R-:W-:Y:S02]  /*13a0*/  @!P5 MOV R26, R122 ;  /* 0x0000007a001ad202 */ /* 0x000fe40000000f00 */
[----:B------:R-:W-:Y:S02]  /*13b0*/  @!P5 MOV R27, R125 ;  /* 0x0000007d001bd202 */ /* 0x000fe40000000f00 */
[----:B------:R-:W-:Y:S02]  /*13c0*/  @!P3 SHF.L.U64.HI R18, R18, 0x1, R25 ;  /* 0x000000011212b819 */ /* 0x000fe40000010219 */
[----:B------:R-:W2:Y:S01]  /*13d0*/  @!P5 LDC.64 R24, c[0x0][0x398] ;  /* 0x0000e600ff18db82 */ /* 0x000ea20000000a00 */
[----:B------:R-:W-:Y:S01]  /*13e0*/  @!P5 IMAD.WIDE.U32 R22, R69, R22, R26 ;  /* 0x000000164516d225 */ /* 0x000fe200078e001a */
[----:B------:R-:W-:-:S02]  /*13f0*/  @!P3 IADD3 R20, P1, PT, R19, R20, RZ ;  /* 0x000000141314b210 */ /* 0x000fc40007f3e0ff */
[----:B0-----:R-:W-:Y:S02]  /*1400*/  @!P3 IADD3 R34, P4, PT, R19, R34, RZ ;  /* 0x000000221322b210 */ /* 0x001fe40007f9e0ff */
[----:B------:R-:W-:Y:S02]  /*1410*/  @!P5 IADD3 R23, PT, PT, R23, R33, RZ ;  /* 0x000000211717d210 */ /* 0x000fe40007ffe0ff */
[C---:B------:R-:W-:Y:S01]  /*1420*/  @!P5 SHF.L.U32 R41, R22.reuse, 0x1, RZ ;  /* 0x000000011629d819 */ /* 0x040fe200000006ff */
[----:B------:R-:W0:Y:S01]  /*1430*/  @!P0 LDC.64 R26, c[0x0][0x3a0] ;  /* 0x0000e800ff1a8b82 */ /* 0x000e220000000a00 */
[----:B------:R-:W-:Y:S02]  /*1440*/  @!P5 SHF.L.U64.HI R38, R22, 0x1, R23 ;  /* 0x000000011626d819 */ /* 0x000fe40000010217 */
[C---:B------:R-:W-:Y:S02]  /*1450*/  @!P3 IADD3.X R21, PT, PT, R18.reuse, R21, RZ, P1, !PT ;  /* 0x000000151215b210 */ /* 0x040fe40000ffe4ff */
[----:B------:R-:W-:-:S02]  /*1460*/  @!P3 IADD3.X R35, PT, PT, R18, R35, RZ, P4, !PT ;  /* 0x000000231223b210 */ /* 0x000fc400027fe4ff */
[----:B------:R-:W-:Y:S01]  /*1470*/  CS2R R18, SRZ ;  /* 0x0000000000127805 */ /* 0x000fe2000001ff00 */
[----:B------:R-:W0:Y:S01]  /*1480*/  @!P2 LDC.64 R22, c[0x0][0x3f8] ;  /* 0x0000fe00ff16ab82 */ /* 0x000e220000000a00 */
[----:B-1----:R-:W-:-:S04]  /*1490*/  @!P5 IADD3 R30, P6, PT, R41, R30, RZ ;  /* 0x0000001e291ed210 */ /* 0x002fc80007fde0ff */
[----:B------:R1:W3:Y:S03]  /*14a0*/  @!P3 LDG.E R19, desc[UR8][R34.64] ;  /* 0x000000082213b981 */ /* 0x0002e6000c1e1900 */
[----:B------:R-:W0:Y:S01]  /*14b0*/  @!P0 LDC.64 R32, c[0x0][0x398] ;  /* 0x0000e600ff208b82 */ /* 0x000e220000000a00 */
[----:B------:R2:W3:Y:S01]  /*14c0*/  @!P3 LDG.E R18, desc[UR8][R20.64] ;  /* 0x000000081412b981 */ /* 0x0004e2000c1e1900 */
[----:B------:R-:W-:Y:S02]  /*14d0*/  ISETP.GE.U32.AND P1, PT, R66, UR12, PT ;  /* 0x0000000c42007c0c */ /* 0x000fe4000bf26070 */
[----:B-1----:R-:W-:Y:S02]  /*14e0*/  @!P0 MOV R34, R122 ;  /* 0x0000007a00228202 */ /* 0x002fe40000000f00 */
[----:B------:R-:W-:Y:S01]  /*14f0*/  @!P0 MOV R35, R125 ;  /* 0x0000007d00238202 */ /* 0x000fe20000000f00 */
[-C--:B--2---:R-:W-:Y:S01]  /*1500*/  @!P0 IMAD R20, R9, R28.reuse, RZ ;  /* 0x0000001c09148224 */ /* 0x084fe200078e02ff */
[----:B------:R-:W-:Y:S01]  /*1510*/  @!P5 IADD3.X R31, PT, PT, R38, R31, RZ, P6, !PT ;  /* 0x0000001f261fd210 */ /* 0x000fe200037fe4ff */
[----:B------:R-:W-:Y:S01]  /*1520*/  @!P0 IMAD.WIDE.U32 R34, R68, R28, R34 ;  /* 0x0000001c44228225 */ /* 0x000fe200078e0022 */
[----:B------:R-:W-:-:S03]  /*1530*/  @!P5 IADD3 R24, P6, PT, R41, R24, RZ ;  /* 0x000000182918d210 */ /* 0x000fc60007fde0ff */
[----:B------:R-:W-:Y:S01]  /*1540*/  @!P0 IMAD R29, R68, R29, R20 ;  /* 0x0000001d441d8224 */ /* 0x000fe200078e0214 */
[----:B------:R-:W-:Y:S02]  /*1550*/  ISETP.GE.AND.EX P1, PT, R11, UR13, PT, P1 ;  /* 0x0000000d0b007c0c */ /* 0x000fe4000bf26310 */
[----:B------:R-:W-:Y:S02]  /*1560*/  CS2R R20, SRZ ;  /* 0x0000000000147805 */ /* 0x000fe4000001ff00 */
[----:B------:R-:W-:Y:S02]  /*1570*/  @!P5 IADD3.X R25, PT, PT, R38, R25, RZ, P6, !PT ;  /* 0x000000192619d210 */ /* 0x000fe400037fe4ff */
[----:B------:R-:W-:Y:S02]  /*1580*/  @!P0 IADD3 R35, PT, PT, R35, R29, RZ ;  /* 0x0000001d23238210 */ /* 0x000fe40007ffe0ff */
[C---:B------:R-:W-:Y:S01]  /*1590*/  @!P0 SHF.L.U32 R29, R34.reuse, 0x1, RZ ;  /* 0x00000001221d8819 */ /* 0x040fe200000006ff */
[----:B------:R1:W2:Y:S01]  /*15a0*/  @!P5 LDG.E R20, desc[UR8][R30.64] ;  /* 0x000000081e14d981 */ /* 0x0002a2000c1e1900 */
[----:B------:R-:W-:-:S03]  /*15b0*/  @!P0 SHF.L.U64.HI R38, R34, 0x1, R35 ;  /* 0x0000000122268819 */ /* 0x000fc60000010223 */
[----:B------:R1:W2:Y:S01]  /*15c0*/  @!P5 LDG.E R21, desc[UR8][R24.64] ;  /* 0x000000081815d981 */ /* 0x0002a2000c1e1900 */
[C---:B0-----:R-:W-:Y:S01]  /*15d0*/  @!P0 IADD3 R34, P5, PT, R29.reuse, R26, RZ ;  /* 0x0000001a1d228210 */ /* 0x041fe20007fbe0ff */
[----:B------:R-:W-:Y:S01]  /*15e0*/  @!P2 IMAD R26, R10, R22, RZ ;  /* 0x000000160a1aa224 */ /* 0x000fe200078e02ff */
[----:B------:R-:W-:Y:S02]  /*15f0*/  @!P0 IADD3 R32, P6, PT, R29, R32, RZ ;  /* 0x000000201d208210 */ /* 0x000fe40007fde0ff */
[----:B------:R-:W-:Y:S01]  /*1600*/  @!P0 IADD3.X R35, PT, PT, R38, R27, RZ, P5, !PT ;  /* 0x0000001b26238210 */ /* 0x000fe20002ffe4ff */
[----:B-1----:R-:W0:Y:S01]  /*1610*/  @!P2 LDC.64 R30, c[0x0][0x398] ;  /* 0x0000e600ff1eab82 */ /* 0x002e220000000a00 */
[----:B------:R-:W-:Y:S02]  /*1620*/  @!P2 IMAD R41, R67, R23, R26 ;  /* 0x000000174329a224 */ /* 0x000fe400078e021a */
[----:B------:R-:W-:Y:S01]  /*1630*/  IMAD.WIDE R26, R60, 0x8, R36 ;  /* 0x000000083c1a7825 */ /* 0x000fe200078e0224 */
[----:B------:R-:W-:-:S04]  /*1640*/  @!P2 MOV R36, R122 ;  /* 0x0000007a0024a202 */ /* 0x000fc80000000f00 */
[----:B------:R-:W1:Y:S01]  /*1650*/  @!P2 LDC.64 R24, c[0x0][0x3a0] ;  /* 0x0000e800ff18ab82 */ /* 0x000e620000000a00 */
[----:B------:R-:W-:Y:S01]  /*1660*/  @!P2 MOV R37, R125 ;  /* 0x0000007d0025a202 */ /* 0x000fe20000000f00 */
[----:B------:R-:W2:Y:S01]  /*1670*/  LDG.E.64 R26, desc[UR8][R26.64] ;  /* 0x000000081a1a7981 */ /* 0x000ea2000c1e1b00 */
[----:B------:R-:W-:-:S05]  /*1680*/  ISETP.GE.U32.AND P3, PT, R65, UR12, PT ;  /* 0x0000000c41007c0c */ /* 0x000fca000bf66070 */
[----:B------:R-:W0:Y:S01]  /*1690*/  @!P1 LDC.64 R28, c[0x0][0x3f8] ;  /* 0x0000fe00ff1c9b82 */ /* 0x000e220000000a00 */
[----:B------:R-:W-:Y:S01]  /*16a0*/  @!P2 IMAD.WIDE.U32 R36, R67, R22, R36 ;  /* 0x000000164324a225 */ /* 0x000fe200078e0024 */
[----:B------:R-:W-:Y:S02]  /*16b0*/  ISETP.NE.AND P5, PT, RZ, UR11, PT ;  /* 0x0000000bff007c0c */ /* 0x000fe4000bfa5270 */
[----:B------:R-:W-:Y:S02]  /*16c0*/  CS2R R22, SRZ ;  /* 0x0000000000167805 */ /* 0x000fe4000001ff00 */
[----:B------:R-:W-:Y:S02]  /*16d0*/  ISETP.GE.AND.EX P3, PT, R12, UR13, PT, P3 ;  /* 0x0000000d0c007c0c */ /* 0x000fe4000bf66330 */
[----:B------:R-:W-:Y:S02]  /*16e0*/  @!P0 IADD3.X R33, PT, PT, R38, R33, RZ, P6, !PT ;  /* 0x0000002126218210 */ /* 0x000fe400037fe4ff */
[----:B------:R-:W-:Y:S01]  /*16f0*/  @!P2 IADD3 R37, PT, PT, R37, R41, RZ ;  /* 0x000000292525a210 */ /* 0x000fe20007ffe0ff */
[----:B------:R-:W2:Y:S04]  /*1700*/  @!P0 LDG.E R22, desc[UR8][R34.64] ;  /* 0x0000000822168981 */ /* 0x000ea8000c1e1900 */
[----:B------:R1:W2:Y:S01]  /*1710*/  @!P0 LDG.E R23, desc[UR8][R32.64] ;  /* 0x0000000820178981 */ /* 0x0002a2000c1e1900 */
[C---:B------:R-:W-:Y:S01]  /*1720*/  @!P2 SHF.L.U32 R41, R36.reuse, 0x1, RZ ;  /* 0x000000012429a819 */ /* 0x040fe200000006ff */
[----:B------:R-:W4:Y:S01]  /*1730*/  @P5 LDC.64 R42, c[0x0][0x3b0] ;  /* 0x0000ec00ff2a5b82 */ /* 0x000f220000000a00 */
[----:B------:R-:W-:-:S07]  /*1740*/  @!P2 SHF.L.U64.HI R44, R36, 0x1, R37 ;  /* 0x00000001242ca819 */ /* 0x000fce0000010225 */
[----:B-1----:R-:W1:Y:S01]  /*1750*/  @!P1 LDC.64 R32, c[0x0][0x3a0] ;  /* 0x0000e800ff209b82 */ /* 0x002e620000000a00 */
[C---:B------:R-:W-:Y:S02]  /*1760*/  @!P2 IADD3 R38, P0, PT, R41.reuse, R24, RZ ;  /* 0x000000182926a210 */ /* 0x040fe40007f1e0ff */
[----:B0-----:R-:W-:-:S05]  /*1770*/  @!P2 IADD3 R30, P6, PT, R41, R30, RZ ;  /* 0x0000001e291ea210 */ /* 0x001fca0007fde0ff */
[----:B------:R-:W0:Y:S01]  /*1780*/  @!P1 LDC.64 R34, c[0x0][0x398] ;  /* 0x0000e600ff229b82 */ /* 0x000e220000000a00 */
[----:B------:R-:W-:Y:S01]  /*1790*/  IADD3 R81, PT, PT, R39, R40, RZ ;  /* 0x0000002827517210 */ /* 0x000fe20007ffe0ff */
[----:B------:R-:W-:Y:S01]  /*17a0*/  @!P1 IMAD R24, R11, R28, RZ ;  /* 0x0000001c0b189224 */ /* 0x000fe200078e02ff */
[----:B------:R-:W-:Y:S02]  /*17b0*/  ISETP.GE.U32.AND P4, PT, R64, UR12, PT ;  /* 0x0000000c40007c0c */ /* 0x000fe4000bf86070 */
[----:B------:R-:W-:-:S03]  /*17c0*/  @!P1 MOV R40, R122 ;  /* 0x0000007a00289202 */ /* 0x000fc60000000f00 */
[----:B------:R-:W4:Y:S01]  /*17d0*/  @!P3 LDC.64 R36, c[0x0][0x3f8] ;  /* 0x0000fe00ff24bb82 */ /* 0x000f220000000a00 */
[----:B------:R-:W-:Y:S01]  /*17e0*/  @!P1 MOV R41, R125 ;  /* 0x0000007d00299202 */ /* 0x000fe20000000f00 */
[C---:B------:R-:W-:Y:S01]  /*17f0*/  @!P1 IMAD R79, R66.reuse, R29, R24 ;  /* 0x0000001d424f9224 */ /* 0x040fe200078e0218 */
[----:B------:R-:W-:Y:S01]  /*1800*/  ISETP.GE.AND.EX P4, PT, R13, UR13, PT, P4 ;  /* 0x0000000d0d007c0c */ /* 0x000fe2000bf86340 */
[----:B------:R-:W-:Y:S01]  /*1810*/  @!P1 IMAD.WIDE.U32 R40, R66, R28, R40 ;  /* 0x0000001c42289225 */ /* 0x000fe200078e0028 */
[C---:B------:R-:W-:Y:S02]  /*1820*/  @!P2 IADD3.X R39, PT, PT, R44.reuse, R25, RZ, P0, !PT ;  /* 0x000000192c27a210 */ /* 0x040fe400007fe4ff */
[----:B------:R-:W-:Y:S02]  /*1830*/  CS2R R24, SRZ ;  /* 0x0000000000187805 */ /* 0x000fe4000001ff00 */
[----:B------:R-:W-:Y:S02]  /*1840*/  @!P2 IADD3.X R31, PT, PT, R44, R31, RZ, P6, !PT ;  /* 0x0000001f2c1fa210 */ /* 0x000fe400037fe4ff */
[----:B------:R-:W-:Y:S01]  /*1850*/  @!P1 IADD3 R79, PT, PT, R41, R79, RZ ;  /* 0x0000004f294f9210 */ /* 0x000fe20007ffe0ff */
[----:B------:R-:W5:Y:S01]  /*1860*/  LDC.64 R44, c[0x0][0x3a8] ;  /* 0x0000ea00ff2c7b82 */ /* 0x000f620000000a00 */
[C---:B------:R-:W-:Y:S01]  /*1870*/  @!P1 SHF.L.U32 R41, R40.reuse, 0x1, RZ ;  /* 0x0000000128299819 */ /* 0x040fe200000006ff */
[----:B------:R0:W2:Y:S01]  /*1880*/  @!P2 LDG.E R24, desc[UR8][R38.64] ;  /* 0x000000082618a981 */ /* 0x0000a2000c1e1900 */
[----:B------:R-:W-:-:S02]  /*1890*/  @!P1 SHF.L.U64.HI R78, R40, 0x1, R79 ;  /* 0x00000001284e9819 */ /* 0x000fc4000001024f */
[C---:B-1----:R-:W-:Y:S01]  /*18a0*/  @!P1 IADD3 R40, P0, PT, R41.reuse, R32, RZ ;  /* 0x0000002029289210 */ /* 0x042fe20007f1e0ff */
[----:B------:R1:W2:Y:S02]  /*18b0*/  @!P2 LDG.E R25, desc[UR8][R30.64] ;  /* 0x000000081e19a981 */ /* 0x0002a4000c1e1900 */
[----:B------:R-:W5:Y:S01]  /*18c0*/  @!P4 LDC.64 R28, c[0x0][0x3f8] ;  /* 0x0000fe00ff1ccb82 */ /* 0x000f620000000a00 */
[----:B0-----:R-:W-:Y:S02]  /*18d0*/  @!P1 IADD3 R38, P2, PT, R41, R34, RZ ;  /* 0x0000002229269210 */ /* 0x001fe40007f5e0ff */
[----:B------:R-:W-:Y:S01]  /*18e0*/  @!P1 IADD3.X R41, PT, PT, R78, R33, RZ, P0, !PT ;  /* 0x000000214e299210 */ /* 0x000fe200007fe4ff */
[----:B----4-:R-:W-:Y:S01]  /*18f0*/  @P5 IMAD.WIDE R32, R81, 0x2, R42 ;  /* 0x0000000251205825 */ /* 0x010fe200078e022a */
[----:B------:R-:W-:-:S03]  /*1900*/  @!P3 MOV R42, R122 ;  /* 0x0000007a002ab202 */ /* 0x000fc60000000f00 */
[----:B-1----:R-:W0:Y:S01]  /*1910*/  @!P3 LDC.64 R30, c[0x0][0x3a0] ;  /* 0x0000e800ff1ebb82 */ /* 0x002e220000000a00 */
[----:B------:R-:W-:Y:S01]  /*1920*/  @!P3 MOV R43, R125 ;  /* 0x0000007d002bb202 */ /* 0x000fe20000000f00 */
[-C--:B------:R-:W-:Y:S01]  /*1930*/  @!P3 IMAD R34, R12, R36.reuse, RZ ;  /* 0x000000240c22b224 */ /* 0x080fe200078e02ff */
[----:B------:R-:W4:Y:S03]  /*1940*/  @P5 LDG.E.U16 R89, desc[UR8][R32.64] ;  /* 0x0000000820595981 */ /* 0x000f26000c1e1500 */
[C---:B------:R-:W-:Y:S01]  /*1950*/  @!P3 IMAD R37, R65.reuse, R37, R34 ;  /* 0x000000254125b224 */ /* 0x040fe200078e0222 */
[----:B------:R1:W4:Y:S01]  /*1960*/  @P5 LDG.E.U16 R88, desc[UR8][R32.64+0x2] ;  /* 0x0000020820585981 */ /* 0x000322000c1e1500 */
[----:B------:R-:W-:Y:S01]  /*1970*/  @!P3 IMAD.WIDE.U32 R42, R65, R36, R42 ;  /* 0x00000024412ab225 */ /* 0x000fe200078e002a */
[----:B------:R-:W-:Y:S02]  /*1980*/  @!P1 IADD3.X R39, PT, PT, R78, R35, RZ, P2, !PT ;  /* 0x000000234e279210 */ /* 0x000fe400017fe4ff */
[----:B------:R-:W0:Y:S02]  /*1990*/  @!P4 LDC.64 R34, c[0x0][0x3a0] ;  /* 0x0000e800ff22cb82 */ /* 0x000e240000000a00 */
[----:B------:R-:W-:-:S06]  /*19a0*/  @!P3 IADD3 R43, PT, PT, R43, R37, RZ ;  /* 0x000000252b2bb210 */ /* 0x000fcc0007ffe0ff */
[----:B-1----:R-:W1:Y:S01]  /*19b0*/  @!P3 LDC.64 R32, c[0x0][0x398] ;  /* 0x0000e600ff20bb82 */ /* 0x002e620000000a00 */
[----:B-----5:R-:W-:-:S07]  /*19c0*/  IMAD.WIDE R44, R81, 0x2, R44 ;  /* 0x00000002512c7825 */ /* 0x020fce00078e022c */
[----:B------:R-:W5:Y:S01]  /*19d0*/  @!P4 LDC.64 R36, c[0x0][0x398] ;  /* 0x0000e600ff24cb82 */ /* 0x000f620000000a00 */
[C---:B------:R-:W-:Y:S01]  /*19e0*/  @!P3 SHF.L.U32 R81, R42.reuse, 0x1, RZ ;  /* 0x000000012a51b819 */ /* 0x040fe200000006ff */
[----:B------:R-:W-:Y:S01]  /*19f0*/  @!P4 IMAD R78, R13, R28, RZ ;  /* 0x0000001c0d4ec224 */ /* 0x000fe200078e02ff */
[----:B------:R-:W-:Y:S01]  /*1a00*/  @!P3 SHF.L.U64.HI R82, R42, 0x1, R43 ;  /* 0x000000012a52b819 */ /* 0x000fe2000001022b */
[----:B------:R-:W4:Y:S01]  /*1a10*/  LDG.E.U16 R87, desc[UR8][R44.64+0x2] ;  /* 0x000002082c577981 */ /* 0x000f22000c1e1500 */
[----:B------:R-:W-:Y:S02]  /*1a20*/  @!P4 MOV R42, R122 ;  /* 0x0000007a002ac202 */ /* 0x000fe40000000f00 */
[----:B------:R-:W-:Y:S01]  /*1a30*/  @!P4 MOV R43, R125 ;  /* 0x0000007d002bc202 */ /* 0x000fe20000000f00 */
[C---:B------:R-:W-:Y:S01]  /*1a40*/  @!P4 IMAD R83, R64.reuse, R29, R78 ;  /* 0x0000001d4053c224 */ /* 0x040fe200078e024e */
[----:B------:R-:W-:Y:S02]  /*1a50*/  CS2R R78, SRZ ;  /* 0x00000000004e7805 */ /* 0x000fe4000001ff00 */
[----:B------:R-:W-:Y:S01]  /*1a60*/  MOV R80, RZ ;  /* 0x000000ff00507202 */ /* 0x000fe20000000f00 */
[----:B------:R-:W4:Y:S01]  /*1a70*/  LDG.E.U16 R84, desc[UR8][R44.64] ;  /* 0x000000082c547981 */ /* 0x000f22000c1e1500 */
[----:B------:R-:W-:Y:S01]  /*1a80*/  @!P4 IMAD.WIDE.U32 R28, R64, R28, R42 ;  /* 0x0000001c401cc225 */ /* 0x000fe200078e002a */
[----:B0-----:R-:W-:-:S02]  /*1a90*/  @!P3 IADD3 R30, P0, PT, R81, R30, RZ ;  /* 0x0000001e511eb210 */ /* 0x001fc40007f1e0ff */
[----:B------:R-:W4:Y:S02]  /*1aa0*/  @!P1 LDG.E R78, desc[UR8][R40.64] ;  /* 0x00000008284e9981 */ /* 0x000f24000c1e1900 */
[----:B------:R-:W-:Y:S02]  /*1ab0*/  @!P4 IADD3 R43, PT, PT, R29, R83, RZ ;  /* 0x000000531d2bc210 */ /* 0x000fe40007ffe0ff */
[----:B------:R-:W-:Y:S01]  /*1ac0*/  @!P4 SHF.L.U32 R29, R28, 0x1, RZ ;  /* 0x000000011c1dc819 */ /* 0x000fe200000006ff */
[----:B------:R-:W4:Y:S01]  /*1ad0*/  @!P1 LDG.E R79, desc[UR8][R38.64] ;  /* 0x00000008264f9981 */ /* 0x000f22000c1e1900 */
[----:B------:R-:W-:Y:S02]  /*1ae0*/  @!P3 IADD3.X R31, PT, PT, R82, R31, RZ, P0, !PT ;  /* 0x0000001f521fb210 */ /* 0x000fe400007fe4ff */
[----:B-1----:R-:W-:Y:S02]  /*1af0*/  @!P3 IADD3 R32, P0, PT, R81, R32, RZ ;  /* 0x000000205120b210 */ /* 0x002fe40007f1e0ff */
[----:B------:R-:W-:Y:S01]  /*1b00*/  @!P4 SHF.L.U64.HI R28, R28, 0x1, R43 ;  /* 0x000000011c1cc819 */ /* 0x000fe2000001022b */
[----:B------:R-:W4:Y:S01]  /*1b10*/  @!P3 LDG.E R80, desc[UR8][R30.64] ;  /* 0x000000081e50b981 */ /* 0x000f22000c1e1900 */
[----:B------:R-:W-:-:S02]  /*1b20*/  @!P4 IADD3 R34, P1, PT, R29, R34, RZ ;  /* 0x000000221d22c210 */ /* 0x000fc40007f3e0ff */
[----:B-----5:R-:W-:Y:S02]  /*1b30*/  @!P4 IADD3 R36, P2, PT, R29, R36, RZ ;  /* 0x000000241d24c210 */ /* 0x020fe40007f5e0ff */
[----:B------:R-:W-:Y:S02]  /*1b40*/  @!P3 IADD3.X R33, PT, PT, R82, R33, RZ, P0, !PT ;  /* 0x000000215221b210 */ /* 0x000fe400007fe4ff */
[----:B------:R-:W-:Y:S02]  /*1b50*/  CS2R R82, SRZ ;  /* 0x0000000000527805 */ /* 0x000fe4000001ff00 */
[----:B------:R-:W-:Y:S02]  /*1b60*/  MOV R81, RZ ;  /* 0x000000ff00517202 */ /* 0x000fe40000000f00 */
[C---:B------:R-:W-:Y:S02]  /*1b70*/  @!P4 IADD3.X R35, PT, PT, R28.reuse, R35, RZ, P1, !PT ;  /* 0x000000231c23c210 */ /* 0x040fe40000ffe4ff */
[----:B------:R-:W-:-:S02]  /*1b80*/  @!P4 IADD3.X R37, PT, PT, R28, R37, RZ, P2, !PT ;  /* 0x000000251c25c210 */ /* 0x000fc400017fe4ff */
[----:B------:R-:W5:Y:S04]  /*1b90*/  @!P3 LDG.E R81, desc[UR8][R32.64] ;  /* 0x000000082051b981 */ /* 0x000f68000c1e1900 */
[----:B------:R-:W5:Y:S04]  /*1ba0*/  @!P4 LDG.E R83, desc[UR8][R34.64] ;  /* 0x000000082253c981 */ /* 0x000f68000c1e1900 */
[----:B------:R-:W5:Y:S01]  /*1bb0*/  @!P4 LDG.E R82, desc[UR8][R36.64] ;  /* 0x000000082452c981 */ /* 0x000f62000c1e1900 */
[----:B------:R-:W-:Y:S01]  /*1bc0*/  MOV R119, 0x3f800000 ;  /* 0x3f80000000777802 */ /* 0x000fe20000000f00 */
[----:B------:R-:W-:Y:S01]  /*1bd0*/  UISETP.NE.AND UP0, UPT, UR11, URZ, UPT ;  /* 0x000000ff0b00728c */ /* 0x000fe2000bf05270 */
[----:B------:R-:W-:-:S02]  /*1be0*/  MOV R85, RZ ;  /* 0x000000ff00557202 */ /* 0x000fc40000000f00 */
[----:B------:R-:W-:Y:S02]  /*1bf0*/  MOV R86, RZ ;  /* 0x000000ff00567202 */ /* 0x000fe40000000f00 */
        /* <DEDUP_REMOVED lines=16> */
[----:B---3--:R-:W-:-:S02]  /*1d00*/  PRMT R101, R16, 0x7632, R101 ;  /* 0x0000763210657816 */ /* 0x008fc40000000065 */
[----:B------:R-:W-:Y:S01]  /*1d10*/  PRMT R102, R17, 0x7632, R102 ;  /* 0x0000763211667816 */ /* 0x000fe20000000066 */
[----:B--2---:R-:W-:-:S05]  /*1d20*/  FFMA.FTZ R27, -R26, R26, R27 ;  /* 0x0000001a1a1b7223 */ /* 0x004fca000001011b */
[----:B------:R-:W-:-:S13]  /*1d30*/  FSETP.GTU.FTZ.AND P0, PT, R27, RZ, PT ;  /* 0x000000ff1b00720b */ /* 0x000fda0003f1c000 */
[----:B------:R-:W0:Y:S01]  /*1d40*/  @P0 LDC R28, c[0x0][0x3c0] ;  /* 0x0000f000ff1c0b82 */ /* 0x000e220000000800 */
[----:B------:R-:W-:Y:S02]  /*1d50*/  PRMT R99, R18, 0x7632, R99 ;  /* 0x0000763212637816 */ /* 0x000fe40000000063 */
[----:B------:R-:W-:Y:S02]  /*1d60*/  PRMT R100, R19, 0x7632, R100 ;  /* 0x0000763213647816 */ /* 0x000fe40000000064 */
[----:B------:R-:W-:Y:S02]  /*1d70*/  PRMT R97, R20, 0x7632, R97 ;  /* 0x0000763214617816 */ /* 0x000fe40000000061 */
[----:B------:R-:W-:Y:S01]  /*1d80*/  PRMT R98, R21, 0x7632, R98 ;  /* 0x0000763215627816 */ /* 0x000fe20000000062 */
[----:B0-----:R-:W-:-:S04]  /*1d90*/  @P0 FADD.FTZ R28, R27, R28 ;  /* 0x0000001c1b1c0221 */ /* 0x001fc80000010000 */
[----:B------:R0:W1:Y:S01]  /*1da0*/  @P0 MUFU.RSQ R119, R28 ;  /* 0x0000001c00770308 */ /* 0x0000620000001400 */
[----:B------:R-:W-:Y:S02]  /*1db0*/  PRMT R95, R22, 0x7632, R95 ;  /* 0x00007632165f7816 */ /* 0x000fe4000000005f */
[----:B------:R-:W-:Y:S02]  /*1dc0*/  PRMT R96, R23, 0x7632, R96 ;  /* 0x0000763217607816 */ /* 0x000fe40000000060 */
[----:B------:R-:W-:Y:S02]  /*1dd0*/  PRMT R93, R24, 0x7632, R93 ;  /* 0x00007632185d7816 */ /* 0x000fe4000000005d */
[----:B------:R-:W-:Y:S02]  /*1de0*/  PRMT R94, R25, 0x7632, R94 ;  /* 0x00007632195e7816 */ /* 0x000fe4000000005e */
[----:B----4-:R-:W-:Y:S02]  /*1df0*/  @P5 SHF.L.U32 R85, R89, 0x10, RZ ;  /* 0x0000001059555819 */ /* 0x010fe400000006ff */
[----:B------:R-:W-:-:S02]  /*1e00*/  @P5 SHF.L.U32 R86, R88, 0x10, RZ ;  /* 0x0000001058565819 */ /* 0x000fc400000006ff */
[----:B------:R-:W-:Y:S02]  /*1e10*/  SHF.L.U32 R27, R87, 0x10, RZ ;  /* 0x00000010571b7819 */ /* 0x000fe400000006ff */
[----:B------:R-:W-:Y:S02]  /*1e20*/  SHF.L.U32 R84, R84, 0x10, RZ ;  /* 0x0000001054547819 */ /* 0x000fe400000006ff */
[----:B------:R-:W-:Y:S02]  /*1e30*/  PRMT R91, R78, 0x7632, R91 ;  /* 0x000076324e5b7816 */ /* 0x000fe4000000005b */
[----:B------:R-:W-:Y:S02]  /*1e40*/  PRMT R92, R79, 0x7632, R92 ;  /* 0x000076324f5c7816 */ /* 0x000fe4000000005c */
[----:B------:R-:W-:Y:S02]  /*1e50*/  PRMT R89, R80, 0x7632, R89 ;  /* 0x0000763250597816 */ /* 0x000fe40000000059 */
[----:B-----5:R-:W-:-:S02]  /*1e60*/  PRMT R90, R81, 0x7632, R90 ;  /* 0x00007632515a7816 */ /* 0x020fc4000000005a */
[----:B------:R-:W-:Y:S02]  /*1e70*/  PRMT R87, R83, 0x7632, R87 ;  /* 0x0000763253577816 */ /* 0x000fe40000000057 */
[----:B------:R-:W-:Y:S01]  /*1e80*/  PRMT R88, R82, 0x7632, R88 ;  /* 0x0000763252587816 */ /* 0x000fe20000000058 */
[----:B01----:R-:W-:Y:S06]  /*1e90*/  BRA.U UP0, `(.L_x_337) ;  /* 0x0000001100847547 */ /* 0x003fec000b800000 */
[----:B------:R-:W-:Y:S02]  /*1ea0*/  SHF.L.U32 R31, R59, 0x10, RZ ;  /* 0x000000103b1f7819 */ /* 0x000fe400000006ff */
[----:B------:R-:W-:Y:S02]  /*1eb0*/  SHF.L.U32 R33, R117, 0x10, RZ ;  /* 0x0000001075217819 */ /* 0x000fe400000006ff */
[----:B------:R-:W-:Y:S01]  /*1ec0*/  SHF.L.U32 R29, R58, 0x10, RZ ;  /* 0x000000103a1d7819 */ /* 0x000fe200000006ff */
[C---:B------:R-:W-:Y:S01]  /*1ed0*/  FADD.FTZ R30, -R26.reuse, R31 ;  /* 0x0000001f1a1e7221 */ /* 0x040fe20000010100 */
[----:B------:R-:W-:Y:S01]  /*1ee0*/  SHF.L.U32 R35, R57, 0x10, RZ ;  /* 0x0000001039237819 */ /* 0x000fe200000006ff */
[----:B------:R-:W-:Y:S01]  /*1ef0*/  FADD.FTZ R32, -R26, R33 ;  /* 0x000000211a207221 */ /* 0x000fe20000010100 */
[----:B------:R-:W-:Y:S01]  /*1f00*/  SHF.L.U32 R28, R118, 0x10, RZ ;  /* 0x00000010761c7819 */ /* 0x000fe200000006ff */
[----:B------:R-:W-:Y:S01]  /*1f10*/  FMUL.FTZ R33, R84, R29 ;  /* 0x0000001d54217220 */ /* 0x000fe20000410000 */
        /* <DEDUP_REMOVED lines=23> */
[C---:B------:R-:W-:Y:S01]  /*2090*/  FADD.FTZ R28, R34.reuse, R35 ;  /* 0x00000023221c7221 */ /* 0x040fe20000010000 */
        /* <DEDUP_REMOVED lines=225> */
[----:B------:R-:W-:Y:S01]  /*2eb0*/  SHF.L.U32 R31, R89, 0x10, RZ ;  /* 0x00000010591f7819 */ /* 0x000fe200000006ff */
[----:B------:R-:W-:Y:S01]  /*2ec0*/  FFMA.FTZ R32, R35, R34, R32 ;  /* 0x0000002223207223 */ /* 0x000fe20000010020 */
[----:B------:R-:W-:-:S03]  /*2ed0*/  FMUL.FTZ R35, R84, R35 ;  /* 0x0000002354237220 */ /* 0x000fc60000410000 */
[----:B------:R-:W-:Y:S01]  /*2ee0*/  FADD.FTZ R36, -R26, R31 ;  /* 0x0000001f1a247221 */ /* 0x000fe20000010100 */
[----:B------:R-:W-:Y:S01]  /*2ef0*/  FFMA.FTZ R37, R34, R35, R33 ;  /* 0x0000002322257223 */ /* 0x000fe20000010021 */
[----:B------:R-:W-:Y:S01]  /*2f00*/  SHF.L.U32 R34, R90, 0x10, RZ ;  /* 0x000000105a227819 */ /* 0x000fe200000006ff */
[----:B------:R-:W-:Y:S01]  /*2f10*/  FADD.FTZ R38, R38, R35 ;  /* 0x0000002326267221 */ /* 0x000fe20000010000 */
[----:B------:R-:W-:Y:S01]  /*2f20*/  SHF.L.U32 R35, R83, 0x10, RZ ;  /* 0x0000001053237819 */ /* 0x000fe200000006ff */
[----:B------:R-:W-:Y:S02]  /*2f30*/  FMUL.FTZ R36, R36, R119 ;  /* 0x0000007724247220 */ /* 0x000fe40000410000 */
[----:B------:R-:W-:Y:S01]  /*2f40*/  FMUL.FTZ R33, R27, R34 ;  /* 0x000000221b217220 */ /* 0x000fe20000410000 */
[----:B------:R-:W-:Y:S01]  /*2f50*/  FADD.FTZ R31, R28, R34 ;  /* 0x000000221c1f7221 */ /* 0x000fe20000010000 */
[----:B------:R-:W-:Y:S01]  /*2f60*/  FADD.FTZ R28, -R26, R35 ;  /* 0x000000231a1c7221 */ /* 0x000fe20000010100 */
[----:B------:R-:W-:Y:S01]  /*2f70*/  SHF.L.U32 R35, R82, 0x10, RZ ;  /* 0x0000001052237819 */ /* 0x000fe200000006ff */
[----:B------:R-:W-:Y:S01]  /*2f80*/  FFMA.FTZ R37, R36, R33, R37 ;  /* 0x0000002124257223 */ /* 0x000fe20000010025 */
[----:B------:R-:W-:Y:S01]  /*2f90*/  FADD.FTZ R38, R33, R38 ;  /* 0x0000002621267221 */ /* 0x000fe20000010000 */
[----:B------:R-:W-:Y:S01]  /*2fa0*/  SHF.L.U32 R33, R87, 0x10, RZ ;  /* 0x0000001057217819 */ /* 0x000fe200000006ff */
[----:B------:R-:W-:Y:S01]  /*2fb0*/  FFMA.FTZ R29, R34, R36, R29 ;  /* 0x00000024221d7223 */ /* 0x000fe2000001001d */
[----:B------:R-:W-:Y:S01]  /*2fc0*/  FMUL.FTZ R39, R84, R35 ;  /* 0x0000002354277220 */ /* 0x000fe20000410000 */
[----:B------:R-:W-:Y:S01]  /*2fd0*/  FMUL.FTZ R40, R28, R119 ;  /* 0x000000771c287220 */ /* 0x000fe20000410000 */
[----:B------:R-:W-:Y:S01]  /*2fe0*/  SHF.L.U32 R36, R88, 0x10, RZ ;  /* 0x0000001058247819 */ /* 0x000fe200000006ff */
[----:B------:R-:W-:Y:S01]  /*2ff0*/  FADD.FTZ R28, -R26, R33 ;  /* 0x000000211a1c7221 */ /* 0x000fe20000010100 */
[----:B------:R-:W-:Y:S01]  /*3000*/  FADD.FTZ R41, R38, R39 ;  /* 0x0000002726297221 */ /* 0x000fe20000010000 */
[----:B------:R-:W-:Y:S01]  /*3010*/  FFMA.FTZ R38, R40, R39, R37 ;  /* 0x0000002728267223 */ /* 0x000fe20000010025 */
[----:B------:R-:W-:Y:S01]  /*3020*/  FADD.FTZ R30, R30, R35 ;  /* 0x000000231e1e7221 */ /* 0x000fe20000010000 */
[----:B------:R-:W-:Y:S01]  /*3030*/  FMUL.FTZ R37, R28, R119 ;  /* 0x000000771c257220 */ /* 0x000fe20000410000 */
[----:B------:R-:W-:Y:S01]  /*3040*/  FMUL.FTZ R28, R27, R36 ;  /* 0x000000241b1c7220 */ /* 0x000fe20000410000 */
[----:B------:R-:W-:-:S02]  /*3050*/  FADD.FTZ R31, R31, R36 ;  /* 0x000000241f1f7221 */ /* 0x000fc40000010000 */
[----:B------:R-:W-:Y:S01]  /*3060*/  FFMA.FTZ R29, R36, R37, R29 ;  /* 0x00000025241d7223 */ /* 0x000fe2000001001d */
[----:B------:R-:W-:Y:S01]  /*3070*/  FADD.FTZ R34, R28, R41 ;  /* 0x000000291c227221 */ /* 0x000fe20000010000 */
[----:B------:R-:W-:Y:S01]  /*3080*/  FFMA.FTZ R33, R37, R28, R38 ;  /* 0x0000001c25217223 */ /* 0x000fe20000010026 */
[----:B------:R-:W-:Y:S01]  /*3090*/  FFMA.FTZ R28, R35, R40, R32 ;  /* 0x00000028231c7223 */ /* 0x000fe20000010020 */
[----:B------:R-:W-:Y:S06]  /*30a0*/  BRA `(.L_x_338) ;  /* 0x0000002400007947 */ /* 0x000fec0003800000 */
.L_x_337:
[----:B------:R-:W-:Y:S02]  /*30b0*/  SHF.L.U32 R29, R59, 0x10, RZ ;  /* 0x000000103b1d7819 */ /* 0x000fe400000006ff */
[----:B------:R-:W-:Y:S02]  /*30c0*/  SHF.L.U32 R31, R117, 0x10, RZ ;  /* 0x00000010751f7819 */ /* 0x000fe400000006ff */
[----:B------:R-:W-:Y:S01]  /*30d0*/  SHF.L.U32 R33, R57, 0x10, RZ ;  /* 0x0000001039217819 */ /* 0x000fe200000006ff */
[----:B------:R-:W-:Y:S01]  /*30e0*/  FADD.FTZ R28, -R26, R29 ;  /* 0x0000001d1a1c7221 */ /* 0x000fe20000010100 */
[----:B------:R-:W-:-:S03]  /*30f0*/  SHF.L.U32 R42, R58, 0x10, RZ ;  /* 0x000000103a2a7819 */ /* 0x000fc600000006ff */
[----:B------:R-:W-:Y:S01]  /*3100*/  FMUL.FTZ R29, R28, R119 ;  /* 0x000000771c1d7220 */ /* 0x000fe20000410000 */
[C---:B------:R-:W-:Y:S01]  /*3110*/  FADD.FTZ R28, -R26.reuse, R31 ;  /* 0x0000001f1a1c7221 */ /* 0x040fe20000010100 */
[----:B------:R-:W-:Y:S01]  /*3120*/  FADD.FTZ R30, -R26, R33 ;  /* 0x000000211a1e7221 */ /* 0x000fe20000010100 */
[----:B------:R-:W-:Y:S01]  /*3130*/  SHF.L.U32 R33, R115, 0x10, RZ ;  /* 0x0000001073217819 */ /* 0x000fe200000006ff */
[--C-:B------:R-:W-:Y:S01]  /*3140*/  FFMA.FTZ R36, R84, R29, R85.reuse ;  /* 0x0000001d54247223 */ /* 0x100fe20000010055 */
[-C--:B------:R-:W-:Y:S01]  /*3150*/  FMUL.FTZ R28, R28, R119.reuse ;  /* 0x000000771c1c7220 */ /* 0x080fe20000410000 */
[----:B------:R-:W-:Y:S02]  /*3160*/  FMUL.FTZ R30, R30, R119 ;  /* 0x000000771e1e7220 */ /* 0x000fe40000410000 */
[----:B------:R-:W-:Y:S01]  /*3170*/  FMUL.FTZ R31, R36, -1.4426950216293334961 ;  /* 0xbfb8aa3b241f7820 */ /* 0x000fe20000410000 */
[----:B------:R-:W-:Y:S01]  /*3180*/  FFMA.FTZ R34, R27, R28, R86 ;  /* 0x0000001c1b227223 */ /* 0x000fe20000010056 */
[----:B------:R-:W-:Y:S01]  /*3190*/  FFMA.FTZ R32, R84, R30, R85 ;  /* 0x0000001e54207223 */ /* 0x000fe20000010055 */
[----:B------:R-:W-:-:S02]  /*31a0*/  FADD.FTZ R40, -R26, R33 ;  /* 0x000000211a287221 */ /* 0x000fc40000010100 */
[----:B------:R-:W-:Y:S01]  /*31b0*/  FMUL.FTZ R35, R34, -1.4426950216293334961 ;  /* 0xbfb8aa3b22237820 */ /* 0x000fe20000410000 */
[----:B------:R-:W0:Y:S01]  /*31c0*/  MUFU.EX2 R31, R31 ;  /* 0x0000001f001f7308 */ /* 0x000e220000000800 */
[----:B------:R-:W-:Y:S01]  /*31d0*/  FMUL.FTZ R38, R32, -1.4426950216293334961 ;  /* 0xbfb8aa3b20267820 */ /* 0x000fe20000410000 */
[----:B------:R-:W-:-:S03]  /*31e0*/  FMUL.FTZ R33, R40, R119 ;  /* 0x0000007728217220 */ /* 0x000fc60000410000 */
        /* <DEDUP_REMOVED lines=11> */
[----:B------:R-:W-:Y:S01]  /*32a0*/  FMUL.FTZ R39, R42, R39 ;  /* 0x000000272a277220 */ /* 0x000fe20000410000 */
[----:B------:R-:W-:-:S02]  /*32b0*/  SHF.L.U32 R42, R118, 0x10, RZ ;  /* 0x00000010762a7819 */ /* 0x000fc400000006ff */
[----:B------:R-:W-:Y:S02]  /*32c0*/  FFMA.FTZ R38, R36, R41, 1 ;  /* 0x3f80000024267423 */ /* 0x000fe40000010029 */
[----:B------:R-:W0:Y:S01]  /*32d0*/  MUFU.RCP R36, R40 ;  /* 0x0000002800247308 */ /* 0x000e220000001000 */
[----:B-1----:R-:W-:-:S04]  /*32e0*/  FADD.FTZ R41, -R37, 1 ;  /* 0x3f80000025297421 */ /* 0x002fc80000010100 */
[----:B------:R-:W-:Y:S01]  /*32f0*/  FFMA.FTZ R41, R34, R41, 1 ;  /* 0x3f80000022297423 */ /* 0x000fe20000010029 */
[----:B--2---:R-:W-:Y:S01]  /*3300*/  FADD.FTZ R43, R35, 1 ;  /* 0x3f800000232b7421 */ /* 0x004fe20000010000 */
[----:B------:R-:W-:Y:S01]  /*3310*/  FMUL.FTZ R34, R42, R37 ;  /* 0x000000252a227220 */ /* 0x000fe20000410000 */
[----:B------:R-:W-:Y:S01]  /*3320*/  SHF.L.U32 R35, R55, 0x10, RZ ;  /* 0x0000001037237819 */ /* 0x000fe200000006ff */
[----:B------:R-:W-:Y:S02]  /*3330*/  FMUL.FTZ R37, R39, R38 ;  /* 0x0000002627257220 */ /* 0x000fe40000410000 */
[----:B------:R-:W-:Y:S01]  /*3340*/  FMUL.FTZ R39, R34, R41 ;  /* 0x0000002922277220 */ /* 0x000fe20000410000 */
[----:B------:R-:W1:Y:S01]  /*3350*/  MUFU.RCP R43, R43 ;  /* 0x0000002b002b7308 */ /* 0x000e620000001000 */
[----:B------:R-:W-:Y:S01]  /*3360*/  FADD.FTZ R34, -R26, R35 ;  /* 0x000000231a227221 */ /* 0x000fe20000010100 */
[----:B------:R-:W-:Y:S01]  /*3370*/  SHF.L.U32 R35, R56, 0x10, RZ ;  /* 0x0000001038237819 */ /* 0x000fe200000006ff */
[----:B------:R-:W-:-:S02]  /*3380*/  FMUL.FTZ R45, R27, R39 ;  /* 0x000000271b2d7220 */ /* 0x000fc40000410000 */
[----:B------:R-:W-:Y:S01]  /*3390*/  FMUL.FTZ R34, R34, R119 ;  /* 0x0000007722227220 */ /* 0x000fe20000410000 */
[----:B0-----:R-:W-:Y:S01]  /*33a0*/  FADD.FTZ R41, -R36, 1 ;  /* 0x3f80000024297421 */ /* 0x001fe20000010100 */
[----:B------:R-:W-:Y:S02]  /*33b0*/  FMUL.FTZ R36, R35, R36 ;  /* 0x0000002423247220 */ /* 0x000fe40000410000 */
[----:B------:R-:W-:Y:S01]  /*33c0*/  FFMA.FTZ R35, R84, R34, R85 ;  /* 0x0000002254237223 */ /* 0x000fe20000010055 */
[----:B------:R-:W-:Y:S01]  /*33d0*/  FFMA.FTZ R41, R32, R41, 1 ;  /* 0x3f80000020297423 */ /* 0x000fe20000010029 */
[----:B------:R-:W-:Y:S02]  /*33e0*/  SHF.L.U32 R32, R116, 0x10, RZ ;  /* 0x0000001074207819 */ /* 0x000fe400000006ff */
[----:B------:R-:W-:Y:S01]  /*33f0*/  FMUL.FTZ R42, R35, -1.4426950216293334961 ;  /* 0xbfb8aa3b232a7820 */ /* 0x000fe20000410000 */
[----:B------:R-:W-:Y:S01]  /*3400*/  FMUL.FTZ R41, R36, R41 ;  /* 0x0000002924297220 */ /* 0x000fe20000410000 */
[----:B-1----:R-:W-:-:S04]  /*3410*/  FADD.FTZ R38, -R43, 1 ;  /* 0x3f8000002b267421 */ /* 0x002fc80000010100 */
[----:B------:R-:W0:Y:S01]  /*3420*/  MUFU.EX2 R42, R42 ;  /* 0x0000002a002a7308 */ /* 0x000e220000000800 */
[----:B------:R-:W-:Y:S01]  /*3430*/  FMUL.FTZ R43, R32, R43 ;  /* 0x0000002b202b7220 */ /* 0x000fe20000410000 */
[----:B------:R-:W-:Y:S01]  /*3440*/  FFMA.FTZ R38, R31, R38, 1 ;  /* 0x3f8000001f267423 */ /* 0x000fe20000010026 */
[----:B------:R-:W-:-:S03]  /*3450*/  SHF.L.U32 R31, R113, 0x10, RZ ;  /* 0x00000010711f7819 */ /* 0x000fc600000006ff */
[----:B------:R-:W-:Y:S01]  /*3460*/  FMUL.FTZ R36, R43, R38 ;  /* 0x000000262b247220 */ /* 0x000fe20000410000 */
[----:B------:R-:W-:Y:S01]  /*3470*/  SHF.L.U32 R43, R54, 0x10, RZ ;  /* 0x00000010362b7819 */ /* 0x000fe200000006ff */
[----:B------:R-:W-:-:S04]  /*3480*/  FADD.FTZ R32, -R26, R31 ;  /* 0x0000001f1a207221 */ /* 0x000fc80000010100 */
[----:B------:R-:W-:Y:S01]  /*3490*/  FMUL.FTZ R31, R32, R119 ;  /* 0x00000077201f7220 */ /* 0x000fe20000410000 */
[----:B0-----:R-:W-:-:S03]  /*34a0*/  FADD.FTZ R40, R42, 1 ;  /* 0x3f8000002a287421 */ /* 0x001fc60000010000 */
[----:B------:R-:W-:-:S03]  /*34b0*/  FFMA.FTZ R32, R27, R31, R86 ;  /* 0x0000001f1b207223 */ /* 0x000fc60000010056 */
[----:B------:R-:W0:Y:S01]  /*34c0*/  MUFU.RCP R40, R40 ;  /* 0x0000002800287308 */ /* 0x000e220000001000 */
[----:B------:R-:W-:-:S07]  /*34d0*/  FMUL.FTZ R42, R32, -1.4426950216293334961 ;  /* 0xbfb8aa3b202a7820 */ /* 0x000fce0000410000 */
[----:B------:R-:W1:Y:S01]  /*34e0*/  MUFU.EX2 R42, R42 ;  /* 0x0000002a002a7308 */ /* 0x000e620000000800 */
[----:B0-----:R-:W-:-:S04]  /*34f0*/  FADD.FTZ R38, -R40, 1 ;  /* 0x3f80000028267421 */ /* 0x001fc80000010100 */
[----:B------:R-:W-:Y:S01]  /*3500*/  FFMA.FTZ R44, R35, R38, 1 ;  /* 0x3f800000232c7423 */ /* 0x000fe20000010026 */
[----:B-1----:R-:W-:Y:S01]  /*3510*/  FADD.FTZ R38, R42, 1 ;  /* 0x3f8000002a267421 */ /* 0x002fe20000010000 */
[----:B------:R-:W-:Y:S01]  /*3520*/  FMUL.FTZ R35, R43, R40 ;  /* 0x000000282b237220 */ /* 0x000fe20000410000 */
[----:B------:R-:W-:-:S03]  /*3530*/  FMUL.FTZ R40, R84, R37 ;  /* 0x0000002554287220 */ /* 0x000fc60000410000 */
[----:B------:R-:W-:Y:S01]  /*3540*/  FMUL.FTZ R35, R35, R44 ;  /* 0x0000002c23237220 */ /* 0x000fe20000410000 */
[----:B------:R-:W0:Y:S01]  /*3550*/  MUFU.RCP R38, R38 ;  /* 0x0000002600267308 */ /* 0x000e220000001000 */
[C---:B------:R-:W-:Y:S01]  /*3560*/  FFMA.FTZ R43, R29.reuse, R40, RZ ;  /* 0x000000281d2b7223 */ /* 0x040fe200000100ff */
[----:B------:R-:W-:Y:S01]  /*3570*/  FADD.FTZ R40, RZ, R40 ;  /* 0x00000028ff287221 */ /* 0x000fe20000010000 */
[----:B------:R-:W-:Y:S01]  /*3580*/  FFMA.FTZ R29, R29, R37, RZ ;  /* 0x000000251d1d7223 */ /* 0x000fe200000100ff */
[----:B------:R-:W-:Y:S01]  /*3590*/  FMUL.FTZ R44, R84, R41 ;  /* 0x00000029542c7220 */ /* 0x000fe20000410000 */
[----:B------:R-:W-:Y:S01]  /*35a0*/  FFMA.FTZ R43, R28, R45, R43 ;  /* 0x0000002d1c2b7223 */ /* 0x000fe2000001002b */
[----:B------:R-:W-:Y:S01]  /*35b0*/  FADD.FTZ R40, R45, R40 ;  /* 0x000000282d287221 */ /* 0x000fe20000010000 */
[----:B------:R-:W-:-:S05]  /*35c0*/  SHF.L.U32 R45, R114, 0x10, RZ ;  /* 0x00000010722d7819 */ /* 0x000fca00000006ff */
[----:B0-----:R-:W-:Y:S01]  /*35d0*/  FMUL.FTZ R42, R45, R38 ;  /* 0x000000262d2a7220 */ /* 0x001fe20000410000 */
[----:B------:R-:W-:Y:S01]  /*35e0*/  FADD.FTZ R45, -R38, 1 ;  /* 0x3f800000262d7421 */ /* 0x000fe20000010100 */
[----:B------:R-:W-:Y:S01]  /*35f0*/  FADD.FTZ R38, RZ, R37 ;  /* 0x00000025ff267221 */ /* 0x000fe20000010000 */
[----:B------:R-:W-:Y:S02]  /*3600*/  FFMA.FTZ R37, R30, R41, R29 ;  /* 0x000000291e257223 */ /* 0x000fe4000001001d */
[----:B------:R-:W-:Y:S01]  /*3610*/  FFMA.FTZ R45, R32, R45, 1 ;  /* 0x3f800000202d7423 */ /* 0x000fe2000001002d */
[----:B------:R-:W-:Y:S01]  /*3620*/  FADD.FTZ R38, R38, R41 ;  /* 0x0000002926267221 */ /* 0x000fe20000010000 */
[----:B------:R-:W-:Y:S01]  /*3630*/  FADD.FTZ R41, R40, R44 ;  /* 0x0000002c28297221 */ /* 0x000fe20000010000 */
[----:B------:R-:W-:Y:S01]  /*3640*/  SHF.L.U32 R40, R52, 0x10, RZ ;  /* 0x0000001034287819 */ /* 0x000fe200000006ff */
[----:B------:R-:W-:Y:S01]  /*3650*/  FMUL.FTZ R32, R42, R45 ;  /* 0x0000002d2a207220 */ /* 0x000fe20000410000 */
[----:B------:R-:W-:-:S05]  /*3660*/  SHF.L.U32 R45, R53, 0x10, RZ ;  /* 0x00000010352d7819 */ /* 0x000fca00000006ff */
[----:B------:R-:W-:-:S04]  /*3670*/  FADD.FTZ R42, -R26, R45 ;  /* 0x0000002d1a2a7221 */ /* 0x000fc80000010100 */
[----:B------:R-:W-:Y:S01]  /*3680*/  FMUL.FTZ R29, R42, R119 ;  /* 0x000000772a1d7220 */ /* 0x000fe20000410000 */
[----:B------:R-:W-:-:S03]  /*3690*/  FFMA.FTZ R42, R30, R44, R43 ;  /* 0x0000002c1e2a7223 */ /* 0x000fc6000001002b */
        /* <DEDUP_REMOVED lines=12> */
[----:B------:R-:W-:Y:S01]  /*3760*/  SHF.L.U32 R121, R111, 0x10, RZ ;  /* 0x000000106f797819 */ /* 0x000fe200000006ff */
[----:B------:R-:W-:Y:S01]  /*3770*/  FFMA.FTZ R40, R28, R39, RZ ;  /* 0x000000271c287223 */ /* 0x000fe200000100ff */
[----:B------:R-:W-:Y:S01]  /*3780*/  FADD.FTZ R39, RZ, R39 ;  /* 0x00000027ff277221 */ /* 0x000fe20000010000 */
[----:B------:R-:W-:-:S02]  /*3790*/  SHF.L.U32 R41, R112, 0x10, RZ ;  /* 0x0000001070297819 */ /* 0x000fc400000006ff */
[----:B------:R-:W-:Y:S01]  /*37a0*/  FADD.FTZ R28, -R26, R121 ;  /* 0x000000791a1c7221 */ /* 0x000fe20000010100 */
[----:B------:R-:W-:Y:S01]  /*37b0*/  FFMA.FTZ R40, R33, R36, R40 ;  /* 0x0000002421287223 */ /* 0x000fe20000010028 */
[----:B------:R-:W-:Y:S02]  /*37c0*/  FADD.FTZ R39, R39, R36 ;  /* 0x0000002427277221 */ /* 0x000fe40000010000 */
[----:B------:R-:W-:-:S04]  /*37d0*/  FMUL.FTZ R28, R28, R119 ;  /* 0x000000771c1c7220 */ /* 0x000fc80000410000 */
[----:B------:R-:W-:-:S04]  /*37e0*/  FFMA.FTZ R33, R27, R28, R86 ;  /* 0x0000001c1b217223 */ /* 0x000fc80000010056 */
[----:B------:R-:W-:-:S06]  /*37f0*/  FMUL.FTZ R36, R33, -1.4426950216293334961 ;  /* 0xbfb8aa3b21247820 */ /* 0x000fcc0000410000 */
[----:B------:R-:W0:Y:S02]  /*3800*/  MUFU.EX2 R36, R36 ;  /* 0x0000002400247308 */ /* 0x000e240000000800 */
[----:B0-----:R-:W-:Y:S01]  /*3810*/  FADD.FTZ R44, R36, 1 ;  /* 0x3f800000242c7421 */ /* 0x001fe20000010000 */
[----:B------:R-:W-:-:S04]  /*3820*/  FFMA.FTZ R36, R34, R35, R37 ;  /* 0x0000002322247223 */ /* 0x000fc80000010025 */
[----:B------:R-:W-:Y:S01]  /*3830*/  FFMA.FTZ R36, R29, R30, R36 ;  /* 0x0000001e1d247223 */ /* 0x000fe20000010024 */
[----:B------:R-:W0:Y:S02]  /*3840*/  MUFU.RCP R44, R44 ;  /* 0x0000002c002c7308 */ /* 0x000e240000001000 */
[----:B0-----:R-:W-:Y:S01]  /*3850*/  FADD.FTZ R45, -R44, 1 ;  /* 0x3f8000002c2d7421 */ /* 0x001fe20000010100 */
[----:B------:R-:W-:-:S03]  /*3860*/  FMUL.FTZ R41, R41, R44 ;  /* 0x0000002c29297220 */ /* 0x000fc60000410000 */
[----:B------:R-:W-:-:S04]  /*3870*/  FFMA.FTZ R33, R33, R45, 1 ;  /* 0x3f80000021217423 */ /* 0x000fc8000001002d */
[----:B------:R-:W-:Y:S01]  /*3880*/  FMUL.FTZ R33, R41, R33 ;  /* 0x0000002129217220 */ /* 0x000fe20000410000 */
[----:B------:R-:W-:-:S05]  /*3890*/  SHF.L.U32 R41, R51, 0x10, RZ ;  /* 0x0000001033297819 */ /* 0x000fca00000006ff */
[----:B------:R-:W-:Y:S01]  /*38a0*/  FADD.FTZ R45, -R26, R41 ;  /* 0x000000291a2d7221 */ /* 0x000fe20000010100 */
[----:B------:R-:W-:Y:S01]  /*38b0*/  FADD.FTZ R41, R38, R35 ;  /* 0x0000002326297221 */ /* 0x000fe20000010000 */
[----:B------:R-:W-:Y:S02]  /*38c0*/  FMUL.FTZ R38, R84, R35 ;  /* 0x0000002354267220 */ /* 0x000fe40000410000 */
[----:B------:R-:W-:Y:S01]  /*38d0*/  FMUL.FTZ R35, R45, R119 ;  /* 0x000000772d237220 */ /* 0x000fe20000410000 */
[----:B------:R-:W-:Y:S01]  /*38e0*/  FADD.FTZ R41, R41, R30 ;  /* 0x0000001e29297221 */ /* 0x000fe20000010000 */
[----:B------:R-:W-:Y:S01]  /*38f0*/  FFMA.FTZ R44, R34, R38, R43 ;  /* 0x00000026222c7223 */ /* 0x000fe2000001002b */
[----:B------:R-:W-:Y:S01]  /*3900*/  FADD.FTZ R42, R42, R38 ;  /* 0x000000262a2a7221 */ /* 0x000fe20000010000 */
[----:B------:R-:W-:Y:S01]  /*3910*/  FFMA.FTZ R34, R84, R35, R85 ;  /* 0x0000002354227223 */ /* 0x000fe20000010055 */
[----:B------:R-:W-:-:S03]  /*3920*/  SHF.L.U32 R38, R50, 0x10, RZ ;  /* 0x0000001032267819 */ /* 0x000fc600000006ff */
        /* <DEDUP_REMOVED lines=10> */
[----:B------:R-:W-:Y:S01]  /*39d0*/  SHF.L.U32 R45, R109, 0x10, RZ ;  /* 0x000000106d2d7819 */ /* 0x000fe200000006ff */
[----:B------:R-:W-:Y:S01]  /*39e0*/  FADD.FTZ R38, R39, R32 ;  /* 0x0000002027267221 */ /* 0x000fe20000010000 */
[----:B------:R-:W-:-:S03]  /*39f0*/  FMUL.FTZ R39, R27, R32 ;  /* 0x000000201b277220 */ /* 0x000fc60000410000 */
[----:B------:R-:W-:Y:S01]  /*3a00*/  FADD.FTZ R45, -R26, R45 ;  /* 0x0000002d1a2d7221 */ /* 0x000fe20000010100 */
[----:B------:R-:W-:Y:S01]  /*3a10*/  FFMA.FTZ R44, R31, R39, R44 ;  /* 0x000000271f2c7223 */ /* 0x000fe2000001002c */
[----:B------:R-:W-:Y:S01]  /*3a20*/  FADD.FTZ R42, R39, R42 ;  /* 0x0000002a272a7221 */ /* 0x000fe20000010000 */
[----:B------:R-:W-:Y:S01]  /*3a30*/  SHF.L.U32 R39, R110, 0x10, RZ ;  /* 0x000000106e277819 */ /* 0x000fe200000006ff */
[----:B------:R-:W-:Y:S01]  /*3a40*/  FMUL.FTZ R32, R45, R119 ;  /* 0x000000772d207220 */ /* 0x000fe20000410000 */
[----:B------:R-:W-:-:S03]  /*3a50*/  FADD.FTZ R38, R38, R33 ;  /* 0x0000002126267221 */ /* 0x000fc60000010000 */
        /* <DEDUP_REMOVED lines=11> */
[----:B------:R-:W-:-:S05]  /*3b10*/  SHF.L.U32 R39, R49, 0x10, RZ ;  /* 0x0000001031277819 */ /* 0x000fca00000006ff */
[----:B------:R-:W-:-:S04]  /*3b20*/  FADD.FTZ R39, -R26, R39 ;  /* 0x000000271a277221 */ /* 0x000fc80000010100 */
[----:B------:R-:W-:Y:S01]  /*3b30*/  FMUL.FTZ R30, R39, R119 ;  /* 0x00000077271e7220 */ /* 0x000fe20000410000 */
[----:B------:R-:W-:Y:S01]  /*3b40*/  FFMA.FTZ R39, R29, R43, R44 ;  /* 0x0000002b1d277223 */ /* 0x000fe2000001002c */
[----:B------:R-:W-:Y:S02]  /*3b50*/  SHF.L.U32 R43, R48, 0x10, RZ ;  /* 0x00000010302b7819 */ /* 0x000fe400000006ff */
[----:B------:R-:W-:-:S04]  /*3b60*/  FFMA.FTZ R29, R84, R30, R85 ;  /* 0x0000001e541d7223 */ /* 0x000fc80000010055 */
[----:B------:R-:W-:-:S06]  /*3b70*/  FMUL.FTZ R40, R29, -1.4426950216293334961 ;  /* 0xbfb8aa3b1d287820 */ /* 0x000fcc0000410000 */
[----:B------:R-:W0:Y:S02]  /*3b80*/  MUFU.EX2 R40, R40 ;  /* 0x0000002800287308 */ /* 0x000e240000000800 */
[----:B0-----:R-:W-:Y:S01]  /*3b90*/  FADD.FTZ R44, R40, 1 ;  /* 0x3f800000282c7421 */ /* 0x001fe20000010000 */
[----:B------:R-:W-:-:S04]  /*3ba0*/  FMUL.FTZ R40, R27, R33 ;  /* 0x000000211b287220 */ /* 0x000fc80000410000 */
[----:B------:R-:W-:Y:S01]  /*3bb0*/  FADD.FTZ R42, R40, R42 ;  /* 0x0000002a282a7221 */ /* 0x000fe20000010000 */
[----:B------:R-:W0:Y:S02]  /*3bc0*/  MUFU.RCP R44, R44 ;  /* 0x0000002c002c7308 */ /* 0x000e240000001000 */
[----:B0-----:R-:W-:Y:S01]  /*3bd0*/  FADD.FTZ R45, -R44, 1 ;  /* 0x3f8000002c2d7421 */ /* 0x001fe20000010100 */
[----:B------:R-:W-:Y:S01]  /*3be0*/  FMUL.FTZ R43, R43, R44 ;  /* 0x0000002c2b2b7220 */ /* 0x000fe20000410000 */
[----:B------:R-:W-:Y:S01]  /*3bf0*/  FFMA.FTZ R44, R28, R40, R39 ;  /* 0x000000281c2c7223 */ /* 0x000fe20000010027 */
[----:B------:R-:W-:Y:S01]  /*3c00*/  SHF.L.U32 R40, R108, 0x10, RZ ;  /* 0x000000106c287819 */ /* 0x000fe200000006ff */
[----:B------:R-:W-:-:S04]  /*3c10*/  FFMA.FTZ R29, R29, R45, 1 ;  /* 0x3f8000001d1d7423 */ /* 0x000fc8000001002d */
[----:B------:R-:W-:Y:S01]  /*3c20*/  FMUL.FTZ R29, R43, R29 ;  /* 0x0000001d2b1d7220 */ /* 0x000fe20000410000 */
[----:B------:R-:W-:-:S05]  /*3c30*/  SHF.L.U32 R43, R107, 0x10, RZ ;  /* 0x000000106b2b7819 */ /* 0x000fca00000006ff */
[----:B------:R-:W-:-:S04]  /*3c40*/  FADD.FTZ R43, -R26, R43 ;  /* 0x0000002b1a2b7221 */ /* 0x000fc80000010100 */
        /* <DEDUP_REMOVED lines=37> */
[----:B------:R-:W-:Y:S01]  /*3ea0*/  SHF.L.U32 R45, R106, 0x10, RZ ;  /* 0x000000106a2d7819 */ /* 0x000fe200000006ff */
[----:B------:R-:W-:Y:S01]  /*3eb0*/  FFMA.FTZ R43, R32, R38, R43 ;  /* 0x00000026202b7223 */ /* 0x000fe2000001002b */
[----:B------:R-:W-:Y:S01]  /*3ec0*/  FADD.FTZ R42, R38, R42 ;  /* 0x0000002a262a7221 */ /* 0x000fe20000010000 */
[----:B------:R-:W-:Y:S01]  /*3ed0*/  FFMA.FTZ R32, R27, R31, R86 ;  /* 0x0000001f1b207223 */ /* 0x000fe20000010056 */
[----:B------:R-:W-:-:S03]  /*3ee0*/  FADD.FTZ R41, R41, R28 ;  /* 0x0000001c29297221 */ /* 0x000fc60000010000 */
[----:B------:R-:W-:-:S06]  /*3ef0*/  FMUL.FTZ R37, R32, -1.4426950216293334961 ;  /* 0xbfb8aa3b20257820 */ /* 0x000fcc0000410000 */
[----:B------:R-:W0:Y:S02]  /*3f00*/  MUFU.EX2 R37, R37 ;  /* 0x0000002500257308 */ /* 0x000e240000000800 */
[----:B0-----:R-:W-:-:S06]  /*3f10*/  FADD.FTZ R44, R37, 1 ;  /* 0x3f800000252c7421 */ /* 0x001fcc0000010000 */
[----:B------:R-:W0:Y:S02]  /*3f20*/  MUFU.RCP R44, R44 ;  /* 0x0000002c002c7308 */ /* 0x000e240000001000 */
[----:B0-----:R-:W-:Y:S01]  /*3f30*/  FMUL.FTZ R38, R45, R44 ;  /* 0x0000002c2d267220 */ /* 0x001fe20000410000 */
[----:B------:R-:W-:Y:S01]  /*3f40*/  FADD.FTZ R45, -R44, 1 ;  /* 0x3f8000002c2d7421 */ /* 0x000fe20000010100 */
[----:B------:R-:W-:-:S03]  /*3f50*/  FMUL.FTZ R44, R84, R29 ;  /* 0x0000001d542c7220 */ /* 0x000fc60000410000 */
[----:B------:R-:W-:Y:S01]  /*3f60*/  FFMA.FTZ R45, R32, R45, 1 ;  /* 0x3f800000202d7423 */ /* 0x000fe2000001002d */
[----:B------:R-:W-:-:S03]  /*3f70*/  FADD.FTZ R42, R42, R44 ;  /* 0x0000002c2a2a7221 */ /* 0x000fc60000010000 */
        /* <DEDUP_REMOVED lines=107> */
[----:B------:R-:W-:Y:S01]  /*4630*/  SHF.L.U32 R45, R20, 0x10, RZ ;  /* 0x00000010142d7819 */ /* 0x000fe200000006ff */
[----:B------:R-:W-:Y:S01]  /*4640*/  FADD.FTZ R36, R37, R34 ;  /* 0x0000002225247221 */ /* 0x000fe20000010000 */
[----:B------:R-:W-:-:S03]  /*4650*/  FFMA.FTZ R37, R35, R34, R38 ;  /* 0x0000002223257223 */ /* 0x000fc60000010026 */
[----:B------:R-:W-:Y:S01]  /*4660*/  FADD.FTZ R45, -R26, R45 ;  /* 0x0000002d1a2d7221 */ /* 0x000fe20000010100 */
[----:B------:R-:W-:Y:S01]  /*4670*/  FADD.FTZ R36, R36, R29 ;  /* 0x0000001d24247221 */ /* 0x000fe20000010000 */
[----:B------:R-:W-:Y:S02]  /*4680*/  FFMA.FTZ R37, R30, R29, R37 ;  /* 0x0000001d1e257223 */ /* 0x000fe40000010025 */
        /* <DEDUP_REMOVED lines=67> */
[----:B------:R-:W-:Y:S01]  /*4ac0*/  FADD.FTZ R45, -R26, R39 ;  /* 0x000000271a2d7221 */ /* 0x000fe20000010100 */
[----:B------:R-:W-:Y:S01]  /*4ad0*/  FADD.FTZ R39, R36, R35 ;  /* 0x0000002324277221 */ /* 0x000fe20000010000 */
[----:B------:R-:W-:Y:S02]  /*4ae0*/  FFMA.FTZ R36, R34, R35, R37 ;  /* 0x0000002322247223 */ /* 0x000fe40000010025 */
[----:B------:R-:W-:Y:S01]  /*4af0*/  FMUL.FTZ R35, R45, R119 ;  /* 0x000000772d237220 */ /* 0x000fe20000410000 */
[----:B------:R-:W-:Y:S01]  /*4b00*/  FADD.FTZ R39, R39, R30 ;  /* 0x0000001e27277221 */ /* 0x000fe20000010000 */
[----:B------:R-:W-:Y:S02]  /*4b10*/  FFMA.FTZ R36, R29, R30, R36 ;  /* 0x0000001e1d247223 */ /* 0x000fe40000010024 */
        /* <DEDUP_REMOVED lines=76> */
[----:B------:R-:W-:-:S05]  /*4fe0*/  FFMA.FTZ R36, R32, R31, R37 ;  /* 0x0000001f20247223 */ /* 0x000fca0000010025 */
        /* <DEDUP_REMOVED lines=24> */
[----:B------:R-:W-:-:S04]  /*5170*/  FMUL.FTZ R40, R84, R29 ;  /* 0x0000001d54287220 */ /* 0x000fc80000410000 */
        /* <DEDUP_REMOVED lines=14> */
[----:B------:R-:W-:Y:S02]  /*5260*/  SHF.L.U32 R43, R88, 0x10, RZ ;  /* 0x00000010582b7819 */ /* 0x000fe400000006ff */
[----:B------:R-:W-:-:S04]  /*5270*/  FFMA.FTZ R45, R30, R45, 1 ;  /* 0x3f8000001e2d7423 */ /* 0x000fc8000001002d */
[----:B------:R-:W-:Y:S01]  /*5280*/  FMUL.FTZ R30, R40, R45 ;  /* 0x0000002d281e7220 */ /* 0x000fe20000410000 */
[----:B------:R-:W-:Y:S01]  /*5290*/  SHF.L.U32 R45, R87, 0x10, RZ ;  /* 0x00000010572d7819 */ /* 0x000fe200000006ff */
[C---:B------:R-:W-:Y:S01]  /*52a0*/  FFMA.FTZ R40, R33.reuse, R28, R36 ;  /* 0x0000001c21287223 */ /* 0x040fe20000010024 */
[----:B------:R-:W-:-:S03]  /*52b0*/  FFMA.FTZ R33, R33, R37, R44 ;  /* 0x0000002521217223 */ /* 0x000fc6000001002c */
        /* <DEDUP_REMOVED lines=10> */
[----:B------:R-:W-:Y:S01]  /*5360*/  FADD.FTZ R37, R38, R35 ;  /* 0x0000002326257221 */ /* 0x000fe20000010000 */
[-C--:B------:R-:W-:Y:S01]  /*5370*/  FMUL.FTZ R38, R84, R35.reuse ;  /* 0x0000002354267220 */ /* 0x080fe20000410000 */
[C---:B------:R-:W-:Y:S01]  /*5380*/  FFMA.FTZ R28, R34.reuse, R35, R39 ;  /* 0x00000023221c7223 */ /* 0x040fe20000010027 */
[----:B------:R-:W-:Y:S01]  /*5390*/  FMUL.FTZ R35, R43, R121 ;  /* 0x000000792b237220 */ /* 0x000fe20000410000 */
[----:B------:R-:W-:Y:S01]  /*53a0*/  FFMA.FTZ R39, R31, R32, R40 ;  /* 0x000000201f277223 */ /* 0x000fe20000010028 */
[----:B------:R-:W-:Y:S01]  /*53b0*/  FFMA.FTZ R33, R34, R38, R33 ;  /* 0x0000002622217223 */ /* 0x000fe20000010021 */
[----:B------:R-:W-:Y:S01]  /*53c0*/  FADD.FTZ R43, R42, R38 ;  /* 0x000000262a2b7221 */ /* 0x000fe20000010000 */
[----:B------:R-:W-:Y:S01]  /*53d0*/  FMUL.FTZ R34, R27, R32 ;  /* 0x000000201b227220 */ /* 0x000fe20000410000 */
[----:B------:R-:W-:Y:S01]  /*53e0*/  FADD.FTZ R38, R41, R32 ;  /* 0x0000002029267221 */ /* 0x000fe20000010000 */
[----:B------:R-:W-:-:S02]  /*53f0*/  FFMA.FTZ R28, R29, R30, R28 ;  /* 0x0000001e1d1c7223 */ /* 0x000fc4000001001c */
[----:B------:R-:W-:Y:S01]  /*5400*/  FFMA.FTZ R32, R31, R34, R33 ;  /* 0x000000221f207223 */ /* 0x000fe20000010021 */
[----:B------:R-:W-:Y:S01]  /*5410*/  FADD.FTZ R43, R34, R43 ;  /* 0x0000002b222b7221 */ /* 0x000fe20000010000 */
[----:B------:R-:W-:Y:S01]  /*5420*/  FMUL.FTZ R34, R84, R30 ;  /* 0x0000001e54227220 */ /* 0x000fe20000410000 */
[-C--:B------:R-:W-:Y:S01]  /*5430*/  FMUL.FTZ R31, R27, R35.reuse ;  /* 0x000000231b1f7220 */ /* 0x080fe20000410000 */
[----:B------:R-:W-:Y:S02]  /*5440*/  FADD.FTZ R30, R37, R30 ;  /* 0x0000001e251e7221 */ /* 0x000fe40000010000 */
[----:B------:R-:W-:Y:S01]  /*5450*/  FFMA.FTZ R33, R29, R34, R32 ;  /* 0x000000221d217223 */ /* 0x000fe20000010020 */
[----:B------:R-:W-:Y:S01]  /*5460*/  FADD.FTZ R34, R43, R34 ;  /* 0x000000222b227221 */ /* 0x000fe20000010000 */
[C---:B------:R-:W-:Y:S02]  /*5470*/  FFMA.FTZ R29, R36.reuse, R35, R39 ;  /* 0x00000023241d7223 */ /* 0x040fe40000010027 */
[----:B------:R-:W-:Y:S01]  /*5480*/  FFMA.FTZ R33, R36, R31, R33 ;  /* 0x0000001f24217223 */ /* 0x000fe20000010021 */
[----:B------:R-:W-:Y:S01]  /*5490*/  FADD.FTZ R34, R31, R34 ;  /* 0x000000221f227221 */ /* 0x000fe20000010000 */
[----:B------:R-:W-:-:S07]  /*54a0*/  FADD.FTZ R31, R38, R35 ;  /* 0x00000023261f7221 */ /* 0x000fce0000010000 */
.L_x_338:
[----:B------:R-:W-:Y:S01]  /*54b0*/  MOV R35, R33 ;  /* 0x0000002100237202 */ /* 0x000fe20000000f00 */
[----:B------:R-:W-:Y:S01]  /*54c0*/  STS.128 [R75], R28 ;  /* 0x0000001c4b007388 */ /* 0x000fe20000000c00 */
[C---:B------:R-:W-:Y:S01]  /*54d0*/  ISETP.GT.AND P0, PT, R5.reuse, 0x1e, PT ;  /* 0x0000001e0500780c */ /* 0x040fe20003f04270 */
[----:B------:R-:W-:Y:S01]  /*54e0*/  BSSY.RECONVERGENT B0, `(.L_x_339) ;  /* 0x0000021000007945 */ /* 0x000fe20003800200 */
[C---:B------:R-:W-:Y:S01]  /*54f0*/  ISETP.GT.AND P3, PT, R5.reuse, 0xf, PT ;  /* 0x0000000f0500780c */ /* 0x040fe20003f64270 */
[----:B------:R-:W0:Y:S01]  /*5500*/  SHFL.DOWN PT, R32, R35, 0x1, 0x1f ;  /* 0x08201f0023207f89 */ /* 0x000e2200000e0000 */
[----:B------:R-:W-:Y:S02]  /*5510*/  ISETP.GT.AND P2, PT, R5, 0x17, PT ;  /* 0x000000170500780c */ /* 0x000fe40003f44270 */
[C---:B------:R-:W-:Y:S01]  /*5520*/  ISETP.NE.AND P1, PT, R2.reuse, RZ, PT ;  /* 0x000000ff0200720c */ /* 0x040fe20003f25270 */
[----:B------:R-:W1:Y:S01]  /*5530*/  SHFL.DOWN PT, R33, R34, 0x1, 0x1f ;  /* 0x08201f0022217f89 */ /* 0x000e6200000e0000 */
        /* <DEDUP_REMOVED lines=27> */
.L_x_340:
[----:B------:R-:W-:Y:S05]  /*56f0*/  BSYNC.RECONVERGENT B0 ;  /* 0x0000000000007941 */ /* 0x000fea0003800200 */
.L_x_339:
        /* <DEDUP_REMOVED lines=21> */
.L_x_342:
[----:B------:R-:W-:Y:S05]  /*5850*/  BSYNC.RECONVERGENT B0 ;  /* 0x0000000000007941 */ /* 0x000fea0003800200 */
.L_x_341:
        /* <DEDUP_REMOVED lines=158> */
.L_x_344:
[----:B------:R-:W-:Y:S05]  /*6240*/  BSYNC.RECONVERGENT B0 ;  /* 0x0000000000007941 */ /* 0x000fea0003800200 */
.L_x_343:
[----:B------:R-:W-:Y:S04]  /*6250*/  BSSY.RECONVERGENT B0, `(.L_x_345) ;  /* 0x000001d000007945 */ /* 0x000fe80003800200 */
[----:B------:R-:W-:Y:S05]  /*6260*/  @P4 BRA `(.L_x_346) ;  /* 0x00000000006c4947 */ /* 0x000fea0003800000 */
[----:B------:R-:W1:Y:S08]  /*6270*/  LDC.64 R32, c[0x0][0x3f8] ;  /* 0x0000fe00ff207b82 */ /* 0x000e700000000a00 */
[----:B------:R-:W4:Y:S01]  /*6280*/  LDC.64 R40, c[0x0][0x3d8] ;  /* 0x0000f600ff287b82 */ /* 0x000f220000000a00 */
[----:B-12---:R-:W-:Y:S01]  /*6290*/  IMAD.WIDE.U32 R34, R32, 0x3, RZ ;  /* 0x0000000320227825 */ /* 0x006fe200078e00ff */
[----:B------:R-:W-:-:S02]  /*62a0*/  LEA R37, R33, R33, 0x1 ;  /* 0x0000002121257211 */ /* 0x000fc400078e08ff */
[----:B------:R-:W-:Y:S02]  /*62b0*/  LEA.HI R39, P2, R33, R32, RZ, 0x1 ;  /* 0x0000002021277211 */ /* 0x000fe400078508ff */
[----:B------:R-:W-:Y:S01]  /*62c0*/  IADD3 R35, PT, PT, R35, R37, RZ ;  /* 0x0000002523237210 */ /* 0x000fe20007ffe0ff */
[----:B------:R-:W-:Y:S01]  /*62d0*/  IMAD R37, R120, 0x7, R2 ;  /* 0x0000000778257824 */ /* 0x000fe200078e0202 */
[----:B------:R-:W-:Y:S02]  /*62e0*/  IADD3.X R36, PT, PT, RZ, R33, RZ, P2, !PT ;  /* 0x00000021ff247210 */ /* 0x000fe400017fe4ff */
[----:B------:R-:W-:Y:S01]  /*62f0*/  LEA.HI R34, P3, R35, R34, RZ, 0x1 ;  /* 0x0000002223227211 */ /* 0x000fe200078708ff */
[----:B----4-:R-:W-:Y:S01]  /*6300*/  IMAD.WIDE R40, R37, 0x4, R40 ;  /* 0x0000000425287825 */ /* 0x010fe200078e0228 */
        /* <DEDUP_REMOVED lines=17> */
.L_x_346:
[----:B------:R-:W-:Y:S05]  /*6420*/  BSYNC.RECONVERGENT B0 ;  /* 0x0000000000007941 */ /* 0x000fea0003800200 */
.L_x_345:
        /* <DEDUP_REMOVED lines=10> */
[----:B------:R-:W-:Y:S01]  /*64d0*/  LOP3.LUT P0, R32, R61, 0x2, RZ, 0xc0, !PT ;  /* 0x000000023d207812 */ /* 0x000fe2000780c0ff */
[----:B------:R-:W-:Y:S01]  /*64e0*/  IMAD R33, R3, UR10, R0 ;  /* 0x0000000a03217c24 */ /* 0x000fe2000f8e0200 */
[----:B------:R-:W-:Y:S02]  /*64f0*/  IADD3 R31, PT, PT, R31, R0, RZ ;  /* 0x000000001f1f7210 */ /* 0x000fe40007ffe0ff */
[----:B-1----:R-:W-:-:S04]  /*6500*/  SEL R35, R4, RZ, !P0 ;  /* 0x000000ff04237207 */ /* 0x002fc80004000000 */
        /* <DEDUP_REMOVED lines=10> */
.L_x_349:
[----:B----4-:R-:W4:Y:S04]  /*65b0*/  LDG.E.STRONG.GPU R30, desc[UR8][R28.64] ;  /* 0x000000081c1e7981 */ /* 0x010f28000c1ef900 */
[----:B----4-:R-:W-:Y:S01]  /*65c0*/  CCTL.IVALL ;  /* 0x00000000ff00798f */ /* 0x010fe20002000000 */
[----:B------:R-:W-:Y:S05]  /*65d0*/  YIELD ;  /* 0x0000000000007946 */ /* 0x000fea0003800000 */
[----:B------:R-:W-:-:S13]  /*65e0*/  ISETP.NE.AND P0, PT, R30, R35, PT ;  /* 0x000000231e00720c */ /* 0x000fda0003f05270 */
[----:B------:R-:W-:Y:S05]  /*65f0*/  @P0 BRA `(.L_x_349) ;  /* 0xfffffffc00ec0947 */ /* 0x000fea000383ffff */
.L_x_348:
[----:B------:R-:W-:Y:S05]  /*6600*/  WARPSYNC.ALL ;  /* 0x0000000000007948 */ /* 0x000fea0003800000 */
[----:B------:R-:W-:Y:S01]  /*6610*/  BAR.SYNC.DEFER_BLOCKING 0x0 ;  /* 0x0000000000007b1d */ /* 0x000fe20000010000 */
[----:B------:R-:W-:-:S05]  /*6620*/  HFMA2 R36, -RZ, RZ, 0, 0 ;  /* 0x00000000ff247431 */ /* 0x000fca00000001ff */
[----:B------:R-:W-:Y:S05]  /*6630*/  @!P2 BRA `(.L_x_350) ;  /* 0x00000004001ca947 */ /* 0x000fea0003800000 */
[C-C-:B------:R-:W-:Y:S01]  /*6640*/  IMAD R41, R3.reuse, 0x7, R0.reuse ;  /* 0x0000000703297824 */ /* 0x140fe200078e0200 */
[CC--:B------:R-:W-:Y:S01]  /*6650*/  LEA R39, R3.reuse, R0.reuse, 0x1 ;  /* 0x0000000003277211 */ /* 0x0c0fe200078e08ff */
[C-C-:B------:R-:W-:Y:S01]  /*6660*/  IMAD R40, R3.reuse, 0x6, R0.reuse ;  /* 0x0000000603287824 */ /* 0x140fe200078e0200 */
[----:B------:R-:W-:Y:S01]  /*6670*/  IADD3 R37, PT, PT, R0, R3, RZ ;  /* 0x0000000300257210 */ /* 0x000fe20007ffe0ff */
[----:B------:R-:W-:Y:S01]  /*6680*/  IMAD R38, R3, 0x5, R0 ;  /* 0x0000000503267824 */ /* 0x000fe200078e0200 */
[----:B------:R-:W-:Y:S01]  /*6690*/  MOV R36, RZ ;  /* 0x000000ff00247202 */ /* 0x000fe20000000f00 */
[----:B------:R-:W-:Y:S01]  /*66a0*/  UIADD3 UR6, UPT, UPT, -UR10, URZ, URZ ;  /* 0x000000ff0a067290 */ /* 0x000fe2000fffe1ff */
[----:B-1----:R-:W-:Y:S02]  /*66b0*/  MOV R35, R0 ;  /* 0x0000000000237202 */ /* 0x002fe40000000f00 */
[----:B--2---:R-:W-:Y:S02]  /*66c0*/  MOV R34, R62 ;  /* 0x0000003e00227202 */ /* 0x004fe40000000f00 */
[----:B------:R-:W-:-:S02]  /*66d0*/  MOV R32, R63 ;  /* 0x0000003f00207202 */ /* 0x000fc40000000f00 */
[----:B----4-:R-:W-:-:S07]  /*66e0*/  LOP3.LUT R33, R4, 0x7ffffff8, RZ, 0xc0, !PT ;  /* 0x7ffffff804217812 */ /* 0x010fce00078ec0ff */
.L_x_351:
        /* <DEDUP_REMOVED lines=60> */
.L_x_350:
        /* <DEDUP_REMOVED lines=8> */
[C---:B------:R-:W-:Y:S02]  /*6b30*/  IADD3 R33, PT, PT, R36.reuse, 0x2, RZ ;  /* 0x0000000224217810 */ /* 0x040fe40007ffe0ff */
[----:B------:R-:W-:Y:S02]  /*6b40*/  ISETP.EQ.OR P3, PT, R31, UR10, P1 ;  /* 0x0000000a1f007c0c */ /* 0x000fe40008f62670 */
[----:B------:R-:W-:Y:S02]  /*6b50*/  ISETP.EQ.OR P4, PT, R33, UR10, P1 ;  /* 0x0000000a21007c0c */ /* 0x000fe40008f82670 */
[----:B-1----:R-:W-:-:S03]  /*6b60*/  IADD3 R35, PT, PT, R36, 0x3, RZ ;  /* 0x0000000324237810 */ /* 0x002fc60007ffe0ff */
[----:B------:R-:W-:Y:S01]  /*6b70*/  @!P2 IMAD R29, R36, R3, R0 ;  /* 0x00000003241da224 */ /* 0x000fe200078e0200 */
[----:B------:R-:W-:-:S03]  /*6b80*/  ISETP.EQ.OR P6, PT, R35, UR10, P1 ;  /* 0x0000000a23007c0c */ /* 0x000fc60008fc2670 */
[----:B------:R-:W-:-:S04]  /*6b90*/  @!P2 IMAD.WIDE.U32 R28, R29, 0x8, R42 ;  /* 0x000000081d1ca825 */ /* 0x000fc800078e002a */
[-CC-:B------:R-:W-:Y:S02]  /*6ba0*/  @!P3 IMAD R31, R31, R3.reuse, R0.reuse ;  /* 0x000000031f1fb224 */ /* 0x180fe400078e0200 */
[----:B------:R-:W-:Y:S01]  /*6bb0*/  @!P4 IMAD R33, R33, R3, R0 ;  /* 0x000000032121c224 */ /* 0x000fe200078e0200 */
[----:B------:R-:W0:Y:S01]  /*6bc0*/  @!P2 LDG.E.64 R28, desc[UR8][R28.64] ;  /* 0x000000081c1ca981 */ /* 0x000e22000c1e1b00 */
[----:B------:R-:W-:-:S04]  /*6bd0*/  @!P3 IMAD.WIDE.U32 R30, R31, 0x8, R42 ;  /* 0x000000081f1eb825 */ /* 0x000fc800078e002a */
[----:B------:R-:W-:Y:S02]  /*6be0*/  @!P4 IMAD.WIDE.U32 R32, R33, 0x8, R42 ;  /* 0x000000082120c825 */ /* 0x000fe400078e002a */
[----:B------:R-:W4:Y:S02]  /*6bf0*/  @!P3 LDG.E.64 R30, desc[UR8][R30.64] ;  /* 0x000000081e1eb981 */ /* 0x000f24000c1e1b00 */
[----:B------:R-:W-:Y:S02]  /*6c00*/  @!P6 IMAD R35, R35, R3, R0 ;  /* 0x000000032323e224 */ /* 0x000fe400078e0200 */
[----:B------:R-:W5:Y:S02]  /*6c10*/  @!P4 LDG.E.64 R32, desc[UR8][R32.64] ;  /* 0x000000082020c981 */ /* 0x000f64000c1e1b00 */
[----:B--2---:R-:W-:-:S06]  /*6c20*/  @!P6 IMAD.WIDE.U32 R34, R35, 0x8, R42 ;  /* 0x000000082322e825 */ /* 0x004fcc00078e002a */
[----:B------:R-:W2:Y:S01]  /*6c30*/  @!P6 LDG.E.64 R34, desc[UR8][R34.64] ;  /* 0x000000082222e981 */ /* 0x000ea2000c1e1b00 */
[----:B------:R-:W-:Y:S01]  /*6c40*/  IADD3 R36, PT, PT, R36, 0x4, RZ ;  /* 0x0000000424247810 */ /* 0x000fe20007ffe0ff */
[----:B0--3--:R-:W-:Y:S01]  /*6c50*/  @!P2 FADD.FTZ R44, R44, R28 ;  /* 0x0000001c2c2ca221 */ /* 0x009fe20000010000 */
[----:B------:R-:W-:-:S03]  /*6c60*/  @!P2 FADD.FTZ R45, R45, R29 ;  /* 0x0000001d2d2da221 */ /* 0x000fc60000010000 */
[----:B----4-:R-:W-:Y:S01]  /*6c70*/  @!P3 FADD.FTZ R44, R44, R30 ;  /* 0x0000001e2c2cb221 */ /* 0x010fe20000010000 */
[----:B------:R-:W-:-:S03]  /*6c80*/  @!P3 FADD.FTZ R45, R45, R31 ;  /* 0x0000001f2d2db221 */ /* 0x000fc60000010000 */
[----:B-----5:R-:W-:Y:S01]  /*6c90*/  @!P4 FADD.FTZ R44, R44, R32 ;  /* 0x000000202c2cc221 */ /* 0x020fe20000010000 */
[----:B------:R-:W-:-:S03]  /*6ca0*/  @!P4 FADD.FTZ R45, R45, R33 ;  /* 0x000000212d2dc221 */ /* 0x000fc60000010000 */
[----:B--2---:R-:W-:Y:S01]  /*6cb0*/  @!P6 FADD.FTZ R44, R44, R34 ;  /* 0x000000222c2ce221 */ /* 0x004fe20000010000 */
[----:B------:R-:W-:-:S07]  /*6cc0*/  @!P6 FADD.FTZ R45, R45, R35 ;  /* 0x000000232d2de221 */ /* 0x000fce0000010000 */
.L_x_352:
[----:B------:R-:W-:Y:S05]  /*6cd0*/  @!P0 BRA `(.L_x_347) ;  /* 0x00000000006c8947 */ /* 0x000fea0003800000 */
[----:B------:R-:W-:Y:S02]  /*6ce0*/  ISETP.NE.AND P0, PT, R37, 0x1, PT ;  /* 0x000000012500780c */ /* 0x000fe40003f05270 */
[----:B------:R-:W-:-:S11]  /*6cf0*/  LOP3.LUT R32, R4, 0x1, RZ, 0xc0, !PT ;  /* 0x0000000104207812 */ /* 0x000fd600078ec0ff */
        /* <DEDUP_REMOVED lines=15> */
.L_x_353:
        /* <DEDUP_REMOVED lines=9> */
.L_x_354:
[----:B------:R-:W-:Y:S05]  /*6e80*/  BSYNC.RECONVERGENT B0 ;  /* 0x0000000000007941 */ /* 0x000fea0003800200 */
.L_x_347:
[----:B------:R-:W5:Y:S01]  /*6e90*/  S2UR UR7, SR_CgaCtaId ;  /* 0x00000000000779c3 */ /* 0x000f620000008800 */
[----:B------:R-:W-:Y:S01]  /*6ea0*/  UMOV UR6, 0x400 ;  /* 0x0000040000067882 */ /* 0x000fe20000000000 */
[----:B------:R-:W0:Y:S01]  /*6eb0*/  LDCU.64 UR12, c[0x0][0x400] ;  /* 0x00008000ff0c77ac */ /* 0x000e220008000a00 */
[----:B------:R-:W-:Y:S02]  /*6ec0*/  SHF.L.U32 R59, R59, 0x10, RZ ;  /* 0x000000103b3b7819 */ /* 0x000fe400000006ff */
[----:B------:R-:W-:Y:S02]  /*6ed0*/  SHF.L.U32 R117, R117, 0x10, RZ ;  /* 0x0000001075757819 */ /* 0x000fe400000006ff */
[----:B----4-:R-:W-:Y:S01]  /*6ee0*/  SHF.R.S32.HI R30, RZ, 0x1f, R77 ;  /* 0x0000001fff1e7819 */ /* 0x010fe2000001144d */
[----:B--2---:R-:W-:Y:S01]  /*6ef0*/  FADD.FTZ R34, -R26, R59 ;  /* 0x0000003b1a227221 */ /* 0x004fe20000010100 */
        /* <DEDUP_REMOVED lines=8> */
[----:B------:R-:W0:Y:S01]  /*6f80*/  LDS.64 R28, [UR6+0x48] ;  /* 0x00004806ff1c7984 */ /* 0x000e220008000a00 */
        /* <DEDUP_REMOVED lines=25> */
.L_x_355:
[----:B------:R-:W-:Y:S01]  /*7120*/  FFMA.FTZ R28, R32, R40, R33 ;  /* 0x00000028201c7223 */ /* 0x000fe20000010021 */
[----:B------:R-:W-:Y:S01]  /*7130*/  BSSY.RECONVERGENT B0, `(.L_x_356) ;  /* 0x0000014000007945 */ /* 0x000fe20003800200 */
[----:B------:R-:W-:Y:S01]  /*7140*/  FFMA.FTZ R58, R84, R58, -R29 ;  /* 0x0000003a543a7223 */ /* 0x000fe2000001081d */
[----:B------:R-:W-:Y:S01]  /*7150*/  IADD3 R37, PT, PT, R77, 0x20, RZ ;  /* 0x000000204d257810 */ /* 0x000fe20007ffe0ff */
[----:B------:R-:W-:Y:S01]  /*7160*/  FFMA.FTZ R34, R27, R118, -R28 ;  /* 0x000000761b227223 */ /* 0x000fe2000001081c */
[----:B-1----:R-:W-:Y:S01]  /*7170*/  IADD3 R35, PT, PT, R77, 0x40, RZ ;  /* 0x000000404d237810 */ /* 0x002fe20007ffe0ff */
        /* <DEDUP_REMOVED lines=15> */
.L_x_357:
[----:B------:R-:W-:Y:S05]  /*7270*/  BSYNC.RECONVERGENT B0 ;  /* 0x0000000000007941 */ /* 0x000fea0003800200 */
.L_x_356:
[----:B------:R-:W-:Y:S02]  /*7280*/  SHF.L.U32 R57, R57, 0x10, RZ ;  /* 0x0000001039397819 */ /* 0x000fe400000006ff */
[----:B------:R-:W-:Y:S02]  /*7290*/  SHF.L.U32 R115, R115, 0x10, RZ ;  /* 0x0000001073737819 */ /* 0x000fe400000006ff */
[----:B------:R-:W-:Y:S01]  /*72a0*/  ISETP.GE.U32.AND P0, PT, R37, UR12, PT ;  /* 0x0000000c25007c0c */ /* 0x000fe2000bf06070 */
[----:B0-----:R-:W-:Y:S01]  /*72b0*/  FADD.FTZ R30, -R26, R57 ;  /* 0x000000391a1e7221 */ /* 0x001fe20000010100 */
[----:B------:R-:W-:Y:S02]  /*72c0*/  ISETP.GE.U32.AND P1, PT, R35, UR12, PT ;  /* 0x0000000c23007c0c */ /* 0x000fe4000bf26070 */
[----:B------:R-:W-:Y:S01]  /*72d0*/  SHF.R.S32.HI R28, RZ, 0x1f, R37 ;  /* 0x0000001fff1c7819 */ /* 0x000fe20000011425 */
[-C--:B------:R-:W-:Y:S01]  /*72e0*/  FMUL.FTZ R36, R30, R119.reuse ;  /* 0x000000771e247220 */ /* 0x080fe20000410000 */
[----:B------:R-:W-:Y:S01]  /*72f0*/  SHF.R.S32.HI R34, RZ, 0x1f, R35 ;  /* 0x0000001fff227819 */ /* 0x000fe20000011423 */
[----:B------:R-:W-:Y:S01]  /*7300*/  FADD.FTZ R30, -R26, R115 ;  /* 0x000000731a1e7221 */ /* 0x000fe20000010100 */
[----:B------:R-:W-:Y:S01]  /*7310*/  ISETP.GE.AND.EX P0, PT, R28, UR13, PT, P0 ;  /* 0x0000000d1c007c0c */ /* 0x000fe2000bf06300 */
[----:B------:R-:W-:Y:S01]  /*7320*/  FFMA.FTZ R31, R32, R36, R33 ;  /* 0x00000024201f7223 */ /* 0x000fe20000010021 */
[----:B------:R-:W-:Y:S01]  /*7330*/  ISETP.GE.AND.EX P1, PT, R34, UR13, PT, P1 ;  /* 0x0000000d22007c0c */ /* 0x000fe2000bf26310 */
[----:B---3--:R-:W-:Y:S01]  /*7340*/  FMUL.FTZ R44, R30, R119 ;  /* 0x000000771e2c7220 */ /* 0x008fe20000410000 */
        /* <DEDUP_REMOVED lines=22> */
.L_x_358:
        /* <DEDUP_REMOVED lines=21> */
.L_x_360:
[----:B------:R-:W-:Y:S05]  /*7600*/  BSYNC.RECONVERGENT B0 ;  /* 0x0000000000007941 */ /* 0x000fea0003800200 */
.L_x_359:
[-C--:B------:R-:W-:Y:S01]  /*7610*/  FMUL.FTZ R40, R40, R119.reuse ;  /* 0x0000007728287220 */ /* 0x080fe20000410000 */
[----:B------:R-:W-:Y:S01]  /*7620*/  FADD.FTZ R28, -R26, R113 ;  /* 0x000000711a1c7221 */ /* 0x000fe20000010100 */
[----:B0-----:R-:W-:Y:S02]  /*7630*/  SHF.L.U32 R29, R54, 0x10, RZ ;  /* 0x00000010361d7819 */ /* 0x001fe400000006ff */
        /* <DEDUP_REMOVED lines=22> */
.L_x_361:
        /* <DEDUP_REMOVED lines=21> */
.L_x_363:
[----:B------:R-:W-:Y:S05]  /*78f0*/  BSYNC.RECONVERGENT B0 ;  /* 0x0000000000007941 */ /* 0x000fea0003800200 */
.L_x_362:
[----:B------:R-:W-:Y:S01]  /*7900*/  SHF.L.U32 R45, R49, 0x10, RZ ;  /* 0x00000010312d7819 */ /* 0x000fe200000006ff */
[----:B------:R-:W-:Y:S01]  /*7910*/  FADD.FTZ R53, -R26, R53 ;  /* 0x000000351a357221 */ /* 0x000fe20000010100 */
[----:B------:R-:W-:Y:S01]  /*7920*/  SHF.L.U32 R39, R14, 0x10, RZ ;  /* 0x000000100e277819 */ /* 0x000fe200000006ff */
[----:B------:R-:W-:Y:S01]  /*7930*/  FADD.FTZ R111, -R26, R111 ;  /* 0x0000006f1a6f7221 */ /* 0x000fe20000010100 */
[----:B------:R-:W-:Y:S01]  /*7940*/  SHF.L.U32 R43, R16, 0x10, RZ ;  /* 0x00000010102b7819 */ /* 0x000fe200000006ff */
[-C--:B------:R-:W-:Y:S01]  /*7950*/  FMUL.FTZ R53, R53, R119.reuse ;  /* 0x0000007735357220 */ /* 0x080fe20000410000 */
[----:B------:R-:W-:Y:S01]  /*7960*/  SHF.L.U32 R49, R18, 0x10, RZ ;  /* 0x0000001012317819 */ /* 0x000fe200000006ff */
[C---:B------:R-:W-:Y:S01]  /*7970*/  FADD.FTZ R114, -R26.reuse, R39 ;  /* 0x000000271a727221 */ /* 0x040fe20000010100 */
[C---:B0-----:R-:W-:Y:S01]  /*7980*/  IADD3 R31, PT, PT, R77.reuse, 0x60, RZ ;  /* 0x000000604d1f7810 */ /* 0x041fe20007ffe0ff */
[C---:B------:R-:W-:Y:S01]  /*7990*/  FADD.FTZ R16, -R26.reuse, R43 ;  /* 0x0000002b1a107221 */ /* 0x040fe20000010100 */
[C---:B------:R-:W-:Y:S01]  /*79a0*/  IADD3 R41, PT, PT, R77.reuse, 0x80, RZ ;  /* 0x000000804d297810 */ /* 0x040fe20007ffe0ff */
[C---:B------:R-:W-:Y:S01]  /*79b0*/  FADD.FTZ R18, -R26.reuse, R49 ;  /* 0x000000311a127221 */ /* 0x040fe20000010100 */
[----:B------:R-:W-:Y:S01]  /*79c0*/  IADD3 R37, PT, PT, R77, 0xa0, RZ ;  /* 0x000000a04d257810 */ /* 0x000fe20007ffe0ff */
[----:B------:R-:W-:Y:S01]  /*79d0*/  FMUL.FTZ R111, R111, R119 ;  /* 0x000000776f6f7220 */ /* 0x000fe20000410000 */
[----:B------:R-:W-:Y:S01]  /*79e0*/  IADD3 R35, PT, PT, R77, 0xc0, RZ ;  /* 0x000000c04d237810 */ /* 0x000fe20007ffe0ff */
[----:B------:R-:W-:Y:S01]  /*79f0*/  FADD.FTZ R45, -R26, R45 ;  /* 0x0000002d1a2d7221 */ /* 0x000fe20000010100 */
[----:B------:R-:W-:-:S02]  /*7a00*/  SHF.L.U32 R51, R51, 0x10, RZ ;  /* 0x0000001033337819 */ /* 0x000fc400000006ff */
        /* <DEDUP_REMOVED lines=9> */
[----:B------:R-:W-:-:S02]  /*7aa0*/  SHF.L.U32 R101, R101, 0x10, RZ ;  /* 0x0000001065657819 */ /* 0x000fc400000006ff */
[----:B------:R-:W-:Y:S01]  /*7ab0*/  SHF.L.U32 R99, R99, 0x10, RZ ;  /* 0x0000001063637819 */ /* 0x000fe200000006ff */
[----:B------:R-:W-:Y:S01]  /*7ac0*/  FADD.FTZ R116, -R26, R103 ;  /* 0x000000671a747221 */ /* 0x000fe20000010100 */
[----:B------:R-:W-:Y:S02]  /*7ad0*/  SHF.L.U32 R55, R20, 0x10, RZ ;  /* 0x0000001014377819 */ /* 0x000fe400000006ff */
[----:B------:R-:W-:Y:S01]  /*7ae0*/  SHF.L.U32 R97, R97, 0x10, RZ ;  /* 0x0000001061617819 */ /* 0x000fe200000006ff */
[----:B------:R-:W-:Y:S01]  /*7af0*/  FADD.FTZ R20, -R26, R99 ;  /* 0x000000631a147221 */ /* 0x000fe20000010100 */
[----:B------:R-:W-:Y:S01]  /*7b00*/  SHF.L.U32 R57, R22, 0x10, RZ ;  /* 0x0000001016397819 */ /* 0x000fe200000006ff */
[----:B------:R-:W-:Y:S01]  /*7b10*/  FADD.FTZ R22, -R26, R55 ;  /* 0x000000371a167221 */ /* 0x000fe20000010100 */
[----:B------:R-:W-:Y:S02]  /*7b20*/  SHF.L.U32 R95, R95, 0x10, RZ ;  /* 0x000000105f5f7819 */ /* 0x000fe400000006ff */
[----:B------:R-:W-:Y:S01]  /*7b30*/  SHF.L.U32 R59, R24, 0x10, RZ ;  /* 0x00000010183b7819 */ /* 0x000fe200000006ff */
[C---:B------:R-:W-:Y:S01]  /*7b40*/  FADD.FTZ R24, -R26.reuse, R97 ;  /* 0x000000611a187221 */ /* 0x040fe20000010100 */
[----:B------:R-:W-:Y:S01]  /*7b50*/  SHF.L.U32 R93, R93, 0x10, RZ ;  /* 0x000000105d5d7819 */ /* 0x000fe200000006ff */
[----:B------:R-:W-:Y:S01]  /*7b60*/  FADD.FTZ R34, -R26, R57 ;  /* 0x000000391a227221 */ /* 0x000fe20000010100 */
[----:B------:R-:W-:Y:S01]  /*7b70*/  SHF.L.U32 R113, R78, 0x10, RZ ;  /* 0x000000104e717819 */ /* 0x000fe200000006ff */
[C---:B------:R-:W-:Y:S01]  /*7b80*/  FADD.FTZ R78, -R26.reuse, R101 ;  /* 0x000000651a4e7221 */ /* 0x040fe20000010100 */
        /* <DEDUP_REMOVED lines=21> */
[C---:B------:R-:W-:Y:S01]  /*7ce0*/  FFMA.FTZ R91, R32.reuse, R53, R33 ;  /* 0x00000035205b7223 */ /* 0x040fe20000010021 */
[----:B------:R-:W-:Y:S01]  /*7cf0*/  SHF.R.S32.HI R28, RZ, 0x1f, R31 ;  /* 0x0000001fff1c7819 */ /* 0x000fe2000001141f */
[----:B------:R-:W-:Y:S01]  /*7d00*/  FFMA.FTZ R93, R32, R111, R33 ;  /* 0x0000006f205d7223 */ /* 0x000fe20000010021 */
[----:B------:R-:W-:-:S02]  /*7d10*/  SHF.R.S32.HI R49, RZ, 0x1f, R41 ;  /* 0x0000001fff317819 */ /* 0x000fc40000011429 */
[----:B------:R-:W-:Y:S02]  /*7d20*/  SHF.R.S32.HI R43, RZ, 0x1f, R37 ;  /* 0x0000001fff2b7819 */ /* 0x000fe40000011425 */
[----:B------:R-:W-:Y:S02]  /*7d30*/  SHF.R.S32.HI R39, RZ, 0x1f, R35 ;  /* 0x0000001fff277819 */ /* 0x000fe40000011423 */
[----:B------:R-:W-:Y:S02]  /*7d40*/  ISETP.GE.U32.AND P2, PT, R71, UR12, PT ;  /* 0x0000000c47007c0c */ /* 0x000fe4000bf46070 */
[----:B------:R-:W-:Y:S02]  /*7d50*/  ISETP.GE.AND.EX P1, PT, R28, UR13, PT, P1 ;  /* 0x0000000d1c007c0c */ /* 0x000fe4000bf26310 */
[----:B------:R-:W-:Y:S02]  /*7d60*/  ISETP.GE.AND.EX P0, PT, R49, UR13, PT, P0 ;  /* 0x0000000d31007c0c */ /* 0x000fe4000bf06300 */
[----:B------:R-:W-:-:S02]  /*7d70*/  ISETP.GE.AND.EX P6, PT, R43, UR13, PT, P6 ;  /* 0x0000000d2b007c0c */ /* 0x000fc4000bfc6360 */
        /* <DEDUP_REMOVED lines=16> */
[----:B------:R-:W-:Y:S01]  /*7e80*/  FMUL.FTZ R29, R29, R55 ;  /* 0x000000371d1d7220 */ /* 0x000fe20000410000 */
[----:B-1----:R-:W-:Y:S01]  /*7e90*/  FADD.FTZ R89, -R59, 1 ;  /* 0x3f8000003b597421 */ /* 0x002fe20000010100 */
[----:B------:R-:W-:Y:S01]  /*7ea0*/  FMUL.FTZ R87, R112, R59 ;  /* 0x0000003b70577220 */ /* 0x000fe20000410000 */
[----:B------:R-:W-:-:S02]  /*7eb0*/  FFMA.FTZ R112, R51, R83, 1 ;  /* 0x3f80000033707423 */ /* 0x000fc40000010053 */
[----:B------:R-:W-:Y:S02]  /*7ec0*/  FFMA.FTZ R52, R52, R89, 1 ;  /* 0x3f80000034347423 */ /* 0x000fe40000010059 */
[----:B------:R-:W-:Y:S02]  /*7ed0*/  FMUL.FTZ R29, R29, R112 ;  /* 0x000000701d1d7220 */ /* 0x000fe40000410000 */
[----:B------:R-:W-:-:S07]  /*7ee0*/  FMUL.FTZ R112, R87, R52 ;  /* 0x0000003457707220 */ /* 0x000fce0000410000 */
.L_x_364:
[----:B------:R-:W-:Y:S01]  /*7ef0*/  BSSY.RECONVERGENT B0, `(.L_x_365) ;  /* 0x0000013000007945 */ /* 0x000fe20003800200 */
[----:B------:R-:W-:Y:S01]  /*7f00*/  FFMA.FTZ R52, R84, R29, -R91 ;  /* 0x0000001d54347223 */ /* 0x000fe2000001085b */
[----:B------:R-:W-:Y:S01]  /*7f10*/  FMUL.FTZ R53, R30, R119 ;  /* 0x000000771e357220 */ /* 0x000fe20000410000 */
[----:B------:R-:W-:Y:S01]  /*7f20*/  FFMA.FTZ R112, R27, R112, -R93 ;  /* 0x000000701b707223 */ /* 0x000fe2000001085d */
[----:B------:R-:W-:Y:S06]  /*7f30*/  @P1 BRA `(.L_x_366) ;  /* 0x0000000000381947 */ /* 0x000fec0003800000 */
[----:B------:R-:W0:Y:S01]  /*7f40*/  LDCU.64 UR6, c[0x0][0x3f8] ;  /* 0x00007f00ff0677ac */ /* 0x000e220008000a00 */
[----:B------:R-:W-:Y:S01]  /*7f50*/  MOV R29, R125 ;  /* 0x0000007d001d7202 */ /* 0x000fe20000000f00 */
[-C--:B------:R-:W-:Y:S01]  /*7f60*/  FMUL.FTZ R52, R52, R119.reuse ;  /* 0x0000007734347220 */ /* 0x080fe20000410000 */
[----:B------:R-:W-:Y:S01]  /*7f70*/  FMUL.FTZ R51, R112, R119 ;  /* 0x0000007770337220 */ /* 0x000fe20000410000 */
        /* <DEDUP_REMOVED lines=10> */
.L_x_366:
[----:B------:R-:W-:Y:S05]  /*8020*/  BSYNC.RECONVERGENT B0 ;  /* 0x0000000000007941 */ /* 0x000fea0003800200 */
.L_x_365:
        /* <DEDUP_REMOVED lines=23> */
.L_x_367:
        /* <DEDUP_REMOVED lines=21> */
.L_x_369:
[----:B------:R-:W-:Y:S05]  /*82f0*/  BSYNC.RECONVERGENT B0 ;  /* 0x0000000000007941 */ /* 0x000fea0003800200 */
.L_x_368:
        /* <DEDUP_REMOVED lines=23> */
.L_x_370:
        /* <DEDUP_REMOVED lines=19> */
.L_x_372:
[----:B------:R-:W-:Y:S05]  /*85a0*/  BSYNC.RECONVERGENT B0 ;  /* 0x0000000000007941 */ /* 0x000fea0003800200 */
.L_x_371:
[----:B------:R-:W-:Y:S01]  /*85b0*/  SHF.L.U32 R29, R46, 0x10, RZ ;  /* 0x000000102e1d7819 */ /* 0x000fe200000006ff */
[----:B------:R-:W-:Y:S01]  /*85c0*/  FFMA.FTZ R49, R32, R118, R33 ;  /* 0x0000007620317223 */ /* 0x000fe20000010021 */
[----:B------:R-:W-:Y:S01]  /*85d0*/  SHF.L.U32 R106, R106, 0x10, RZ ;  /* 0x000000106a6a7819 */ /* 0x000fe200000006ff */
[----:B------:R-:W-:Y:S01]  /*85e0*/  FMUL.FTZ R80, R80, R119 ;  /* 0x0000007750507220 */ /* 0x000fe20000410000 */
        /* <DEDUP_REMOVED lines=19> */
.L_x_373:
        /* <DEDUP_REMOVED lines=21> */
.L_x_375:
[----:B------:R-:W-:Y:S05]  /*8870*/  BSYNC.RECONVERGENT B0 ;  /* 0x0000000000007941 */ /* 0x000fea0003800200 */
.L_x_374:
[----:B------:R-:W-:Y:S01]  /*8880*/  SHF.L.U32 R15, R15, 0x10, RZ ;  /* 0x000000100f0f7819 */ /* 0x000fe200000006ff */
[C-C-:B------:R-:W-:Y:S01]  /*8890*/  FFMA.FTZ R41, R32.reuse, R114, R33.reuse ;  /* 0x0000007220297223 */ /* 0x140fe20000010021 */
[----:B------:R-:W-:Y:S01]  /*88a0*/  FFMA.FTZ R50, R32, R116, R33 ;  /* 0x0000007420327223 */ /* 0x000fe20000010021 */
[----:B------:R-:W-:Y:S01]  /*88b0*/  SHF.L.U32 R104, R104, 0x10, RZ ;  /* 0x0000001068687819 */ /* 0x000fe200000006ff */
        /* <DEDUP_REMOVED lines=19> */
.L_x_376:
[----:B------:R-:W-:Y:S01]  /*89f0*/  BSSY.RECONVERGENT B0, `(.L_x_377) ;  /* 0x0000012000007945 */ /* 0x000fe20003800200 */
[----:B------:R-:W-:Y:S01]  /*8a00*/  FFMA.FTZ R28, R84, R15, -R41 ;  /* 0x0000000f541c7223 */ /* 0x000fe20000010829 */
[----:B0-----:R-:W-:Y:S02]  /*8a10*/  FFMA.FTZ R30, R27, R104, -R50 ;  /* 0x000000681b1e7223 */ /* 0x001fe40000010832 */
[----:B------:R-:W-:Y:S05]  /*8a20*/  @P4 BRA `(.L_x_378) ;  /* 0x0000000000384947 */ /* 0x000fea0003800000 */
[----:B------:R-:W0:Y:S01]  /*8a30*/  LDCU.64 UR6, c[0x0][0x3f8] ;  /* 0x00007f00ff0677ac */ /* 0x000e220008000a00 */
[----:B------:R-:W-:Y:S01]  /*8a40*/  MOV R15, R125 ;  /* 0x0000007d000f7202 */ /* 0x000fe20000000f00 */
[-C--:B------:R-:W-:Y:S01]  /*8a50*/  FMUL.FTZ R31, R28, R119.reuse ;  /* 0x000000771c1f7220 */ /* 0x080fe20000410000 */
[----:B------:R-:W-:Y:S01]  /*8a60*/  FMUL.FTZ R30, R30, R119 ;  /* 0x000000771e1e7220 */ /* 0x000fe20000410000 */
[----:B------:R-:W1:Y:S01]  /*8a70*/  LDCU.64 UR14, c[0x0][0x380] ;  /* 0x00007000ff0e77ac */ /* 0x000e620008000a00 */
[----:B0-----:R-:W-:Y:S01]  /*8a80*/  IMAD R29, R14, UR6, RZ ;  /* 0x000000060e1d7c24 */ /* 0x001fe2000f8e02ff */
[----:B------:R-:W-:-:S03]  /*8a90*/  MOV R14, R122 ;  /* 0x0000007a000e7202 */ /* 0x000fc60000000f00 */
[C---:B------:R-:W-:Y:S02]  /*8aa0*/  IMAD R29, R72.reuse, UR7, R29 ;  /* 0x00000007481d7c24 */ /* 0x040fe4000f8e021d */
[----:B------:R-:W-:-:S03]  /*8ab0*/  IMAD.WIDE.U32 R14, R72, UR6, R14 ;  /* 0x00000006480e7c25 */ /* 0x000fc6000f8e000e */
[----:B-1----:R-:W-:Y:S02]  /*8ac0*/  LEA R28, P0, R14, UR14, 0x1 ;  /* 0x0000000e0e1c7c11 */ /* 0x002fe4000f8008ff */
[----:B------:R-:W-:Y:S02]  /*8ad0*/  IADD3 R29, PT, PT, R15, R29, RZ ;  /* 0x0000001d0f1d7210 */ /* 0x000fe40007ffe0ff */
[----:B------:R-:W-:Y:S02]  /*8ae0*/  F2FP.BF16.F32.PACK_AB R15, R30, R31 ;  /* 0x0000001f1e0f723e */ /* 0x000fe400000010ff */
[----:B------:R-:W-:-:S05]  /*8af0*/  LEA.HI.X R29, R14, UR15, R29, 0x1, P0 ;  /* 0x0000000f0e1d7c11 */ /* 0x000fca00080f0c1d */
[----:B------:R0:W-:Y:S02]  /*8b00*/  STG.E desc[UR8][R28.64], R15 ;  /* 0x0000000f1c007986 */ /* 0x0001e4000c101908 */
.L_x_378:
[----:B------:R-:W-:Y:S05]  /*8b10*/  BSYNC.RECONVERGENT B0 ;  /* 0x0000000000007941 */ /* 0x000fea0003800200 */
.L_x_377:
[----:B------:R-:W-:Y:S01]  /*8b20*/  UISETP.NE.AND UP0, UPT, UR11, URZ, UPT ;  /* 0x000000ff0b00728c */ /* 0x000fe2000bf05270 */
[-C--:B------:R-:W-:Y:S01]  /*8b30*/  FMUL.FTZ R16, R16, R119.reuse ;  /* 0x0000007710107220 */ /* 0x080fe20000410000 */
        /* <DEDUP_REMOVED lines=25> */
.L_x_379:
[----:B------:R-:W-:Y:S01]  /*8cd0*/  BSSY.RECONVERGENT B0, `(.L_x_380) ;  /* 0x0000012000007945 */ /* 0x000fe20003800200 */
[----:B------:R-:W-:Y:S01]  /*8ce0*/  FFMA.FTZ R16, R84, R17, -R37 ;  /* 0x0000001154107223 */ /* 0x000fe20000010825 */
[----:B0-----:R-:W-:Y:S02]  /*8cf0*/  FFMA.FTZ R28, R27, R102, -R48 ;  /* 0x000000661b1c7223 */ /* 0x001fe40000010830 */
        /* <DEDUP_REMOVED lines=15> */
.L_x_381:
[----:B------:R-:W-:Y:S05]  /*8df0*/  BSYNC.RECONVERGENT B0 ;  /* 0x0000000000007941 */ /* 0x000fea0003800200 */
.L_x_380:
        /* <DEDUP_REMOVED lines=32> */
[--C-:B------:R-:W-:Y:S01]  /*9000*/  FFMA.FTZ R29, R32, R58, R33.reuse ;  /* 0x0000003a201d7223 */ /* 0x100fe20000010021 */
        /* <DEDUP_REMOVED lines=29> */
.L_x_382:
[----:B------:R-:W-:Y:S01]  /*91e0*/  BSSY.RECONVERGENT B0, `(.L_x_383) ;  /* 0x0000012000007945 */ /* 0x000fe20003800200 */
[----:B0-----:R-:W-:Y:S01]  /*91f0*/  FFMA.FTZ R16, R84, R19, -R47 ;  /* 0x0000001354107223 */ /* 0x001fe2000001082f */
        /* <DEDUP_REMOVED lines=16> */
.L_x_384:
[----:B------:R-:W-:Y:S05]  /*9300*/  BSYNC.RECONVERGENT B0 ;  /* 0x0000000000007941 */ /* 0x000fea0003800200 */
.L_x_383:
[----:B------:R-:W-:Y:S02]  /*9310*/  SHF.L.U32 R21, R21, 0x10, RZ ;  /* 0x0000001015157819 */ /* 0x000fe400000006ff */
        /* <DEDUP_REMOVED lines=20> */
.L_x_385:
        /* <DEDUP_REMOVED lines=9> */
[----:B0-----:R-:W-:Y:S02]  /*94f0*/  IMAD R28, R8, UR6, RZ ;  /* 0x00000006081c7c24 */ /* 0x001fe4000f8e02ff */
        /* <DEDUP_REMOVED lines=8> */
.L_x_387:
[----:B------:R-:W-:Y:S05]  /*9580*/  BSYNC.RECONVERGENT B0 ;  /* 0x0000000000007941 */ /* 0x000fea0003800200 */
.L_x_386:
        /* <DEDUP_REMOVED lines=21> */
.L_x_388:
        /* <DEDUP_REMOVED lines=18> */
.L_x_390:
[----:B------:R-:W-:Y:S05]  /*9800*/  BSYNC.RECONVERGENT B0 ;  /* 0x0000000000007941 */ /* 0x000fea0003800200 */
.L_x_389:
        /* <DEDUP_REMOVED lines=21> */
.L_x_391:
        /* <DEDUP_REMOVED lines=18> */
.L_x_393:
[----:B------:R-:W-:Y:S05]  /*9a80*/  BSYNC.RECONVERGENT B0 ;  /* 0x0000000000007941 */ /* 0x000fea0003800200 */
.L_x_392:
        /* <DEDUP_REMOVED lines=21> */
.L_x_394:
        /* <DEDUP_REMOVED lines=18> */
.L_x_396:
[----:B------:R-:W-:Y:S05]  /*9d00*/  BSYNC.RECONVERGENT B0 ;  /* 0x0000000000007941 */ /* 0x000fea0003800200 */
.L_x_395:
[----:B------:R-:W-:Y:S02]  /*9d10*/  SHF.L.U32 R81, R81, 0x10, RZ ;  /* 0x0000001051517819 */ /* 0x000fe400000006ff */
[----:B------:R-:W-:Y:S01]  /*9d20*/  SHF.L.U32 R90, R90, 0x10, RZ ;  /* 0x000000105a5a7819 */ /* 0x000fe200000006ff */
[----:B------:R-:W-:Y:S06]  /*9d30*/  BRA.U !UP0, `(.L_x_397) ;  /* 0x0000000108487547 */ /* 0x000fec000b800000 */
[----:B------:R-:W-:Y:S01]  /*9d40*/  FFMA.FTZ R56, R27, R56, R86 ;  /* 0x000000381b387223 */ /* 0x000fe20000010056 */
[----:B------:R-:W-:-:S03]  /*9d50*/  FFMA.FTZ R54, R84, R54, R85 ;  /* 0x0000003654367223 */ /* 0x000fc60000010055 */
[----:B0-----:R-:W-:Y:S01]  /*9d60*/  FMUL.FTZ R17, R56, -1.4426950216293334961 ;  /* 0xbfb8aa3b38117820 */ /* 0x001fe20000410000 */
[----:B-1----:R-:W-:-:S05]  /*9d70*/  FMUL.FTZ R14, R54, -1.4426950216293334961 ;  /* 0xbfb8aa3b360e7820 */ /* 0x002fca0000410000 */
        /* <DEDUP_REMOVED lines=14> */
.L_x_397:
[----:B------:R-:W-:Y:S01]  /*9e60*/  BSSY.RECONVERGENT B0, `(.L_x_398) ;  /* 0x0000012000007945 */ /* 0x000fe20003800200 */
[----:B------:R-:W-:Y:S01]  /*9e70*/  FFMA.FTZ R20, R84, R81, -R31 ;  /* 0x0000005154147223 */ /* 0x000fe2000001081f */
[----:B------:R-:W-:Y:S02]  /*9e80*/  FFMA.FTZ R18, R27, R90, -R18 ;  /* 0x0000005a1b127223 */ /* 0x000fe40000010812 */
[----:B------:R-:W-:Y:S05]  /*9e90*/  @P5 BRA `(.L_x_399) ;  /* 0x0000000000385947 */ /* 0x000fea0003800000 */
[----:B------:R-:W2:Y:S01]  /*9ea0*/  LDCU.64 UR6, c[0x0][0x3f8] ;  /* 0x00007f00ff0677ac */ /* 0x000ea20008000a00 */
[----:B-1----:R-:W-:Y:S01]  /*9eb0*/  MOV R14, R122 ;  /* 0x0000007a000e7202 */ /* 0x002fe20000000f00 */
[----:B0-----:R-:W-:Y:S01]  /*9ec0*/  FMUL.FTZ R19, R20, R119 ;  /* 0x0000007714137220 */ /* 0x001fe20000410000 */
[----:B------:R-:W-:Y:S01]  /*9ed0*/  MOV R15, R125 ;  /* 0x0000007d000f7202 */ /* 0x000fe20000000f00 */
        /* <DEDUP_REMOVED lines=10> */
.L_x_399:
[----:B------:R-:W-:Y:S05]  /*9f80*/  BSYNC.RECONVERGENT B0 ;  /* 0x0000000000007941 */ /* 0x000fea0003800200 */
.L_x_398:
        /* <DEDUP_REMOVED lines=21> */
.L_x_400:
[----:B------:R-:W-:Y:S01]  /*a0e0*/  ISETP.GE.AND.EX P3, PT, R13, UR13, PT, P3 ;  /* 0x0000000d0d007c0c */ /* 0x000fe2000bf66330 */
[----:B------:R-:W-:Y:S01]  /*a0f0*/  FFMA.FTZ R82, R84, R82, -R29 ;  /* 0x0000005254527223 */ /* 0x000fe2000001081d */
[----:B------:R-:W-:Y:S01]  /*a100*/  FFMA.FTZ R32, R27, R88, -R32 ;  /* 0x000000581b207223 */ /* 0x000fe20000010820 */
[----:B------:R-:W-:Y:S02]  /*a110*/  BSSY.RECONVERGENT B0, `(.L_x_401) ;  /* 0x000000f000007945 */ /* 0x000fe40003800200 */
[-C--:B0-2---:R-:W-:Y:S01]  /*a120*/  FMUL.FTZ R17, R82, R119.reuse ;  /* 0x0000007752117220 */ /* 0x085fe20000410000 */
[----:B------:R-:W-:-:S07]  /*a130*/  FMUL.FTZ R32, R32, R119 ;  /* 0x0000007720207220 */ /* 0x000fce0000410000 */
[----:B------:R-:W-:Y:S05]  /*a140*/  @P3 BRA `(.L_x_402) ;  /* 0x00000000002c3947 */ /* 0x000fea0003800000 */
[----:B------:R-:W1:Y:S01]  /*a150*/  LDCU.64 UR6, c[0x0][0x3f8] ;  /* 0x00007f00ff0677ac */ /* 0x000e620008000a00 */
[----:B------:R-:W-:Y:S02]  /*a160*/  MOV R123, R125 ;  /* 0x0000007d007b7202 */ /* 0x000fe40000000f00 */
[----:B------:R-:W-:Y:S01]  /*a170*/  F2FP.BF16.F32.PACK_AB R17, R32, R17 ;  /* 0x000000112011723e */ /* 0x000fe200000010ff */
[----:B------:R-:W0:Y:S01]  /*a180*/  LDCU.64 UR12, c[0x0][0x380] ;  /* 0x00007000ff0c77ac */ /* 0x000e220008000a00 */
[----:B-1----:R-:W-:Y:S02]  /*a190*/  IMAD R15, R13, UR6, RZ ;  /* 0x000000060d0f7c24 */ /* 0x002fe4000f8e02ff */
[----:B------:R-:W-:-:S04]  /*a1a0*/  IMAD.WIDE.U32 R122, R64, UR6, R122 ;  /* 0x00000006407a7c25 */ /* 0x000fc8000f8e007a */
[----:B------:R-:W-:Y:S01]  /*a1b0*/  IMAD R15, R64, UR7, R15 ;  /* 0x00000007400f7c24 */ /* 0x000fe2000f8e020f */
[----:B0-----:R-:W-:-:S04]  /*a1c0*/  LEA R14, P0, R122, UR12, 0x1 ;  /* 0x0000000c7a0e7c11 */ /* 0x001fc8000f8008ff */
[----:B------:R-:W-:-:S04]  /*a1d0*/  IADD3 R15, PT, PT, R123, R15, RZ ;  /* 0x0000000f7b0f7210 */ /* 0x000fc80007ffe0ff */
[----:B------:R-:W-:-:S05]  /*a1e0*/  LEA.HI.X R15, R122, UR13, R15, 0x1, P0 ;  /* 0x0000000d7a0f7c11 */ /* 0x000fca00080f0c0f */
[----:B------:R0:W-:Y:S02]  /*a1f0*/  STG.E desc[UR8][R14.64], R17 ;  /* 0x000000110e007986 */ /* 0x0001e4000c101908 */
.L_x_402:
[----:B------:R-:W-:Y:S05]  /*a200*/  BSYNC.RECONVERGENT B0 ;  /* 0x0000000000007941 */ /* 0x000fea0003800200 */
.L_x_401:
[----:B------:R-:W-:Y:S02]  /*a210*/  IADD3 R60, PT, PT, R3, R60, RZ ;  /* 0x0000003c033c7210 */ /* 0x000fe40007ffe0ff */
[----:B------:R-:W-:Y:S02]  /*a220*/  IADD3 R61, PT, PT, R61, 0x1, RZ ;  /* 0x000000013d3d7810 */ /* 0x000fe40007ffe0ff */
[----:B------:R-:W-:-:S13]  /*a230*/  ISETP.GE.AND P0, PT, R60, UR4, PT ;  /* 0x000000043c007c0c */ /* 0x000fda000bf06270 */
[----:B------:R-:W-:Y:S05]  /*a240*/  @!P0 BRA `(.L_x_403) ;  /* 0xffffff6000488947 */ /* 0x000fea000383ffff */
.L_x_336:
[----:B------:R-:W2:Y:S01]  /*a250*/  LDC R6, c[0x0][0x370] ;  /* 0x0000dc00ff067b82 */ /* 0x000ea20000000800 */
[----:B------:R-:W-:Y:S01]  /*a260*/  ISETP.NE.AND P2, PT, R2, RZ, PT ;  /* 0x000000ff0200720c */ /* 0x000fe20003f45270 */
[----:B------:R-:W-:Y:S06]  /*a270*/  BSSY.RECONVERGENT B0, `(.L_x_404) ;  /* 0x0000011000007945 */ /* 0x000fec0003800200 */
[----:B------:R-:W3:Y:S08]  /*a280*/  LDC R7, c[0x0][0x374] ;  /* 0x0000dd00ff077b82 */ /* 0x000ef00000000800 */
[----:B------:R-:W4:Y:S01]  /*a290*/  LDC.64 R4, c[0x0][0x3c8] ;  /* 0x0000f200ff047b82 */ /* 0x000f220000000a00 */
[----:B--2---:R-:W-:-:S02]  /*a2a0*/  ISETP.NE.AND P1, PT, R6, 0x1, PT ;  /* 0x000000010600780c */ /* 0x004fc40003f25270 */
[----:B------:R-:W-:Y:S02]  /*a2b0*/  IADD3 R8, PT, PT, R6, -0x1, RZ ;  /* 0xffffffff06087810 */ /* 0x000fe40007ffe0ff */
[----:B---3--:R-:W-:-:S04]  /*a2c0*/  IADD3 R3, PT, PT, R7, -0x1, RZ ;  /* 0xffffffff07037810 */ /* 0x008fc80007ffe0ff */
[----:B------:R-:W-:Y:S02]  /*a2d0*/  ISETP.NE.AND P0, PT, R0, R3, PT ;  /* 0x000000030000720c */ /* 0x000fe40003f05270 */
[----:B------:R-:W-:Y:S02]  /*a2e0*/  SHF.L.U32 R0, R7, 0x1, RZ ;  /* 0x0000000107007819 */ /* 0x000fe400000006ff */
[----:B------:R-:W-:Y:S02]  /*a2f0*/  ISETP.NE.OR P0, PT, R8, UR10, P0 ;  /* 0x0000000a08007c0c */ /* 0x000fe40008705670 */
[----:B------:R-:W-:-:S05]  /*a300*/  SEL R3, R0, RZ, P1 ;  /* 0x000000ff00037207 */ /* 0x000fca0000800000 */
[----:B----4-:R-:W-:Y:S01]  /*a310*/  IMAD.WIDE.U32 R4, R3, 0x4, R4 ;  /* 0x0000000403047825 */ /* 0x010fe200078e0004 */
[----:B------:R-:W-:Y:S06]  /*a320*/  @P2 BRA `(.L_x_405) ;  /* 0x0000000000142947 */ /* 0x000fec0003800000 */
[----:B------:R-:W-:Y:S01]  /*a330*/  HFMA2 R3, -RZ, RZ, 0, 5.9604644775390625e-08 ;  /* 0x00000001ff037431 */ /* 0x000fe200000001ff */
[----:B------:R-:W-:Y:S06]  /*a340*/  MEMBAR.ALL.GPU ;  /* 0x0000000000007992 */ /* 0x000fec000000a000 */
[----:B------:R-:W-:-:S00]  /*a350*/  ERRBAR ;  /* 0x00000000000079ab */ /* 0x000fc00000000000 */
[----:B------:R-:W-:Y:S06]  /*a360*/  CGAERRBAR ;  /* 0x00000000000075ab */ /* 0x000fec0000000000 */
[----:B------:R2:W-:Y:S02]  /*a370*/  REDG.E.ADD.S32.STRONG.GPU desc[UR8][R4.64], R3 ;  /* 0x000000030400798e */ /* 0x0005e4000c12e308 */
.L_x_405:
[----:B------:R-:W-:Y:S05]  /*a380*/  BSYNC.RECONVERGENT B0 ;  /* 0x0000000000007941 */ /* 0x000fea0003800200 */
.L_x_404:
[----:B------:R-:W-:Y:S05]  /*a390*/  @P0 EXIT ;  /* 0x000000000000094d */ /* 0x000fea0003800000 */
[----:B------:R-:W-:Y:S05]  /*a3a0*/  @P2 BRA `(.L_x_406) ;  /* 0x0000000000202947 */ /* 0x000fea0003800000 */
[----:B------:R-:W-:-:S05]  /*a3b0*/  IMAD R0, R6, R7, RZ ;  /* 0x0000000706007224 */ /* 0x000fca00078e02ff */
[----:B------:R-:W-:-:S13]  /*a3c0*/  ISETP.NE.AND P0, PT, R0, -0x1, PT ;  /* 0xffffffff0000780c */ /* 0x000fda0003f05270 */
[----:B------:R-:W-:Y:S05]  /*a3d0*/  @!P0 BRA `(.L_x_406) ;  /* 0x0000000000148947 */ /* 0x000fea0003800000 */
.L_x_407:
[----:B--2---:R-:W2:Y:S04]  /*a3e0*/  LDG.E.STRONG.GPU R3, desc[UR8][R4.64] ;  /* 0x0000000804037981 */ /* 0x004ea8000c1ef900 */
[----:B--2---:R-:W-:Y:S01]  /*a3f0*/  CCTL.IVALL ;  /* 0x00000000ff00798f */ /* 0x004fe20002000000 */
[----:B------:R-:W-:Y:S05]  /*a400*/  YIELD ;  /* 0x0000000000007946 */ /* 0x000fea0003800000 */
[----:B------:R-:W-:-:S13]  /*a410*/  ISETP.NE.AND P0, PT, R3, R0, PT ;  /* 0x000000000300720c */ /* 0x000fda0003f05270 */
[----:B------:R-:W-:Y:S05]  /*a420*/  @P0 BRA `(.L_x_407) ;  /* 0xfffffffc00ec0947 */ /* 0x000fea000383ffff */
.L_x_406:
[----:B------:R-:W-:Y:S05]  /*a430*/  WARPSYNC.ALL ;  /* 0x0000000000007948 */ /* 0x000fea0003800000 */
[----:B--2---:R-:W2:Y:S08]  /*a440*/  LDC.64 R4, c[0x0][0x3f8] ;  /* 0x0000fe00ff047b82 */ /* 0x004eb00000000a00 */
[----:B------:R-:W-:Y:S01]  /*a450*/  BAR.SYNC.DEFER_BLOCKING 0x0 ;  /* 0x0000000000007b1d */ /* 0x000fe20000010000 */
[----:B--2---:R-:W-:-:S04]  /*a460*/  LEA.HI R3, P0, R5, R4, RZ, 0x1 ;  /* 0x0000000405037211 */ /* 0x004fc800078108ff */
        /* <DEDUP_REMOVED lines=18> */
[----:B01----:R-:W-:-:S04]  /*a590*/  SEL R15, RZ, 0x1, !P0 ;  /* 0x00000001ff0f7807 */ /* 0x003fc80004000000 */
        /* <DEDUP_REMOVED lines=37> */
[----:B------:R-:W-:-:S02]  /*a7f0*/  SHF.L.U64.HI R30, R3, 0x2, R0 ;  /* 0x00000002031e7819 */ /* 0x000fc40000010200 */
[----:B------:R-:W-:Y:S02]  /*a800*/  SHF.L.U64.HI R26, R31, 0x2, R32 ;  /* 0x000000021f1a7819 */ /* 0x000fe40000010220 */
[C---:B0-----:R-:W-:Y:S02]  /*a810*/  IADD3 R22, P2, PT, R20.reuse, UR10, RZ ;  /* 0x0000000a14167c10 */ /* 0x041fe4000ff5e0ff */
[----:B------:R-:W-:Y:S02]  /*a820*/  IADD3 R33, PT, PT, R7, UR4, RZ ;  /* 0x0000000407217c10 */ /* 0x000fe4000fffe0ff */
[----:B-1----:R-:W-:Y:S02]  /*a830*/  IADD3 R24, P1, PT, R20, UR6, RZ ;  /* 0x0000000614187c10 */ /* 0x002fe4000ff3e0ff */
[----:B------:R-:W-:Y:S01]  /*a840*/  MOV R2, R6 ;  /* 0x0000000600027202 */ /* 0x000fe20000000f00 */
[----:B------:R-:W-:Y:S01]  /*a850*/  IMAD.WIDE.U32 R6, R4, 0x4, RZ ;  /* 0x0000000404067825 */ /* 0x000fe200078e00ff */
[----:B------:R-:W-:-:S02]  /*a860*/  IADD3.X R23, PT, PT, R21, UR11, RZ, P2, !PT ;  /* 0x0000000b15177c10 */ /* 0x000fc400097fe4ff */
[----:B------:R-:W-:Y:S02]  /*a870*/  IADD3.X R25, PT, PT, R21, UR7, RZ, P1, !PT ;  /* 0x0000000715197c10 */ /* 0x000fe40008ffe4ff */
[----:B------:R-:W-:Y:S02]  /*a880*/  IADD3 R16, P2, PT, RZ, -R9, RZ ;  /* 0x80000009ff107210 */ /* 0x000fe40007f5e0ff */
[----:B--2---:R-:W-:Y:S02]  /*a890*/  IADD3 R20, P1, PT, R20, UR12, RZ ;  /* 0x0000000c14147c10 */ /* 0x004fe4000ff3e0ff */
[----:B------:R-:W-:Y:S02]  /*a8a0*/  SHF.L.U32 R9, R5, 0x2, RZ ;  /* 0x0000000205097819 */ /* 0x000fe400000006ff */
[----:B------:R-:W-:Y:S02]  /*a8b0*/  IADD3.X R21, PT, PT, R21, UR13, RZ, P1, !PT ;  /* 0x0000000d15157c10 */ /* 0x000fe40008ffe4ff */
[----:B------:R-:W-:-:S02]  /*a8c0*/  IADD3 R28, PT, PT, R7, R9, RZ ;  /* 0x00000009071c7210 */ /* 0x000fc40007ffe0ff */
[----:B------:R-:W-:-:S07]  /*a8d0*/  IADD3.X R18, PT, PT, RZ, -0x1, RZ, P2, !PT ;  /* 0xffffffffff127810 */ /* 0x000fce00017fe4ff */
.L_x_410:
        /* <DEDUP_REMOVED lines=14> */
[----:B------:R-:W-:-:S04]  /*a9c0*/  IADD3 R16, P1, PT, R16, 0x1, RZ ;  /* 0x0000000110107810 */ /* 0x000fc80007f3e0ff */
[----:B------:R-:W-:Y:S02]  /*a9d0*/  IADD3.X R18, PT, PT, RZ, R18, RZ, P1, !PT ;  /* 0x00000012ff127210 */ /* 0x000fe40000ffe4ff */
[----:B------:R-:W-:-:S04]  /*a9e0*/  ISETP.NE.U32.AND P1, PT, R16, RZ, PT ;  /* 0x000000ff1000720c */ /* 0x000fc80003f25070 */
[----:B------:R-:W-:Y:S02]  /*a9f0*/  ISETP.NE.AND.EX P1, PT, R18, RZ, PT, P1 ;  /* 0x000000ff1200720c */ /* 0x000fe40003f25310 */
[----:B------:R-:W-:Y:S02]  /*aa00*/  IADD3 R24, P2, PT, R24, 0x380, RZ ;  /* 0x0000038018187810 */ /* 0x000fe40007f5e0ff */
[----:B------:R-:W-:Y:S02]  /*aa10*/  IADD3 R22, P3, PT, R22, 0x380, RZ ;  /* 0x0000038016167810 */ /* 0x000fe40007f7e0ff */
[----:B------:R-:W-:Y:S02]  /*aa20*/  IADD3.X R25, PT, PT, RZ, R25, RZ, P2, !PT ;  /* 0x00000019ff197210 */ /* 0x000fe400017fe4ff */
[----:B--2---:R-:W-:Y:S02]  /*aa30*/  F2FP.BF16.F32.PACK_AB R17, R11, R8 ;  /* 0x000000080b11723e */ /* 0x004fe400000010ff */
[----:B------:R-:W-:-:S02]  /*aa40*/  MOV R8, R20 ;  /* 0x0000001400087202 */ /* 0x000fc40000000f00 */
[-C--:B------:R-:W-:Y:S02]  /*aa50*/  MOV R11, R23.reuse ;  /* 0x00000017000b7202 */ /* 0x080fe40000000f00 */
[----:B---3--:R-:W-:Y:S01]  /*aa60*/  F2FP.BF16.F32.PACK_AB R19, R15, R12 ;  /* 0x0000000c0f13723e */ /* 0x008fe200000010ff */
[----:B------:R0:W-:Y:S04]  /*aa70*/  STG.E desc[UR8][R8.64], R17 ;  /* 0x0000001108007986 */ /* 0x0001e8000c101908 */
[----:B------:R0:W-:Y:S01]  /*aa80*/  STG.E desc[UR8][R10.64], R19 ;  /* 0x000000130a007986 */ /* 0x0001e2000c101908 */
[----:B------:R-:W-:Y:S02]  /*aa90*/  IADD3 R20, P4, PT, R20, 0x380, RZ ;  /* 0x0000038014147810 */ /* 0x000fe40007f9e0ff */
[----:B------:R-:W-:-:S02]  /*aaa0*/  IADD3.X R23, PT, PT, RZ, R23, RZ, P3, !PT ;  /* 0x00000017ff177210 */ /* 0x000fc40001ffe4ff */
[----:B------:R-:W-:Y:S01]  /*aab0*/  IADD3.X R21, PT, PT, RZ, R21, RZ, P4, !PT ;  /* 0x00000015ff157210 */ /* 0x000fe200027fe4ff */
[----:B------:R-:W-:Y:S08]  /*aac0*/  @P1 BRA `(.L_x_410) ;  /* 0xfffffffc00841947 */ /* 0x000ff0000383ffff */
.L_x_409:
[----:B------:R-:W-:Y:S05]  /*aad0*/  BSYNC.RECONVERGENT B0 ;  /* 0x0000000000007941 */ /* 0x000fea0003800200 */
.L_x_408:
        /* <DEDUP_REMOVED lines=8> */
[----:B------:R-:W3:Y:S01]  /*ab60*/  LDCU.64 UR10, c[0x0][0x390] ;  /* 0x00007200ff0a77ac */ /* 0x000ee20008000a00 */
[----:B------:R-:W-:-:S07]  /*ab70*/  SHF.L.U32 R35, R3, 0x2, RZ ;  /* 0x0000000203237819 */ /* 0x000fce00000006ff */
.L_x_411:
[C---:B------:R-:W-:Y:S02]  /*ab80*/  SHF.L.U32 R24, R2.reuse, 0x2, RZ ;  /* 0x0000000202187819 */ /* 0x040fe400000006ff */
[----:B------:R-:W-:Y:S02]  /*ab90*/  SHF.L.U64.HI R26, R2, 0x2, R33 ;  /* 0x00000002021a7819 */ /* 0x000fe40000010221 */
[----:B-1----:R-:W-:-:S04]  /*aba0*/  IADD3 R4, P0, PT, R24, UR4, RZ ;  /* 0x0000000418047c10 */ /* 0x002fc8000ff1e0ff */
[----:B----4-:R-:W-:Y:S02]  /*abb0*/  IADD3.X R5, PT, PT, R26, UR5, RZ, P0, !PT ;  /* 0x000000051a057c10 */ /* 0x010fe400087fe4ff */
[C---:B------:R-:W-:Y:S02]  /*abc0*/  IADD3 R6, P0, PT, R4.reuse, R35, RZ ;  /* 0x0000002304067210 */ /* 0x040fe40007f1e0ff */
[C---:B0-----:R-:W-:Y:S02]  /*abd0*/  IADD3 R10, P2, PT, R4.reuse, R39, RZ ;  /* 0x00000027040a7210 */ /* 0x041fe40007f5e0ff */
[C---:B------:R-:W-:Y:S02]  /*abe0*/  IADD3.X R7, PT, PT, R5.reuse, R31, RZ, P0, !PT ;  /* 0x0000001f05077210 */ /* 0x040fe400007fe4ff */
[----:B------:R-:W-:Y:S02]  /*abf0*/  IADD3 R8, P1, PT, R4, R27, RZ ;  /* 0x0000001b04087210 */ /* 0x000fe40007f3e0ff */
[----:B------:R-:W4:Y:S01]  /*ac00*/  LDG.E R4, desc[UR8][R4.64] ;  /* 0x0000000804047981 */ /* 0x000f22000c1e1900 */
[----:B------:R-:W-:-:S02]  /*ac10*/  IADD3.X R11, PT, PT, R5, R37, RZ, P2, !PT ;  /* 0x00000025050b7210 */ /* 0x000fc400017fe4ff */
[----:B------:R-:W-:Y:S01]  /*ac20*/  IADD3.X R9, PT, PT, R5, R29, RZ, P1, !PT ;  /* 0x0000001d05097210 */ /* 0x000fe20000ffe4ff */
[----:B------:R-:W4:Y:S04]  /*ac30*/  LDG.E R7, desc[UR8][R6.64] ;  /* 0x0000000806077981 */ /* 0x000f28000c1e1900 */
[----:B------:R-:W5:Y:S04]  /*ac40*/  LDG.E R8, desc[UR8][R8.64] ;  /* 0x0000000808087981 */ /* 0x000f68000c1e1900 */
[----:B------:R-:W5:Y:S01]  /*ac50*/  LDG.E R11, desc[UR8][R10.64] ;  /* 0x000000080a0b7981 */ /* 0x000f62000c1e1900 */
[----:B------:R-:W-:-:S02]  /*ac60*/  LOP3.LUT R16, R24, 0xfffffffc, RZ, 0xc0, !PT ;  /* 0xfffffffc18107812 */ /* 0x000fc400078ec0ff */
[----:B------:R-:W-:Y:S02]  /*ac70*/  LOP3.LUT R15, R26, 0x1, RZ, 0xc0, !PT ;  /* 0x000000011a0f7812 */ /* 0x000fe400078ec0ff */
[----:B--2---:R-:W-:-:S04]  /*ac80*/  IADD3 R12, P0, PT, R16, UR6, RZ ;  /* 0x00000006100c7c10 */ /* 0x004fc8000ff1e0ff */
[C---:B------:R-:W-:Y:S02]  /*ac90*/  IADD3.X R13, PT, PT, R15.reuse, UR7, RZ, P0, !PT ;  /* 0x000000070f0d7c10 */ /* 0x040fe400087fe4ff */
[C---:B---3--:R-:W-:Y:S02]  /*aca0*/  IADD3 R14, P0, PT, R16.reuse, UR10, RZ ;  /* 0x0000000a100e7c10 */ /* 0x048fe4000ff1e0ff */
[----:B------:R-:W-:Y:S02]  /*acb0*/  IADD3 R16, P1, PT, R16, UR4, RZ ;  /* 0x0000000410107c10 */ /* 0x000fe4000ff3e0ff */
[----:B------:R-:W-:Y:S02]  /*acc0*/  IADD3.X R15, PT, PT, R15, UR11, RZ, P0, !PT ;  /* 0x0000000b0f0f7c10 */ /* 0x000fe400087fe4ff */
[----:B----4-:R-:W-:Y:S02]  /*acd0*/  F2FP.BF16.F32.PACK_AB R19, R7, R4 ;  /* 0x000000040713723e */ /* 0x010fe400000010ff */
[----:B------:R-:W-:-:S04]  /*ace0*/  LOP3.LUT R4, R26, 0x3, RZ, 0xc0, !PT ;  /* 0x000000031a047812 */ /* 0x000fc800078ec0ff */
[----:B------:R-:W-:Y:S02]  /*acf0*/  IADD3.X R17, PT, PT, R4, UR5, RZ, P1, !PT ;  /* 0x0000000504117c10 */ /* 0x000fe40008ffe4ff */
[----:B-----5:R-:W-:Y:S02]  /*ad00*/  F2FP.BF16.F32.PACK_AB R21, R11, R8 ;  /* 0x000000080b15723e */ /* 0x020fe400000010ff */
        /* <DEDUP_REMOVED lines=42> */
[----:B------:R-:W5:Y:S04]  /*afb0*/  LDG.E R6, desc[UR8][R6.64+0xa80] ;  /* 0x000a800806067981 */ /* 0x000f68000c1e1900 */
[----:B------:R-:W5:Y:S01]  /*afc0*/  LDG.E R9, desc[UR8][R8.64+0xa80] ;  /* 0x000a800808097981 */ /* 0x000f62000c1e1900 */
[----:B--2---:R-:W-:-:S04]  /*afd0*/  IADD3 R13, P0, PT, R24, 0xa80, RZ ;  /* 0x00000a80180d7810 */ /* 0x004fc80007f1e0ff */
        /* <DEDUP_REMOVED lines=11> */
[----:B---3--:R-:W-:Y:S02]  /*b090*/  F2FP.BF16.F32.PACK_AB R5, R5, R16 ;  /* 0x000000100505723e */ /* 0x008fe400000010ff */
[----:B-----5:R-:W-:-:S03]  /*b0a0*/  F2FP.BF16.F32.PACK_AB R7, R9, R6 ;  /* 0x000000060907723e */ /* 0x020fc600000010ff */
[----:B------:R4:W-:Y:S04]  /*b0b0*/  STG.E desc[UR8][R12.64], R5 ;  /* 0x000000050c007986 */ /* 0x0009e8000c101908 */
[----:B------:R4:W-:Y:S02]  /*b0c0*/  STG.E desc[UR8][R14.64], R7 ;  /* 0x000000070e007986 */ /* 0x0009e4000c101908 */
[----:B------:R-:W-:Y:S05]  /*b0d0*/  @P0 BRA `(.L_x_411) ;  /* 0xfffffff800a80947 */ /* 0x000fea000383ffff */
[----:B------:R-:W-:Y:S05]  /*b0e0*/  EXIT ;  /* 0x000000000000794d */ /* 0x000fea0003800000 */
.L_x_412:
        /* <DEDUP_REMOVED lines=9> */
.L_x_3414:


//--------------------- .text._Z35group_norm_nhwc_bwd_one_pass_kernelI11Bf16IOFp16WLi64ELi14ELi224EEv26Group_norm_nhwc_bwd_params --------------------------
	.section	.text._Z35group_norm_nhwc_bwd_one_pass_kernelI11Bf16IOFp16WLi64ELi14ELi224EEv26Group_norm_nhwc_bwd_params,"ax",@progbits
	.align	128
        .global         _Z35group_norm_nhwc_bwd_one_pass_kernelI11Bf16IOFp16WLi64ELi14ELi224EEv26Group_norm_nhwc_bwd_params
        .type           _Z35group_norm_nhwc_bwd_one_pass_kernelI11Bf16IOFp16WLi64ELi14ELi224EEv26Group_norm_nhwc_bwd_params,@function
        .size           _Z35group_norm_nhwc_bwd_one_pass_kernelI11Bf16IOFp16WLi64ELi14ELi224EEv26Group_norm_nhwc_bwd_params,(.L_x_3415 - _Z35group_norm_nhwc_bwd_one_pass_kernelI11Bf16IOFp16WLi64ELi14ELi224EEv26Group_norm_nhwc_bwd_params)
        .other          _Z35group_norm_nhwc_bwd_one_pass_kernelI11Bf16IOFp16WLi64ELi14ELi224EEv26Group_norm_nhwc_bwd_params,@"STO_CUDA_ENTRY STV_DEFAULT"
_Z35group_norm_nhwc_bwd_one_pass_kernelI11Bf16IOFp16WLi64ELi14ELi224EEv26Group_norm_nhwc_bwd_params:
.text._Z35group_norm_nhwc_bwd_one_pass_kernelI11Bf16IOFp16WLi64ELi14ELi224EEv26Group_norm_nhwc_bwd_params:
        /* <DEDUP_REMOVED lines=42> */
.L_x_438:
[----:B0-----:R-:W0:Y:S01]  /*02a0*/  LDC R13, c[0x0][0x410] ;  /* 0x00010400ff0d7b82 */ /* 0x001e220000000800 */
[----:B-1----:R-:W1:Y:S01]  /*02b0*/  LDCU.64 UR10, c[0x0][0x3b8] ;  /* 0x00007700ff0a77ac */ /* 0x002e620008000a00 */
[----:B------:R-:W-:Y:S02]  /*02c0*/  ISETP.LE.AND P1, PT, RZ, UR8, PT ;  /* 0x00000008ff007c0c */ /* 0x000fe4000bf23270 */
[----:B------:R-:W-:Y:S01]  /*02d0*/  SHF.R.S32.HI R15, RZ, 0x1f, R47 ;  /* 0x0000001fff0f7819 */ /* 0x000fe2000001142f */
[----:B--2---:R-:W2:Y:S01]  /*02e0*/  LDCU.128 UR24, c[0x0][0x400] ;  /* 0x00008000ff1877ac */ /* 0x004ea20008000c00 */
[----:B-1----:R-:W-:Y:S01]  /*02f0*/  UIMAD.WIDE UR10, UR8, 0x8, UR10 ;  /* 0x00000008080a78a5 */ /* 0x002fe2000f8e020a */
[----:B--2---:R-:W-:Y:S02]  /*0300*/  ISETP.GE.U32.AND P0, PT, R47, UR24, PT ;  /* 0x000000182f007c0c */ /* 0x004fe4000bf06070 */
[----:B0-----:R-:W-:Y:S02]  /*0310*/  IABS R11, R13 ;  /* 0x0000000d000b7213 */ /* 0x001fe40000000000 */
[----:B------:R-:W-:-:S02]  /*0320*/  ISETP.GE.AND.EX P0, PT, R15, UR25, PT, P0 ;  /* 0x000000190f007c0c */ /* 0x000fc4000bf06300 */
[----:B------:R-:W0:Y:S11]  /*0330*/  I2F.RP R6, R11 ;  /* 0x0000000b00067306 */ /* 0x000e360000209400 */
[----:B------:R-:W1:Y:S01]  /*0340*/  @!P0 LDC.64 R22, c[0x0][0x3a0] ;  /* 0x0000e800ff168b82 */ /* 0x000e620000000a00 */
[----:B0-----:R-:W0:Y:S07]  /*0350*/  MUFU.RCP R6, R6 ;  /* 0x0000000600067308 */ /* 0x001e2e0000001000 */
[----:B------:R-:W2:Y:S01]  /*0360*/  @!P0 LDC.64 R18, c[0x0][0x398] ;  /* 0x0000e600ff128b82 */ /* 0x000ea20000000a00 */
[----:B0---4-:R-:W-:-:S04]  /*0370*/  IADD3 R4, PT, PT, R6, 0xffffffe, RZ ;  /* 0x0ffffffe06047810 */ /* 0x011fc80007ffe0ff */
[----:B---3--:R0:W3:Y:S02]  /*0380*/  F2I.FTZ.U32.TRUNC.NTZ R5, R4 ;  /* 0x0000000400057305 */ /* 0x0080e4000021f000 */
[----:B0-----:R-:W-:Y:S01]  /*0390*/  HFMA2 R4, -RZ, RZ, 0, 0 ;  /* 0x00000000ff047431 */ /* 0x001fe200000001ff */
[----:B---3--:R-:W-:-:S05]  /*03a0*/  IADD3 R8, PT, PT, RZ, -R5, RZ ;  /* 0x80000005ff087210 */ /* 0x008fca0007ffe0ff */
        /* <DEDUP_REMOVED lines=10> */
[----:B------:R-:W3:Y:S01]  /*0450*/  LDG.E.64 R8, desc[UR16][R8.64] ;  /* 0x0000001008087981 */ /* 0x000ee2000c1e1b00 */
[----:B------:R-:W-:-:S10]  /*0460*/  ISETP.GE.AND P2, PT, R6, RZ, PT ;  /* 0x000000ff0600720c */ /* 0x000fd40003f46270 */
[----:B------:R-:W-:-:S04]  /*0470*/  @!P4 IADD3 R4, PT, PT, R4, -R11, RZ ;  /* 0x8000000b0404c210 */ /* 0x000fc80007ffe0ff */
[CC--:B------:R-:W-:Y:S02]  /*0480*/  ISETP.GE.U32.AND P3, PT, R4.reuse, R11.reuse, PT ;  /* 0x0000000b0400720c */ /* 0x0c0fe40003f66070 */
[----:B------:R-:W-:Y:S02]  /*0490*/  @!P4 IADD3 R5, PT, PT, R5, 0x1, RZ ;  /* 0x000000010505c810 */ /* 0x000fe40007ffe0ff */
[----:B------:R-:W-:Y:S02]  /*04a0*/  ISETP.GT.U32.AND P4, PT, R11, R4, PT ;  /* 0x000000040b00720c */ /* 0x000fe40003f84070 */
[----:B------:R-:W-:-:S04]  /*04b0*/  IADD3 R11, PT, PT, R4, -R11, RZ ;  /* 0x8000000b040b7210 */ /* 0x000fc80007ffe0ff */
[----:B------:R-:W-:Y:S02]  /*04c0*/  SEL R4, R11, R4, !P4 ;  /* 0x000000040b047207 */ /* 0x000fe40006000000 */
[----:B------:R-:W0:Y:S01]  /*04d0*/  @!P0 LDC.64 R10, c[0x0][0x3f8] ;  /* 0x0000fe00ff0a8b82 */ /* 0x000e220000000a00 */
[----:B------:R-:W-:Y:S02]  /*04e0*/  @P3 IADD3 R5, PT, PT, R5, 0x1, RZ ;  /* 0x0000000105053810 */ /* 0x000fe40007ffe0ff */
[----:B------:R-:W-:Y:S02]  /*04f0*/  ISETP.NE.AND P3, PT, R13, RZ, PT ;  /* 0x000000ff0d00720c */ /* 0x000fe40003f65270 */
[----:B------:R-:W-:Y:S02]  /*0500*/  LOP3.LUT R13, RZ, R13, RZ, 0x33, !PT ;  /* 0x0000000dff0d7212 */ /* 0x000fe400078e33ff */
[----:B------:R-:W-:Y:S02]  /*0510*/  @!P1 IADD3 R4, PT, PT, -R4, RZ, RZ ;  /* 0x000000ff04049210 */ /* 0x000fe40007ffe1ff */
[----:B------:R-:W-:-:S02]  /*0520*/  ISETP.GE.U32.AND P1, PT, R44, UR24, PT ;  /* 0x000000182c007c0c */ /* 0x000fc4000bf26070 */
[----:B------:R-:W-:Y:S02]  /*0530*/  @!P2 IADD3 R5, PT, PT, -R5, RZ, RZ ;  /* 0x000000ff0505a210 */ /* 0x000fe40007ffe1ff */
[----:B------:R-:W-:Y:S02]  /*0540*/  SEL R4, R13, R4, !P3 ;  /* 0x000000040d047207 */ /* 0x000fe40005800000 */
[----:B------:R-:W-:Y:S02]  /*0550*/  ISETP.GE.AND.EX P1, PT, R3, UR25, PT, P1 ;  /* 0x0000001903007c0c */ /* 0x000fe4000bf26310 */
[----:B------:R-:W-:Y:S01]  /*0560*/  SEL R13, R13, R5, !P3 ;  /* 0x000000050d0d7207 */ /* 0x000fe20005800000 */
[----:B------:R-:W-:-:S03]  /*0570*/  IMAD R5, R4, 0xe, RZ ;  /* 0x0000000e04057824 */ /* 0x000fc600078e02ff */
[----:B------:R-:W-:Y:S02]  /*0580*/  SHF.R.S32.HI R6, RZ, 0x1f, R13 ;  /* 0x0000001fff067819 */ /* 0x000fe4000001140d */
[----:B------:R-:W-:-:S03]  /*0590*/  IADD3 R48, P2, PT, R5, R2, RZ ;  /* 0x0000000205307210 */ /* 0x000fc60007f5e0ff */
[----:B------:R-:W-:Y:S01]  /*05a0*/  IMAD R6, R6, UR26, RZ ;  /* 0x0000001a06067c24 */ /* 0x000fe2000f8e02ff */
[----:B------:R-:W-:Y:S01]  /*05b0*/  LEA.HI.X.SX32 R49, R5, RZ, 0x1, P2 ;  /* 0x000000ff05317211 */ /* 0x000fe200010f0eff */
[----:B------:R-:W4:Y:S02]  /*05c0*/  @!P1 LDC.64 R20, c[0x0][0x3f8] ;  /* 0x0000fe00ff149b82 */ /* 0x000f240000000a00 */
[C---:B------:R-:W-:Y:S02]  /*05d0*/  IMAD R51, R13.reuse, UR27, R6 ;  /* 0x0000001b0d337c24 */ /* 0x040fe4000f8e0206 */
[----:B------:R-:W-:Y:S01]  /*05e0*/  IMAD.WIDE.U32 R48, R13, UR26, R48 ;  /* 0x0000001a0d307c25 */ /* 0x000fe2000f8e0030 */
[----:B------:R-:W-:-:S03]  /*05f0*/  ISETP.NE.AND P2, PT, RZ, UR20, PT ;  /* 0x00000014ff007c0c */ /* 0x000fc6000bf45270 */
[----:B0-----:R-:W-:Y:S01]  /*0600*/  @!P0 IMAD R6, R15, R10, RZ ;  /* 0x0000000a0f068224 */ /* 0x001fe200078e02ff */
[----:B------:R-:W-:Y:S01]  /*0610*/  IADD3 R51, PT, PT, R49, R51, RZ ;  /* 0x0000003331337210 */ /* 0x000fe20007ffe0ff */
        /* <DEDUP_REMOVED lines=9> */
[----:B----4-:R-:W-:Y:S01]  /*06b0*/  @!P1 IMAD R24, R3, R20, RZ ;  /* 0x0000001403189224 */ /* 0x010fe200078e02ff */
[----:B------:R-:W-:-:S05]  /*06c0*/  @!P1 MOV R25, R51 ;  /* 0x0000003300199202 */ /* 0x000fca0000000f00 */
[----:B------:R-:W4:Y:S01]  /*06d0*/  LDC.64 R12, c[0x0][0x3a8] ;  /* 0x0000ea00ff0c7b82 */ /* 0x000f220000000a00 */
[----:B------:R-:W-:Y:S01]  /*06e0*/  @!P1 IMAD R29, R44, R21, R24 ;  /* 0x000000152c1d9224 */ /* 0x000fe200078e0218 */
[----:B------:R-:W-:Y:S02]  /*06f0*/  @!P1 MOV R24, R48 ;  /* 0x0000003000189202 */ /* 0x000fe40000000f00 */
[----:B-1----:R-:W-:-:S03]  /*0700*/  @!P0 IADD3 R22, P3, PT, R27, R22, RZ ;  /* 0x000000161b168210 */ /* 0x002fc60007f7e0ff */
[----:B------:R-:W-:Y:S01]  /*0710*/  @!P1 IMAD.WIDE.U32 R20, R44, R20, R24 ;  /* 0x000000142c149225 */ /* 0x000fe200078e0018 */
[----:B------:R-:W-:Y:S02]  /*0720*/  @!P0 IADD3.X R23, PT, PT, R6, R23, RZ, P3, !PT ;  /* 0x0000001706178210 */ /* 0x000fe40001ffe4ff */
[----:B--2---:R-:W-:Y:S02]  /*0730*/  @!P0 IADD3 R18, P3, PT, R27, R18, RZ ;  /* 0x000000121b128210 */ /* 0x004fe40007f7e0ff */
[----:B------:R-:W-:Y:S02]  /*0740*/  @!P1 IADD3 R25, PT, PT, R21, R29, RZ ;  /* 0x0000001d15199210 */ /* 0x000fe40007ffe0ff */
[----:B------:R-:W-:Y:S02]  /*0750*/  @!P1 SHF.L.U32 R21, R20, 0x1, RZ ;  /* 0x0000000114159819 */ /* 0x000fe400000006ff */
[----:B------:R-:W-:Y:S02]  /*0760*/  @!P0 IADD3.X R19, PT, PT, R6, R19, RZ, P3, !PT ;  /* 0x0000001306138210 */ /* 0x000fe40001ffe4ff */
[----:B------:R-:W-:-:S02]  /*0770*/  IADD3 R5, PT, PT, R5, R2, RZ ;  /* 0x0000000205057210 */ /* 0x000fc40007ffe0ff */
[----:B------:R-:W-:Y:S02]  /*0780*/  @!P1 SHF.L.U64.HI R20, R20, 0x1, R25 ;  /* 0x0000000114149819 */ /* 0x000fe40000010219 */
[C---:B0-----:R-:W-:Y:S02]  /*0790*/  @!P1 IADD3 R16, P3, PT, R21.reuse, R16, RZ ;  /* 0x0000001015109210 */ /* 0x041fe40007f7e0ff */
[----:B-----5:R-:W-:Y:S02]  /*07a0*/  @!P1 IADD3 R14, P4, PT, R21, R14, RZ ;  /* 0x0000000e150e9210 */ /* 0x020fe40007f9e0ff */
[----:B------:R-:W-:Y:S02]  /*07b0*/  CS2R R42, SRZ ;  /* 0x00000000002a7805 */ /* 0x000fe4000001ff00 */
[----:B------:R-:W-:Y:S01]  /*07c0*/  CS2R R38, SRZ ;  /* 0x0000000000267805 */ /* 0x000fe2000001ff00 */
[----:B------:R-:W-:Y:S01]  /*07d0*/  @P2 IMAD.WIDE R10, R5, 0x2, R10 ;  /* 0x00000002050a2825 */ /* 0x000fe200078e020a */
[----:B------:R-:W-:-:S02]  /*07e0*/  @!P1 IADD3.X R17, PT, PT, R20, R17, RZ, P3, !PT ;  /* 0x0000001114119210 */ /* 0x000fc40001ffe4ff */
[----:B------:R-:W-:Y:S01]  /*07f0*/  @!P1 IADD3.X R15, PT, PT, R20, R15, RZ, P4, !PT ;  /* 0x0000000f140f9210 */ /* 0x000fe200027fe4ff */
[----:B----4-:R-:W-:Y:S01]  /*0800*/  IMAD.WIDE R12, R5, 0x2, R12 ;  /* 0x00000002050c7825 */ /* 0x010fe200078e020c */
[----:B------:R-:W2:Y:S04]  /*0810*/  @!P0 LDG.E R43, desc[UR16][R22.64] ;  /* 0x00000010162b8981 */ /* 0x000ea8000c1e1900 */
        /* <DEDUP_REMOVED lines=21> */
[----:B--2---:R-:W-:Y:S02]  /*0970*/  PRMT R40, R43, 0x7632, R40 ;  /* 0x000076322b287816 */ /* 0x004fe40000000028 */
[----:B----4-:R-:W-:Y:S01]  /*0980*/  PRMT R41, R42, 0x7632, R41 ;  /* 0x000076322a297816 */ /* 0x010fe20000000029 */
[----:B-----5:R-:W-:Y:S02]  /*0990*/  @P2 HADD2.F32 R34, -RZ, R20.H0_H0 ;  /* 0x20000014ff222230 */ /* 0x020fe40000004100 */
[----:B------:R-:W-:Y:S02]  /*09a0*/  @P2 HADD2.F32 R35, -RZ, R21.H0_H0 ;  /* 0x20000015ff232230 */ /* 0x000fe40000004100 */
[----:B------:R-:W-:Y:S02]  /*09b0*/  HADD2.F32 R5, -RZ, R5.H0_H0 ;  /* 0x20000005ff057230 */ /* 0x000fe40000004100 */
[----:B------:R-:W-:Y:S01]  /*09c0*/  HADD2.F32 R6, -RZ, R6.H0_H0 ;  /* 0x20000006ff067230 */ /* 0x000fe20000004100 */
[----:B------:R-:W-:-:S02]  /*09d0*/  PRMT R36, R39, 0x7632, R36 ;  /* 0x0000763227247816 */ /* 0x000fc40000000024 */
        /* <DEDUP_REMOVED lines=39> */
.L_x_414:
        /* <DEDUP_REMOVED lines=8> */
[----:B------:R-:W-:Y:S01]  /*0cd0*/  SHF.L.U32 R10, R36, 0x10, RZ ;  /* 0x00000010240a7819 */ /* 0x000fe200000006ff */
[----:B------:R-:W-:Y:S01]  /*0ce0*/  FADD.FTZ R11, R11, -UR32 ;  /* 0x800000200b0b7e21 */ /* 0x000fe20008010000 */
[----:B------:R-:W-:Y:S01]  /*0cf0*/  FFMA.FTZ R15, R5, R9, R34 ;  /* 0x00000009050f7223 */ /* 0x000fe20000010022 */
[----:B------:R-:W-:-:S02]  /*0d00*/  FMUL.FTZ R8, R8, UR22 ;  /* 0x0000001608087c20 */ /* 0x000fc40008410000 */
        /* <DEDUP_REMOVED lines=60> */
.L_x_415:
        /* <DEDUP_REMOVED lines=34> */
.L_x_417:
[----:B------:R-:W-:Y:S05]  /*12f0*/  BSYNC.RECONVERGENT B0 ;  /* 0x0000000000007941 */ /* 0x000fea0003800200 */
.L_x_416:
        /* <DEDUP_REMOVED lines=21> */
.L_x_419:
[----:B------:R-:W-:Y:S05]  /*1450*/  BSYNC.RECONVERGENT B0 ;  /* 0x0000000000007941 */ /* 0x000fea0003800200 */
.L_x_418:
        /* <DEDUP_REMOVED lines=158> */
.L_x_421:
[----:B------:R-:W-:Y:S05]  /*1e40*/  BSYNC.RECONVERGENT B0 ;  /* 0x0000000000007941 */ /* 0x000fea0003800200 */
.L_x_420:
        /* <DEDUP_REMOVED lines=29> */
.L_x_423:
[----:B------:R-:W-:Y:S05]  /*2020*/  BSYNC.RECONVERGENT B0 ;  /* 0x0000000000007941 */ /* 0x000fea0003800200 */
.L_x_422:
        /* <DEDUP_REMOVED lines=12> */
[----:B------:R-:W-:Y:S01]  /*20f0*/  IMAD.U32 R4, RZ, RZ, UR4 ;  /* 0x00000004ff047e24 */ /* 0x000fe2000f8e00ff */
[----:B------:R-:W-:Y:S02]  /*2100*/  UIADD3 UR9, UPT, UPT, UR14, UR5, URZ ;  /* 0x000000050e097290 */ /* 0x000fe4000fffe0ff */
[----:B------:R-:W-:Y:S02]  /*2110*/  UIMAD UR10, UR15, UR18, UR5 ;  /* 0x000000120f0a72a4 */ /* 0x000fe4000f8e0205 */
[----:B------:R-:W-:Y:S02]  /*2120*/  LOP3.LUT P1, R4, R4, 0x2, RZ, 0xc0, !PT ;  /* 0x0000000204047812 */ /* 0x000fe4000782c0ff */
[----:B------:R-:W-:Y:S01]  /*2130*/  UIMAD.WIDE.U32 UR10, UR10, 0x8, UR12 ;  /* 0x000000080a0a78a5 */ /* 0x000fe2000f8e000c */
[----:B------:R-:W-:Y:S02]  /*2140*/  MOV R11, UR9 ;  /* 0x00000009000b7c02 */ /* 0x000fe40008000f00 */
[----:B-1----:R-:W-:-:S02]  /*2150*/  SEL R15, RZ, UR19, P1 ;  /* 0x00000013ff0f7c07 */ /* 0x002fc40008800000 */
[----:B------:R-:W-:Y:S02]  /*2160*/  IADD3 R13, PT, PT, -R4, 0x1, RZ ;  /* 0x00000001040d7810 */ /* 0x000fe40007ffe1ff */
[----:B------:R-:W-:Y:S02]  /*2170*/  ISETP.NE.AND P1, PT, R15, -0x1, PT ;  /* 0xffffffff0f00780c */ /* 0x000fe40003f25270 */
[----:B------:R-:W-:Y:S01]  /*2180*/  MOV R10, UR10 ;  /* 0x0000000a000a7c02 */ /* 0x000fe20008000f00 */
        /* <DEDUP_REMOVED lines=8> */
.L_x_426:
[----:B------:R-:W4:Y:S04]  /*2210*/  LDG.E.STRONG.GPU R4, desc[UR16][R8.64] ;  /* 0x0000001008047981 */ /* 0x000f28000c1ef900 */
[----:B----4-:R-:W-:Y:S01]  /*2220*/  CCTL.IVALL ;  /* 0x00000000ff00798f */ /* 0x010fe20002000000 */
[----:B------:R-:W-:Y:S05]  /*2230*/  YIELD ;  /* 0x0000000000007946 */ /* 0x000fea0003800000 */
[----:B------:R-:W-:-:S13]  /*2240*/  ISETP.NE.AND P1, PT, R4, R15, PT ;  /* 0x0000000f0400720c */ /* 0x000fda0003f25270 */
[----:B------:R-:W-:Y:S05]  /*2250*/  @P1 BRA `(.L_x_426) ;  /* 0xfffffffc00ec1947 */ /* 0x000fea000383ffff */
.L_x_425:
        /* <DEDUP_REMOVED lines=14> */
.L_x_428:
[----:B-1--4-:R-:W-:Y:S02]  /*2340*/  IADD3 R8, PT, PT, R4, 0x1, RZ ;  /* 0x0000000104087810 */ /* 0x012fe40007ffe0ff */
        /* <DEDUP_REMOVED lines=83> */
.L_x_427:
[----:B------:R-:W-:-:S04]  /*2880*/  ULOP3.LUT UR9, UR19, 0x7, URZ, 0xc0, !UPT ;  /* 0x0000000713097892 */ /* 0x000fc8000f8ec0ff */
[----:B------:R-:W-:-:S09]  /*2890*/  UISETP.NE.AND UP1, UPT, UR9, URZ, UPT ;  /* 0x000000ff0900728c */ /* 0x000fd2000bf25270 */
[----:B------:R-:W-:Y:S05]  /*28a0*/  BRA.U !UP1, `(.L_x_424) ;  /* 0x0000000509247547 */ /* 0x000fea000b800000 */
[----:B------:R-:W-:-:S04]  /*28b0*/  ULOP3.LUT UR9, UR19, 0x3, URZ, 0xc0, !UPT ;  /* 0x0000000313097892 */ /* 0x000fc8000f8ec0ff */
[----:B------:R-:W-:Y:S01]  /*28c0*/  UISETP.NE.AND UP1, UPT, UR9, URZ, UPT ;  /* 0x000000ff0900728c */ /* 0x000fe2000bf25270 */
[----:B------:R-:W-:Y:S10]  /*28d0*/  BRA.U !UP0, `(.L_x_429) ;  /* 0x0000000108907547 */ /* 0x000ff4000b800000 */
[C---:B-1--4-:R-:W-:Y:S01]  /*28e0*/  IADD3 R10, PT, PT, R4.reuse, 0x1, RZ ;  /* 0x00000001040a7810 */ /* 0x052fe20007ffe0ff */
[----:B------:R-:W-:Y:S01]  /*28f0*/  IMAD.U32 R15, RZ, RZ, UR18 ;  /* 0x00000012ff0f7e24 */ /* 0x000fe2000f8e00ff */
        /* <DEDUP_REMOVED lines=10> */
[----:B------:R-:W-:Y:S02]  /*29a0*/  @!P4 IMAD R10, R10, R13, UR5 ;  /* 0x000000050a0ace24 */ /* 0x000fe4000f8e020d */
        /* <DEDUP_REMOVED lines=23> */
.L_x_429:
        /* <DEDUP_REMOVED lines=22> */
.L_x_430:
[----:B------:R-:W-:Y:S01]  /*2c80*/  ISETP.EQ.OR P1, PT, R4, UR15, P3 ;  /* 0x0000000f04007c0c */ /* 0x000fe20009f22670 */
[----:B------:R-:W-:Y:S03]  /*2c90*/  BSSY.RECONVERGENT B0, `(.L_x_424) ;  /* 0x000000a000007945 */ /* 0x000fe60003800200 */
[----:B------:R-:W-:-:S13]  /*2ca0*/  PLOP3.LUT P1, PT, P1, PT, UP2, 0xd5, 0x5d ;  /* 0x00000000005d781c */ /* 0x000fda0000f2fa2d */
[----:B------:R-:W-:Y:S05]  /*2cb0*/  @P1 BRA `(.L_x_431) ;  /* 0x00000000001c1947 */ /* 0x000fea0003800000 */
[----:B-1--4-:R-:W-:Y:S02]  /*2cc0*/  MOV R9, UR18 ;  /* 0x0000001200097c02 */ /* 0x012fe40008000f00 */
[----:B------:R-:W-:-:S03]  /*2cd0*/  MOV R11, 0x8 ;  /* 0x00000008000b7802 */ /* 0x000fc60000000f00 */
[----:B------:R-:W-:-:S04]  /*2ce0*/  IMAD R8, R4, R9, UR5 ;  /* 0x0000000504087e24 */ /* 0x000fc8000f8e0209 */
[----:B------:R-:W-:-:S06]  /*2cf0*/  IMAD.WIDE.U32 R8, R8, R11, UR12 ;  /* 0x0000000c08087e25 */ /* 0x000fcc000f8e000b */
[----:B------:R-:W0:Y:S02]  /*2d00*/  LDG.E.64 R8, desc[UR16][R8.64] ;  /* 0x0000001008087981 */ /* 0x000e24000c1e1b00 */
[----:B0--3--:R-:W-:Y:S01]  /*2d10*/  FADD.FTZ R32, R32, R8 ;  /* 0x0000000820207221 */ /* 0x009fe20000010000 */
[----:B------:R-:W-:-:S07]  /*2d20*/  FADD.FTZ R33, R33, R9 ;  /* 0x0000000921217221 */ /* 0x000fce0000010000 */
.L_x_431:
[----:B------:R-:W-:Y:S05]  /*2d30*/  BSYNC.RECONVERGENT B0 ;  /* 0x0000000000007941 */ /* 0x000fea0003800200 */
.L_x_424:
        /* <DEDUP_REMOVED lines=40> */
.L_x_432:
        /* <DEDUP_REMOVED lines=21> */
.L_x_434:
[----:B------:R-:W-:Y:S05]  /*3110*/  BSYNC.RECONVERGENT B0 ;  /* 0x0000000000007941 */ /* 0x000fea0003800200 */
.L_x_433:
        /* <DEDUP_REMOVED lines=24> */
.L_x_435:
        /* <DEDUP_REMOVED lines=22> */
.L_x_437:
[----:B------:R-:W-:Y:S05]  /*3400*/  BSYNC.RECONVERGENT B0 ;  /* 0x0000000000007941 */ /* 0x000fea0003800200 */
.L_x_436:
[----:B------:R-:W-:Y:S02]  /*3410*/  UIADD3 UR8, UPT, UPT, UR18, UR8, URZ ;  /* 0x0000000812087290 */ /* 0x000fe4000fffe0ff */
[----:B------:R-:W-:Y:S02]  /*3420*/  UIADD3 UR4, UPT, UPT, UR4, 0x1, URZ ;  /* 0x0000000104047890 */ /* 0x000fe4000fffe0ff */
[----:B------:R-:W-:-:S09]  /*3430*/  UISETP.GE.AND UP1, UPT, UR8, UR6, UPT ;  /* 0x000000060800728c */ /* 0x000fd2000bf26270 */
[----:B------:R-:W-:Y:S05]  /*3440*/  BRA.U !UP1, `(.L_x_438) ;  /* 0xffffffcd09947547 */ /* 0x000fea000b83ffff */
.L_x_413:
        /* <DEDUP_REMOVED lines=19> */
.L_x_440:
[----:B------:R-:W-:Y:S05]  /*3580*/  BSYNC.RECONVERGENT B0 ;  /* 0x0000000000007941 */ /* 0x000fea0003800200 */
.L_x_439:
[----:B------:R-:W-:Y:S05]  /*3590*/  @P0 EXIT ;  /* 0x000000000000094d */ /* 0x000fea0003800000 */
[----:B------:R-:W-:Y:S05]  /*35a0*/  @P2 BRA `(.L_x_441) ;  /* 0x0000000000202947 */ /* 0x000fea0003800000 */
[----:B------:R-:W-:-:S05]  /*35b0*/  IMAD R0, R4, R9, RZ ;  /* 0x0000000904007224 */ /* 0x000fca00078e02ff */
[----:B------:R-:W-:-:S13]  /*35c0*/  ISETP.NE.AND P0, PT, R0, -0x1, PT ;  /* 0xffffffff0000780c */ /* 0x000fda0003f05270 */
[----:B------:R-:W-:Y:S05]  /*35d0*/  @!P0 BRA `(.L_x_441) ;  /* 0x0000000000148947 */ /* 0x000fea0003800000 */
.L_x_442:
[----:B0-----:R-:W4:Y:S04]  /*35e0*/  LDG.E.STRONG.GPU R5, desc[UR16][R2.64] ;  /* 0x0000001002057981 */ /* 0x001f28000c1ef900 */
[----:B----4-:R-:W-:Y:S01]  /*35f0*/  CCTL.IVALL ;  /* 0x00000000ff00798f */ /* 0x010fe20002000000 */
[----:B------:R-:W-:Y:S05]  /*3600*/  YIELD ;  /* 0x0000000000007946 */ /* 0x000fea0003800000 */
[----:B------:R-:W-:-:S13]  /*3610*/  ISETP.NE.AND P0, PT, R5, R0, PT ;  /* 0x000000000500720c */ /* 0x000fda0003f05270 */
[----:B------:R-:W-:Y:S05]  /*3620*/  @P0 BRA `(.L_x_442) ;  /* 0xfffffffc00ec0947 */ /* 0x000fea000383ffff */
.L_x_441:
        /* <DEDUP_REMOVED lines=40> */
[----:B------:R-:W-:Y:S01]  /*38b0*/  IADD3.X R8, PT, PT, RZ, R9, RZ, P0, !PT ;  /* 0x00000009ff087210 */ /* 0x000fe200007fe4ff */
[----:B------:R-:W-:Y:S01]  /*38c0*/  IMAD.X R11, RZ, RZ, R11, P2 ;  /* 0x000000ffff0b7224 */ /* 0x000fe200010e060b */
[----:B------:R-:W-:-:S02]  /*38d0*/  ISETP.NE.U32.AND P1, PT, R2, 0x3, PT ;  /* 0x000000030200780c */ /* 0x000fc40003f25070 */
[----:B------:R-:W-:Y:S02]  /*38e0*/  ISETP.GE.U32.AND P0, PT, R6, 0x3, PT ;  /* 0x000000030600780c */ /* 0x000fe40003f06070 */
[----:B------:R-:W-:Y:S02]  /*38f0*/  ISETP.NE.AND.EX P1, PT, RZ, RZ, PT, P1 ;  /* 0x000000ffff00720c */ /* 0x000fe40003f25310 */
[----:B------:R-:W-:Y:S02]  /*3900*/  ISETP.GE.U32.AND.EX P0, PT, R8, RZ, PT, P0 ;  /* 0x000000ff0800720c */ /* 0x000fe40003f06100 */
[--C-:B------:R-:W-:Y:S02]  /*3910*/  SHF.R.S64 R28, R28, 0x1, R11.reuse ;  /* 0x000000011c1c7819 */ /* 0x100fe4000000100b */
[----:B------:R-:W-:-:S07]  /*3920*/  SHF.R.S32.HI R35, RZ, 0x1, R11 ;  /* 0x00000001ff237819 */ /* 0x000fce000001140b */
        /* <DEDUP_REMOVED lines=27> */
.L_x_445:
        /* <DEDUP_REMOVED lines=24> */
[----:B--2---:R-:W-:Y:S02]  /*3c60*/  F2FP.F16.F32.PACK_AB R11, R15, R2 ;  /* 0x000000020f0b723e */ /* 0x004fe400000000ff */
[-C--:B------:R-:W-:Y:S02]  /*3c70*/  MOV R15, R25.reuse ;  /* 0x00000019000f7202 */ /* 0x080fe40000000f00 */
[----:B---3--:R-:W-:Y:S01]  /*3c80*/  F2FP.F16.F32.PACK_AB R21, R19, R16 ;  /* 0x000000101315723e */ /* 0x008fe200000000ff */
[----:B------:R0:W-:Y:S04]  /*3c90*/  STG.E desc[UR16][R12.64], R11 ;  /* 0x0000000b0c007986 */ /* 0x0001e8000c101910 */
[----:B------:R0:W-:Y:S01]  /*3ca0*/  STG.E desc[UR16][R14.64], R21 ;  /* 0x000000150e007986 */ /* 0x0001e2000c101910 */
[----:B------:R-:W-:Y:S01]  /*3cb0*/  IADD3.X R25, PT, PT, RZ, R25, RZ, P3, !PT ;  /* 0x00000019ff197210 */ /* 0x000fe20001ffe4ff */
[----:B------:R-:W-:Y:S06]  /*3cc0*/  @P1 BRA `(.L_x_445) ;  /* 0xfffffffc00841947 */ /* 0x000fec000383ffff */
.L_x_444:
[----:B------:R-:W-:Y:S05]  /*3cd0*/  BSYNC.RECONVERGENT B0 ;  /* 0x0000000000007941 */ /* 0x000fea0003800200 */
.L_x_443:
        /* <DEDUP_REMOVED lines=10> */
.L_x_446:
        /* <DEDUP_REMOVED lines=20> */
[----:B-----5:R-:W-:Y:S02]  /*3ec0*/  F2FP.F16.F32.PACK_AB R25, R13, R10 ;  /* 0x0000000a0d19723e */ /* 0x020fe400000000ff */
[----:B------:R-:W-:-:S02]  /*3ed0*/  IADD3 R10, P1, PT, R23, UR4, RZ ;  /* 0x00000004170a7c10 */ /* 0x000fc4000ff3e0ff */
[----:B------:R-:W-:Y:S02]  /*3ee0*/  IADD3.X R23, PT, PT, R24, UR9, RZ, P0, !PT ;  /* 0x0000000918177c10 */ /* 0x000fe400087fe4ff */
[----:B------:R-:W-:Y:S02]  /*3ef0*/  IADD3.X R11, PT, PT, R11, UR5, RZ, P1, !PT ;  /* 0x000000050b0b7c10 */ /* 0x000fe40008ffe4ff */
[----:B---3--:R-:W-:Y:S02]  /*3f00*/  F2FP.F16.F32.PACK_AB R27, R17, R14 ;  /* 0x0000000e111b723e */ /* 0x008fe400000000ff */
        /* <DEDUP_REMOVED lines=20> */
[----:B--2---:R-:W-:Y:S02]  /*4050*/  F2FP.F16.F32.PACK_AB R29, R29, R26 ;  /* 0x0000001a1d1d723e */ /* 0x004fe400000000ff */
[----:B---3--:R-:W-:-:S03]  /*4060*/  F2FP.F16.F32.PACK_AB R31, R31, R28 ;  /* 0x0000001c1f1f723e */ /* 0x008fc600000000ff */
        /* <DEDUP_REMOVED lines=14> */
[----:B---3--:R-:W-:Y:S02]  /*4150*/  F2FP.F16.F32.PACK_AB R27, R27, R26 ;  /* 0x0000001a1b1b723e */ /* 0x008fe400000000ff */
[----:B----4-:R-:W-:-:S03]  /*4160*/  F2FP.F16.F32.PACK_AB R33, R33, R28 ;  /* 0x0000001c2121723e */ /* 0x010fc600000000ff */
        /* <DEDUP_REMOVED lines=17> */
[----:B---3--:R-:W-:Y:S02]  /*4280*/  F2FP.F16.F32.PACK_AB R17, R17, R10 ;  /* 0x0000000a1111723e */ /* 0x008fe400000000ff */
[----:B----4-:R-:W-:-:S03]  /*4290*/  F2FP.F16.F32.PACK_AB R11, R15, R12 ;  /* 0x0000000c0f0b723e */ /* 0x010fc600000000ff */
[----:B------:R1:W-:Y:S04]  /*42a0*/  STG.E desc[UR16][R18.64], R17 ;  /* 0x0000001112007986 */ /* 0x0003e8000c101910 */
[----:B------:R1:W-:Y:S01]  /*42b0*/  STG.E desc[UR16][R22.64], R11 ;  /* 0x0000000b16007986 */ /* 0x0003e2000c101910 */
[----:B------:R-:W-:Y:S01]  /*42c0*/  HFMA2 R10, -RZ, RZ, 0, 0 ;  /* 0x00000000ff0a7431 */ /* 0x000fe200000001ff */
[----:B------:R-:W-:Y:S06]  /*42d0*/  @P0 BRA `(.L_x_446) ;  /* 0xfffffff800a80947 */ /* 0x000fec000383ffff */
[----:B------:R-:W-:Y:S05]  /*42e0*/  EXIT ;  /* 0x000000000000794d */ /* 0x000fea0003800000 */
.L_x_447:
        /* <DEDUP_REMOVED lines=9> */
.L_x_3415:


//--------------------- .text._Z35group_norm_nhwc_bwd_one_pass_kernelI11Bf16IOFp16WLi128ELi14ELi224EEv26Group_norm_nhwc_bwd_params --------------------------
	.section	.text._Z35group_norm_nhwc_bwd_one_pass_kernelI11Bf16IOFp16WLi128ELi14ELi224EEv26Group_norm_nhwc_bwd_params,"ax",@progbits
	.align	128
        .global         _Z35group_norm_nhwc_bwd_one_pass_kernelI11Bf16IOFp16WLi128ELi14ELi224EEv26Group_norm_nhwc_bwd_params
        .type           _Z35group_norm_nhwc_bwd_one_pass_kernelI11Bf16IOFp16WLi128ELi14ELi224EEv26Group_norm_nhwc_bwd_params,@function
        .size           _Z35group_norm_nhwc_bwd_one_pass_kernelI11Bf16IOFp16WLi128ELi14ELi224EEv26Group_norm_nhwc_bwd_params,(.L_x_3416 - _Z35group_norm_nhwc_bwd_one_pass_kernelI11Bf16IOFp16WLi128ELi14ELi224EEv26Group_norm_nhwc_bwd_params)
        .other          _Z35group_norm_nhwc_bwd_one_pass_kernelI11Bf16IOFp16WLi128ELi14ELi224EEv26Group_norm_nhwc_bwd_params,@"STO_CUDA_ENTRY STV_DEFAULT"
_Z35group_norm_nhwc_bwd_one_pass_kernelI11Bf16IOFp16WLi128ELi14ELi224EEv26Group_norm_nhwc_bwd_params:
.text._Z35group_norm_nhwc_bwd_one_pass_kernelI11Bf16IOFp16WLi128ELi14ELi224EEv26Group_norm_nhwc_bwd_params:
        /* <DEDUP_REMOVED lines=38> */
.L_x_479:
        /* <DEDUP_REMOVED lines=160> */
[----:B--2---:R-:W-:Y:S01]  /*0c60*/  PRMT R49, R40, 0x7632, R49 ;  /* 0x0000763228317816 */ /* 0x004fe20000000031 */
[----:B-----5:R-:W-:Y:S02]  /*0c70*/  @P4 HADD2.F32 R32, -RZ, R24.H0_H0 ;  /* 0x20000018ff204230 */ /* 0x020fe40000004100 */
[----:B------:R-:W-:Y:S02]  /*0c80*/  HADD2.F32 R4, -RZ, R20.H0_H0 ;  /* 0x20000014ff047230 */ /* 0x000fe40000004100 */
[----:B------:R-:W-:Y:S02]  /*0c90*/  @P4 HADD2.F32 R3, -RZ, R22.H0_H0 ;  /* 0x20000016ff034230 */ /* 0x000fe40000004100 */
[----:B------:R-:W-:Y:S01]  /*0ca0*/  HADD2.F32 R5, -RZ, R21.H0_H0 ;  /* 0x20000015ff057230 */ /* 0x000fe20000004100 */
[----:B------:R-:W-:-:S02]  /*0cb0*/  PRMT R44, R36, 0x7632, R44 ;  /* 0x00007632242c7816 */ /* 0x000fc4000000002c */
        /* <DEDUP_REMOVED lines=76> */
.L_x_449:
        /* <DEDUP_REMOVED lines=144> */
.L_x_450:
        /* <DEDUP_REMOVED lines=36> */
.L_x_452:
[----:B------:R-:W-:Y:S05]  /*1cc0*/  BSYNC.RECONVERGENT B0 ;  /* 0x0000000000007941 */ /* 0x000fea0003800200 */
.L_x_451:
        /* <DEDUP_REMOVED lines=21> */
.L_x_454:
[----:B------:R-:W-:Y:S05]  /*1e20*/  BSYNC.RECONVERGENT B0 ;  /* 0x0000000000007941 */ /* 0x000fea0003800200 */
.L_x_453:
        /* <DEDUP_REMOVED lines=158> */
.L_x_456:
[----:B------:R-:W-:Y:S05]  /*2810*/  BSYNC.RECONVERGENT B0 ;  /* 0x0000000000007941 */ /* 0x000fea0003800200 */
.L_x_455:
        /* <DEDUP_REMOVED lines=29> */
.L_x_458:
[----:B------:R-:W-:Y:S05]  /*29f0*/  BSYNC.RECONVERGENT B0 ;  /* 0x0000000000007941 */ /* 0x000fea0003800200 */
.L_x_457:
        /* <DEDUP_REMOVED lines=29> */
.L_x_461:
[----:B--2---:R-:W2:Y:S04]  /*2bd0*/  LDG.E.STRONG.GPU R14, desc[UR14][R12.64] ;  /* 0x0000000e0c0e7981 */ /* 0x004ea8000c1ef900 */
[----:B--2---:R-:W-:Y:S01]  /*2be0*/  CCTL.IVALL ;  /* 0x00000000ff00798f */ /* 0x004fe20002000000 */
[----:B------:R-:W-:Y:S05]  /*2bf0*/  YIELD ;  /* 0x0000000000007946 */ /* 0x000fea0003800000 */
[----:B------:R-:W-:-:S13]  /*2c00*/  ISETP.NE.AND P1, PT, R14, R19, PT ;  /* 0x000000130e00720c */ /* 0x000fda0003f25270 */
[----:B------:R-:W-:Y:S05]  /*2c10*/  @P1 BRA `(.L_x_461) ;  /* 0xfffffffc00ec1947 */ /* 0x000fea000383ffff */
.L_x_460:
        /* <DEDUP_REMOVED lines=14> */
.L_x_463:
        /* <DEDUP_REMOVED lines=84> */
.L_x_462:
        /* <DEDUP_REMOVED lines=41> */
.L_x_464:
        /* <DEDUP_REMOVED lines=23> */
.L_x_465:
        /* <DEDUP_REMOVED lines=11> */
.L_x_466:
[----:B------:R-:W-:Y:S05]  /*36f0*/  BSYNC.RECONVERGENT B0 ;  /* 0x0000000000007941 */ /* 0x000fea0003800200 */
.L_x_459:
        /* <DEDUP_REMOVED lines=38> */
.L_x_467:
        /* <DEDUP_REMOVED lines=21> */
.L_x_469:
[----:B------:R-:W-:Y:S05]  /*3ab0*/  BSYNC.RECONVERGENT B0 ;  /* 0x0000000000007941 */ /* 0x000fea0003800200 */
.L_x_468:
        /* <DEDUP_REMOVED lines=54> */
.L_x_470:
        /* <DEDUP_REMOVED lines=18> */
.L_x_472:
[----:B------:R-:W-:Y:S05]  /*3f40*/  BSYNC.RECONVERGENT B0 ;  /* 0x0000000000007941 */ /* 0x000fea0003800200 */
.L_x_471:
        /* <DEDUP_REMOVED lines=21> */
.L_x_473:
        /* <DEDUP_REMOVED lines=18> */
.L_x_475:
[----:B------:R-:W-:Y:S05]  /*41c0*/  BSYNC.RECONVERGENT B0 ;  /* 0x0000000000007941 */ /* 0x000fea0003800200 */
.L_x_474:
        /* <DEDUP_REMOVED lines=22> */
.L_x_476:
        /* <DEDUP_REMOVED lines=18> */
.L_x_478:
[----:B------:R-:W-:Y:S05]  /*4450*/  BSYNC.RECONVERGENT B0 ;  /* 0x0000000000007941 */ /* 0x000fea0003800200 */
.L_x_477:
[----:B------:R-:W-:Y:S02]  /*4460*/  UIADD3 UR10, UPT, UPT, UR16, UR10, URZ ;  /* 0x0000000a100a7290 */ /* 0x000fe4000fffe0ff */
[----:B------:R-:W-:Y:S02]  /*4470*/  UIADD3 UR4, UPT, UPT, UR4, 0x1, URZ ;  /* 0x0000000104047890 */ /* 0x000fe4000fffe0ff */
[----:B------:R-:W-:-:S09]  /*4480*/  UISETP.GE.AND UP0, UPT, UR10, UR8, UPT ;  /* 0x000000080a00728c */ /* 0x000fd2000bf06270 */
[----:B------:R-:W-:Y:S05]  /*4490*/  BRA.U !UP0, `(.L_x_479) ;  /* 0xffffffbd08707547 */ /* 0x000fea000b83ffff */
.L_x_448:
        /* <DEDUP_REMOVED lines=19> */
.L_x_481:
[----:B------:R-:W-:Y:S05]  /*45d0*/  BSYNC.RECONVERGENT B0 ;  /* 0x0000000000007941 */ /* 0x000fea0003800200 */
.L_x_480:
[----:B------:R-:W-:Y:S05]  /*45e0*/  @P0 EXIT ;  /* 0x000000000000094d */ /* 0x000fea0003800000 */
[----:B------:R-:W-:Y:S05]  /*45f0*/  @P2 BRA `(.L_x_482) ;  /* 0x0000000000202947 */ /* 0x000fea0003800000 */
[----:B------:R-:W-:-:S05]  /*4600*/  IMAD R0, R4, R7, RZ ;  /* 0x0000000704007224 */ /* 0x000fca00078e02ff */
[----:B------:R-:W-:-:S13]  /*4610*/  ISETP.NE.AND P0, PT, R0, -0x1, PT ;  /* 0xffffffff0000780c */ /* 0x000fda0003f05270 */
[----:B------:R-:W-:Y:S05]  /*4620*/  @!P0 BRA `(.L_x_482) ;  /* 0x0000000000148947 */ /* 0x000fea0003800000 */
.L_x_483:
[----:B-1----:R-:W2:Y:S04]  /*4630*/  LDG.E.STRONG.GPU R5, desc[UR14][R2.64] ;  /* 0x0000000e02057981 */ /* 0x002ea8000c1ef900 */
[----:B--2---:R-:W-:Y:S01]  /*4640*/  CCTL.IVALL ;  /* 0x00000000ff00798f */ /* 0x004fe20002000000 */
[----:B------:R-:W-:Y:S05]  /*4650*/  YIELD ;  /* 0x0000000000007946 */ /* 0x000fea0003800000 */
[----:B------:R-:W-:-:S13]  /*4660*/  ISETP.NE.AND P0, PT, R5, R0, PT ;  /* 0x000000000500720c */ /* 0x000fda0003f05270 */
[----:B------:R-:W-:Y:S05]  /*4670*/  @P0 BRA `(.L_x_483) ;  /* 0xfffffffc00ec0947 */ /* 0x000fea000383ffff */
.L_x_482:
        /* <DEDUP_REMOVED lines=75> */
.L_x_486:
        /* <DEDUP_REMOVED lines=25> */
[----:B------:R-:W-:Y:S02]  /*4cc0*/  MOV R11, R24 ;  /* 0x00000018000b7202 */ /* 0x000fe40000000f00 */
[----:B---3--:R-:W-:Y:S01]  /*4cd0*/  F2FP.F16.F32.PACK_AB R19, R15, R12 ;  /* 0x0000000c0f13723e */ /* 0x008fe200000000ff */
[----:B------:R0:W-:Y:S04]  /*4ce0*/  STG.E desc[UR14][R8.64], R17 ;  /* 0x0000001108007986 */ /* 0x0001e8000c10190e */
[----:B------:R0:W-:Y:S01]  /*4cf0*/  STG.E desc[UR14][R10.64], R19 ;  /* 0x000000130a007986 */ /* 0x0001e2000c10190e */
[----:B------:R-:W-:Y:S01]  /*4d00*/  IADD3.X R24, PT, PT, RZ, R24, RZ, P3, !PT ;  /* 0x00000018ff187210 */ /* 0x000fe20001ffe4ff */
[----:B------:R-:W-:Y:S06]  /*4d10*/  @P1 BRA `(.L_x_486) ;  /* 0xfffffffc00841947 */ /* 0x000fec000383ffff */
.L_x_485:
[----:B------:R-:W-:Y:S05]  /*4d20*/  BSYNC.RECONVERGENT B0 ;  /* 0x0000000000007941 */ /* 0x000fea0003800200 */
.L_x_484:
        /* <DEDUP_REMOVED lines=10> */
.L_x_487:
        /* <DEDUP_REMOVED lines=20> */
[----:B---3--:R-:W-:Y:S02]  /*4f10*/  F2FP.F16.F32.PACK_AB R19, R13, R10 ;  /* 0x0000000a0d13723e */ /* 0x008fe400000000ff */
[----:B------:R-:W-:-:S02]  /*4f20*/  IADD3 R10, P1, PT, R23, UR4, RZ ;  /* 0x00000004170a7c10 */ /* 0x000fc4000ff3e0ff */
[----:B------:R-:W-:Y:S02]  /*4f30*/  IADD3.X R23, PT, PT, R24, UR9, RZ, P0, !PT ;  /* 0x0000000918177c10 */ /* 0x000fe400087fe4ff */
[----:B------:R-:W-:Y:S02]  /*4f40*/  IADD3.X R11, PT, PT, R11, UR5, RZ, P1, !PT ;  /* 0x000000050b0b7c10 */ /* 0x000fe40008ffe4ff */
[----:B----4-:R-:W-:Y:S02]  /*4f50*/  F2FP.F16.F32.PACK_AB R27, R17, R14 ;  /* 0x0000000e111b723e */ /* 0x010fe400000000ff */
        /* <DEDUP_REMOVED lines=56> */
[----:B----4-:R-:W-:Y:S02]  /*52e0*/  F2FP.F16.F32.PACK_AB R17, R17, R10 ;  /* 0x0000000a1111723e */ /* 0x010fe400000000ff */
[----:B-----5:R-:W-:-:S03]  /*52f0*/  F2FP.F16.F32.PACK_AB R9, R15, R12 ;  /* 0x0000000c0f09723e */ /* 0x020fc600000000ff */
[----:B------:R3:W-:Y:S04]  /*5300*/  STG.E desc[UR14][R24.64], R17 ;  /* 0x0000001118007986 */ /* 0x0007e8000c10190e */
[----:B------:R3:W-:Y:S02]  /*5310*/  STG.E desc[UR14][R22.64], R9 ;  /* 0x0000000916007986 */ /* 0x0007e4000c10190e */
[----:B------:R-:W-:Y:S05]  /*5320*/  @P0 BRA `(.L_x_487) ;  /* 0xfffffff800a80947 */ /* 0x000fea000383ffff */
[----:B------:R-:W-:Y:S05]  /*5330*/  EXIT ;  /* 0x000000000000794d */ /* 0x000fea0003800000 */
.L_x_488:
        /* <DEDUP_REMOVED lines=12> */
.L_x_3416:


//--------------------- .text._Z35group_norm_nhwc_bwd_one_pass_kernelI11Bf16IOFp16WLi256ELi14ELi224EEv26Group_norm_nhwc_bwd_params --------------------------
	.section	.text._Z35group_norm_nhwc_bwd_one_pass_kernelI11Bf16IOFp16WLi256ELi14ELi224EEv26Group_norm_nhwc_bwd_params,"ax",@progbits
	.align	128
        .global         _Z35group_norm_nhwc_bwd_one_pass_kernelI11Bf16IOFp16WLi256ELi14ELi224EEv26Group_norm_nhwc_bwd_params
        .type           _Z35group_norm_nhwc_bwd_one_pass_kernelI11Bf16IOFp16WLi256ELi14ELi224EEv26Group_norm_nhwc_bwd_params,@function
        .size           _Z35group_norm_nhwc_bwd_one_pass_kernelI11Bf16IOFp16WLi256ELi14ELi224EEv26Group_norm_nhwc_bwd_params,(.L_x_3417 - _Z35group_norm_nhwc_bwd_one_pass_kernelI11Bf16IOFp16WLi256ELi14ELi224EEv26Group_norm_nhwc_bwd_params)
        .other          _Z35group_norm_nhwc_bwd_one_pass_kernelI11Bf16IOFp16WLi256ELi14ELi224EEv26Group_norm_nhwc_bwd_params,@"STO_CUDA_ENTRY STV_DEFAULT"
_Z35group_norm_nhwc_bwd_one_pass_kernelI11Bf16IOFp16WLi256ELi14ELi224EEv26Group_norm_nhwc_bwd_params:
.text._Z35group_norm_nhwc_bwd_one_pass_kernelI11Bf16IOFp16WLi256ELi14ELi224EEv26Group_norm_nhwc_bwd_params:
        /* <DEDUP_REMOVED lines=30> */
.L_x_532:
        /* <DEDUP_REMOVED lines=266> */
[----:B------:R-:W-:Y:S01]  /*1280*/  PRMT R57, R40, 0x7632, R57 ;  /* 0x0000763228397816 */ /* 0x000fe20000000039 */
[----:B------:R-:W-:Y:S02]  /*1290*/  @P3 HADD2.F32 R6, -RZ, R29.H0_H0 ;  /* 0x2000001dff063230 */ /* 0x000fe40000004100 */
[----:B-1----:R-:W-:Y:S02]  /*12a0*/  HADD2.F32 R8, -RZ, R22.H0_H0 ;  /* 0x20000016ff087230 */ /* 0x002fe40000004100 */
        /* <DEDUP_REMOVED lines=151> */
.L_x_490:
        /* <DEDUP_REMOVED lines=288> */
.L_x_491:
        /* <DEDUP_REMOVED lines=39> */
.L_x_493:
[----:B------:R-:W-:Y:S05]  /*3090*/  BSYNC.RECONVERGENT B0 ;  /* 0x0000000000007941 */ /* 0x000fea0003800200 */
.L_x_492:
        /* <DEDUP_REMOVED lines=21> */
.L_x_495:
[----:B------:R-:W-:Y:S05]  /*31f0*/  BSYNC.RECONVERGENT B0 ;  /* 0x0000000000007941 */ /* 0x000fea0003800200 */
.L_x_494:
        /* <DEDUP_REMOVED lines=158> */
.L_x_497:
[----:B------:R-:W-:Y:S05]  /*3be0*/  BSYNC.RECONVERGENT B0 ;  /* 0x0000000000007941 */ /* 0x000fea0003800200 */
.L_x_496:
        /* <DEDUP_REMOVED lines=30> */
.L_x_499:
[----:B------:R-:W-:Y:S05]  /*3dd0*/  BSYNC.RECONVERGENT B0 ;  /* 0x0000000000007941 */ /* 0x000fea0003800200 */
.L_x_498:
        /* <DEDUP_REMOVED lines=25> */
.L_x_502:
[----:B---3--:R-:W2:Y:S04]  /*3f70*/  LDG.E.STRONG.GPU R18, desc[UR8][R16.64] ;  /* 0x0000000810127981 */ /* 0x008ea8000c1ef900 */
[----:B--2---:R-:W-:Y:S01]  /*3f80*/  CCTL.IVALL ;  /* 0x00000000ff00798f */ /* 0x004fe20002000000 */
[----:B------:R-:W-:Y:S05]  /*3f90*/  YIELD ;  /* 0x0000000000007946 */ /* 0x000fea0003800000 */
[----:B------:R-:W-:-:S13]  /*3fa0*/  ISETP.NE.AND P1, PT, R18, R23, PT ;  /* 0x000000171200720c */ /* 0x000fda0003f25270 */
[----:B------:R-:W-:Y:S05]  /*3fb0*/  @P1 BRA `(.L_x_502) ;  /* 0xfffffffc00ec1947 */ /* 0x000fea000383ffff */
.L_x_501:
        /* <DEDUP_REMOVED lines=17> */
.L_x_504:
        /* <DEDUP_REMOVED lines=59> */
.L_x_503:
        /* <DEDUP_REMOVED lines=36> */
.L_x_505:
        /* <DEDUP_REMOVED lines=18> */
.L_x_506:
        /* <DEDUP_REMOVED lines=9> */
.L_x_507:
[----:B------:R-:W-:Y:S05]  /*4870*/  BSYNC.RECONVERGENT B0 ;  /* 0x0000000000007941 */ /* 0x000fea0003800200 */
.L_x_500:
        /* <DEDUP_REMOVED lines=41> */
.L_x_508:
        /* <DEDUP_REMOVED lines=21> */
.L_x_510:
[----:B------:R-:W-:Y:S05]  /*4c60*/  BSYNC.RECONVERGENT B0 ;  /* 0x0000000000007941 */ /* 0x000fea0003800200 */
.L_x_509:
        /* <DEDUP_REMOVED lines=35> */
.L_x_511:
        /* <DEDUP_REMOVED lines=21> */
.L_x_513:
[----:B------:R-:W-:Y:S05]  /*4ff0*/  BSYNC.RECONVERGENT B0 ;  /* 0x0000000000007941 */ /* 0x000fea0003800200 */
.L_x_512:
        /* <DEDUP_REMOVED lines=25> */
.L_x_514:
        /* <DEDUP_REMOVED lines=21> */
.L_x_516:
[----:B------:R-:W-:Y:S05]  /*52e0*/  BSYNC.RECONVERGENT B0 ;  /* 0x0000000000007941 */ /* 0x000fea0003800200 */
.L_x_515:
        /* <DEDUP_REMOVED lines=27> */
.L_x_517:
        /* <DEDUP_REMOVED lines=22> */
.L_x_519:
[----:B------:R-:W-:Y:S05]  /*5600*/  BSYNC.RECONVERGENT B0 ;  /* 0x0000000000007941 */ /* 0x000fea0003800200 */
.L_x_518:
        /* <DEDUP_REMOVED lines=66> */
.L_x_520:
        /* <DEDUP_REMOVED lines=18> */
.L_x_522:
[----:B------:R-:W-:Y:S05]  /*5b50*/  BSYNC.RECONVERGENT B0 ;  /* 0x0000000000007941 */ /* 0x000fea0003800200 */
.L_x_521:
        /* <DEDUP_REMOVED lines=21> */
.L_x_523:
        /* <DEDUP_REMOVED lines=18> */
.L_x_525:
[----:B------:R-:W-:Y:S05]  /*5dd0*/  BSYNC.RECONVERGENT B0 ;  /* 0x0000000000007941 */ /* 0x000fea0003800200 */
.L_x_524:
        /* <DEDUP_REMOVED lines=21> */
.L_x_526:
        /* <DEDUP_REMOVED lines=18> */
.L_x_528:
[----:B------:R-:W-:Y:S05]  /*6050*/  BSYNC.RECONVERGENT B0 ;  /* 0x0000000000007941 */ /* 0x000fea0003800200 */
.L_x_527:
        /* <DEDUP_REMOVED lines=22> */
.L_x_529:
        /* <DEDUP_REMOVED lines=18> */
.L_x_531:
[----:B------:R-:W-:Y:S05]  /*62e0*/  BSYNC.RECONVERGENT B0 ;  /* 0x0000000000007941 */ /* 0x000fea0003800200 */
.L_x_530:
[----:B------:R-:W-:Y:S02]  /*62f0*/  IADD3 R4, PT, PT, R0, R4, RZ ;  /* 0x0000000400047210 */ /* 0x000fe40007ffe0ff */
[----:B------:R-:W-:Y:S02]  /*6300*/  IADD3 R69, PT, PT, R69, 0x1, RZ ;  /* 0x0000000145457810 */ /* 0x000fe40007ffe0ff */
[----:B------:R-:W-:-:S13]  /*6310*/  ISETP.GE.AND P0, PT, R4, UR4, PT ;  /* 0x0000000404007c0c */ /* 0x000fda000bf06270 */
[----:B------:R-:W-:Y:S05]  /*6320*/  @!P0 BRA `(.L_x_532) ;  /* 0xffffff9c00ac8947 */ /* 0x000fea000383ffff */
.L_x_489:
        /* <DEDUP_REMOVED lines=21> */
.L_x_534:
[----:B------:R-:W-:Y:S05]  /*6480*/  BSYNC.RECONVERGENT B0 ;  /* 0x0000000000007941 */ /* 0x000fea0003800200 */
.L_x_533:
[----:B------:R-:W-:Y:S05]  /*6490*/  @P0 EXIT ;  /* 0x000000000000094d */ /* 0x000fea0003800000 */
[----:B------:R-:W-:Y:S05]  /*64a0*/  @P2 BRA `(.L_x_535) ;  /* 0x0000000000202947 */ /* 0x000fea0003800000 */
[----:B------:R-:W-:-:S05]  /*64b0*/  IMAD R0, R4, R7, RZ ;  /* 0x0000000704007224 */ /* 0x000fca00078e02ff */
[----:B------:R-:W-:-:S13]  /*64c0*/  ISETP.NE.AND P0, PT, R0, -0x1, PT ;  /* 0xffffffff0000780c */ /* 0x000fda0003f05270 */
[----:B------:R-:W-:Y:S05]  /*64d0*/  @!P0 BRA `(.L_x_535) ;  /* 0x0000000000148947 */ /* 0x000fea0003800000 */
.L_x_536:
[----:B-1----:R-:W2:Y:S04]  /*64e0*/  LDG.E.STRONG.GPU R5, desc[UR8][R2.64] ;  /* 0x0000000802057981 */ /* 0x002ea8000c1ef900 */
[----:B--2---:R-:W-:Y:S01]  /*64f0*/  CCTL.IVALL ;  /* 0x00000000ff00798f */ /* 0x004fe20002000000 */
[----:B------:R-:W-:Y:S05]  /*6500*/  YIELD ;  /* 0x0000000000007946 */ /* 0x000fea0003800000 */
[----:B------:R-:W-:-:S13]  /*6510*/  ISETP.NE.AND P0, PT, R5, R0, PT ;  /* 0x000000000500720c */ /* 0x000fda0003f05270 */
[----:B------:R-:W-:Y:S05]  /*6520*/  @P0 BRA `(.L_x_536) ;  /* 0xfffffffc00ec0947 */ /* 0x000fea000383ffff */
.L_x_535:
        /* <DEDUP_REMOVED lines=76> */
.L_x_539:
        /* <DEDUP_REMOVED lines=31> */
.L_x_538:
[----:B------:R-:W-:Y:S05]  /*6be0*/  BSYNC.RECONVERGENT B0 ;  /* 0x0000000000007941 */ /* 0x000fea0003800200 */
.L_x_537:
        /* <DEDUP_REMOVED lines=10> */
.L_x_540:
        /* <DEDUP_REMOVED lines=21> */
[----:B---3--:R-:W-:Y:S02]  /*6de0*/  F2FP.F16.F32.PACK_AB R29, R7, R4 ;  /* 0x00000004071d723e */ /* 0x008fe400000000ff */
[----:B------:R-:W-:-:S04]  /*6df0*/  IADD3 R4, P1, PT, R14, UR4, RZ ;  /* 0x000000040e047c10 */ /* 0x000fc8000ff3e0ff */
[----:B------:R-:W-:Y:S02]  /*6e00*/  IADD3.X R5, PT, PT, R5, UR5, RZ, P1, !PT ;  /* 0x0000000505057c10 */ /* 0x000fe40008ffe4ff */
[----:B----4-:R-:W-:Y:S02]  /*6e10*/  F2FP.F16.F32.PACK_AB R31, R23, R8 ;  /* 0x00000008171f723e */ /* 0x010fe400000000ff */
        /* <DEDUP_REMOVED lines=56> */
[----:B----4-:R-:W-:Y:S02]  /*71a0*/  F2FP.F16.F32.PACK_AB R23, R23, R4 ;  /* 0x000000041717723e */ /* 0x010fe400000000ff */
[----:B-----5:R-:W-:-:S03]  /*71b0*/  F2FP.F16.F32.PACK_AB R9, R7, R8 ;  /* 0x000000080709723e */ /* 0x020fc600000000ff */
[----:B------:R3:W-:Y:S04]  /*71c0*/  STG.E desc[UR8][R28.64], R23 ;  /* 0x000000171c007986 */ /* 0x0007e8000c101908 */
[----:B------:R3:W-:Y:S02]  /*71d0*/  STG.E desc[UR8][R26.64], R9 ;  /* 0x000000091a007986 */ /* 0x0007e4000c101908 */
[----:B------:R-:W-:Y:S05]  /*71e0*/  @P0 BRA `(.L_x_540) ;  /* 0xfffffff800a80947 */ /* 0x000fea000383ffff */
[----:B------:R-:W-:Y:S05]  /*71f0*/  EXIT ;  /* 0x000000000000794d */ /* 0x000fea0003800000 */
.L_x_541:
        /* <DEDUP_REMOVED lines=16> */
.L_x_3417:


//--------------------- .text._Z35group_norm_nhwc_bwd_one_pass_kernelI11Bf16IOFp16WLi512ELi14ELi224EEv26Group_norm_nhwc_bwd_params --------------------------
	.section	.text._Z35group_norm_nhwc_bwd_one_pass_kernelI11Bf16IOFp16WLi512ELi14ELi224EEv26Group_norm_nhwc_bwd_params,"ax",@progbits
	.align	128
        .global         _Z35group_norm_nhwc_bwd_one_pass_kernelI11Bf16IOFp16WLi512ELi14ELi224EEv26Group_norm_nhwc_bwd_params
        .type           _Z35group_norm_nhwc_bwd_one_pass_kernelI11Bf16IOFp16WLi512ELi14ELi224EEv26Group_norm_nhwc_bwd_params,@function
        .size           _Z35group_norm_nhwc_bwd_one_pass_kernelI11Bf16IOFp16WLi512ELi14ELi224EEv26Group_norm_nhwc_bwd_params,(.L_x_3418 - _Z35group_norm_nhwc_bwd_one_pass_kernelI11Bf16IOFp16WLi512ELi14ELi224EEv26Group_norm_nhwc_bwd_params)
        .other          _Z35group_norm_nhwc_bwd_one_pass_kernelI11Bf16IOFp16WLi512ELi14ELi224EEv26Group_norm_nhwc_bwd_params,@"STO_CUDA_ENTRY STV_DEFAULT"
_Z35group_norm_nhwc_bwd_one_pass_kernelI11Bf16IOFp16WLi512ELi14ELi224EEv26Group_norm_nhwc_bwd_params:
.text._Z35group_norm_nhwc_bwd_one_pass_kernelI11Bf16IOFp16WLi512ELi14ELi224EEv26Group_norm_nhwc_bwd_params:
        /* <DEDUP_REMOVED lines=55> */
.L_x_609:
        /* <DEDUP_REMOVED lines=423> */
[----:B------:R-:W-:Y:S01]  /*1de0*/  PRMT R94, R25, 0x7632, R94 ;  /* 0x00007632195e7816 */ /* 0x000fe2000000005e */
[----:B----4-:R-:W-:Y:S02]  /*1df0*/  @P5 HADD2.F32 R85, -RZ, R89.H0_H0 ;  /* 0x20000059ff555230 */ /* 0x010fe40000004100 */
[----:B------:R-:W-:-:S02]  /*1e00*/  @P5 HADD2.F32 R86, -RZ, R88.H0_H0 ;  /* 0x20000058ff565230 */ /* 0x000fc40000004100 */
[----:B------:R-:W-:Y:S02]  /*1e10*/  HADD2.F32 R27, -RZ, R87.H0_H0 ;  /* 0x20000057ff1b7230 */ /* 0x000fe40000004100 */
[----:B------:R-:W-:Y:S01]  /*1e20*/  HADD2.F32 R84, -RZ, R84.H0_H0 ;  /* 0x20000054ff547230 */ /* 0x000fe20000004100 */
[----:B------:R-:W-:Y:S02]  /*1e30*/  PRMT R91, R78, 0x7632, R91 ;  /* 0x000076324e5b7816 */ /* 0x000fe4000000005b */
[----:B------:R-:W-:Y:S02]  /*1e40*/  PRMT R92, R79, 0x7632, R92 ;  /* 0x000076324f5c7816 */ /* 0x000fe4000000005c */
[----:B------:R-:W-:Y:S02]  /*1e50*/  PRMT R89, R80, 0x7632, R89 ;  /* 0x0000763250597816 */ /* 0x000fe40000000059 */
[----:B-----5:R-:W-:Y:S02]  /*1e60*/  PRMT R90, R81, 0x7632, R90 ;  /* 0x00007632515a7816 */ /* 0x020fe4000000005a */
[----:B------:R-:W-:-:S02]  /*1e70*/  PRMT R87, R83, 0x7632, R87 ;  /* 0x0000763253577816 */ /* 0x000fc40000000057 */
        /* <DEDUP_REMOVED lines=291> */
.L_x_543:
        /* <DEDUP_REMOVED lines=576> */
.L_x_544:
        /* <DEDUP_REMOVED lines=36> */
.L_x_546:
[----:B------:R-:W-:Y:S05]  /*56f0*/  BSYNC.RECONVERGENT B0 ;  /* 0x0000000000007941 */ /* 0x000fea0003800200 */
.L_x_545:
        /* <DEDUP_REMOVED lines=21> */
.L_x_548:
[----:B------:R-:W-:Y:S05]  /*5850*/  BSYNC.RECONVERGENT B0 ;  /* 0x0000000000007941 */ /* 0x000fea0003800200 */
.L_x_547:
        /* <DEDUP_REMOVED lines=158> */
.L_x_550:
[----:B------:R-:W-:Y:S05]  /*6240*/  BSYNC.RECONVERGENT B0 ;  /* 0x0000000000007941 */ /* 0x000fea0003800200 */
.L_x_549:
        /* <DEDUP_REMOVED lines=29> */
.L_x_552:
[----:B------:R-:W-:Y:S05]  /*6420*/  BSYNC.RECONVERGENT B0 ;  /* 0x0000000000007941 */ /* 0x000fea0003800200 */
.L_x_551:
        /* <DEDUP_REMOVED lines=24> */
.L_x_555:
[----:B----4-:R-:W4:Y:S04]  /*65b0*/  LDG.E.STRONG.GPU R30, desc[UR8][R28.64] ;  /* 0x000000081c1e7981 */ /* 0x010f28000c1ef900 */
[----:B----4-:R-:W-:Y:S01]  /*65c0*/  CCTL.IVALL ;  /* 0x00000000ff00798f */ /* 0x010fe20002000000 */
[----:B------:R-:W-:Y:S05]  /*65d0*/  YIELD ;  /* 0x0000000000007946 */ /* 0x000fea0003800000 */
[----:B------:R-:W-:-:S13]  /*65e0*/  ISETP.NE.AND P0, PT, R30, R35, PT ;  /* 0x000000231e00720c */ /* 0x000fda0003f05270 */
[----:B------:R-:W-:Y:S05]  /*65f0*/  @P0 BRA `(.L_x_555) ;  /* 0xfffffffc00ec0947 */ /* 0x000fea000383ffff */
.L_x_554:
        /* <DEDUP_REMOVED lines=15> */
.L_x_557:
        /* <DEDUP_REMOVED lines=60> */
.L_x_556:
        /* <DEDUP_REMOVED lines=34> */
.L_x_558:
        /* <DEDUP_REMOVED lines=18> */
.L_x_559:
        /* <DEDUP_REMOVED lines=9> */
.L_x_560:
[----:B------:R-:W-:Y:S05]  /*6e80*/  BSYNC.RECONVERGENT B0 ;  /* 0x0000000000007941 */ /* 0x000fea0003800200 */
.L_x_553:
        /* <DEDUP_REMOVED lines=41> */
.L_x_561:
        /* <DEDUP_REMOVED lines=21> */
.L_x_563:
[----:B------:R-:W-:Y:S05]  /*7270*/  BSYNC.RECONVERGENT B0 ;  /* 0x0000000000007941 */ /* 0x000fea0003800200 */
.L_x_562:
        /* <DEDUP_REMOVED lines=35> */
.L_x_564:
        /* <DEDUP_REMOVED lines=21> */
.L_x_566:
[----:B------:R-:W-:Y:S05]  /*7600*/  BSYNC.RECONVERGENT B0 ;  /* 0x0000000000007941 */ /* 0x000fea0003800200 */
.L_x_565:
        /* <DEDUP_REMOVED lines=25> */
.L_x_567:
        /* <DEDUP_REMOVED lines=21> */
.L_x_569:
[----:B------:R-:W-:Y:S05]  /*78f0*/  BSYNC.RECONVERGENT B0 ;  /* 0x0000000000007941 */ /* 0x000fea0003800200 */
.L_x_568:
        /* <DEDUP_REMOVED lines=95> */
.L_x_570:
        /* <DEDUP_REMOVED lines=19> */
.L_x_572:
[----:B------:R-:W-:Y:S05]  /*8020*/  BSYNC.RECONVERGENT B0 ;  /* 0x0000000000007941 */ /* 0x000fea0003800200 */
.L_x_571:
        /* <DEDUP_REMOVED lines=23> */
.L_x_573:
        /* <DEDUP_REMOVED lines=21> */
.L_x_575:
[----:B------:R-:W-:Y:S05]  /*82f0*/  BSYNC.RECONVERGENT B0 ;  /* 0x0000000000007941 */ /* 0x000fea0003800200 */
.L_x_574:
        /* <DEDUP_REMOVED lines=23> */
.L_x_576:
        /* <DEDUP_REMOVED lines=19> */
.L_x_578:
[----:B------:R-:W-:Y:S05]  /*85a0*/  BSYNC.RECONVERGENT B0 ;  /* 0x0000000000007941 */ /* 0x000fea0003800200 */
.L_x_577:
        /* <DEDUP_REMOVED lines=23> */
.L_x_579:
        /* <DEDUP_REMOVED lines=21> */
.L_x_581:
[----:B------:R-:W-:Y:S05]  /*8870*/  BSYNC.RECONVERGENT B0 ;  /* 0x0000000000007941 */ /* 0x000fea0003800200 */
.L_x_580:
        /* <DEDUP_REMOVED lines=23> */
.L_x_582:
        /* <DEDUP_REMOVED lines=18> */
.L_x_584:
[----:B------:R-:W-:Y:S05]  /*8b10*/  BSYNC.RECONVERGENT B0 ;  /* 0x0000000000007941 */ /* 0x000fea0003800200 */
.L_x_583:
        /* <DEDUP_REMOVED lines=27> */
.L_x_585:
        /* <DEDUP_REMOVED lines=18> */
.L_x_587:
[----:B------:R-:W-:Y:S05]  /*8df0*/  BSYNC.RECONVERGENT B0 ;  /* 0x0000000000007941 */ /* 0x000fea0003800200 */
.L_x_586:
        /* <DEDUP_REMOVED lines=62> */
.L_x_588:
        /* <DEDUP_REMOVED lines=18> */
.L_x_590:
[----:B------:R-:W-:Y:S05]  /*9300*/  BSYNC.RECONVERGENT B0 ;  /* 0x0000000000007941 */ /* 0x000fea0003800200 */
.L_x_589:
        /* <DEDUP_REMOVED lines=21> */
.L_x_591:
        /* <DEDUP_REMOVED lines=18> */
.L_x_593:
[----:B------:R-:W-:Y:S05]  /*9580*/  BSYNC.RECONVERGENT B0 ;  /* 0x0000000000007941 */ /* 0x000fea0003800200 */
.L_x_592:
        /* <DEDUP_REMOVED lines=21> */
.L_x_594:
        /* <DEDUP_REMOVED lines=18> */
.L_x_596:
[----:B------:R-:W-:Y:S05]  /*9800*/  BSYNC.RECONVERGENT B0 ;  /* 0x0000000000007941 */ /* 0x000fea0003800200 */
.L_x_595:
        /* <DEDUP_REMOVED lines=21> */
.L_x_597:
        /* <DEDUP_REMOVED lines=18> */
.L_x_599:
[----:B------:R-:W-:Y:S05]  /*9a80*/  BSYNC.RECONVERGENT B0 ;  /* 0x0000000000007941 */ /* 0x000fea0003800200 */
.L_x_598:
        /* <DEDUP_REMOVED lines=21> */
.L_x_600:
        /* <DEDUP_REMOVED lines=18> */
.L_x_602:
[----:B------:R-:W-:Y:S05]  /*9d00*/  BSYNC.RECONVERGENT B0 ;  /* 0x0000000000007941 */ /* 0x000fea0003800200 */
.L_x_601:
        /* <DEDUP_REMOVED lines=21> */
.L_x_603:
        /* <DEDUP_REMOVED lines=18> */
.L_x_605:
[----:B------:R-:W-:Y:S05]  /*9f80*/  BSYNC.RECONVERGENT B0 ;  /* 0x0000000000007941 */ /* 0x000fea0003800200 */
.L_x_604:
        /* <DEDUP_REMOVED lines=21> */
.L_x_606:
        /* <DEDUP_REMOVED lines=18> */
.L_x_608:
[----:B------:R-:W-:Y:S05]  /*a200*/  BSYNC.RECONVERGENT B0 ;  /* 0x0000000000007941 */ /* 0x000fea0003800200 */
.L_x_607:
[----:B------:R-:W-:Y:S02]  /*a210*/  IADD3 R60, PT, PT, R3, R60, RZ ;  /* 0x0000003c033c7210 */ /* 0x000fe40007ffe0ff */
[----:B------:R-:W-:Y:S02]  /*a220*/  IADD3 R61, PT, PT, R61, 0x1, RZ ;  /* 0x000000013d3d7810 */ /* 0x000fe40007ffe0ff */
[----:B------:R-:W-:-:S13]  /*a230*/  ISETP.GE.AND P0, PT, R60, UR4, PT ;  /* 0x000000043c007c0c */ /* 0x000fda000bf06270 */
[----:B------:R-:W-:Y:S05]  /*a240*/  @!P0 BRA `(.L_x_609) ;  /* 0xffffff6000488947 */ /* 0x000fea000383ffff */
.L_x_542:
        /* <DEDUP_REMOVED lines=19> */
.L_x_611:
[----:B------:R-:W-:Y:S05]  /*a380*/  BSYNC.RECONVERGENT B0 ;  /* 0x0000000000007941 */ /* 0x000fea0003800200 */
.L_x_610:
[----:B------:R-:W-:Y:S05]  /*a390*/  @P0 EXIT ;  /* 0x000000000000094d */ /* 0x000fea0003800000 */
[----:B------:R-:W-:Y:S05]  /*a3a0*/  @P2 BRA `(.L_x_612) ;  /* 0x0000000000202947 */ /* 0x000fea0003800000 */
[----:B------:R-:W-:-:S05]  /*a3b0*/  IMAD R0, R6, R7, RZ ;  /* 0x0000000706007224 */ /* 0x000fca00078e02ff */
[----:B------:R-:W-:-:S13]  /*a3c0*/  ISETP.NE.AND P0, PT, R0, -0x1, PT ;  /* 0xffffffff0000780c */ /* 0x000fda0003f05270 */
[----:B------:R-:W-:Y:S05]  /*a3d0*/  @!P0 BRA `(.L_x_612) ;  /* 0x0000000000148947 */ /* 0x000fea0003800000 */
.L_x_613:
[----:B--2---:R-:W2:Y:S04]  /*a3e0*/  LDG.E.STRONG.GPU R3, desc[UR8][R4.64] ;  /* 0x0000000804037981 */ /* 0x004ea8000c1ef900 */
[----:B--2---:R-:W-:Y:S01]  /*a3f0*/  CCTL.IVALL ;  /* 0x00000000ff00798f */ /* 0x004fe20002000000 */
[----:B------:R-:W-:Y:S05]  /*a400*/  YIELD ;  /* 0x0000000000007946 */ /* 0x000fea0003800000 */
[----:B------:R-:W-:-:S13]  /*a410*/  ISETP.NE.AND P0, PT, R3, R0, PT ;  /* 0x000000000300720c */ /* 0x000fda0003f05270 */
[----:B------:R-:W-:Y:S05]  /*a420*/  @P0 BRA `(.L_x_613) ;  /* 0xfffffffc00ec0947 */ /* 0x000fea000383ffff */
.L_x_612:
        /* <DEDUP_REMOVED lines=75> */
.L_x_616:
        /* <DEDUP_REMOVED lines=21> */
[----:B--2---:R-:W-:Y:S02]  /*aa30*/  F2FP.F16.F32.PACK_AB R17, R11, R8 ;  /* 0x000000080b11723e */ /* 0x004fe400000000ff */
[----:B------:R-:W-:-:S02]  /*aa40*/  MOV R8, R20 ;  /* 0x0000001400087202 */ /* 0x000fc40000000f00 */
[-C--:B------:R-:W-:Y:S02]  /*aa50*/  MOV R11, R23.reuse ;  /* 0x00000017000b7202 */ /* 0x080fe40000000f00 */
[----:B---3--:R-:W-:Y:S01]  /*aa60*/  F2FP.F16.F32.PACK_AB R19, R15, R12 ;  /* 0x0000000c0f13723e */ /* 0x008fe200000000ff */
[----:B------:R0:W-:Y:S04]  /*aa70*/  STG.E desc[UR8][R8.64], R17 ;  /* 0x0000001108007986 */ /* 0x0001e8000c101908 */
[----:B------:R0:W-:Y:S01]  /*aa80*/  STG.E desc[UR8][R10.64], R19 ;  /* 0x000000130a007986 */ /* 0x0001e2000c101908 */
[----:B------:R-:W-:Y:S02]  /*aa90*/  IADD3 R20, P4, PT, R20, 0x380, RZ ;  /* 0x0000038014147810 */ /* 0x000fe40007f9e0ff */
[----:B------:R-:W-:-:S02]  /*aaa0*/  IADD3.X R23, PT, PT, RZ, R23, RZ, P3, !PT ;  /* 0x00000017ff177210 */ /* 0x000fc40001ffe4ff */
[----:B------:R-:W-:Y:S01]  /*aab0*/  IADD3.X R21, PT, PT, RZ, R21, RZ, P4, !PT ;  /* 0x00000015ff157210 */ /* 0x000fe200027fe4ff */
[----:B------:R-:W-:Y:S08]  /*aac0*/  @P1 BRA `(.L_x_616) ;  /* 0xfffffffc00841947 */ /* 0x000ff0000383ffff */
.L_x_615:
[----:B------:R-:W-:Y:S05]  /*aad0*/  BSYNC.RECONVERGENT B0 ;  /* 0x0000000000007941 */ /* 0x000fea0003800200 */
.L_x_614:
        /* <DEDUP_REMOVED lines=10> */
.L_x_617:
        /* <DEDUP_REMOVED lines=21> */
[----:B----4-:R-:W-:Y:S02]  /*acd0*/  F2FP.F16.F32.PACK_AB R19, R7, R4 ;  /* 0x000000040713723e */ /* 0x010fe400000000ff */
[----:B------:R-:W-:-:S04]  /*ace0*/  LOP3.LUT R4, R26, 0x3, RZ, 0xc0, !PT ;  /* 0x000000031a047812 */ /* 0x000fc800078ec0ff */
[----:B------:R-:W-:Y:S02]  /*acf0*/  IADD3.X R17, PT, PT, R4, UR5, RZ, P1, !PT ;  /* 0x0000000504117c10 */ /* 0x000fe40008ffe4ff */
[----:B-----5:R-:W-:Y:S02]  /*ad00*/  F2FP.F16.F32.PACK_AB R21, R11, R8 ;  /* 0x000000080b15723e */ /* 0x020fe400000000ff */
        /* <DEDUP_REMOVED lines=56> */
[----:B---3--:R-:W-:Y:S02]  /*b090*/  F2FP.F16.F32.PACK_AB R5, R5, R16 ;  /* 0x000000100505723e */ /* 0x008fe400000000ff */
[----:B-----5:R-:W-:-:S03]  /*b0a0*/  F2FP.F16.F32.PACK_AB R7, R9, R6 ;  /* 0x000000060907723e */ /* 0x020fc600000000ff */
[----:B------:R4:W-:Y:S04]  /*b0b0*/  STG.E desc[UR8][R12.64], R5 ;  /* 0x000000050c007986 */ /* 0x0009e8000c101908 */
[----:B------:R4:W-:Y:S02]  /*b0c0*/  STG.E desc[UR8][R14.64], R7 ;  /* 0x000000070e007986 */ /* 0x0009e4000c101908 */
[----:B------:R-:W-:Y:S05]  /*b0d0*/  @P0 BRA `(.L_x_617) ;  /* 0xfffffff800a80947 */ /* 0x000fea000383ffff */
[----:B------:R-:W-:Y:S05]  /*b0e0*/  EXIT ;  /* 0x000000000000794d */ /* 0x000fea0003800000 */
.L_x_618:
        /* <DEDUP_REMOVED lines=9> */
.L_x_3418:


//--------------------- .text._Z35group_norm_nhwc_bwd_one_pass_kernelI11Fp16IOFp32WLi64ELi14ELi224EEv26Group_norm_nhwc_bwd_params --------------------------
	.section	.text._Z35group_norm_nhwc_bwd_one_pass_kernelI11Fp16IOFp32WLi64ELi14ELi224EEv26Group_norm_nhwc_bwd_params,"ax",@progbits
	.align	128
        .global         _Z35group_norm_nhwc_bwd_one_pass_kernelI11Fp16IOFp32WLi64ELi14ELi224EEv26Group_norm_nhwc_bwd_params
        .type           _Z35group_norm_nhwc_bwd_one_pass_kernelI11Fp16IOFp32WLi64ELi14ELi224EEv26Group_norm_nhwc_bwd_params,@function
        .size           _Z35group_norm_nhwc_bwd_one_pass_kernelI11Fp16IOFp32WLi64ELi14ELi224EEv26Group_norm_nhwc_bwd_params,(.L_x_3419 - _Z35group_norm_nhwc_bwd_one_pass_kernelI11Fp16IOFp32WLi64ELi14ELi224EEv26Group_norm_nhwc_bwd_params)
        .other          _Z35group_norm_nhwc_bwd_one_pass_kernelI11Fp16IOFp32WLi64ELi14ELi224EEv26Group_norm_nhwc_bwd_params,@"STO_CUDA_ENTRY STV_DEFAULT"
_Z35group_norm_nhwc_bwd_one_pass_kernelI11Fp16IOFp32WLi64ELi14ELi224EEv26Group_norm_nhwc_bwd_params:
.text._Z35group_norm_nhwc_bwd_one_pass_kernelI11Fp16IOFp32WLi64ELi14ELi224EEv26Group_norm_nhwc_bwd_params:
        /* <DEDUP_REMOVED lines=10> */
[----:B------:R-:W0:Y:S01]  /*00a0*/  LDCU UR18, c[0x0][0x374] ;  /* 0x00006e80ff1277ac */ /* 0x000e220008000800 */
[----:B------:R-:W1:Y:S01]  /*00b0*/  LDC R4, c[0x0][0x370] ;  /* 0x0000dc00ff047b82 */ /* 0x000e620000000800 */
[----:B------:R-:W-:Y:S01]  /*00c0*/  LOP3.LUT R0, R37, 0xffff, RZ, 0xc0, !PT ;  /* 0x0000ffff25007812 */ /* 0x000fe200078ec0ff */
[----:B------:R-:W2:Y:S01]  /*00d0*/  S2R R36, SR_LANEID ;  /* 0x0000000000247919 */ /* 0x000ea20000000000 */
[----:B------:R-:W-:Y:S01]  /*00e0*/  UMOV UR6, 0x400 ;  /* 0x0000040000067882 */ /* 0x000fe20000000000 */
[----:B------:R-:W-:Y:S01]  /*00f0*/  SHF.R.U32.HI R45, RZ, 0x2, R37 ;  /* 0x00000002ff2d7819 */ /* 0x000fe20000011625 */
[----:B------:R-:W-:Y:S01]  /*0100*/  UIADD3 UR7, UPT, UPT, UR6, 0x50, URZ ;  /* 0x0000005006077890 */ /* 0x000fe2000fffe0ff */
[----:B------:R-:W-:Y:S02]  /*0110*/  IMAD R0, R0, 0x2493, RZ ;  /* 0x0000249300007824 */ /* 0x000fe400078e02ff */
[----:B------:R-:W-:Y:S01]  /*0120*/  HFMA2 R42, -RZ, RZ, 0, 0 ;  /* 0x00000000ff2a7431 */ /* 0x000fe200000001ff */
[----:B------:R-:W3:Y:S01]  /*0130*/  LDC R6, c[0x0][0x41c] ;  /* 0x00010700ff067b82 */ /* 0x000ee20000000800 */
[----:B------:R-:W-:Y:S01]  /*0140*/  LOP3.LUT R45, R45, 0xf8, RZ, 0xc0, !PT ;  /* 0x000000f82d2d7812 */ /* 0x000fe200078ec0ff */
[----:B------:R-:W4:Y:S01]  /*0150*/  LDCU.U8 UR19, c[0x0][0x414] ;  /* 0x00008280ff1377ac */ /* 0x000f220008000000 */
[----:B------:R-:W-:-:S04]  /*0160*/  SHF.R.U32.HI R47, RZ, 0x10, R0 ;  /* 0x00000010ff2f7819 */ /* 0x000fc80000011600 */
[----:B------:R-:W-:Y:S01]  /*0170*/  PRMT R3, R47, 0x9910, RZ ;  /* 0x000099102f037816 */ /* 0x000fe200000000ff */
[----:B------:R-:W5:Y:S01]  /*0180*/  S2UR UR12, SR_CgaCtaId ;  /* 0x00000000000c79c3 */ /* 0x000f620000008800 */
[----:B0-----:R-:W-:Y:S02]  /*0190*/  UIMAD UR9, UR18, 0x3, UR4 ;  /* 0x00000003120978a4 */ /* 0x001fe4000f8e0204 */
[----:B------:R-:W-:Y:S02]  /*01a0*/  ULEA UR10, UR18, UR4, 0x1 ;  /* 0x00000004120a7291 */ /* 0x000fe4000f8e08ff */
[----:B------:R-:W-:Y:S01]  /*01b0*/  UIADD3 UR11, UPT, UPT, UR4, UR18, URZ ;  /* 0x00000012040b7290 */ /* 0x000fe2000fffe0ff */
[C---:B-1----:R-:W-:Y:S02]  /*01c0*/  LOP3.LUT R0, R4.reuse, 0x7, RZ, 0xc0, !PT ;  /* 0x0000000704007812 */ /* 0x042fe400078ec0ff */
[----:B------:R-:W-:Y:S02]  /*01d0*/  LOP3.LUT R43, R4, 0x7ffffff8, RZ, 0xc0, !PT ;  /* 0x7ffffff8042b7812 */ /* 0x000fe400078ec0ff */
[----:B------:R-:W-:-:S02]  /*01e0*/  IADD3 R2, PT, PT, R0, -0x1, RZ ;  /* 0xffffffff00027810 */ /* 0x000fc40007ffe0ff */
[----:B------:R-:W-:Y:S01]  /*01f0*/  LEA R0, R3, -R3, 0x3 ;  /* 0x8000000303007211 */ /* 0x000fe200078e18ff */
[----:B---3--:R-:W-:Y:S01]  /*0200*/  IMAD R47, R6, UR15, R47 ;  /* 0x0000000f062f7c24 */ /* 0x008fe2000f8e022f */
[----:B------:R-:W-:Y:S02]  /*0210*/  ISETP.GE.U32.AND P3, PT, R2, 0x3, PT ;  /* 0x000000030200780c */ /* 0x000fe40003f66070 */
[----:B------:R-:W-:Y:S02]  /*0220*/  IADD3 R0, PT, PT, RZ, -R0, RZ ;  /* 0x80000000ff007210 */ /* 0x000fe40007ffe0ff */
[----:B------:R-:W-:Y:S02]  /*0230*/  IADD3 R44, PT, PT, R47, 0x20, RZ ;  /* 0x000000202f2c7810 */ /* 0x000fe40007ffe0ff */
[----:B------:R-:W-:Y:S01]  /*0240*/  PRMT R0, R0, 0x7710, RZ ;  /* 0x0000771000007816 */ /* 0x000fe200000000ff */
[----:B-----5:R-:W-:Y:S01]  /*0250*/  ULEA UR7, UR12, UR7, 0x18 ;  /* 0x000000070c077291 */ /* 0x020fe2000f8ec0ff */
[----:B------:R-:W-:Y:S01]  /*0260*/  SHF.R.S32.HI R3, RZ, 0x1f, R47 ;  /* 0x0000001fff037819 */ /* 0x000fe2000001142f */
[----:B------:R-:W-:Y:S01]  /*0270*/  ULEA UR8, UR12, UR6, 0x18 ;  /* 0x000000060c087291 */ /* 0x000fe2000f8ec0ff */
[----:B------:R-:W-:-:S02]  /*0280*/  IADD3 R0, PT, PT, R0, R37, RZ ;  /* 0x0000002500007210 */ /* 0x000fc40007ffe0ff */
[----:B------:R-:W-:Y:S01]  /*0290*/  SHF.R.S32.HI R5, RZ, 0x1f, R44 ;  /* 0x0000001fff057819 */ /* 0x000fe2000001142c */
[----:B------:R-:W-:Y:S01]  /*02a0*/  UMOV UR12, UR4 ;  /* 0x00000004000c7c82 */ /* 0x000fe20008000000 */
[----:B------:R-:W-:Y:S02]  /*02b0*/  SHF.L.U32 R0, R0, 0x1, RZ ;  /* 0x0000000100007819 */ /* 0x000fe400000006ff */
[----:B------:R-:W-:Y:S02]  /*02c0*/  LEA R46, R37, UR7, 0x4 ;  /* 0x00000007252e7c11 */ /* 0x000fe4000f8e20ff */
[----:B--2-4-:R-:W-:-:S07]  /*02d0*/  LOP3.LUT R0, R0, 0xffff, RZ, 0xc0, !PT ;  /* 0x0000ffff00007812 */ /* 0x014fce00078ec0ff */
.L_x_644:
[----:B0-----:R-:W0:Y:S01]  /*02e0*/  LDC R12, c[0x0][0x410] ;  /* 0x00010400ff0c7b82 */ /* 0x001e220000000800 */
[----:B-1----:R-:W1:Y:S01]  /*02f0*/  LDCU.64 UR6, c[0x0][0x3b8] ;  /* 0x00007700ff0677ac */ /* 0x002e620008000a00 */
[----:B--2---:R-:W2:Y:S01]  /*0300*/  LDCU.128 UR20, c[0x0][0x400] ;  /* 0x00008000ff1477ac */ /* 0x004ea20008000c00 */
[----:B-1----:R-:W-:Y:S01]  /*0310*/  UIMAD.WIDE UR6, UR12, 0x8, UR6 ;  /* 0x000000080c0678a5 */ /* 0x002fe2000f8e0206 */
[----:B0-----:R-:W-:-:S05]  /*0320*/  IABS R9, R12 ;  /* 0x0000000c00097213 */ /* 0x001fca0000000000 */
[----:B------:R-:W-:Y:S01]  /*0330*/  MOV R10, UR6 ;  /* 0x00000006000a7c02 */ /* 0x000fe20008000f00 */
[----:B------:R-:W0:Y:S08]  /*0340*/  I2F.RP R2, R9 ;  /* 0x0000000900027306 */ /* 0x000e300000209400 */
[----:B0-----:R-:W0:Y:S02]  /*0350*/  MUFU.RCP R2, R2 ;  /* 0x0000000200027308 */ /* 0x001e240000001000 */
[----:B0-----:R-:W-:-:S06]  /*0360*/  IADD3 R6, PT, PT, R2, 0xffffffe, RZ ;  /* 0x0ffffffe02067810 */ /* 0x001fcc0007ffe0ff */
[----:B------:R0:W1:Y:S02]  /*0370*/  F2I.FTZ.U32.TRUNC.NTZ R7, R6 ;  /* 0x0000000600077305 */ /* 0x000064000021f000 */
[----:B0-----:R-:W-:Y:S02]  /*0380*/  MOV R6, RZ ;  /* 0x000000ff00067202 */ /* 0x001fe40000000f00 */
[----:B-1----:R-:W-:-:S05]  /*0390*/  IADD3 R8, PT, PT, RZ, -R7, RZ ;  /* 0x80000007ff087210 */ /* 0x002fca0007ffe0ff */
[----:B------:R-:W-:Y:S01]  /*03a0*/  IMAD R11, R8, R9, RZ ;  /* 0x00000009080b7224 */ /* 0x000fe200078e02ff */
[----:B------:R-:W-:-:S03]  /*03b0*/  IABS R8, UR12 ;  /* 0x0000000c00087c13 */ /* 0x000fc60008000000 */
[----:B------:R-:W-:Y:S01]  /*03c0*/  IMAD.HI.U32 R7, R7, R11, R6 ;  /* 0x0000000b07077227 */ /* 0x000fe200078e0006 */
[----:B------:R-:W-:-:S05]  /*03d0*/  MOV R11, UR7 ;  /* 0x00000007000b7c02 */ /* 0x000fca0008000f00 */
[----:B------:R-:W-:Y:S01]  /*03e0*/  IMAD.HI.U32 R7, R7, R8, RZ ;  /* 0x0000000807077227 */ /* 0x000fe200078e00ff */
[----:B------:R-:W3:Y:S04]  /*03f0*/  LDG.E.64 R10, desc[UR16][R10.64] ;  /* 0x000000100a0a7981 */ /* 0x000ee8000c1e1b00 */
[----:B------:R-:W-:-:S05]  /*0400*/  IADD3 R2, PT, PT, -R7, RZ, RZ ;  /* 0x000000ff07027210 */ /* 0x000fca0007ffe1ff */
[----:B------:R-:W-:-:S05]  /*0410*/  IMAD R2, R9, R2, R8 ;  /* 0x0000000209027224 */ /* 0x000fca00078e0208 */
[----:B------:R-:W-:Y:S02]  /*0420*/  ISETP.GT.U32.AND P5, PT, R9, R2, PT ;  /* 0x000000020900720c */ /* 0x000fe40003fa4070 */
[----:B--2---:R-:W-:Y:S02]  /*0430*/  ISETP.GE.U32.AND P0, PT, R47, UR20, PT ;  /* 0x000000142f007c0c */ /* 0x004fe4000bf06070 */
[----:B------:R-:W-:-:S09]  /*0440*/  ISETP.LE.AND P1, PT, RZ, UR12, PT ;  /* 0x0000000cff007c0c */ /* 0x000fd2000bf23270 */
[----:B------:R-:W-:-:S04]  /*0450*/  @!P5 IADD3 R2, PT, PT, R2, -R9, RZ ;  /* 0x800000090202d210 */ /* 0x000fc80007ffe0ff */
[-C--:B------:R-:W-:Y:S02]  /*0460*/  ISETP.GE.U32.AND P4, PT, R2, R9.reuse, PT ;  /* 0x000000090200720c */ /* 0x080fe40003f86070 */
[----:B------:R-:W-:Y:S02]  /*0470*/  LOP3.LUT R6, R12, UR12, RZ, 0x3c, !PT ;  /* 0x0000000c0c067c12 */ /* 0x000fe4000f8e3cff */
[----:B------:R-:W-:Y:S02]  /*0480*/  @!P5 IADD3 R7, PT, PT, R7, 0x1, RZ ;  /* 0x000000010707d810 */ /* 0x000fe40007ffe0ff */
[----:B------:R-:W-:Y:S02]  /*0490*/  ISETP.GE.AND.EX P0, PT, R3, UR21, PT, P0 ;  /* 0x0000001503007c0c */ /* 0x000fe4000bf06300 */
[----:B------:R-:W-:Y:S02]  /*04a0*/  ISETP.GT.U32.AND P5, PT, R9, R2, PT ;  /* 0x000000020900720c */ /* 0x000fe40003fa4070 */
[----:B------:R-:W-:-:S02]  /*04b0*/  IADD3 R9, PT, PT, R2, -R9, RZ ;  /* 0x8000000902097210 */ /* 0x000fc40007ffe0ff */
[----:B------:R-:W-:Y:S02]  /*04c0*/  ISETP.GE.AND P2, PT, R6, RZ, PT ;  /* 0x000000ff0600720c */ /* 0x000fe40003f46270 */
[----:B------:R-:W-:Y:S02]  /*04d0*/  SEL R2, R9, R2, !P5 ;  /* 0x0000000209027207 */ /* 0x000fe40006800000 */
[----:B------:R-:W-:Y:S02]  /*04e0*/  @P4 IADD3 R7, PT, PT, R7, 0x1, RZ ;  /* 0x0000000107074810 */ /* 0x000fe40007ffe0ff */
[----:B------:R-:W-:Y:S01]  /*04f0*/  ISETP.NE.AND P4, PT, R12, RZ, PT ;  /* 0x000000ff0c00720c */ /* 0x000fe20003f85270 */
[----:B------:R-:W0:Y:S01]  /*0500*/  @!P0 LDC.64 R18, c[0x0][0x3a0] ;  /* 0x0000e800ff128b82 */ /* 0x000e220000000a00 */
[----:B------:R-:W-:Y:S02]  /*0510*/  LOP3.LUT R9, RZ, R12, RZ, 0x33, !PT ;  /* 0x0000000cff097212 */ /* 0x000fe400078e33ff */
[----:B------:R-:W-:-:S02]  /*0520*/  @!P1 IADD3 R2, PT, PT, -R2, RZ, RZ ;  /* 0x000000ff02029210 */ /* 0x000fc40007ffe1ff */
[----:B------:R-:W-:Y:S02]  /*0530*/  MOV R8, R7 ;  /* 0x0000000700087202 */ /* 0x000fe40000000f00 */
[----:B------:R-:W-:Y:S01]  /*0540*/  SEL R2, R9, R2, !P4 ;  /* 0x0000000209027207 */ /* 0x000fe20006000000 */
[----:B------:R-:W1:Y:S01]  /*0550*/  @!P0 LDC.64 R6, c[0x0][0x3f8] ;  /* 0x0000fe00ff068b82 */ /* 0x000e620000000a00 */
[----:B------:R-:W-:-:S03]  /*0560*/  @!P2 IADD3 R8, PT, PT, -R8, RZ, RZ ;  /* 0x000000ff0808a210 */ /* 0x000fc60007ffe1ff */
[----:B------:R-:W-:Y:S01]  /*0570*/  IMAD R23, R2, 0xe, RZ ;  /* 0x0000000e02177824 */ /* 0x000fe200078e02ff */
[----:B------:R-:W-:-:S03]  /*0580*/  SEL R9, R9, R8, !P4 ;  /* 0x0000000809097207 */ /* 0x000fc60006000000 */
[----:B------:R-:W2:Y:S01]  /*0590*/  @!P0 LDC.64 R16, c[0x0][0x398] ;  /* 0x0000e600ff108b82 */ /* 0x000ea20000000a00 */
[----:B------:R-:W-:Y:S02]  /*05a0*/  SHF.R.S32.HI R8, RZ, 0x1f, R9 ;  /* 0x0000001fff087819 */ /* 0x000fe40000011409 */
[----:B------:R-:W-:-:S03]  /*05b0*/  IADD3 R48, P2, PT, R23, R0, RZ ;  /* 0x0000000017307210 */ /* 0x000fc60007f5e0ff */
[----:B------:R-:W-:Y:S01]  /*05c0*/  IMAD R8, R8, UR22, RZ ;  /* 0x0000001608087c24 */ /* 0x000fe2000f8e02ff */
[----:B------:R-:W-:-:S03]  /*05d0*/  LEA.HI.X.SX32 R49, R23, RZ, 0x1, P2 ;  /* 0x000000ff17317211 */ /* 0x000fc600010f0eff */
[C---:B------:R-:W-:Y:S02]  /*05e0*/  IMAD R51, R9.reuse, UR23, R8 ;  /* 0x0000001709337c24 */ /* 0x040fe4000f8e0208 */
[----:B------:R-:W-:Y:S01]  /*05f0*/  IMAD.WIDE.U32 R48, R9, UR22, R48 ;  /* 0x0000001609307c25 */ /* 0x000fe2000f8e0030 */
[----:B------:R-:W-:-:S03]  /*0600*/  ISETP.NE.AND P4, PT, RZ, UR19, PT ;  /* 0x00000013ff007c0c */ /* 0x000fc6000bf85270 */
[----:B-1----:R-:W-:Y:S01]  /*0610*/  @!P0 IMAD R8, R3, R6, RZ ;  /* 0x0000000603088224 */ /* 0x002fe200078e02ff */
[----:B------:R-:W-:Y:S02]  /*0620*/  IADD3 R51, PT, PT, R49, R51, RZ ;  /* 0x0000003331337210 */ /* 0x000fe40007ffe0ff */
[----:B------:R-:W-:Y:S01]  /*0630*/  @!P0 MOV R50, R48 ;  /* 0x0000003000328202 */ /* 0x000fe20000000f00 */
[----:B------:R-:W-:-:S04]  /*0640*/  @!P0 IMAD R9, R47, R7, R8 ;  /* 0x000000072f098224 */ /* 0x000fc800078e0208 */
[----:B------:R-:W-:-:S05]  /*0650*/  @!P0 IMAD.WIDE.U32 R6, R47, R6, R50 ;  /* 0x000000062f068225 */ /* 0x000fca00078e0032 */
[----:B------:R-:W-:Y:S02]  /*0660*/  @!P0 IADD3 R7, PT, PT, R7, R9, RZ ;  /* 0x0000000907078210 */ /* 0x000fe40007ffe0ff */
[C---:B------:R-:W-:Y:S01]  /*0670*/  @!P0 SHF.L.U32 R27, R6.reuse, 0x1, RZ ;  /* 0x00000001061b8819 */ /* 0x040fe200000006ff */
[----:B------:R-:W1:Y:S01]  /*0680*/  LDC.64 R8, c[0x0][0x3a8] ;  /* 0x0000ea00ff087b82 */ /* 0x000e620000000a00 */
[----:B------:R-:W-:-:S07]  /*0690*/  @!P0 SHF.L.U64.HI R22, R6, 0x1, R7 ;  /* 0x0000000106168819 */ /* 0x000fce0000010207 */
[----:B------:R-:W4:Y:S01]  /*06a0*/  @P4 LDC.64 R6, c[0x0][0x3b0] ;  /* 0x0000ec00ff064b82 */ /* 0x000f220000000a00 */
[----:B0-----:R-:W-:Y:S02]  /*06b0*/  @!P0 IADD3 R18, P2, PT, R27, R18, RZ ;  /* 0x000000121b128210 */ /* 0x001fe40007f5e0ff */
[----:B------:R-:W-:Y:S02]  /*06c0*/  CS2R R40, SRZ ;  /* 0x0000000000287805 */ /* 0x000fe4000001ff00 */
[----:B------:R-:W-:Y:S02]  /*06d0*/  IADD3 R23, PT, PT, R23, R0, RZ ;  /* 0x0000000017177210 */ /* 0x000fe40007ffe0ff */
[----:B------:R-:W-:Y:S02]  /*06e0*/  @!P0 IADD3.X R19, PT, PT, R22, R19, RZ, P2, !PT ;  /* 0x0000001316138210 */ /* 0x000fe400017fe4ff */
[----:B--2---:R-:W-:-:S03]  /*06f0*/  @!P0 IADD3 R16, P2, PT, R27, R16, RZ ;  /* 0x000000101b108210 */ /* 0x004fc60007f5e0ff */
[----:B------:R4:W5:Y:S01]  /*0700*/  @!P0 LDG.E R41, desc[UR16][R18.64] ;  /* 0x0000001012298981 */ /* 0x000962000c1e1900 */
[----:B------:R-:W-:Y:S01]  /*0710*/  @!P0 IADD3.X R17, PT, PT, R22, R17, RZ, P2, !PT ;  /* 0x0000001116118210 */ /* 0x000fe200017fe4ff */
[----:B-1----:R-:W-:-:S04]  /*0720*/  IMAD.WIDE R8, R23, 0x4, R8 ;  /* 0x0000000417087825 */ /* 0x002fc800078e0208 */
[----:B------:R0:W5:Y:S04]  /*0730*/  @!P0 LDG.E R40, desc[UR16][R16.64] ;  /* 0x0000001010288981 */ /* 0x000168000c1e1900 */
[----:B------:R-:W5:Y:S01]  /*0740*/  LDG.E.64 R8, desc[UR16][R8.64] ;  /* 0x0000001008087981 */ /* 0x000f62000c1e1b00 */
[----:B----4-:R-:W-:Y:S01]  /*0750*/  @P4 IMAD.WIDE R18, R23, 0x4, R6 ;  /* 0x0000000417124825 */ /* 0x010fe200078e0206 */
[----:B------:R-:W-:-:S06]  /*0760*/  CS2R R6, SRZ ;  /* 0x0000000000067805 */ /* 0x000fcc000001ff00 */
[----:B------:R0:W5:Y:S01]  /*0770*/  @P4 LDG.E.64 R6, desc[UR16][R18.64] ;  /* 0x0000001012064981 */ /* 0x000162000c1e1b00 */
[----:B------:R-:W-:-:S04]  /*0780*/  ISETP.GE.U32.AND P1, PT, R44, UR20, PT ;  /* 0x000000142c007c0c */ /* 0x000fc8000bf26070 */
[----:B------:R-:W-:-:S13]  /*0790*/  ISETP.GE.AND.EX P1, PT, R5, UR21, PT, P1 ;  /* 0x0000001505007c0c */ /* 0x000fda000bf26310 */
[----:B------:R-:W1:Y:S08]  /*07a0*/  @!P1 LDC.64 R20, c[0x0][0x3f8] ;  /* 0x0000fe00ff149b82 */ /* 0x000e700000000a00 */
[----:B------:R-:W2:Y:S08]  /*07b0*/  @!P1 LDC.64 R12, c[0x0][0x3a0] ;  /* 0x0000e800ff0c9b82 */ /* 0x000eb00000000a00 */
[----:B------:R-:W4:Y:S01]  /*07c0*/  @!P1 LDC.64 R14, c[0x0][0x398] ;  /* 0x0000e600ff0e9b82 */ /* 0x000f220000000a00 */
[----:B------:R-:W-:Y:S01]  /*07d0*/  @!P1 MOV R25, R51 ;  /* 0x0000003300199202 */ /* 0x000fe20000000f00 */
[----:B-1----:R-:W-:-:S04]  /*07e0*/  @!P1 IMAD R24, R5, R20, RZ ;  /* 0x0000001405189224 */ /* 0x002fc800078e02ff */
[----:B------:R-:W-:Y:S01]  /*07f0*/  @!P1 IMAD R29, R44, R21, R24 ;  /* 0x000000152c1d9224 */ /* 0x000fe200078e0218 */
[----:B------:R-:W-:-:S05]  /*0800*/  @!P1 MOV R24, R48 ;  /* 0x0000003000189202 */ /* 0x000fca0000000f00 */
[----:B------:R-:W-:-:S05]  /*0810*/  @!P1 IMAD.WIDE.U32 R20, R44, R20, R24 ;  /* 0x000000142c149225 */ /* 0x000fca00078e0018 */
[----:B------:R-:W-:Y:S02]  /*0820*/  @!P1 IADD3 R25, PT, PT, R21, R29, RZ ;  /* 0x0000001d15199210 */ /* 0x000fe40007ffe0ff */
[C---:B------:R-:W-:Y:S02]  /*0830*/  @!P1 SHF.L.U32 R21, R20.reuse, 0x1, RZ ;  /* 0x0000000114159819 */ /* 0x040fe400000006ff */
[----:B------:R-:W-:Y:S02]  /*0840*/  @!P1 SHF.L.U64.HI R20, R20, 0x1, R25 ;  /* 0x0000000114149819 */ /* 0x000fe40000010219 */
[C---:B--2---:R-:W-:Y:S02]  /*0850*/  @!P1 IADD3 R12, P2, PT, R21.reuse, R12, RZ ;  /* 0x0000000c150c9210 */ /* 0x044fe40007f5e0ff */
[----:B----4-:R-:W-:Y:S02]  /*0860*/  @!P1 IADD3 R14, P5, PT, R21, R14, RZ ;  /* 0x0000000e150e9210 */ /* 0x010fe40007fbe0ff */
[----:B------:R-:W-:-:S02]  /*0870*/  CS2R R38, SRZ ;  /* 0x0000000000267805 */ /* 0x000fc4000001ff00 */
[C---:B------:R-:W-:Y:S02]  /*0880*/  @!P1 IADD3.X R13, PT, PT, R20.reuse, R13, RZ, P2, !PT ;  /* 0x0000000d140d9210 */ /* 0x040fe400017fe4ff */
[----:B------:R-:W-:-:S03]  /*0890*/  @!P1 IADD3.X R15, PT, PT, R20, R15, RZ, P5, !PT ;  /* 0x0000000f140f9210 */ /* 0x000fc60002ffe4ff */
[----:B------:R0:W5:Y:S04]  /*08a0*/  @!P1 LDG.E R39, desc[UR16][R12.64] ;  /* 0x000000100c279981 */ /* 0x000168000c1e1900 */
[----:B------:R0:W5:Y:S01]  /*08b0*/  @!P1 LDG.E R38, desc[UR16][R14.64] ;  /* 0x000000100e269981 */ /* 0x000162000c1e1900 */
[----:B------:R-:W-:Y:S01]  /*08c0*/  UISETP.NE.AND UP1, UPT, UR19, URZ, UPT ;  /* 0x000000ff1300728c */ /* 0x000fe2000bf25270 */
[----:B---3--:R-:W-:-:S13]  /*08d0*/  R2UR UR30, R10 ;  /* 0x000000000a1e72ca */ /* 0x008fda00000e0000 */
        /* <DEDUP_REMOVED lines=8> */
[----:B------:R-:W-:Y:S01]  /*0960*/  UMOV UR20, 0x3f800000 ;  /* 0x3f80000000147882 */ /* 0x000fe20000000000 */
[----:B-1----:R-:W-:-:S13]  /*0970*/  @P1 R2UR UR6, R10 ;  /* 0x000000000a0612ca */ /* 0x002fda00000e0000 */
[----:B------:R-:W-:Y:S01]  /*0980*/  @UP0 UMOV UR20, UR6 ;  /* 0x0000000600140c82 */ /* 0x000fe20008000000 */
[----:B0-----:R-:W-:Y:S05]  /*0990*/  BRA.U UP1, `(.L_x_620) ;  /* 0x0000000101947547 */ /* 0x001fea000b800000 */
[--C-:B-----5:R-:W-:Y:S02]  /*09a0*/  HADD2.F32 R12, -RZ, R41.reuse.H0_H0 ;  /* 0x20000029ff0c7230 */ /* 0x120fe40000004100 */
[----:B------:R-:W-:Y:S02]  /*09b0*/  HADD2.F32 R13, -RZ, R41.H1_H1 ;  /* 0x30000029ff0d7230 */ /* 0x000fe40000004100 */
[--C-:B------:R-:W-:Y:S02]  /*09c0*/  HADD2.F32 R11, -RZ, R40.reuse.H0_H0 ;  /* 0x20000028ff0b7230 */ /* 0x100fe40000004100 */
[----:B------:R-:W-:Y:S01]  /*09d0*/  FADD.FTZ R12, R12, -UR30 ;  /* 0x8000001e0c0c7e21 */ /* 0x000fe20008010000 */
[----:B------:R-:W-:Y:S02]  /*09e0*/  HADD2.F32 R10, -RZ, R40.H1_H1 ;  /* 0x30000028ff0a7230 */ /* 0x000fe40000004100 */
[----:B------:R-:W-:Y:S01]  /*09f0*/  FADD.FTZ R13, R13, -UR30 ;  /* 0x8000001e0d0d7e21 */ /* 0x000fe20008010000 */
[----:B------:R-:W-:-:S02]  /*0a00*/  HADD2.F32 R18, -RZ, R39.H0_H0 ;  /* 0x20000027ff127230 */ /* 0x000fc40000004100 */
[----:B------:R-:W-:Y:S01]  /*0a10*/  FMUL.FTZ R15, R8, R11 ;  /* 0x0000000b080f7220 */ /* 0x000fe20000410000 */
[----:B------:R-:W-:Y:S01]  /*0a20*/  FMUL.FTZ R12, R12, UR20 ;  /* 0x000000140c0c7c20 */ /* 0x000fe20008410000 */
[----:B------:R-:W-:Y:S01]  /*0a30*/  FMUL.FTZ R14, R9, R10 ;  /* 0x0000000a090e7220 */ /* 0x000fe20000410000 */
[----:B------:R-:W-:Y:S01]  /*0a40*/  FMUL.FTZ R13, R13, UR20 ;  /* 0x000000140d0d7c20 */ /* 0x000fe20008410000 */
[----:B------:R-:W-:Y:S01]  /*0a50*/  FADD.FTZ R17, RZ, R15 ;  /* 0x0000000fff117221 */ /* 0x000fe20000010000 */
[----:B------:R-:W-:Y:S01]  /*0a60*/  FFMA.FTZ R16, R12, R15, RZ ;  /* 0x0000000f0c107223 */ /* 0x000fe200000100ff */
[----:B------:R-:W-:Y:S02]  /*0a70*/  HADD2.F32 R15, -RZ, R38.H0_H0 ;  /* 0x20000026ff0f7230 */ /* 0x000fe40000004100 */
[----:B------:R-:W-:Y:S01]  /*0a80*/  FADD.FTZ R18, R18, -UR30 ;  /* 0x8000001e12127e21 */ /* 0x000fe20008010000 */
[----:B------:R-:W-:Y:S01]  /*0a90*/  FADD.FTZ R17, R14, R17 ;  /* 0x000000110e117221 */ /* 0x000fe20000010000 */
[----:B------:R-:W-:Y:S01]  /*0aa0*/  FFMA.FTZ R16, R13, R14, R16 ;  /* 0x0000000e0d107223 */ /* 0x000fe20000010010 */
[----:B------:R-:W-:-:S02]  /*0ab0*/  HADD2.F32 R14, -RZ, R39.H1_H1 ;  /* 0x30000027ff0e7230 */ /* 0x000fc40000004100 */
[----:B------:R-:W-:Y:S01]  /*0ac0*/  FMUL.FTZ R19, R18, UR20 ;  /* 0x0000001412137c20 */ /* 0x000fe20008410000 */
[----:B------:R-:W-:Y:S01]  /*0ad0*/  FMUL.FTZ R20, R8, R15 ;  /* 0x0000000f08147220 */ /* 0x000fe20000410000 */
[----:B------:R-:W-:Y:S02]  /*0ae0*/  HADD2.F32 R18, -RZ, R38.H1_H1 ;  /* 0x30000026ff127230 */ /* 0x000fe40000004100 */
        /* <DEDUP_REMOVED lines=16> */
.L_x_620:
[--C-:B-----5:R-:W-:Y:S02]  /*0bf0*/  HADD2.F32 R10, -RZ, R41.reuse.H0_H0 ;  /* 0x20000029ff0a7230 */ /* 0x120fe40000004100 */
[----:B------:R-:W-:Y:S02]  /*0c00*/  HADD2.F32 R12, -RZ, R41.H1_H1 ;  /* 0x30000029ff0c7230 */ /* 0x000fe40000004100 */
[----:B------:R-:W-:Y:S02]  /*0c10*/  HADD2.F32 R13, -RZ, R39.H0_H0 ;  /* 0x20000027ff0d7230 */ /* 0x000fe40000004100 */
[----:B------:R-:W-:Y:S01]  /*0c20*/  FADD.FTZ R10, R10, -UR30 ;  /* 0x8000001e0a0a7e21 */ /* 0x000fe20008010000 */
[----:B------:R-:W-:-:S03]  /*0c30*/  HADD2.F32 R26, -RZ, R38.H0_H0 ;  /* 0x20000026ff1a7230 */ /* 0x000fc60000004100 */
[----:B------:R-:W-:Y:S01]  /*0c40*/  FMUL.FTZ R11, R10, UR20 ;  /* 0x000000140a0b7c20 */ /* 0x000fe20008410000 */
[----:B------:R-:W-:Y:S01]  /*0c50*/  FADD.FTZ R10, R12, -UR30 ;  /* 0x8000001e0c0a7e21 */ /* 0x000fe20008010000 */
[----:B------:R-:W-:Y:S01]  /*0c60*/  FADD.FTZ R13, R13, -UR30 ;  /* 0x8000001e0d0d7e21 */ /* 0x000fe20008010000 */
[----:B------:R-:W-:Y:S02]  /*0c70*/  HADD2.F32 R12, -RZ, R39.H1_H1 ;  /* 0x30000027ff0c7230 */ /* 0x000fe40000004100 */
[--C-:B------:R-:W-:Y:S01]  /*0c80*/  FFMA.FTZ R17, R8, R11, R6.reuse ;  /* 0x0000000b08117223 */ /* 0x100fe20000010006 */
        /* <DEDUP_REMOVED lines=17> */
[----:B------:R-:W-:-:S04]  /*0da0*/  HADD2.F32 R20, -RZ, R40.H0_H0 ;  /* 0x20000028ff147230 */ /* 0x000fc80000004100 */
[----:B------:R-:W0:Y:S01]  /*0db0*/  MUFU.RCP R19, R19 ;  /* 0x0000001300137308 */ /* 0x000e220000001000 */
[----:B--2---:R-:W-:Y:S01]  /*0dc0*/  FADD.FTZ R23, R21, 1 ;  /* 0x3f80000015177421 */ /* 0x004fe20000010000 */
[----:B------:R-:W-:Y:S02]  /*0dd0*/  HADD2.F32 R21, -RZ, R40.H1_H1 ;  /* 0x30000028ff157230 */ /* 0x000fe40000004100 */
[----:B---3--:R-:W-:-:S04]  /*0de0*/  FADD.FTZ R25, R22, 1 ;  /* 0x3f80000016197421 */ /* 0x008fc80000010000 */
[----:B------:R-:W1:Y:S08]  /*0df0*/  MUFU.RCP R18, R18 ;  /* 0x0000001200127308 */ /* 0x000e700000001000 */
[----:B------:R-:W2:Y:S01]  /*0e00*/  MUFU.RCP R23, R23 ;  /* 0x0000001700177308 */ /* 0x000ea20000001000 */
[----:B0-----:R-:W-:Y:S01]  /*0e10*/  FADD.FTZ R22, -R19, 1 ;  /* 0x3f80000013167421 */ /* 0x001fe20000010100 */
[----:B------:R-:W-:-:S03]  /*0e20*/  FMUL.FTZ R20, R20, R19 ;  /* 0x0000001314147220 */ /* 0x000fc60000410000 */
[----:B------:R-:W-:Y:S01]  /*0e30*/  FFMA.FTZ R17, R17, R22, 1 ;  /* 0x3f80000011117423 */ /* 0x000fe20000010016 */
[----:B------:R-:W-:Y:S02]  /*0e40*/  HADD2.F32 R22, -RZ, R38.H1_H1 ;  /* 0x30000026ff167230 */ /* 0x000fe40000004100 */
        /* <DEDUP_REMOVED lines=34> */
.L_x_621:
[----:B------:R-:W0:Y:S01]  /*1070*/  SHFL.DOWN PT, R10, R20, 0x1, 0x1f ;  /* 0x08201f00140a7f89 */ /* 0x000e2200000e0000 */
[C---:B------:R-:W-:Y:S01]  /*1080*/  ISETP.GT.AND P1, PT, R36.reuse, 0x1e, PT ;  /* 0x0000001e2400780c */ /* 0x040fe20003f24270 */
[----:B------:R-:W-:Y:S01]  /*1090*/  BSSY.RECONVERGENT B0, `(.L_x_622) ;  /* 0x0000021000007945 */ /* 0x000fe20003800200 */
[C---:B------:R-:W-:Y:S01]  /*10a0*/  ISETP.GT.AND P2, PT, R36.reuse, 0xf, PT ;  /* 0x0000000f2400780c */ /* 0x040fe20003f44270 */
[----:B------:R-:W1:Y:S01]  /*10b0*/  SHFL.DOWN PT, R11, R21, 0x1, 0x1f ;  /* 0x08201f00150b7f89 */ /* 0x000e6200000e0000 */
[----:B------:R-:W-:Y:S02]  /*10c0*/  ISETP.GT.AND P6, PT, R36, 0x17, PT ;  /* 0x000000172400780c */ /* 0x000fe40003fc4270 */
[----:B------:R-:W-:Y:S01]  /*10d0*/  ISETP.NE.AND P5, PT, R37, RZ, PT ;  /* 0x000000ff2500720c */ /* 0x000fe20003fa5270 */
        /* <DEDUP_REMOVED lines=20> */
[----:B------:R0:W1:Y:S01]  /*1220*/  SHFL.DOWN PT, R18, R10, 0x10, 0x1f ;  /* 0x0a001f000a127f89 */ /* 0x00006200000e0000 */
[----:B------:R-:W-:-:S03]  /*1230*/  ISETP.GE.U32.AND P6, PT, R4, 0x2, PT ;  /* 0x000000020400780c */ /* 0x000fc60003fc6070 */
[----:B------:R0:W2:Y:S01]  /*1240*/  SHFL.DOWN PT, R19, R11, 0x10, 0x1f ;  /* 0x0a001f000b137f89 */ /* 0x0000a200000e0000 */
[----:B------:R-:W-:Y:S09]  /*1250*/  @P2 BRA `(.L_x_623) ;  /* 0x0000000000102947 */ /* 0x000ff20003800000 */
[----:B------:R-:W-:Y:S01]  /*1260*/  ISETP.NE.AND P2, PT, R36, RZ, PT ;  /* 0x000000ff2400720c */ /* 0x000fe20003f45270 */
[----:B01----:R-:W-:Y:S01]  /*1270*/  FADD.FTZ R10, R17, R18 ;  /* 0x00000012110a7221 */ /* 0x003fe20000010000 */
[----:B--2---:R-:W-:-:S11]  /*1280*/  FADD.FTZ R11, R16, R19 ;  /* 0x00000013100b7221 */ /* 0x004fd60000010000 */
[----:B------:R3:W-:Y:S02]  /*1290*/  @!P2 STS.64 [R45+UR8+0x8], R10 ;  /* 0x0000080a2d00a988 */ /* 0x0007e40008000a08 */
.L_x_623:
[----:B------:R-:W-:Y:S05]  /*12a0*/  BSYNC.RECONVERGENT B0 ;  /* 0x0000000000007941 */ /* 0x000fea0003800200 */
.L_x_622:
        /* <DEDUP_REMOVED lines=21> */
.L_x_625:
[----:B------:R-:W-:Y:S05]  /*1400*/  BSYNC.RECONVERGENT B0 ;  /* 0x0000000000007941 */ /* 0x000fea0003800200 */
.L_x_624:
        /* <DEDUP_REMOVED lines=158> */
.L_x_627:
[----:B------:R-:W-:Y:S05]  /*1df0*/  BSYNC.RECONVERGENT B0 ;  /* 0x0000000000007941 */ /* 0x000fea0003800200 */
.L_x_626:
        /* <DEDUP_REMOVED lines=11> */
[----:B------:R-:W-:-:S02]  /*1eb0*/  SHF.L.U32 R27, R29, 0x1, RZ ;  /* 0x000000011d1b7819 */ /* 0x000fc400000006ff */
[----:B------:R-:W-:Y:S02]  /*1ec0*/  LEA.HI R25, P2, R23, R20, RZ, 0x1 ;  /* 0x0000001417197211 */ /* 0x000fe400078508ff */
[C---:B------:R-:W-:Y:S01]  /*1ed0*/  LEA R20, P1, R18.reuse, R16, 0x2 ;  /* 0x0000001012147211 */ /* 0x040fe200078210ff */
[----:B------:R4:W-:Y:S01]  /*1ee0*/  REDG.E.ADD.F32.FTZ.RN.STRONG.GPU desc[UR16][R16.64], R12 ;  /* 0x0000000c100079a6 */ /* 0x0009e2000c12f310 */
[----:B------:R-:W-:Y:S02]  /*1ef0*/  SHF.L.U64.HI R29, R29, 0x1, R2 ;  /* 0x000000011d1d7819 */ /* 0x000fe40000010202 */
[----:B------:R-:W-:Y:S02]  /*1f00*/  LOP3.LUT R27, R27, 0xfffffffc, RZ, 0xc0, !PT ;  /* 0xfffffffc1b1b7812 */ /* 0x000fe400078ec0ff */
[----:B------:R-:W-:Y:S02]  /*1f10*/  SHF.L.U32 R2, R25, 0x1, RZ ;  /* 0x0000000119027819 */ /* 0x000fe400000006ff */
[----:B------:R-:W-:-:S02]  /*1f20*/  LEA.HI.X R21, R18, R17, R19, 0x2, P1 ;  /* 0x0000001112157211 */ /* 0x000fc400008f1413 */
[----:B------:R-:W-:Y:S02]  /*1f30*/  IADD3.X R18, PT, PT, RZ, R23, RZ, P2, !PT ;  /* 0x00000017ff127210 */ /* 0x000fe400017fe4ff */
[----:B------:R-:W-:Y:S02]  /*1f40*/  IADD3 R22, P1, PT, R16, R27, RZ ;  /* 0x0000001b10167210 */ /* 0x000fe40007f3e0ff */
[----:B------:R-:W-:Y:S02]  /*1f50*/  LOP3.LUT R19, R2, 0xfffffffc, RZ, 0xc0, !PT ;  /* 0xfffffffc02137812 */ /* 0x000fe400078ec0ff */
[----:B------:R-:W-:Y:S02]  /*1f60*/  SHF.L.U64.HI R25, R25, 0x1, R18 ;  /* 0x0000000119197819 */ /* 0x000fe40000010212 */
[----:B------:R-:W-:Y:S02]  /*1f70*/  IADD3.X R23, PT, PT, R17, R29, RZ, P1, !PT ;  /* 0x0000001d11177210 */ /* 0x000fe40000ffe4ff */
[----:B------:R-:W-:-:S03]  /*1f80*/  IADD3 R18, P1, PT, R16, R19, RZ ;  /* 0x0000001310127210 */ /* 0x000fc60007f3e0ff */
[----:B------:R4:W-:Y:S01]  /*1f90*/  REDG.E.ADD.F32.FTZ.RN.STRONG.GPU desc[UR16][R22.64], R13 ;  /* 0x0000000d160079a6 */ /* 0x0009e2000c12f310 */
[----:B------:R-:W-:-:S03]  /*1fa0*/  IADD3.X R19, PT, PT, R17, R25, RZ, P1, !PT ;  /* 0x0000001911137210 */ /* 0x000fc60000ffe4ff */
[----:B------:R4:W-:Y:S04]  /*1fb0*/  REDG.E.ADD.F32.FTZ.RN.STRONG.GPU desc[UR16][R20.64], R14 ;  /* 0x0000000e140079a6 */ /* 0x0009e8000c12f310 */
[----:B------:R4:W-:Y:S02]  /*1fc0*/  REDG.E.ADD.F32.FTZ.RN.STRONG.GPU desc[UR16][R18.64], R15 ;  /* 0x0000000f120079a6 */ /* 0x0009e4000c12f310 */
.L_x_629:
[----:B------:R-:W-:Y:S05]  /*1fd0*/  BSYNC.RECONVERGENT B0 ;  /* 0x0000000000007941 */ /* 0x000fea0003800200 */
.L_x_628:
[----:B------:R-:W-:Y:S05]  /*1fe0*/  @!P6 BRA `(.L_x_630) ;  /* 0x0000000c0038e947 */ /* 0x000fea0003800000 */
[----:B----4-:R-:W4:Y:S01]  /*1ff0*/  LDC.64 R12, c[0x0][0x3d0] ;  /* 0x0000f400ff0c7b82 */ /* 0x010f220000000a00 */
[----:B------:R-:W-:Y:S02]  /*2000*/  LOP3.LUT R2, R42, 0x1, RZ, 0xc0, !PT ;  /* 0x000000012a027812 */ /* 0x000fe400078ec0ff */
[----:B------:R-:W-:-:S03]  /*2010*/  ISETP.GE.U32.AND P1, PT, R4, 0x8, PT ;  /* 0x000000080400780c */ /* 0x000fc60003f26070 */
[----:B------:R-:W-:-:S04]  /*2020*/  IMAD R17, R2, UR18, RZ ;  /* 0x0000001202117c24 */ /* 0x000fc8000f8e02ff */
[----:B------:R-:W-:-:S05]  /*2030*/  IMAD R2, R17, R4, RZ ;  /* 0x0000000411027224 */ /* 0x000fca00078e02ff */
[----:B------:R-:W-:-:S05]  /*2040*/  SHF.L.U32 R15, R2, 0x1, RZ ;  /* 0x00000001020f7819 */ /* 0x000fca00000006ff */
[----:B----4-:R-:W-:-:S03]  /*2050*/  IMAD.WIDE R12, R15, 0x4, R12 ;  /* 0x000000040f0c7825 */ /* 0x010fc600078e020c */
[----:B------:R-:W-:Y:S02]  /*2060*/  R2UR UR32, R12 ;  /* 0x000000000c2072ca */ /* 0x000fe400000e0000 */
[----:B------:R-:W-:Y:S01]  /*2070*/  R2UR UR33, R13 ;  /* 0x000000000d2172ca */ /* 0x000fe200000e0000 */
[----:B------:R-:W-:-:S14]  /*2080*/  @P5 BRA `(.L_x_631) ;  /* 0x0000000000585947 */ /* 0x000fdc0003800000 */
[----:B------:R-:W4:Y:S01]  /*2090*/  LDC.64 R12, c[0x0][0x3c8] ;  /* 0x0000f200ff0c7b82 */ /* 0x000f220000000a00 */
[----:B------:R-:W-:Y:S01]  /*20a0*/  LOP3.LUT P2, R2, R42, 0x2, RZ, 0xc0, !PT ;  /* 0x000000022a027812 */ /* 0x000fe2000784c0ff */
[----:B------:R-:W-:Y:S02]  /*20b0*/  UIMAD UR6, UR15, UR18, UR4 ;  /* 0x000000120f0672a4 */ /* 0x000fe4000f8e0204 */
[----:B------:R-:W-:Y:S02]  /*20c0*/  IADD3 R15, PT, PT, R17, UR4, RZ ;  /* 0x00000004110f7c10 */ /* 0x000fe4000fffe0ff */
[----:B--2---:R-:W-:Y:S01]  /*20d0*/  SEL R19, R4, RZ, !P2 ;  /* 0x000000ff04137207 */ /* 0x004fe20005000000 */
[----:B------:R-:W-:Y:S01]  /*20e0*/  UIMAD.WIDE.U32 UR6, UR6, 0x8, UR32 ;  /* 0x00000008060678a5 */ /* 0x000fe2000f8e0020 */
[----:B------:R-:W-:Y:S02]  /*20f0*/  IADD3 R17, PT, PT, -R2, 0x1, RZ ;  /* 0x0000000102117810 */ /* 0x000fe40007ffe1ff */
[----:B------:R-:W-:-:S03]  /*2100*/  ISETP.NE.AND P2, PT, R19, -0x1, PT ;  /* 0xffffffff1300780c */ /* 0x000fc60003f45270 */
        /* <DEDUP_REMOVED lines=9> */
.L_x_632:
[----:B------:R-:W2:Y:S04]  /*21a0*/  LDG.E.STRONG.GPU R2, desc[UR16][R12.64] ;  /* 0x000000100c027981 */ /* 0x000ea8000c1ef900 */
[----:B--2---:R-:W-:Y:S01]  /*21b0*/  CCTL.IVALL ;  /* 0x00000000ff00798f */ /* 0x004fe20002000000 */
[----:B------:R-:W-:Y:S05]  /*21c0*/  YIELD ;  /* 0x0000000000007946 */ /* 0x000fea0003800000 */
[----:B------:R-:W-:-:S13]  /*21d0*/  ISETP.NE.AND P2, PT, R2, R19, PT ;  /* 0x000000130200720c */ /* 0x000fda0003f45270 */
[----:B------:R-:W-:Y:S05]  /*21e0*/  @P2 BRA `(.L_x_632) ;  /* 0xfffffffc00ec2947 */ /* 0x000fea000383ffff */
.L_x_631:
        /* <DEDUP_REMOVED lines=8> */
[----:B------:R-:W-:Y:S02]  /*2270*/  ULEA UR22, UR18, UR4, 0x2 ;  /* 0x0000000412167291 */ /* 0x000fe4000f8e10ff */
[----:B------:R-:W-:Y:S01]  /*2280*/  UIADD3 UR21, UPT, UPT, -UR15, URZ, URZ ;  /* 0x000000ff0f157290 */ /* 0x000fe2000fffe1ff */
[----:B------:R-:W-:Y:S01]  /*2290*/  UMOV UR6, UR4 ;  /* 0x0000000400067c82 */ /* 0x000fe20008000000 */
[----:B------:R-:W-:Y:S01]  /*22a0*/  UMOV UR7, UR11 ;  /* 0x0000000b00077c82 */ /* 0x000fe20008000000 */
[----:B------:R-:W-:Y:S01]  /*22b0*/  UMOV UR13, UR10 ;  /* 0x0000000a000d7c82 */ /* 0x000fe20008000000 */
[----:B------:R-:W-:-:S08]  /*22c0*/  UMOV UR14, UR9 ;  /* 0x00000009000e7c82 */ /* 0x000fd00008000000 */
.L_x_634:
[----:B------:R-:W-:Y:S02]  /*22d0*/  ISETP.EQ.OR P1, PT, RZ, UR21, P5 ;  /* 0x00000015ff007c0c */ /* 0x000fe4000af22670 */
[----:B----4-:R-:W-:-:S04]  /*22e0*/  IADD3 R12, PT, PT, R2, 0x1, RZ ;  /* 0x00000001020c7810 */ /* 0x010fc80007ffe0ff */
[----:B------:R-:W-:-:S07]  /*22f0*/  ISETP.EQ.OR P2, PT, R12, UR15, P5 ;  /* 0x0000000f0c007c0c */ /* 0x000fce000af42670 */
[----:B------:R-:W-:-:S05]  /*2300*/  VOTEU.ALL UP0, P1 ;  /* 0x0000000000ff7886 */ /* 0x000fca0000800000 */
[----:B------:R-:W-:Y:S01]  /*2310*/  @!UP0 UIMAD.WIDE.U32 UR26, UR6, 0x8, UR32 ;  /* 0x00000008061a88a5 */ /* 0x000fe2000f8e0020 */
[----:B------:R-:W-:-:S05]  /*2320*/  VOTEU.ALL UP0, P2 ;  /* 0x0000000000ff7886 */ /* 0x000fca0001000000 */
[----:B------:R-:W-:Y:S02]  /*2330*/  MOV R12, UR26 ;  /* 0x0000001a000c7c02 */ /* 0x000fe40008000f00 */
[----:B------:R-:W-:Y:S01]  /*2340*/  MOV R13, UR27 ;  /* 0x0000001b000d7c02 */ /* 0x000fe20008000f00 */
[----:B------:R-:W-:-:S05]  /*2350*/  @!UP0 UIMAD.WIDE.U32 UR26, UR7, 0x8, UR32 ;  /* 0x00000008071a88a5 */ /* 0x000fca000f8e0020 */
[----:B------:R-:W0:Y:S01]  /*2360*/  @!P1 LDG.E.64 R12, desc[UR16][R12.64] ;  /* 0x000000100c0c9981 */ /* 0x000e22000c1e1b00 */
[----:B------:R-:W-:Y:S02]  /*2370*/  MOV R14, UR26 ;  /* 0x0000001a000e7c02 */ /* 0x000fe40008000f00 */
[----:B------:R-:W-:-:S06]  /*2380*/  MOV R15, UR27 ;  /* 0x0000001b000f7c02 */ /* 0x000fcc0008000f00 */
[----:B------:R-:W4:Y:S01]  /*2390*/  @!P2 LDG.E.64 R14, desc[UR16][R14.64] ;  /* 0x000000100e0ea981 */ /* 0x000f22000c1e1b00 */
[----:B------:R-:W-:-:S04]  /*23a0*/  IADD3 R16, PT, PT, R2, 0x2, RZ ;  /* 0x0000000202107810 */ /* 0x000fc80007ffe0ff */
[----:B------:R-:W-:Y:S02]  /*23b0*/  ISETP.EQ.OR P6, PT, R16, UR15, P5 ;  /* 0x0000000f10007c0c */ /* 0x000fe4000afc2670 */
[----:B------:R-:W-:-:S11]  /*23c0*/  IADD3 R16, PT, PT, R2, 0x3, RZ ;  /* 0x0000000302107810 */ /* 0x000fd60007ffe0ff */
[----:B------:R-:W-:-:S05]  /*23d0*/  VOTEU.ALL UP0, P6 ;  /* 0x0000000000ff7886 */ /* 0x000fca0003000000 */
[----:B------:R-:W-:Y:S01]  /*23e0*/  @!UP0 UIMAD.WIDE.U32 UR26, UR13, 0x8, UR32 ;  /* 0x000000080d1a88a5 */ /* 0x000fe2000f8e0020 */
[----:B0--3--:R-:W-:Y:S01]  /*23f0*/  @!P1 FADD.FTZ R10, R10, R12 ;  /* 0x0000000c0a0a9221 */ /* 0x009fe20000010000 */
[----:B------:R-:W-:Y:S01]  /*2400*/  @!P1 FADD.FTZ R11, R11, R13 ;  /* 0x0000000d0b0b9221 */ /* 0x000fe20000010000 */
[----:B------:R-:W-:Y:S02]  /*2410*/  ISETP.EQ.OR P1, PT, R16, UR15, P5 ;  /* 0x0000000f10007c0c */ /* 0x000fe4000af22670 */
[----:B------:R-:W-:Y:S02]  /*2420*/  IADD3 R16, PT, PT, R2, 0x4, RZ ;  /* 0x0000000402107810 */ /* 0x000fe40007ffe0ff */
[----:B------:R-:W-:Y:S02]  /*2430*/  MOV R12, UR26 ;  /* 0x0000001a000c7c02 */ /* 0x000fe40008000f00 */
[----:B------:R-:W-:Y:S01]  /*2440*/  MOV R13, UR27 ;  /* 0x0000001b000d7c02 */ /* 0x000fe20008000f00 */
[----:B----4-:R-:W-:Y:S01]  /*2450*/  @!P2 FADD.FTZ R10, R10, R14 ;  /* 0x0000000e0a0aa221 */ /* 0x010fe20000010000 */
[----:B------:R-:W-:Y:S01]  /*2460*/  @!P2 FADD.FTZ R11, R11, R15 ;  /* 0x0000000f0b0ba221 */ /* 0x000fe20000010000 */
[----:B------:R-:W-:-:S03]  /*2470*/  ISETP.EQ.OR P2, PT, R16, UR15, P5 ;  /* 0x0000000f10007c0c */ /* 0x000fc6000af42670 */
[----:B------:R-:W3:Y:S01]  /*2480*/  @!P6 LDG.E.64 R12, desc[UR16][R12.64] ;  /* 0x000000100c0ce981 */ /* 0x000ee2000c1e1b00 */
[----:B------:R-:W-:-:S05]  /*2490*/  VOTEU.ALL UP1, P1 ;  /* 0x0000000000ff7886 */ /* 0x000fca0000820000 */
[----:B------:R-:W-:-:S04]  /*24a0*/  @!UP1 UIMAD.WIDE.U32 UR28, UR14, 0x8, UR32 ;  /* 0x000000080e1c98a5 */ /* 0x000fc8000f8e0020 */
[----:B------:R-:W-:Y:S02]  /*24b0*/  VOTEU.ALL UP0, P2 ;  /* 0x0000000000ff7886 */ /* 0x000fe40001000000 */
[----:B------:R-:W-:Y:S02]  /*24c0*/  MOV R14, UR28 ;  /* 0x0000001c000e7c02 */ /* 0x000fe40008000f00 */
[----:B------:R-:W-:Y:S01]  /*24d0*/  MOV R15, UR29 ;  /* 0x0000001d000f7c02 */ /* 0x000fe20008000f00 */
[----:B------:R-:W-:-:S05]  /*24e0*/  @!UP0 UIMAD.WIDE.U32 UR26, UR22, 0x8, UR32 ;  /* 0x00000008161a88a5 */ /* 0x000fca000f8e0020 */
[----:B------:R-:W4:Y:S01]  /*24f0*/  @!P1 LDG.E.64 R14, desc[UR16][R14.64] ;  /* 0x000000100e0e9981 */ /* 0x000f22000c1e1b00 */
[----:B------:R-:W-:Y:S02]  /*2500*/  MOV R16, UR26 ;  /* 0x0000001a00107c02 */ /* 0x000fe40008000f00 */
[----:B------:R-:W-:-:S06]  /*2510*/  MOV R17, UR27 ;  /* 0x0000001b00117c02 */ /* 0x000fcc0008000f00 */
[----:B------:R-:W5:Y:S01]  /*2520*/  @!P2 LDG.E.64 R16, desc[UR16][R16.64] ;  /* 0x000000101010a981 */ /* 0x000f62000c1e1b00 */
[----:B-1----:R-:W-:Y:S01]  /*2530*/  IADD3 R18, PT, PT, R2, 0x5, RZ ;  /* 0x0000000502127810 */ /* 0x002fe20007ffe0ff */
[----:B---3--:R-:W-:Y:S01]  /*2540*/  @!P6 FADD.FTZ R10, R10, R12 ;  /* 0x0000000c0a0ae221 */ /* 0x008fe20000010000 */
[----:B------:R-:W-:Y:S02]  /*2550*/  @!P6 FADD.FTZ R11, R11, R13 ;  /* 0x0000000d0b0be221 */ /* 0x000fe40000010000 */
[----:B------:R-:W-:Y:S02]  /*2560*/  ISETP.EQ.OR P6, PT, R18, UR15, P5 ;  /* 0x0000000f12007c0c */ /* 0x000fe4000afc2670 */
[C---:B------:R-:W-:Y:S02]  /*2570*/  IADD3 R18, PT, PT, R2.reuse, 0x6, RZ ;  /* 0x0000000602127810 */ /* 0x040fe40007ffe0ff */
[----:B------:R-:W-:-:S09]  /*2580*/  IADD3 R12, PT, PT, R2, 0x7, RZ ;  /* 0x00000007020c7810 */ /* 0x000fd20007ffe0ff */
[----:B------:R-:W-:Y:S01]  /*2590*/  VOTEU.ALL UP0, P6 ;  /* 0x0000000000ff7886 */ /* 0x000fe20003000000 */
[----:B----4-:R-:W-:Y:S01]  /*25a0*/  @!P1 FADD.FTZ R10, R10, R14 ;  /* 0x0000000e0a0a9221 */ /* 0x010fe20000010000 */
[----:B------:R-:W-:Y:S01]  /*25b0*/  @!P1 FADD.FTZ R11, R11, R15 ;  /* 0x0000000f0b0b9221 */ /* 0x000fe20000010000 */
[----:B------:R-:W-:Y:S02]  /*25c0*/  ISETP.EQ.OR P1, PT, R18, UR15, P5 ;  /* 0x0000000f12007c0c */ /* 0x000fe4000af22670 */
[----:B------:R-:W-:Y:S01]  /*25d0*/  @!UP0 UIMAD.WIDE.U32 UR26, UR23, 0x8, UR32 ;  /* 0x00000008171a88a5 */ /* 0x000fe2000f8e0020 */
[----:B-----5:R-:W-:Y:S01]  /*25e0*/  @!P2 FADD.FTZ R10, R10, R16 ;  /* 0x000000100a0aa221 */ /* 0x020fe20000010000 */
[----:B------:R-:W-:Y:S01]  /*25f0*/  @!P2 FADD.FTZ R11, R11, R17 ;  /* 0x000000110b0ba221 */ /* 0x000fe20000010000 */
[----:B------:R-:W-:-:S03]  /*2600*/  ISETP.EQ.OR P2, PT, R12, UR15, P5 ;  /* 0x0000000f0c007c0c */ /* 0x000fc6000af42670 */
[----:B------:R-:W-:Y:S02]  /*2610*/  MOV R12, UR26 ;  /* 0x0000001a000c7c02 */ /* 0x000fe40008000f00 */
[----:B------:R-:W-:-:S03]  /*2620*/  MOV R13, UR27 ;  /* 0x0000001b000d7c02 */ /* 0x000fc60008000f00 */
[----:B------:R-:W-:-:S05]  /*2630*/  VOTEU.ALL UP1, P1 ;  /* 0x0000000000ff7886 */ /* 0x000fca0000820000 */
[----:B------:R-:W-:Y:S01]  /*2640*/  @!UP1 UIMAD.WIDE.U32 UR28, UR24, 0x8, UR32 ;  /* 0x00000008181c98a5 */ /* 0x000fe2000f8e0020 */
[----:B------:R-:W3:Y:S01]  /*2650*/  @!P6 LDG.E.64 R12, desc[UR16][R12.64] ;  /* 0x000000100c0ce981 */ /* 0x000ee2000c1e1b00 */
[----:B------:R-:W-:-:S04]  /*2660*/  VOTEU.ALL UP0, P2 ;  /* 0x0000000000ff7886 */ /* 0x000fc80001000000 */
[----:B------:R-:W-:Y:S01]  /*2670*/  MOV R14, UR28 ;  /* 0x0000001c000e7c02 */ /* 0x000fe20008000f00 */
[----:B------:R-:W-:Y:S01]  /*2680*/  @!UP0 UIMAD.WIDE.U32 UR26, UR25, 0x8, UR32 ;  /* 0x00000008191a88a5 */ /* 0x000fe2000f8e0020 */
[----:B------:R-:W-:-:S05]  /*2690*/  MOV R15, UR29 ;  /* 0x0000001d000f7c02 */ /* 0x000fca0008000f00 */
[----:B------:R-:W-:Y:S01]  /*26a0*/  MOV R16, UR26 ;  /* 0x0000001a00107c02 */ /* 0x000fe20008000f00 */
[----:B------:R-:W4:Y:S01]  /*26b0*/  @!P1 LDG.E.64 R14, desc[UR16][R14.64] ;  /* 0x000000100e0e9981 */ /* 0x000f22000c1e1b00 */
        /* <DEDUP_REMOVED lines=12> */
[----:B---3--:R-:W-:Y:S01]  /*2780*/  @!P6 FADD.FTZ R10, R10, R12 ;  /* 0x0000000c0a0ae221 */ /* 0x008fe20000010000 */
[----:B------:R-:W-:Y:S01]  /*2790*/  @!P6 FADD.FTZ R11, R11, R13 ;  /* 0x0000000d0b0be221 */ /* 0x000fe20000010000 */
[----:B------:R-:W-:Y:S02]  /*27a0*/  ISETP.NE.AND P6, PT, R2, R43, PT ;  /* 0x0000002b0200720c */ /* 0x000fe40003fc5270 */
[----:B----4-:R-:W-:Y:S01]  /*27b0*/  @!P1 FADD.FTZ R10, R10, R14 ;  /* 0x0000000e0a0a9221 */ /* 0x010fe20000010000 */
[----:B------:R-:W-:-:S03]  /*27c0*/  @!P1 FADD.FTZ R11, R11, R15 ;  /* 0x0000000f0b0b9221 */ /* 0x000fc60000010000 */
[----:B-----5:R-:W-:Y:S01]  /*27d0*/  @!P2 FADD.FTZ R10, R10, R16 ;  /* 0x000000100a0aa221 */ /* 0x020fe20000010000 */
[----:B------:R-:W-:-:S06]  /*27e0*/  @!P2 FADD.FTZ R11, R11, R17 ;  /* 0x000000110b0ba221 */ /* 0x000fcc0000010000 */
[----:B------:R-:W-:Y:S05]  /*27f0*/  @P6 BRA `(.L_x_634) ;  /* 0xfffffff800b46947 */ /* 0x000fea000383ffff */
[----:B------:R-:W-:-:S07]  /*2800*/  MOV R2, R43 ;  /* 0x0000002b00027202 */ /* 0x000fce0000000f00 */
.L_x_633:
[----:B----4-:R-:W-:-:S04]  /*2810*/  LOP3.LUT R12, R4, 0x7, RZ, 0xc0, !PT ;  /* 0x00000007040c7812 */ /* 0x010fc800078ec0ff */
[----:B------:R-:W-:-:S13]  /*2820*/  ISETP.NE.AND P1, PT, R12, RZ, PT ;  /* 0x000000ff0c00720c */ /* 0x000fda0003f25270 */
[----:B------:R-:W-:Y:S05]  /*2830*/  @!P1 BRA `(.L_x_630) ;  /* 0x0000000400249947 */ /* 0x000fea0003800000 */
[----:B-1----:R-:W-:-:S04]  /*2840*/  LOP3.LUT R18, R4, 0x3, RZ, 0xc0, !PT ;  /* 0x0000000304127812 */ /* 0x002fc800078ec0ff */
[----:B------:R-:W-:Y:S01]  /*2850*/  ISETP.NE.AND P1, PT, R18, RZ, PT ;  /* 0x000000ff1200720c */ /* 0x000fe20003f25270 */
[----:B------:R-:W-:-:S12]  /*2860*/  @!P3 BRA `(.L_x_635) ;  /* 0x000000000090b947 */ /* 0x000fd80003800000 */
[C---:B------:R-:W-:Y:S01]  /*2870*/  IADD3 R14, PT, PT, R2.reuse, 0x1, RZ ;  /* 0x00000001020e7810 */ /* 0x040fe20007ffe0ff */
[----:B------:R-:W-:Y:S01]  /*2880*/  HFMA2 R15, -RZ, RZ, 0, 4.76837158203125e-07 ;  /* 0x00000008ff0f7431 */ /* 0x000fe200000001ff */
[----:B------:R-:W-:Y:S02]  /*2890*/  ISETP.EQ.OR P6, PT, R2, UR15, P5 ;  /* 0x0000000f02007c0c */ /* 0x000fe4000afc2670 */
[----:B------:R-:W-:Y:S02]  /*28a0*/  ISETP.EQ.OR P2, PT, R14, UR15, P5 ;  /* 0x0000000f0e007c0c */ /* 0x000fe4000af42670 */
[----:B------:R-:W-:Y:S02]  /*28b0*/  MOV R13, UR18 ;  /* 0x00000012000d7c02 */ /* 0x000fe40008000f00 */
[----:B------:R-:W-:-:S07]  /*28c0*/  MOV R17, UR18 ;  /* 0x0000001200117c02 */ /* 0x000fce0008000f00 */
[----:B------:R-:W-:Y:S02]  /*28d0*/  @!P6 IMAD R12, R2, R13, UR4 ;  /* 0x00000004020cee24 */ /* 0x000fe4000f8e020d */
[----:B------:R-:W-:Y:S01]  /*28e0*/  @!P2 IMAD R14, R14, R17, UR4 ;  /* 0x000000040e0eae24 */ /* 0x000fe2000f8e0211 */
[----:B------:R-:W-:Y:S01]  /*28f0*/  MOV R17, 0x8 ;  /* 0x0000000800117802 */ /* 0x000fe20000000f00 */
[----:B------:R-:W-:-:S04]  /*2900*/  @!P6 IMAD.WIDE.U32 R12, R12, R15, UR32 ;  /* 0x000000200c0cee25 */ /* 0x000fc8000f8e000f */
[----:B------:R-:W-:Y:S02]  /*2910*/  @!P2 IMAD.WIDE.U32 R14, R14, R17, UR32 ;  /* 0x000000200e0eae25 */ /* 0x000fe4000f8e0011 */
[----:B------:R-:W0:Y:S04]  /*2920*/  @!P6 LDG.E.64 R12, desc[UR16][R12.64] ;  /* 0x000000100c0ce981 */ /* 0x000e28000c1e1b00 */
[----:B------:R-:W4:Y:S01]  /*2930*/  @!P2 LDG.E.64 R14, desc[UR16][R14.64] ;  /* 0x000000100e0ea981 */ /* 0x000f22000c1e1b00 */
[C---:B------:R-:W-:Y:S02]  /*2940*/  IADD3 R16, PT, PT, R2.reuse, 0x2, RZ ;  /* 0x0000000202107810 */ /* 0x040fe40007ffe0ff */
[----:B------:R-:W-:Y:S02]  /*2950*/  IADD3 R17, PT, PT, R2, 0x3, RZ ;  /* 0x0000000302117810 */ /* 0x000fe40007ffe0ff */
[----:B--2---:R-:W-:-:S02]  /*2960*/  MOV R19, UR18 ;  /* 0x0000001200137c02 */ /* 0x004fc40008000f00 */
[----:B------:R-:W-:Y:S01]  /*2970*/  MOV R20, UR18 ;  /* 0x0000001200147c02 */ /* 0x000fe20008000f00 */
[----:B0--3--:R-:W-:Y:S01]  /*2980*/  @!P6 FADD.FTZ R10, R10, R12 ;  /* 0x0000000c0a0ae221 */ /* 0x009fe20000010000 */
[----:B------:R-:W-:Y:S01]  /*2990*/  @!P6 FADD.FTZ R11, R11, R13 ;  /* 0x0000000d0b0be221 */ /* 0x000fe20000010000 */
[----:B------:R-:W-:Y:S01]  /*29a0*/  ISETP.EQ.OR P6, PT, R16, UR15, P5 ;  /* 0x0000000f10007c0c */ /* 0x000fe2000afc2670 */
[----:B------:R-:W-:Y:S02]  /*29b0*/  HFMA2 R13, -RZ, RZ, 0, 4.76837158203125e-07 ;  /* 0x00000008ff0d7431 */ /* 0x000fe400000001ff */
[----:B----4-:R-:W-:Y:S01]  /*29c0*/  @!P2 FADD.FTZ R10, R10, R14 ;  /* 0x0000000e0a0aa221 */ /* 0x010fe20000010000 */
[----:B------:R-:W-:Y:S01]  /*29d0*/  @!P2 FADD.FTZ R11, R11, R15 ;  /* 0x0000000f0b0ba221 */ /* 0x000fe20000010000 */
[----:B------:R-:W-:Y:S02]  /*29e0*/  ISETP.EQ.OR P2, PT, R17, UR15, P5 ;  /* 0x0000000f11007c0c */ /* 0x000fe4000af42670 */
[----:B------:R-:W-:-:S06]  /*29f0*/  MOV R15, 0x8 ;  /* 0x00000008000f7802 */ /* 0x000fcc0000000f00 */
[----:B------:R-:W-:-:S05]  /*2a00*/  @!P6 IMAD R12, R16, R19, UR4 ;  /* 0x00000004100cee24 */ /* 0x000fca000f8e0213 */
[----:B------:R-:W-:Y:S02]  /*2a10*/  @!P2 IMAD R14, R17, R20, UR4 ;  /* 0x00000004110eae24 */ /* 0x000fe4000f8e0214 */
[----:B------:R-:W-:-:S04]  /*2a20*/  @!P6 IMAD.WIDE.U32 R12, R12, R13, UR32 ;  /* 0x000000200c0cee25 */ /* 0x000fc8000f8e000d */
[----:B------:R-:W-:Y:S02]  /*2a30*/  @!P2 IMAD.WIDE.U32 R14, R14, R15, UR32 ;  /* 0x000000200e0eae25 */ /* 0x000fe4000f8e000f */
[----:B------:R-:W2:Y:S04]  /*2a40*/  @!P6 LDG.E.64 R12, desc[UR16][R12.64] ;  /* 0x000000100c0ce981 */ /* 0x000ea8000c1e1b00 */
[----:B------:R-:W3:Y:S01]  /*2a50*/  @!P2 LDG.E.64 R14, desc[UR16][R14.64] ;  /* 0x000000100e0ea981 */ /* 0x000ee2000c1e1b00 */
[----:B------:R-:W-:Y:S01]  /*2a60*/  IADD3 R2, PT, PT, R2, 0x4, RZ ;  /* 0x0000000402027810 */ /* 0x000fe20007ffe0ff */
[----:B--2---:R-:W-:Y:S01]  /*2a70*/  @!P6 FADD.FTZ R10, R10, R12 ;  /* 0x0000000c0a0ae221 */ /* 0x004fe20000010000 */
[----:B------:R-:W-:-:S03]  /*2a80*/  @!P6 FADD.FTZ R11, R11, R13 ;  /* 0x0000000d0b0be221 */ /* 0x000fc60000010000 */
[----:B---3--:R-:W-:Y:S01]  /*2a90*/  @!P2 FADD.FTZ R10, R10, R14 ;  /* 0x0000000e0a0aa221 */ /* 0x008fe20000010000 */
[----:B------:R-:W-:-:S07]  /*2aa0*/  @!P2 FADD.FTZ R11, R11, R15 ;  /* 0x0000000f0b0ba221 */ /* 0x000fce0000010000 */
.L_x_635:
[----:B------:R-:W-:Y:S05]  /*2ab0*/  @!P1 BRA `(.L_x_630) ;  /* 0x0000000000849947 */ /* 0x000fea0003800000 */
[----:B------:R-:W-:Y:S02]  /*2ac0*/  ISETP.NE.AND P2, PT, R18, 0x1, PT ;  /* 0x000000011200780c */ /* 0x000fe40003f45270 */
[----:B------:R-:W-:-:S11]  /*2ad0*/  LOP3.LUT P1, RZ, R4, 0x1, RZ, 0xc0, !PT ;  /* 0x0000000104ff7812 */ /* 0x000fd6000782c0ff */
[----:B------:R-:W-:Y:S05]  /*2ae0*/  @!P2 BRA `(.L_x_636) ;  /* 0x000000000048a947 */ /* 0x000fea0003800000 */
[C---:B------:R-:W-:Y:S01]  /*2af0*/  IADD3 R12, PT, PT, R2.reuse, 0x1, RZ ;  /* 0x00000001020c7810 */ /* 0x040fe20007ffe0ff */
        /* <DEDUP_REMOVED lines=17> */
.L_x_636:
[----:B------:R-:W-:Y:S01]  /*2c10*/  ISETP.EQ.OR P2, PT, R2, UR15, P5 ;  /* 0x0000000f02007c0c */ /* 0x000fe2000af42670 */
[----:B------:R-:W-:Y:S03]  /*2c20*/  BSSY.RECONVERGENT B0, `(.L_x_630) ;  /* 0x000000a000007945 */ /* 0x000fe60003800200 */
[----:B------:R-:W-:-:S13]  /*2c30*/  PLOP3.LUT P1, PT, P1, P2, PT, 0x8f, 0xf8 ;  /* 0x0000000000f8781c */ /* 0x000fda0000f25177 */
[----:B------:R-:W-:Y:S05]  /*2c40*/  @P1 BRA `(.L_x_637) ;  /* 0x00000000001c1947 */ /* 0x000fea0003800000 */
[----:B------:R-:W-:Y:S01]  /*2c50*/  MOV R13, UR18 ;  /* 0x00000012000d7c02 */ /* 0x000fe20008000f00 */
[----:B------:R-:W-:-:S04]  /*2c60*/  HFMA2 R15, -RZ, RZ, 0, 4.76837158203125e-07 ;  /* 0x00000008ff0f7431 */ /* 0x000fc800000001ff */
[----:B------:R-:W-:-:S04]  /*2c70*/  IMAD R12, R2, R13, UR4 ;  /* 0x00000004020c7e24 */ /* 0x000fc8000f8e020d */
[----:B------:R-:W-:-:S06]  /*2c80*/  IMAD.WIDE.U32 R12, R12, R15, UR32 ;  /* 0x000000200c0c7e25 */ /* 0x000fcc000f8e000f */
[----:B------:R-:W0:Y:S02]  /*2c90*/  LDG.E.64 R12, desc[UR16][R12.64] ;  /* 0x000000100c0c7981 */ /* 0x000e24000c1e1b00 */
[----:B0--3--:R-:W-:Y:S01]  /*2ca0*/  FADD.FTZ R10, R10, R12 ;  /* 0x0000000c0a0a7221 */ /* 0x009fe20000010000 */
[----:B------:R-:W-:-:S07]  /*2cb0*/  FADD.FTZ R11, R11, R13 ;  /* 0x0000000d0b0b7221 */ /* 0x000fce0000010000 */
.L_x_637:
[----:B------:R-:W-:Y:S05]  /*2cc0*/  BSYNC.RECONVERGENT B0 ;  /* 0x0000000000007941 */ /* 0x000fea0003800200 */
.L_x_630:
[----:B------:R-:W5:Y:S01]  /*2cd0*/  S2UR UR7, SR_CgaCtaId ;  /* 0x00000000000779c3 */ /* 0x000f620000008800 */
[----:B------:R-:W-:Y:S01]  /*2ce0*/  UMOV UR6, 0x400 ;  /* 0x0000040000067882 */ /* 0x000fe20000000000 */
[--C-:B----4-:R-:W-:Y:S02]  /*2cf0*/  HADD2.F32 R14, -RZ, R41.reuse.H0_H0 ;  /* 0x20000029ff0e7230 */ /* 0x110fe40000004100 */
[----:B------:R-:W-:Y:S02]  /*2d00*/  HADD2.F32 R41, -RZ, R41.H1_H1 ;  /* 0x30000029ff297230 */ /* 0x000fe40000004100 */
[--C-:B------:R-:W-:Y:S02]  /*2d10*/  HADD2.F32 R15, -RZ, R40.reuse.H0_H0 ;  /* 0x20000028ff0f7230 */ /* 0x100fe40000004100 */
[----:B------:R-:W-:Y:S01]  /*2d20*/  FADD.FTZ R14, R14, -UR30 ;  /* 0x8000001e0e0e7e21 */ /* 0x000fe20008010000 */
[----:B------:R-:W-:Y:S02]  /*2d30*/  HADD2.F32 R40, -RZ, R40.H1_H1 ;  /* 0x30000028ff287230 */ /* 0x000fe40000004100 */
[----:B------:R-:W-:Y:S01]  /*2d40*/  FADD.FTZ R41, R41, -UR30 ;  /* 0x8000001e29297e21 */ /* 0x000fe20008010000 */
[----:B------:R-:W-:-:S03]  /*2d50*/  FMUL.FTZ R27, R14, UR20 ;  /* 0x000000140e1b7c20 */ /* 0x000fc60008410000 */
[----:B------:R-:W-:Y:S01]  /*2d60*/  FMUL.FTZ R22, R41, UR20 ;  /* 0x0000001429167c20 */ /* 0x000fe20008410000 */
[----:B-----5:R-:W-:-:S09]  /*2d70*/  ULEA UR6, UR7, UR6, 0x18 ;  /* 0x0000000607067291 */ /* 0x020fd2000f8ec0ff */
[----:B------:R-:W-:Y:S01]  /*2d80*/  @!P5 STS.64 [UR6+0x48], R10 ;  /* 0x0000480aff00d988 */ /* 0x000fe20008000a06 */
[----:B------:R-:W-:Y:S06]  /*2d90*/  BAR.SYNC.DEFER_BLOCKING 0x0 ;  /* 0x0000000000007b1d */ /* 0x000fec0000010000 */
[----:B------:R-:W4:Y:S01]  /*2da0*/  LDS.64 R12, [UR6+0x48] ;  /* 0x00004806ff0c7984 */ /* 0x000f220008000a00 */
[----:B------:R-:W4:Y:S02]  /*2db0*/  LDCU UR6, c[0x0][0x42c] ;  /* 0x00008580ff0677ac */ /* 0x000f240008000800 */
[----:B----4-:R-:W-:Y:S01]  /*2dc0*/  FMUL.FTZ R2, R12, UR6 ;  /* 0x000000060c027c20 */ /* 0x010fe20008410000 */
[----:B------:R-:W-:-:S02]  /*2dd0*/  HADD2.F32 R12, -RZ, R39.H0_H0 ;  /* 0x20000027ff0c7230 */ /* 0x000fc40000004100 */
[----:B------:R-:W-:Y:S01]  /*2de0*/  FMUL.FTZ R13, R13, UR6 ;  /* 0x000000060d0d7c20 */ /* 0x000fe20008410000 */
[----:B------:R-:W-:Y:S02]  /*2df0*/  HADD2.F32 R39, -RZ, R39.H1_H1 ;  /* 0x30000027ff277230 */ /* 0x000fe40000004100 */
[----:B0--3--:R-:W-:-:S03]  /*2e00*/  FADD.FTZ R10, R12, -UR30 ;  /* 0x8000001e0c0a7e21 */ /* 0x009fc60008010000 */
[----:B------:R-:W-:Y:S01]  /*2e10*/  FADD.FTZ R11, R39, -UR30 ;  /* 0x8000001e270b7e21 */ /* 0x000fe20008010000 */
        /* <DEDUP_REMOVED lines=19> */
.L_x_638:
[----:B------:R-:W-:Y:S04]  /*2f50*/  BSSY.RECONVERGENT B0, `(.L_x_639) ;  /* 0x0000014000007945 */ /* 0x000fe80003800200 */
[----:B------:R-:W-:Y:S05]  /*2f60*/  @P0 BRA `(.L_x_640) ;  /* 0x0000000000480947 */ /* 0x000fea0003800000 */
[----:B------:R-:W0:Y:S01]  /*2f70*/  LDCU.64 UR22, c[0x0][0x3f8] ;  /* 0x00007f00ff1677ac */ /* 0x000e220008000a00 */
[C-C-:B------:R-:W-:Y:S01]  /*2f80*/  FFMA.FTZ R17, R2.reuse, R27, R13.reuse ;  /* 0x0000001b02117223 */ /* 0x140fe2000001000d */
[----:B------:R-:W-:Y:S01]  /*2f90*/  MOV R14, R48 ;  /* 0x00000030000e7202 */ /* 0x000fe20000000f00 */
[----:B------:R-:W-:Y:S01]  /*2fa0*/  FFMA.FTZ R12, R2, R22, R13 ;  /* 0x00000016020c7223 */ /* 0x000fe2000001000d */
[----:B------:R-:W3:Y:S01]  /*2fb0*/  LDCU.64 UR6, c[0x0][0x380] ;  /* 0x00007000ff0677ac */ /* 0x000ee20008000a00 */
[----:B------:R-:W-:Y:S01]  /*2fc0*/  FFMA.FTZ R17, R8, R15, -R17 ;  /* 0x0000000f08117223 */ /* 0x000fe20000010811 */
[----:B------:R-:W-:Y:S01]  /*2fd0*/  MOV R15, R51 ;  /* 0x00000033000f7202 */ /* 0x000fe20000000f00 */
[----:B------:R-:W-:Y:S02]  /*2fe0*/  FFMA.FTZ R12, R9, R40, -R12 ;  /* 0x00000028090c7223 */ /* 0x000fe4000001080c */
[----:B--2---:R-:W-:Y:S02]  /*2ff0*/  FMUL.FTZ R19, R17, UR20 ;  /* 0x0000001411137c20 */ /* 0x004fe40008410000 */
[----:B------:R-:W-:Y:S01]  /*3000*/  FMUL.FTZ R12, R12, UR20 ;  /* 0x000000140c0c7c20 */ /* 0x000fe20008410000 */
[----:B0-----:R-:W-:-:S02]  /*3010*/  IMAD R16, R3, UR22, RZ ;  /* 0x0000001603107c24 */ /* 0x001fc4000f8e02ff */
[----:B------:R-:W-:-:S04]  /*3020*/  IMAD.WIDE.U32 R14, R47, UR22, R14 ;  /* 0x000000162f0e7c25 */ /* 0x000fc8000f8e000e */
[----:B------:R-:W-:Y:S01]  /*3030*/  IMAD R21, R47, UR23, R16 ;  /* 0x000000172f157c24 */ /* 0x000fe2000f8e0210 */
[----:B---3--:R-:W-:-:S04]  /*3040*/  LEA R16, P0, R14, UR6, 0x1 ;  /* 0x000000060e107c11 */ /* 0x008fc8000f8008ff */
[----:B------:R-:W-:Y:S02]  /*3050*/  IADD3 R21, PT, PT, R15, R21, RZ ;  /* 0x000000150f157210 */ /* 0x000fe40007ffe0ff */
[----:B------:R-:W-:Y:S02]  /*3060*/  F2FP.F16.F32.PACK_AB R15, R12, R19 ;  /* 0x000000130c0f723e */ /* 0x000fe400000000ff */
[----:B------:R-:W-:-:S05]  /*3070*/  LEA.HI.X R17, R14, UR7, R21, 0x1, P0 ;  /* 0x000000070e117c11 */ /* 0x000fca00080f0c15 */
[----:B------:R0:W-:Y:S02]  /*3080*/  STG.E desc[UR16][R16.64], R15 ;  /* 0x0000000f10007986 */ /* 0x0001e4000c101910 */
.L_x_640:
[----:B------:R-:W-:Y:S05]  /*3090*/  BSYNC.RECONVERGENT B0 ;  /* 0x0000000000007941 */ /* 0x000fea0003800200 */
.L_x_639:
[----:B------:R-:W-:Y:S01]  /*30a0*/  UISETP.NE.AND UP0, UPT, UR19, URZ, UPT ;  /* 0x000000ff1300728c */ /* 0x000fe2000bf05270 */
[--C-:B0-----:R-:W-:Y:S02]  /*30b0*/  HADD2.F32 R15, -RZ, R38.reuse.H0_H0 ;  /* 0x20000026ff0f7230 */ /* 0x101fe40000004100 */
[----:B------:R-:W-:Y:S01]  /*30c0*/  FMUL.FTZ R21, R10, UR20 ;  /* 0x000000140a157c20 */ /* 0x000fe20008410000 */
[----:B------:R-:W-:Y:S02]  /*30d0*/  HADD2.F32 R38, -RZ, R38.H1_H1 ;  /* 0x30000026ff267230 */ /* 0x000fe40000004100 */
[----:B------:R-:W-:-:S03]  /*30e0*/  FMUL.FTZ R20, R11, UR20 ;  /* 0x000000140b147c20 */ /* 0x000fc60008410000 */
[----:B------:R-:W-:Y:S05]  /*30f0*/  BRA.U !UP0, `(.L_x_641) ;  /* 0x0000000108487547 */ /* 0x000fea000b800000 */
[----:B------:R-:W-:Y:S01]  /*3100*/  FFMA.FTZ R6, R8, R21, R6 ;  /* 0x0000001508067223 */ /* 0x000fe20000010006 */
[----:B------:R-:W-:-:S03]  /*3110*/  FFMA.FTZ R7, R9, R20, R7 ;  /* 0x0000001409077223 */ /* 0x000fc60000010007 */
[----:B------:R-:W-:Y:S01]  /*3120*/  FMUL.FTZ R10, R6, -1.4426950216293334961 ;  /* 0xbfb8aa3b060a7820 */ /* 0x000fe20000410000 */
[----:B------:R-:W-:-:S05]  /*3130*/  FMUL.FTZ R14, R7, -1.4426950216293334961 ;  /* 0xbfb8aa3b070e7820 */ /* 0x000fca0000410000 */
[----:B------:R-:W0:Y:S04]  /*3140*/  MUFU.EX2 R10, R10 ;  /* 0x0000000a000a7308 */ /* 0x000e280000000800 */
[----:B------:R-:W3:Y:S01]  /*3150*/  MUFU.EX2 R14, R14 ;  /* 0x0000000e000e7308 */ /* 0x000ee20000000800 */
[----:B0-----:R-:W-:Y:S01]  /*3160*/  FADD.FTZ R11, R10, 1 ;  /* 0x3f8000000a0b7421 */ /* 0x001fe20000010000 */
[----:B---3--:R-:W-:-:S03]  /*3170*/  FADD.FTZ R16, R14, 1 ;  /* 0x3f8000000e107421 */ /* 0x008fc60000010000 */
[----:B------:R-:W2:Y:S08]  /*3180*/  MUFU.RCP R12, R11 ;  /* 0x0000000b000c7308 */ /* 0x000eb00000001000 */
[----:B------:R-:W1:Y:S01]  /*3190*/  MUFU.RCP R17, R16 ;  /* 0x0000001000117308 */ /* 0x000e620000001000 */
[----:B--2---:R-:W-:Y:S01]  /*31a0*/  FADD.FTZ R19, -R12, 1 ;  /* 0x3f8000000c137421 */ /* 0x004fe20000010100 */
[----:B------:R-:W-:-:S03]  /*31b0*/  FMUL.FTZ R15, R15, R12 ;  /* 0x0000000c0f0f7220 */ /* 0x000fc60000410000 */
[----:B------:R-:W-:Y:S01]  /*31c0*/  FFMA.FTZ R6, R6, R19, 1 ;  /* 0x3f80000006067423 */ /* 0x000fe20000010013 */
[----:B-1----:R-:W-:Y:S01]  /*31d0*/  FADD.FTZ R18, -R17, 1 ;  /* 0x3f80000011127421 */ /* 0x002fe20000010100 */
[----:B------:R-:W-:Y:S02]  /*31e0*/  FMUL.FTZ R38, R38, R17 ;  /* 0x0000001126267220 */ /* 0x000fe40000410000 */
[----:B------:R-:W-:Y:S01]  /*31f0*/  FMUL.FTZ R15, R15, R6 ;  /* 0x000000060f0f7220 */ /* 0x000fe20000410000 */
[----:B------:R-:W-:-:S04]  /*3200*/  FFMA.FTZ R7, R7, R18, 1 ;  /* 0x3f80000007077423 */ /* 0x000fc80000010012 */
[----:B------:R-:W-:-:S07]  /*3210*/  FMUL.FTZ R38, R38, R7 ;  /* 0x0000000726267220 */ /* 0x000fce0000410000 */
.L_x_641:
        /* <DEDUP_REMOVED lines=13> */
[----:B------:R-:W-:Y:S01]  /*32f0*/  F2FP.F16.F32.PACK_AB R9, R2, R9 ;  /* 0x000000090209723e */ /* 0x000fe200000000ff */
[----:B------:R-:W3:Y:S01]  /*3300*/  LDCU.64 UR20, c[0x0][0x380] ;  /* 0x00007000ff1477ac */ /* 0x000ee20008000a00 */
[----:B0-----:R-:W-:Y:S02]  /*3310*/  IMAD R7, R5, UR6, RZ ;  /* 0x0000000605077c24 */ /* 0x001fe4000f8e02ff */
[----:B------:R-:W-:-:S04]  /*3320*/  IMAD.WIDE.U32 R48, R44, UR6, R48 ;  /* 0x000000062c307c25 */ /* 0x000fc8000f8e0030 */
[----:B------:R-:W-:Y:S01]  /*3330*/  IMAD R7, R44, UR7, R7 ;  /* 0x000000072c077c24 */ /* 0x000fe2000f8e0207 */
[----:B---3--:R-:W-:-:S04]  /*3340*/  LEA R6, P0, R48, UR20, 0x1 ;  /* 0x0000001430067c11 */ /* 0x008fc8000f8008ff */
[----:B------:R-:W-:-:S04]  /*3350*/  IADD3 R7, PT, PT, R49, R7, RZ ;  /* 0x0000000731077210 */ /* 0x000fc80007ffe0ff */
[----:B------:R-:W-:-:S05]  /*3360*/  LEA.HI.X R7, R48, UR21, R7, 0x1, P0 ;  /* 0x0000001530077c11 */ /* 0x000fca00080f0c07 */
[----:B------:R0:W-:Y:S02]  /*3370*/  STG.E desc[UR16][R6.64], R9 ;  /* 0x0000000906007986 */ /* 0x0001e4000c101910 */
.L_x_643:
[----:B------:R-:W-:Y:S05]  /*3380*/  BSYNC.RECONVERGENT B0 ;  /* 0x0000000000007941 */ /* 0x000fea0003800200 */
.L_x_642:
[----:B------:R-:W-:Y:S01]  /*3390*/  UIADD3 UR12, UPT, UPT, UR18, UR12, URZ ;  /* 0x0000000c120c7290 */ /* 0x000fe2000fffe0ff */
[----:B------:R-:W-:-:S03]  /*33a0*/  IADD3 R42, PT, PT, R42, 0x1, RZ ;  /* 0x000000012a2a7810 */ /* 0x000fc60007ffe0ff */
[----:B------:R-:W-:-:S09]  /*33b0*/  UISETP.GE.AND UP0, UPT, UR12, UR5, UPT ;  /* 0x000000050c00728c */ /* 0x000fd2000bf06270 */
[----:B------:R-:W-:Y:S05]  /*33c0*/  BRA.U !UP0, `(.L_x_644) ;  /* 0xffffffcd08c47547 */ /* 0x000fea000b83ffff */
.L_x_619:
[----:B------:R-:W3:Y:S01]  /*33d0*/  LDC R4, c[0x0][0x370] ;  /* 0x0000dc00ff047b82 */ /* 0x000ee20000000800 */
[----:B------:R-:W-:Y:S01]  /*33e0*/  ISETP.NE.AND P2, PT, R37, RZ, PT ;  /* 0x000000ff2500720c */ /* 0x000fe20003f45270 */
[----:B------:R-:W-:Y:S06]  /*33f0*/  BSSY.RECONVERGENT B0, `(.L_x_645) ;  /* 0x0000011000007945 */ /* 0x000fec0003800200 */
[----:B0-----:R-:W0:Y:S08]  /*3400*/  LDC R7, c[0x0][0x374] ;  /* 0x0000dd00ff077b82 */ /* 0x001e300000000800 */
[----:B------:R-:W4:Y:S01]  /*3410*/  LDC.64 R2, c[0x0][0x3c8] ;  /* 0x0000f200ff027b82 */ /* 0x000f220000000a00 */
[----:B---3--:R-:W-:-:S02]  /*3420*/  IADD3 R5, PT, PT, R4, -0x1, RZ ;  /* 0xffffffff04057810 */ /* 0x008fc40007ffe0ff */
[----:B------:R-:W-:Y:S02]  /*3430*/  ISETP.NE.AND P1, PT, R4, 0x1, PT ;  /* 0x000000010400780c */ /* 0x000fe40003f25270 */
[----:B0-----:R-:W-:-:S04]  /*3440*/  IADD3 R0, PT, PT, R7, -0x1, RZ ;  /* 0xffffffff07007810 */ /* 0x001fc80007ffe0ff */
[----:B------:R-:W-:Y:S02]  /*3450*/  ISETP.NE.AND P0, PT, R0, UR4, PT ;  /* 0x0000000400007c0c */ /* 0x000fe4000bf05270 */
        /* <DEDUP_REMOVED lines=10> */
.L_x_646:
[----:B------:R-:W-:Y:S05]  /*3500*/  BSYNC.RECONVERGENT B0 ;  /* 0x0000000000007941 */ /* 0x000fea0003800200 */
.L_x_645:
[----:B------:R-:W-:Y:S05]  /*3510*/  @P0 EXIT ;  /* 0x000000000000094d */ /* 0x000fea0003800000 */
[----:B------:R-:W-:Y:S05]  /*3520*/  @P2 BRA `(.L_x_647) ;  /* 0x0000000000202947 */ /* 0x000fea0003800000 */
[----:B------:R-:W-:-:S05]  /*3530*/  IMAD R0, R4, R7, RZ ;  /* 0x0000000704007224 */ /* 0x000fca00078e02ff */
[----:B------:R-:W-:-:S13]  /*3540*/  ISETP.NE.AND P0, PT, R0, -0x1, PT ;  /* 0xffffffff0000780c */ /* 0x000fda0003f05270 */
[----:B------:R-:W-:Y:S05]  /*3550*/  @!P0 BRA `(.L_x_647) ;  /* 0x0000000000148947 */ /* 0x000fea0003800000 */
.L_x_648:
[----:B0-----:R-:W3:Y:S04]  /*3560*/  LDG.E.STRONG.GPU R5, desc[UR16][R2.64] ;  /* 0x0000001002057981 */ /* 0x001ee8000c1ef900 */
[----:B---3--:R-:W-:Y:S01]  /*3570*/  CCTL.IVALL ;  /* 0x00000000ff00798f */ /* 0x008fe20002000000 */
[----:B------:R-:W-:Y:S05]  /*3580*/  YIELD ;  /* 0x0000000000007946 */ /* 0x000fea0003800000 */
[----:B------:R-:W-:-:S13]  /*3590*/  ISETP.NE.AND P0, PT, R5, R0, PT ;  /* 0x000000000500720c */ /* 0x000fda0003f05270 */
[----:B------:R-:W-:Y:S05]  /*35a0*/  @P0 BRA `(.L_x_648) ;  /* 0xfffffffc00ec0947 */ /* 0x000fea000383ffff */
.L_x_647:
[----:B------:R-:W-:Y:S05]  /*35b0*/  WARPSYNC.ALL ;  /* 0x0000000000007948 */ /* 0x000fea0003800000 */
[----:B------:R-:W3:Y:S08]  /*35c0*/  LDC.64 R6, c[0x0][0x3f8] ;  /* 0x0000fe00ff067b82 */ /* 0x000ef00000000a00 */
[----:B------:R-:W-:Y:S01]  /*35d0*/  BAR.SYNC.DEFER_BLOCKING 0x0 ;  /* 0x0000000000007b1d */ /* 0x000fe20000010000 */
[----:B---3--:R-:W-:-:S04]  /*35e0*/  LEA.HI R0, P0, R7, R6, RZ, 0x1 ;  /* 0x0000000607007211 */ /* 0x008fc800078108ff */
        /* <DEDUP_REMOVED lines=48> */
[----:B------:R-:W3:Y:S01]  /*38f0*/  LDCU.64 UR6, c[0x0][0x390] ;  /* 0x00007200ff0677ac */ /* 0x000ee20008000a00 */
[----:B------:R-:W-:Y:S02]  /*3900*/  LOP3.LUT R9, R9, 0x3, RZ, 0xc0, !PT ;  /* 0x0000000309097812 */ /* 0x000fe400078ec0ff */
[----:B------:R-:W-:Y:S01]  /*3910*/  MOV R5, R2 ;  /* 0x0000000200057202 */ /* 0x000fe20000000f00 */
[----:B------:R-:W4:Y:S01]  /*3920*/  LDCU.64 UR8, c[0x0][0x388] ;  /* 0x00007100ff0877ac */ /* 0x000f220008000a00 */
[C---:B------:R-:W-:Y:S02]  /*3930*/  SHF.L.U32 R22, R37.reuse, 0x3, RZ ;  /* 0x0000000325167819 */ /* 0x040fe400000006ff */
[----:B------:R-:W-:Y:S01]  /*3940*/  SHF.L.U64.HI R23, R37, 0x3, R2 ;  /* 0x0000000325177819 */ /* 0x000fe20000010202 */
[----:B------:R-:W-:Y:S01]  /*3950*/  IMAD.WIDE.U32 R4, R9, 0xe0, R4 ;  /* 0x000000e009047825 */ /* 0x000fe200078e0004 */
[----:B------:R-:W-:-:S02]  /*3960*/  SHF.L.U32 R31, R7, 0x2, RZ ;  /* 0x00000002071f7819 */ /* 0x000fc400000006ff */
[----:B------:R-:W-:Y:S02]  /*3970*/  SHF.L.U64.HI R33, R0, 0x2, R3 ;  /* 0x0000000200217819 */ /* 0x000fe40000010203 */
[----:B------:R-:W-:Y:S02]  /*3980*/  SHF.L.U64.HI R29, R28, 0x2, R35 ;  /* 0x000000021c1d7819 */ /* 0x000fe40000010223 */
[C---:B0-----:R-:W-:Y:S01]  /*3990*/  LEA R27, P1, R37.reuse, UR4, 0x2 ;  /* 0x00000004251b7c11 */ /* 0x041fe2000f8210ff */
[----:B------:R-:W-:Y:S01]  /*39a0*/  UMOV UR4, URZ ;  /* 0x000000ff00047c82 */ /* 0x000fe20008000000 */
[----:B---3--:R-:W-:Y:S02]  /*39b0*/  IADD3 R24, P2, PT, R22, UR6, RZ ;  /* 0x0000000616187c10 */ /* 0x008fe4000ff5e0ff */
[----:B------:R-:W-:Y:S02]  /*39c0*/  LEA.HI.X R26, R37, UR5, R2, 0x2, P1 ;  /* 0x00000005251a7c11 */ /* 0x000fe400088f1402 */
[----:B------:R-:W-:-:S02]  /*39d0*/  IADD3 R2, PT, PT, R5, UR4, RZ ;  /* 0x0000000405027c10 */ /* 0x000fc4000fffe0ff */
[----:B------:R-:W-:Y:S01]  /*39e0*/  MOV R37, R4 ;  /* 0x0000000400257202 */ /* 0x000fe20000000f00 */
[----:B------:R-:W-:Y:S01]  /*39f0*/  IMAD.WIDE.U32 R4, R6, 0x4, RZ ;  /* 0x0000000406047825 */ /* 0x000fe200078e00ff */
[C---:B------:R-:W-:Y:S02]  /*3a00*/  IADD3.X R25, PT, PT, R23.reuse, UR7, RZ, P2, !PT ;  /* 0x0000000717197c10 */ /* 0x040fe400097fe4ff */
[----:B----4-:R-:W-:Y:S02]  /*3a10*/  IADD3 R22, P1, PT, R22, UR8, RZ ;  /* 0x0000000816167c10 */ /* 0x010fe4000ff3e0ff */
[----:B------:R-:W-:Y:S02]  /*3a20*/  IADD3 R20, P2, PT, RZ, -R9, RZ ;  /* 0x80000009ff147210 */ /* 0x000fe40007f5e0ff */
[----:B------:R-:W-:Y:S02]  /*3a30*/  IADD3.X R23, PT, PT, R23, UR9, RZ, P1, !PT ;  /* 0x0000000917177c10 */ /* 0x000fe40008ffe4ff */
[----:B------:R-:W-:-:S02]  /*3a40*/  IADD3 R31, PT, PT, R5, R31, RZ ;  /* 0x0000001f051f7210 */ /* 0x000fc40007ffe0ff */
[----:B------:R-:W-:-:S07]  /*3a50*/  IADD3.X R21, PT, PT, RZ, -0x1, RZ, P2, !PT ;  /* 0xffffffffff157810 */ /* 0x000fce00017fe4ff */
.L_x_651:
[-C--:B0-----:R-:W-:Y:S02]  /*3a60*/  LEA R10, P1, R0, R27.reuse, 0x2 ;  /* 0x0000001b000a7211 */ /* 0x081fe400078210ff */
[----:B------:R-:W-:Y:S02]  /*3a70*/  IADD3 R12, P2, PT, R27, R4, RZ ;  /* 0x000000041b0c7210 */ /* 0x000fe40007f5e0ff */
[----:B------:R-:W-:Y:S02]  /*3a80*/  LEA R14, P3, R28, R27, 0x2 ;  /* 0x0000001b1c0e7211 */ /* 0x000fe400078610ff */
[C---:B------:R-:W-:Y:S02]  /*3a90*/  IADD3.X R11, PT, PT, R26.reuse, R33, RZ, P1, !PT ;  /* 0x000000211a0b7210 */ /* 0x040fe40000ffe4ff */
[----:B------:R-:W-:Y:S02]  /*3aa0*/  MOV R8, R27 ;  /* 0x0000001b00087202 */ /* 0x000fe40000000f00 */
[----:B------:R-:W-:Y:S01]  /*3ab0*/  MOV R9, R26 ;  /* 0x0000001a00097202 */ /* 0x000fe20000000f00 */
[----:B------:R0:W3:Y:S01]  /*3ac0*/  LDG.E R17, desc[UR16][R10.64] ;  /* 0x000000100a117981 */ /* 0x0000e2000c1e1900 */
[----:B------:R-:W-:-:S02]  /*3ad0*/  IADD3.X R13, PT, PT, R26, R31, RZ, P2, !PT ;  /* 0x0000001f1a0d7210 */ /* 0x000fc400017fe4ff */
[----:B------:R-:W-:Y:S01]  /*3ae0*/  IADD3.X R15, PT, PT, R26, R29, RZ, P3, !PT ;  /* 0x0000001d1a0f7210 */ /* 0x000fe20001ffe4ff */
[----:B------:R4:W3:Y:S04]  /*3af0*/  LDG.E R16, desc[UR16][R8.64] ;  /* 0x0000001008107981 */ /* 0x0008e8000c1e1900 */
[----:B-1----:R-:W5:Y:S04]  /*3b00*/  LDG.E R18, desc[UR16][R12.64] ;  /* 0x000000100c127981 */ /* 0x002f68000c1e1900 */
[----:B--2---:R-:W5:Y:S01]  /*3b10*/  LDG.E R19, desc[UR16][R14.64] ;  /* 0x000000100e137981 */ /* 0x004f62000c1e1900 */
[----:B0-----:R-:W-:-:S02]  /*3b20*/  MOV R10, R24 ;  /* 0x00000018000a7202 */ /* 0x001fc40000000f00 */
[----:B----4-:R-:W-:Y:S02]  /*3b30*/  MOV R8, R22 ;  /* 0x0000001600087202 */ /* 0x010fe40000000f00 */
        /* <DEDUP_REMOVED lines=12> */
[----:B---3--:R0:W-:Y:S04]  /*3c00*/  STG.E.64 desc[UR16][R8.64], R16 ;  /* 0x0000001008007986 */ /* 0x0081e8000c101b10 */
[----:B-----5:R0:W-:Y:S01]  /*3c10*/  STG.E.64 desc[UR16][R10.64], R18 ;  /* 0x000000120a007986 */ /* 0x0201e2000c101b10 */
[----:B------:R-:W-:Y:S05]  /*3c20*/  @P1 BRA `(.L_x_651) ;  /* 0xfffffffc008c1947 */ /* 0x000fea000383ffff */
.L_x_650:
[----:B------:R-:W-:Y:S05]  /*3c30*/  BSYNC.RECONVERGENT B0 ;  /* 0x0000000000007941 */ /* 0x000fea0003800200 */
.L_x_649:
[----:B------:R-:W-:Y:S05]  /*3c40*/  @!P0 EXIT ;  /* 0x000000000000894d */ /* 0x000fea0003800000 */
[C---:B------:R-:W-:Y:S01]  /*3c50*/  SHF.L.U64.HI R4, R6.reuse, 0x2, R7 ;  /* 0x0000000206047819 */ /* 0x040fe20000010207 */
[----:B------:R-:W3:Y:S01]  /*3c60*/  LDCU.64 UR4, c[0x0][0x3d8] ;  /* 0x00007b00ff0477ac */ /* 0x000ee20008000a00 */
[----:B------:R-:W-:Y:S02]  /*3c70*/  SHF.L.U32 R7, R6, 0x2, RZ ;  /* 0x0000000206077819 */ /* 0x000fe400000006ff */
[C---:B0-----:R-:W-:Y:S01]  /*3c80*/  SHF.L.U64.HI R8, R28.reuse, 0x2, R35 ;  /* 0x000000021c087819 */ /* 0x041fe20000010223 */
[----:B------:R-:W0:Y:S01]  /*3c90*/  LDCU.64 UR6, c[0x0][0x388] ;  /* 0x00007100ff0677ac */ /* 0x000e220008000a00 */
[----:B------:R-:W-:Y:S02]  /*3ca0*/  SHF.L.U32 R9, R28, 0x2, RZ ;  /* 0x000000021c097819 */ /* 0x000fe400000006ff */
[C---:B------:R-:W-:Y:S01]  /*3cb0*/  SHF.L.U64.HI R5, R0.reuse, 0x2, R3 ;  /* 0x0000000200057819 */ /* 0x040fe20000010203 */
[----:B------:R-:W4:Y:S01]  /*3cc0*/  LDCU.64 UR8, c[0x0][0x390] ;  /* 0x00007200ff0877ac */ /* 0x000f220008000a00 */
[----:B------:R-:W-:-:S07]  /*3cd0*/  SHF.L.U32 R6, R0, 0x2, RZ ;  /* 0x0000000200067819 */ /* 0x000fce00000006ff */
.L_x_652:
[C---:B-12---:R-:W-:Y:S02]  /*3ce0*/  SHF.L.U32 R19, R37.reuse, 0x2, RZ ;  /* 0x0000000225137819 */ /* 0x046fe400000006ff */
[----:B------:R-:W-:Y:S02]  /*3cf0*/  SHF.L.U64.HI R25, R37, 0x2, R2 ;  /* 0x0000000225197819 */ /* 0x000fe40000010202 */
[----:B---3--:R-:W-:-:S04]  /*3d00*/  IADD3 R10, P0, PT, R19, UR4, RZ ;  /* 0x00000004130a7c10 */ /* 0x008fc8000ff1e0ff */
[----:B------:R-:W-:Y:S02]  /*3d10*/  IADD3.X R11, PT, PT, R25, UR5, RZ, P0, !PT ;  /* 0x00000005190b7c10 */ /* 0x000fe400087fe4ff */
[C---:B------:R-:W-:Y:S02]  /*3d20*/  IADD3 R12, P0, PT, R10.reuse, R6, RZ ;  /* 0x000000060a0c7210 */ /* 0x040fe40007f1e0ff */
[C---:B------:R-:W-:Y:S01]  /*3d30*/  IADD3 R16, P1, PT, R10.reuse, R9, RZ ;  /* 0x000000090a107210 */ /* 0x040fe20007f3e0ff */
[----:B------:R2:W3:Y:S01]  /*3d40*/  LDG.E R20, desc[UR16][R10.64] ;  /* 0x000000100a147981 */ /* 0x0004e2000c1e1900 */
[C---:B------:R-:W-:Y:S02]  /*3d50*/  IADD3.X R13, PT, PT, R11.reuse, R5, RZ, P0, !PT ;  /* 0x000000050b0d7210 */ /* 0x040fe400007fe4ff */
[----:B------:R-:W-:Y:S02]  /*3d60*/  IADD3 R14, P0, PT, R10, R7, RZ ;  /* 0x000000070a0e7210 */ /* 0x000fe40007f1e0ff */
[C---:B------:R-:W-:Y:S01]  /*3d70*/  IADD3.X R17, PT, PT, R11.reuse, R8, RZ, P1, !PT ;  /* 0x000000080b117210 */ /* 0x040fe20000ffe4ff */
[----:B------:R-:W3:Y:S01]  /*3d80*/  LDG.E R21, desc[UR16][R12.64] ;  /* 0x000000100c157981 */ /* 0x000ee2000c1e1900 */
[----:B------:R-:W-:-:S03]  /*3d90*/  IADD3.X R15, PT, PT, R11, R4, RZ, P0, !PT ;  /* 0x000000040b0f7210 */ /* 0x000fc600007fe4ff */
[----:B------:R-:W5:Y:S04]  /*3da0*/  LDG.E R23, desc[UR16][R16.64] ;  /* 0x0000001010177981 */ /* 0x000f68000c1e1900 */
[----:B------:R4:W5:Y:S01]  /*3db0*/  LDG.E R22, desc[UR16][R14.64] ;  /* 0x000000100e167981 */ /* 0x000962000c1e1900 */
[C---:B-1----:R-:W-:Y:S02]  /*3dc0*/  SHF.L.U32 R18, R37.reuse, 0x3, RZ ;  /* 0x0000000325127819 */ /* 0x042fe400000006ff */
[----:B------:R-:W-:Y:S02]  /*3dd0*/  SHF.L.U64.HI R2, R37, 0x3, R2 ;  /* 0x0000000325027819 */ /* 0x000fe40000010202 */
[----:B------:R-:W-:Y:S02]  /*3de0*/  LOP3.LUT R26, R18, 0xfffffff8, RZ, 0xc0, !PT ;  /* 0xfffffff8121a7812 */ /* 0x000fe400078ec0ff */
[----:B------:R-:W-:-:S02]  /*3df0*/  LOP3.LUT R19, R19, 0xfffffffc, RZ, 0xc0, !PT ;  /* 0xfffffffc13137812 */ /* 0x000fc400078ec0ff */
[----:B------:R-:W-:Y:S02]  /*3e00*/  LOP3.LUT R27, R2, 0x3, RZ, 0xc0, !PT ;  /* 0x00000003021b7812 */ /* 0x000fe400078ec0ff */
[C---:B0-----:R-:W-:Y:S02]  /*3e10*/  IADD3 R24, P0, PT, R26.reuse, UR6, RZ ;  /* 0x000000061a187c10 */ /* 0x041fe4000ff1e0ff */
[----:B--2---:R-:W-:Y:S02]  /*3e20*/  LOP3.LUT R11, R25, 0x3, RZ, 0xc0, !PT ;  /* 0x00000003190b7812 */ /* 0x004fe400078ec0ff */
[----:B----4-:R-:W-:Y:S02]  /*3e30*/  IADD3 R26, P1, PT, R26, UR8, RZ ;  /* 0x000000081a1a7c10 */ /* 0x010fe4000ff3e0ff */
[----:B------:R-:W-:Y:S02]  /*3e40*/  IADD3 R10, P2, PT, R19, UR4, RZ ;  /* 0x00000004130a7c10 */ /* 0x000fe4000ff5e0ff */
[----:B------:R-:W-:-:S02]  /*3e50*/  IADD3.X R25, PT, PT, R27, UR7, RZ, P0, !PT ;  /* 0x000000071b197c10 */ /* 0x000fc400087fe4ff */
[----:B------:R-:W-:Y:S02]  /*3e60*/  IADD3.X R27, PT, PT, R27, UR9, RZ, P1, !PT ;  /* 0x000000091b1b7c10 */ /* 0x000fe40008ffe4ff */
[----:B------:R-:W-:Y:S02]  /*3e70*/  IADD3.X R11, PT, PT, R11, UR5, RZ, P2, !PT ;  /* 0x000000050b0b7c10 */ /* 0x000fe400097fe4ff */
[C---:B------:R-:W-:Y:S02]  /*3e80*/  IADD3 R14, P0, PT, R10.reuse, R6, RZ ;  /* 0x000000060a0e7210 */ /* 0x040fe40007f1e0ff */
        /* <DEDUP_REMOVED lines=55> */
.L_x_653:
        /* <DEDUP_REMOVED lines=16> */
.L_x_3419:


//--------------------- .text._Z35group_norm_nhwc_bwd_one_pass_kernelI11Fp16IOFp32WLi128ELi14ELi224EEv26Group_norm_nhwc_bwd_params --------------------------
	.section	.text._Z35group_norm_nhwc_bwd_one_pass_kernelI11Fp16IOFp32WLi128ELi14ELi224EEv26Group_norm_nhwc_bwd_params,"ax",@progbits
	.align	128
        .global         _Z35group_norm_nhwc_bwd_one_pass_kernelI11Fp16IOFp32WLi128ELi14ELi224EEv26Group_norm_nhwc_bwd_params
        .type           _Z35group_norm_nhwc_bwd_one_pass_kernelI11Fp16IOFp32WLi128ELi14ELi224EEv26Group_norm_nhwc_bwd_params,@function
        .size           _Z35group_norm_nhwc_bwd_one_pass_kernelI11Fp16IOFp32WLi128ELi14ELi224EEv26Group_norm_nhwc_bwd_params,(.L_x_3420 - _Z35group_norm_nhwc_bwd_one_pass_kernelI11Fp16IOFp32WLi128ELi14ELi224EEv26Group_norm_nhwc_bwd_params)
        .other          _Z35group_norm_nhwc_bwd_one_pass_kernelI11Fp16IOFp32WLi128ELi14ELi224EEv26Group_norm_nhwc_bwd_params,@"STO_CUDA_ENTRY STV_DEFAULT"
_Z35group_norm_nhwc_bwd_one_pass_kernelI11Fp16IOFp32WLi128ELi14ELi224EEv26Group_norm_nhwc_bwd_params:
.text._Z35group_norm_nhwc_bwd_one_pass_kernelI11Fp16IOFp32WLi128ELi14ELi224EEv26Group_norm_nhwc_bwd_params:
        /* <DEDUP_REMOVED lines=38> */
.L_x_685:
[----:B0-----:R-:W0:Y:S01]  /*0260*/  LDC R8, c[0x0][0x410] ;  /* 0x00010400ff087b82 */ /* 0x001e220000000800 */
[----:B------:R-:W1:Y:S01]  /*0270*/  LDCU.128 UR24, c[0x0][0x400] ;  /* 0x00008000ff1877ac */ /* 0x000e620008000c00 */
[C---:B------:R-:W-:Y:S02]  /*0280*/  IADD3 R21, PT, PT, R40.reuse, 0x20, RZ ;  /* 0x0000002028157810 */ /* 0x040fe40007ffe0ff */
[----:B------:R-:W-:Y:S01]  /*0290*/  ISETP.LE.AND P3, PT, RZ, UR10, PT ;  /* 0x0000000aff007c0c */ /* 0x000fe2000bf63270 */
[----:B------:R-:W2:Y:S01]  /*02a0*/  LDCU.64 UR6, c[0x0][0x3b8] ;  /* 0x00007700ff0677ac */ /* 0x000ea20008000a00 */
[----:B------:R-:W-:Y:S02]  /*02b0*/  SHF.R.S32.HI R13, RZ, 0x1f, R21 ;  /* 0x0000001fff0d7819 */ /* 0x000fe40000011415 */
[----:B------:R-:W-:Y:S02]  /*02c0*/  IADD3 R18, PT, PT, R40, 0x40, RZ ;  /* 0x0000004028127810 */ /* 0x000fe40007ffe0ff */
[----:B------:R-:W-:-:S02]  /*02d0*/  SHF.R.S32.HI R29, RZ, 0x1f, R40 ;  /* 0x0000001fff1d7819 */ /* 0x000fc40000011428 */
[----:B------:R-:W-:Y:S02]  /*02e0*/  SHF.R.S32.HI R23, RZ, 0x1f, R18 ;  /* 0x0000001fff177819 */ /* 0x000fe40000011412 */
[----:B-1----:R-:W-:-:S04]  /*02f0*/  ISETP.GE.U32.AND P1, PT, R21, UR24, PT ;  /* 0x0000001815007c0c */ /* 0x002fc8000bf26070 */
[----:B------:R-:W-:Y:S01]  /*0300*/  ISETP.GE.AND.EX P1, PT, R13, UR25, PT, P1 ;  /* 0x000000190d007c0c */ /* 0x000fe2000bf26310 */
[----:B--2---:R-:W-:Y:S01]  /*0310*/  UIMAD.WIDE UR6, UR10, 0x8, UR6 ;  /* 0x000000080a0678a5 */ /* 0x004fe2000f8e0206 */
[----:B0-----:R-:W-:-:S04]  /*0320*/  IABS R5, R8 ;  /* 0x0000000800057213 */ /* 0x001fc80000000000 */
[----:B------:R-:W0:Y:S01]  /*0330*/  I2F.RP R4, R5 ;  /* 0x0000000500047306 */ /* 0x000e220000209400 */
[----:B------:R-:W-:Y:S02]  /*0340*/  MOV R10, UR6 ;  /* 0x00000006000a7c02 */ /* 0x000fe40008000f00 */
[----:B------:R-:W-:-:S04]  /*0350*/  MOV R11, UR7 ;  /* 0x00000007000b7c02 */ /* 0x000fc80008000f00 */
[----:B------:R-:W1:Y:S02]  /*0360*/  @!P1 LDC.64 R14, c[0x0][0x3a0] ;  /* 0x0000e800ff0e9b82 */ /* 0x000e640000000a00 */
[----:B------:R-:W2:Y:S01]  /*0370*/  LDG.E.64 R10, desc[UR14][R10.64] ;  /* 0x0000000e0a0a7981 */ /* 0x000ea2000c1e1b00 */
        /* <DEDUP_REMOVED lines=8> */
[----:B------:R-:W-:-:S04]  /*0400*/  LOP3.LUT R2, R8, UR10, RZ, 0x3c, !PT ;  /* 0x0000000a08027c12 */ /* 0x000fc8000f8e3cff */
        /* <DEDUP_REMOVED lines=17> */
[----:B------:R-:W-:-:S02]  /*0520*/  ISETP.GE.AND.EX P2, PT, R23, UR25, PT, P2 ;  /* 0x0000001917007c0c */ /* 0x000fc4000bf46320 */
[----:B------:R-:W-:Y:S02]  /*0530*/  @!P0 IADD3 R3, PT, PT, -R3, RZ, RZ ;  /* 0x000000ff03038210 */ /* 0x000fe40007ffe1ff */
[C---:B------:R-:W-:Y:S02]  /*0540*/  SEL R49, R5.reuse, R4, !P4 ;  /* 0x0000000405317207 */ /* 0x040fe40006000000 */
[----:B------:R-:W-:-:S03]  /*0550*/  SEL R5, R5, R3, !P4 ;  /* 0x0000000305057207 */ /* 0x000fc60006000000 */
[----:B------:R-:W-:Y:S01]  /*0560*/  IMAD R25, R49, 0xe, RZ ;  /* 0x0000000e31197824 */ /* 0x000fe200078e02ff */
[----:B------:R-:W-:-:S03]  /*0570*/  SHF.R.S32.HI R3, RZ, 0x1f, R5 ;  /* 0x0000001fff037819 */ /* 0x000fc60000011405 */
[----:B------:R-:W3:Y:S01]  /*0580*/  @!P2 LDC.64 R16, c[0x0][0x3f8] ;  /* 0x0000fe00ff10ab82 */ /* 0x000ee20000000a00 */
[----:B------:R-:W-:Y:S01]  /*0590*/  IADD3 R2, P0, PT, R25, R50, RZ ;  /* 0x0000003219027210 */ /* 0x000fe20007f1e0ff */
[----:B------:R-:W-:-:S03]  /*05a0*/  IMAD R4, R3, UR26, RZ ;  /* 0x0000001a03047c24 */ /* 0x000fc6000f8e02ff */
[----:B------:R-:W-:Y:S01]  /*05b0*/  LEA.HI.X.SX32 R3, R25, RZ, 0x1, P0 ;  /* 0x000000ff19037211 */ /* 0x000fe200000f0eff */
[----:B------:R-:W-:Y:S01]  /*05c0*/  IMAD R9, R5, UR27, R4 ;  /* 0x0000001b05097c24 */ /* 0x000fe2000f8e0204 */
[----:B------:R-:W-:Y:S01]  /*05d0*/  ISETP.GE.U32.AND P0, PT, R40, UR24, PT ;  /* 0x0000001828007c0c */ /* 0x000fe2000bf06070 */
[----:B0-----:R-:W-:Y:S02]  /*05e0*/  @!P1 IMAD R4, R13, R6, RZ ;  /* 0x000000060d049224 */ /* 0x001fe400078e02ff */
[----:B------:R-:W-:Y:S01]  /*05f0*/  IMAD.WIDE.U32 R2, R5, UR26, R2 ;  /* 0x0000001a05027c25 */ /* 0x000fe2000f8e0002 */
[----:B------:R-:W-:Y:S01]  /*0600*/  ISETP.GE.AND.EX P0, PT, R29, UR25, PT, P0 ;  /* 0x000000191d007c0c */ /* 0x000fe2000bf06300 */
[----:B------:R-:W0:Y:S02]  /*0610*/  @!P1 LDC.64 R12, c[0x0][0x398] ;  /* 0x0000e600ff0c9b82 */ /* 0x000e240000000a00 */
[----:B------:R-:W-:Y:S01]  /*0620*/  @!P1 IMAD R19, R21, R7, R4 ;  /* 0x0000000715139224 */ /* 0x000fe200078e0204 */
[----:B------:R-:W-:-:S02]  /*0630*/  IADD3 R5, PT, PT, R3, R9, RZ ;  /* 0x0000000903057210 */ /* 0x000fc40007ffe0ff */
[----:B------:R-:W-:Y:S02]  /*0640*/  @!P1 MOV R4, R2 ;  /* 0x0000000200049202 */ /* 0x000fe40000000f00 */
[----:B------:R-:W-:Y:S01]  /*0650*/  SHF.R.S32.HI R27, RZ, 0x1f, R51 ;  /* 0x0000001fff1b7819 */ /* 0x000fe20000011433 */
[----:B------:R-:W4:Y:S02]  /*0660*/  @!P2 LDC.64 R8, c[0x0][0x3a0] ;  /* 0x0000e800ff08ab82 */ /* 0x000f240000000a00 */
[----:B------:R-:W-:Y:S01]  /*0670*/  @!P1 IMAD.WIDE.U32 R20, R21, R6, R4 ;  /* 0x0000000615149225 */ /* 0x000fe200078e0004 */
[----:B------:R-:W-:-:S04]  /*0680*/  ISETP.GE.U32.AND P3, PT, R51, UR24, PT ;  /* 0x0000001833007c0c */ /* 0x000fc8000bf66070 */
[----:B------:R-:W-:Y:S01]  /*0690*/  @!P1 IADD3 R19, PT, PT, R21, R19, RZ ;  /* 0x0000001315139210 */ /* 0x000fe20007ffe0ff */
[----:B---3--:R-:W-:Y:S01]  /*06a0*/  @!P2 IMAD R21, R23, R16, RZ ;  /* 0x000000101715a224 */ /* 0x008fe200078e02ff */
[----:B------:R-:W3:Y:S01]  /*06b0*/  @!P0 LDC.64 R6, c[0x0][0x3f8] ;  /* 0x0000fe00ff068b82 */ /* 0x000ee20000000a00 */
[C---:B------:R-:W-:Y:S02]  /*06c0*/  @!P1 SHF.L.U32 R31, R20.reuse, 0x1, RZ ;  /* 0x00000001141f9819 */ /* 0x040fe400000006ff */
[----:B------:R-:W-:Y:S01]  /*06d0*/  @!P1 SHF.L.U64.HI R24, R20, 0x1, R19 ;  /* 0x0000000114189819 */ /* 0x000fe20000010213 */
[C---:B------:R-:W-:Y:S01]  /*06e0*/  @!P2 IMAD R19, R18.reuse, R17, R21 ;  /* 0x000000111213a224 */ /* 0x040fe200078e0215 */
[----:B------:R-:W-:Y:S02]  /*06f0*/  @!P2 MOV R20, R2 ;  /* 0x000000020014a202 */ /* 0x000fe40000000f00 */
[----:B------:R-:W-:Y:S02]  /*0700*/  @!P2 MOV R21, R5 ;  /* 0x000000050015a202 */ /* 0x000fe40000000f00 */
[----:B------:R-:W-:Y:S01]  /*0710*/  ISETP.GE.AND.EX P3, PT, R27, UR25, PT, P3 ;  /* 0x000000191b007c0c */ /* 0x000fe2000bf66330 */
[----:B------:R-:W-:-:S03]  /*0720*/  @!P2 IMAD.WIDE.U32 R16, R18, R16, R20 ;  /* 0x000000101210a225 */ /* 0x000fc600078e0014 */
[----:B------:R-:W4:Y:S01]  /*0730*/  @!P2 LDC.64 R20, c[0x0][0x398] ;  /* 0x0000e600ff14ab82 */ /* 0x000f220000000a00 */
[----:B-1----:R-:W-:Y:S02]  /*0740*/  @!P1 IADD3 R14, P4, PT, R31, R14, RZ ;  /* 0x0000000e1f0e9210 */ /* 0x002fe40007f9e0ff */
[----:B------:R-:W-:Y:S02]  /*0750*/  @!P2 IADD3 R17, PT, PT, R17, R19, RZ ;  /* 0x000000131111a210 */ /* 0x000fe40007ffe0ff */
[----:B------:R-:W-:Y:S02]  /*0760*/  @!P1 IADD3.X R15, PT, PT, R24, R15, RZ, P4, !PT ;  /* 0x0000000f180f9210 */ /* 0x000fe400027fe4ff */
[----:B0-----:R-:W-:Y:S02]  /*0770*/  @!P1 IADD3 R30, P4, PT, R31, R12, RZ ;  /* 0x0000000c1f1e9210 */ /* 0x001fe40007f9e0ff */
[----:B------:R-:W0:Y:S01]  /*0780*/  @!P3 LDC.64 R22, c[0x0][0x3f8] ;  /* 0x0000fe00ff16bb82 */ /* 0x000e220000000a00 */
[----:B------:R-:W-:Y:S01]  /*0790*/  @!P2 SHF.L.U32 R33, R16, 0x1, RZ ;  /* 0x000000011021a819 */ /* 0x000fe200000006ff */
[----:B---3--:R-:W-:Y:S01]  /*07a0*/  @!P0 IMAD R29, R29, R6, RZ ;  /* 0x000000061d1d8224 */ /* 0x008fe200078e02ff */
[----:B------:R-:W-:-:S02]  /*07b0*/  @!P1 IADD3.X R31, PT, PT, R24, R13, RZ, P4, !PT ;  /* 0x0000000d181f9210 */ /* 0x000fc400027fe4ff */
[----:B------:R-:W-:Y:S02]  /*07c0*/  @!P2 SHF.L.U64.HI R24, R16, 0x1, R17 ;  /* 0x000000011018a819 */ /* 0x000fe40000010211 */
[----:B----4-:R-:W-:Y:S02]  /*07d0*/  @!P2 IADD3 R8, P4, PT, R33, R8, RZ ;  /* 0x000000082108a210 */ /* 0x010fe40007f9e0ff */
[----:B------:R-:W-:Y:S02]  /*07e0*/  CS2R R46, SRZ ;  /* 0x00000000002e7805 */ /* 0x000fe4000001ff00 */
[----:B------:R-:W-:Y:S02]  /*07f0*/  @!P0 MOV R12, R2 ;  /* 0x00000002000c8202 */ /* 0x000fe40000000f00 */
[----:B------:R-:W-:Y:S02]  /*0800*/  CS2R R42, SRZ ;  /* 0x00000000002a7805 */ /* 0x000fe4000001ff00 */
[----:B------:R-:W-:Y:S01]  /*0810*/  @!P0 MOV R13, R5 ;  /* 0x00000005000d8202 */ /* 0x000fe20000000f00 */
[----:B------:R-:W1:Y:S01]  /*0820*/  @!P0 LDC.64 R18, c[0x0][0x3a0] ;  /* 0x0000e800ff128b82 */ /* 0x000e620000000a00 */
[----:B------:R-:W-:Y:S01]  /*0830*/  @!P0 IMAD R29, R40, R7, R29 ;  /* 0x00000007281d8224 */ /* 0x000fe200078e021d */
[----:B------:R-:W-:Y:S01]  /*0840*/  @!P2 IADD3.X R9, PT, PT, R24, R9, RZ, P4, !PT ;  /* 0x000000091809a210 */ /* 0x000fe200027fe4ff */
[----:B------:R3:W5:Y:S01]  /*0850*/  @!P1 LDG.E R47, desc[UR14][R14.64] ;  /* 0x0000000e0e2f9981 */ /* 0x000762000c1e1900 */
[----:B------:R-:W-:Y:S01]  /*0860*/  @!P0 IMAD.WIDE.U32 R6, R40, R6, R12 ;  /* 0x0000000628068225 */ /* 0x000fe200078e000c */
[----:B------:R-:W-:-:S02]  /*0870*/  ISETP.NE.AND P4, PT, RZ, UR18, PT ;  /* 0x00000012ff007c0c */ /* 0x000fc4000bf85270 */
[----:B------:R4:W5:Y:S01]  /*0880*/  @!P1 LDG.E R43, desc[UR14][R30.64] ;  /* 0x0000000e1e2b9981 */ /* 0x000962000c1e1900 */
[----:B------:R-:W1:Y:S01]  /*0890*/  @!P0 LDC.64 R16, c[0x0][0x398] ;  /* 0x0000e600ff108b82 */ /* 0x000e620000000a00 */
[----:B------:R-:W-:Y:S02]  /*08a0*/  @!P2 IADD3 R20, P1, PT, R33, R20, RZ ;  /* 0x000000142114a210 */ /* 0x000fe40007f3e0ff */
[----:B------:R-:W-:Y:S01]  /*08b0*/  @!P0 IADD3 R7, PT, PT, R7, R29, RZ ;  /* 0x0000001d07078210 */ /* 0x000fe20007ffe0ff */
[----:B------:R4:W5:Y:S01]  /*08c0*/  @!P2 LDG.E R46, desc[UR14][R8.64] ;  /* 0x0000000e082ea981 */ /* 0x000962000c1e1900 */
[----:B------:R-:W-:Y:S02]  /*08d0*/  @!P2 IADD3.X R21, PT, PT, R24, R21, RZ, P1, !PT ;  /* 0x000000151815a210 */ /* 0x000fe40000ffe4ff */
[C---:B------:R-:W-:Y:S01]  /*08e0*/  @!P0 SHF.L.U32 R29, R6.reuse, 0x1, RZ ;  /* 0x00000001061d8819 */ /* 0x040fe200000006ff */
[----:B------:R-:W2:Y:S01]  /*08f0*/  @!P3 LDC.64 R12, c[0x0][0x3a0] ;  /* 0x0000e800ff0cbb82 */ /* 0x000ea20000000a00 */
[----:B------:R-:W-:Y:S01]  /*0900*/  @!P0 SHF.L.U64.HI R24, R6, 0x1, R7 ;  /* 0x0000000106188819 */ /* 0x000fe20000010207 */
[----:B0-----:R-:W-:-:S02]  /*0910*/  @!P3 IMAD R26, R27, R22, RZ ;  /* 0x000000161b1ab224 */ /* 0x001fc400078e02ff */
[----:B------:R-:W-:Y:S01]  /*0920*/  HFMA2 R48, -RZ, RZ, 0, 0 ;  /* 0x00000000ff307431 */ /* 0x000fe200000001ff */
[----:B------:R-:W-:Y:S01]  /*0930*/  IADD3 R25, PT, PT, R25, R50, RZ ;  /* 0x0000003219197210 */ /* 0x000fe20007ffe0ff */
[----:B------:R-:W5:Y:S02]  /*0940*/  @!P2 LDG.E R42, desc[UR14][R20.64] ;  /* 0x0000000e142aa981 */ /* 0x000f64000c1e1900 */
[----:B---3--:R-:W0:Y:S01]  /*0950*/  @!P3 LDC.64 R14, c[0x0][0x398] ;  /* 0x0000e600ff0ebb82 */ /* 0x008e220000000a00 */
[----:B----4-:R-:W-:-:S07]  /*0960*/  @!P3 IMAD R31, R51, R23, R26 ;  /* 0x00000017331fb224 */ /* 0x010fce00078e021a */
[----:B------:R-:W3:Y:S01]  /*0970*/  LDC.64 R6, c[0x0][0x3a8] ;  /* 0x0000ea00ff067b82 */ /* 0x000ee20000000a00 */
[----:B------:R-:W-:Y:S02]  /*0980*/  @!P3 MOV R26, R2 ;  /* 0x00000002001ab202 */ /* 0x000fe40000000f00 */
[----:B------:R-:W-:-:S05]  /*0990*/  @!P3 MOV R27, R5 ;  /* 0x00000005001bb202 */ /* 0x000fca0000000f00 */
[----:B------:R-:W4:Y:S01]  /*09a0*/  @P4 LDC.64 R8, c[0x0][0x3b0] ;  /* 0x0000ec00ff084b82 */ /* 0x000f220000000a00 */
[----:B-1----:R-:W-:Y:S01]  /*09b0*/  @!P0 IADD3 R18, P1, PT, R29, R18, RZ ;  /* 0x000000121d128210 */ /* 0x002fe20007f3e0ff */
[----:B------:R-:W-:-:S03]  /*09c0*/  @!P3 IMAD.WIDE.U32 R22, R51, R22, R26 ;  /* 0x000000163316b225 */ /* 0x000fc600078e001a */
[----:B------:R-:W-:Y:S02]  /*09d0*/  @!P0 IADD3.X R19, PT, PT, R24, R19, RZ, P1, !PT ;  /* 0x0000001318138210 */ /* 0x000fe40000ffe4ff */
[----:B------:R-:W-:Y:S02]  /*09e0*/  @!P0 IADD3 R16, P1, PT, R29, R16, RZ ;  /* 0x000000101d108210 */ /* 0x000fe40007f3e0ff */
[----:B------:R-:W-:Y:S01]  /*09f0*/  @!P3 IADD3 R27, PT, PT, R23, R31, RZ ;  /* 0x0000001f171bb210 */ /* 0x000fe20007ffe0ff */
[----:B------:R3:W5:Y:S01]  /*0a00*/  @!P0 LDG.E R48, desc[UR14][R18.64] ;  /* 0x0000000e12308981 */ /* 0x000762000c1e1900 */
[----:B------:R-:W-:Y:S02]  /*0a10*/  @!P3 SHF.L.U32 R23, R22, 0x1, RZ ;  /* 0x000000011617b819 */ /* 0x000fe400000006ff */
[----:B------:R-:W-:Y:S02]  /*0a20*/  @!P0 IADD3.X R17, PT, PT, R24, R17, RZ, P1, !PT ;  /* 0x0000001118118210 */ /* 0x000fe40000ffe4ff */
[----:B------:R-:W-:-:S02]  /*0a30*/  @!P3 SHF.L.U64.HI R22, R22, 0x1, R27 ;  /* 0x000000011616b819 */ /* 0x000fc4000001021b */
[C---:B--2---:R-:W-:Y:S02]  /*0a40*/  @!P3 IADD3 R12, P1, PT, R23.reuse, R12, RZ ;  /* 0x0000000c170cb210 */ /* 0x044fe40007f3e0ff */
[----:B0-----:R-:W-:Y:S01]  /*0a50*/  @!P3 IADD3 R14, P2, PT, R23, R14, RZ ;  /* 0x0000000e170eb210 */ /* 0x001fe20007f5e0ff */
[C---:B---3--:R-:W-:Y:S01]  /*0a60*/  IMAD.WIDE R18, R25.reuse, 0x4, R6 ;  /* 0x0000000419127825 */ /* 0x048fe200078e0206 */
[----:B------:R-:W-:Y:S02]  /*0a70*/  CS2R R44, SRZ ;  /* 0x00000000002c7805 */ /* 0x000fe4000001ff00 */
[----:B------:R-:W-:Y:S02]  /*0a80*/  MOV R41, RZ ;  /* 0x000000ff00297202 */ /* 0x000fe40000000f00 */
[----:B------:R-:W-:Y:S02]  /*0a90*/  CS2R R6, SRZ ;  /* 0x0000000000067805 */ /* 0x000fe4000001ff00 */
[C---:B------:R-:W-:Y:S01]  /*0aa0*/  @!P3 IADD3.X R13, PT, PT, R22.reuse, R13, RZ, P1, !PT ;  /* 0x0000000d160db210 */ /* 0x040fe20000ffe4ff */
[----:B----4-:R-:W-:Y:S01]  /*0ab0*/  @P4 IMAD.WIDE R20, R25, 0x4, R8 ;  /* 0x0000000419144825 */ /* 0x010fe200078e0208 */
[----:B------:R-:W-:Y:S01]  /*0ac0*/  @!P3 IADD3.X R15, PT, PT, R22, R15, RZ, P2, !PT ;  /* 0x0000000f160fb210 */ /* 0x000fe200017fe4ff */
[----:B------:R0:W5:Y:S04]  /*0ad0*/  @!P0 LDG.E R44, desc[UR14][R16.64] ;  /* 0x0000000e102c8981 */ /* 0x000168000c1e1900 */
[----:B------:R0:W5:Y:S04]  /*0ae0*/  @!P3 LDG.E R45, desc[UR14][R12.64] ;  /* 0x0000000e0c2db981 */ /* 0x000168000c1e1900 */
[----:B------:R0:W5:Y:S04]  /*0af0*/  @!P3 LDG.E R41, desc[UR14][R14.64] ;  /* 0x0000000e0e29b981 */ /* 0x000168000c1e1900 */
[----:B------:R0:W5:Y:S04]  /*0b00*/  @P4 LDG.E.64 R6, desc[UR14][R20.64] ;  /* 0x0000000e14064981 */ /* 0x000168000c1e1b00 */
[----:B------:R0:W5:Y:S01]  /*0b10*/  LDG.E.64 R8, desc[UR14][R18.64] ;  /* 0x0000000e12087981 */ /* 0x000162000c1e1b00 */
        /* <DEDUP_REMOVED lines=13> */
[----:B0-----:R-:W-:Y:S05]  /*0bf0*/  BRA.U UP1, `(.L_x_655) ;  /* 0x0000000501247547 */ /* 0x001fea000b800000 */
[----:B-----5:R-:W-:Y:S02]  /*0c00*/  HADD2.F32 R12, -RZ, R48.H0_H0 ;  /* 0x20000030ff0c7230 */ /* 0x020fe40000004100 */
[----:B------:R-:W-:Y:S02]  /*0c10*/  HADD2.F32 R11, -RZ, R44.H0_H0 ;  /* 0x2000002cff0b7230 */ /* 0x000fe40000004100 */
[----:B------:R-:W-:Y:S02]  /*0c20*/  HADD2.F32 R13, -RZ, R48.H1_H1 ;  /* 0x30000030ff0d7230 */ /* 0x000fe40000004100 */
[----:B------:R-:W-:Y:S01]  /*0c30*/  FADD.FTZ R12, R12, -UR22 ;  /* 0x800000160c0c7e21 */ /* 0x000fe20008010000 */
[----:B------:R-:W-:Y:S02]  /*0c40*/  HADD2.F32 R10, -RZ, R44.H1_H1 ;  /* 0x3000002cff0a7230 */ /* 0x000fe40000004100 */
[----:B------:R-:W-:Y:S01]  /*0c50*/  FMUL.FTZ R15, R8, R11 ;  /* 0x0000000b080f7220 */ /* 0x000fe20000410000 */
[----:B------:R-:W-:-:S02]  /*0c60*/  HADD2.F32 R18, -RZ, R47.H0_H0 ;  /* 0x2000002fff127230 */ /* 0x000fc40000004100 */
[----:B------:R-:W-:Y:S01]  /*0c70*/  FADD.FTZ R13, R13, -UR22 ;  /* 0x800000160d0d7e21 */ /* 0x000fe20008010000 */
[----:B------:R-:W-:Y:S01]  /*0c80*/  FMUL.FTZ R12, R12, UR23 ;  /* 0x000000170c0c7c20 */ /* 0x000fe20008410000 */
[----:B------:R-:W-:Y:S02]  /*0c90*/  HADD2.F32 R17, -RZ, R43.H0_H0 ;  /* 0x2000002bff117230 */ /* 0x000fe40000004100 */
[----:B------:R-:W-:Y:S01]  /*0ca0*/  FMUL.FTZ R14, R9, R10 ;  /* 0x0000000a090e7220 */ /* 0x000fe20000410000 */
[----:B------:R-:W-:Y:S01]  /*0cb0*/  FADD.FTZ R19, RZ, R15 ;  /* 0x0000000fff137221 */ /* 0x000fe20000010000 */
[----:B------:R-:W-:Y:S01]  /*0cc0*/  FMUL.FTZ R13, R13, UR23 ;  /* 0x000000170d0d7c20 */ /* 0x000fe20008410000 */
[----:B------:R-:W-:Y:S01]  /*0cd0*/  FFMA.FTZ R16, R12, R15, RZ ;  /* 0x0000000f0c107223 */ /* 0x000fe200000100ff */
[----:B------:R-:W-:Y:S01]  /*0ce0*/  FADD.FTZ R18, R18, -UR22 ;  /* 0x8000001612127e21 */ /* 0x000fe20008010000 */
[----:B------:R-:W-:Y:S01]  /*0cf0*/  FADD.FTZ R19, R14, R19 ;  /* 0x000000130e137221 */ /* 0x000fe20000010000 */
[----:B------:R-:W-:-:S02]  /*0d00*/  HADD2.F32 R15, -RZ, R47.H1_H1 ;  /* 0x3000002fff0f7230 */ /* 0x000fc40000004100 */
[----:B------:R-:W-:Y:S01]  /*0d10*/  FMUL.FTZ R20, R8, R17 ;  /* 0x0000001108147220 */ /* 0x000fe20000410000 */
[----:B------:R-:W-:Y:S01]  /*0d20*/  FFMA.FTZ R16, R13, R14, R16 ;  /* 0x0000000e0d107223 */ /* 0x000fe20000010010 */
[----:B------:R-:W-:Y:S01]  /*0d30*/  FMUL.FTZ R21, R18, UR23 ;  /* 0x0000001712157c20 */ /* 0x000fe20008410000 */
[----:B------:R-:W-:Y:S02]  /*0d40*/  HADD2.F32 R14, -RZ, R43.H1_H1 ;  /* 0x3000002bff0e7230 */ /* 0x000fe40000004100 */
[----:B------:R-:W-:Y:S01]  /*0d50*/  FADD.FTZ R23, R19, R20 ;  /* 0x0000001413177221 */ /* 0x000fe20000010000 */
[----:B------:R-:W-:Y:S01]  /*0d60*/  FADD.FTZ R19, R15, -UR22 ;  /* 0x800000160f137e21 */ /* 0x000fe20008010000 */
[----:B------:R-:W-:Y:S02]  /*0d70*/  HADD2.F32 R24, -RZ, R46.H0_H0 ;  /* 0x2000002eff187230 */ /* 0x000fe40000004100 */
[----:B------:R-:W-:Y:S01]  /*0d80*/  FFMA.FTZ R22, R21, R20, R16 ;  /* 0x0000001415167223 */ /* 0x000fe20000010010 */
[----:B------:R-:W-:-:S02]  /*0d90*/  HADD2.F32 R15, -RZ, R42.H0_H0 ;  /* 0x2000002aff0f7230 */ /* 0x000fc40000004100 */
[----:B------:R-:W-:Y:S01]  /*0da0*/  FMUL.FTZ R20, R9, R14 ;  /* 0x0000000e09147220 */ /* 0x000fe20000410000 */
[----:B------:R-:W-:Y:S01]  /*0db0*/  FMUL.FTZ R19, R19, UR23 ;  /* 0x0000001713137c20 */ /* 0x000fe20008410000 */
[----:B------:R-:W-:Y:S01]  /*0dc0*/  FFMA.FTZ R18, R11, R12, RZ ;  /* 0x0000000c0b127223 */ /* 0x000fe200000100ff */
[----:B------:R-:W-:Y:S01]  /*0dd0*/  FADD.FTZ R12, R24, -UR22 ;  /* 0x80000016180c7e21 */ /* 0x000fe20008010000 */
[----:B------:R-:W-:Y:S01]  /*0de0*/  FADD.FTZ R16, RZ, R11 ;  /* 0x0000000bff107221 */ /* 0x000fe20000010000 */
[----:B------:R-:W-:Y:S01]  /*0df0*/  FADD.FTZ R23, R20, R23 ;  /* 0x0000001714177221 */ /* 0x000fe20000010000 */
[----:B------:R-:W-:Y:S01]  /*0e00*/  FFMA.FTZ R11, R19, R20, R22 ;  /* 0x00000014130b7223 */ /* 0x000fe20000010016 */
[----:B------:R-:W-:Y:S01]  /*0e10*/  FMUL.FTZ R20, R8, R15 ;  /* 0x0000000f08147220 */ /* 0x000fe20000410000 */
[----:B------:R-:W-:Y:S01]  /*0e20*/  FMUL.FTZ R12, R12, UR23 ;  /* 0x000000170c0c7c20 */ /* 0x000fe20008410000 */
[----:B------:R-:W-:Y:S01]  /*0e30*/  FFMA.FTZ R18, R17, R21, R18 ;  /* 0x0000001511127223 */ /* 0x000fe20000010012 */
[----:B------:R-:W-:-:S02]  /*0e40*/  HADD2.F32 R21, -RZ, R46.H1_H1 ;  /* 0x3000002eff157230 */ /* 0x000fc40000004100 */
[----:B------:R-:W-:Y:S01]  /*0e50*/  FADD.FTZ R16, R17, R16 ;  /* 0x0000001011107221 */ /* 0x000fe20000010000 */
[----:B------:R-:W-:Y:S01]  /*0e60*/  FADD.FTZ R23, R23, R20 ;  /* 0x0000001417177221 */ /* 0x000fe20000010000 */
[----:B------:R-:W-:Y:S01]  /*0e70*/  FFMA.FTZ R22, R12, R20, R11 ;  /* 0x000000140c167223 */ /* 0x000fe2000001000b */
[----:B------:R-:W-:Y:S02]  /*0e80*/  HADD2.F32 R20, -RZ, R42.H1_H1 ;  /* 0x3000002aff147230 */ /* 0x000fe40000004100 */
[----:B------:R-:W-:Y:S01]  /*0e90*/  FFMA.FTZ R17, R10, R13, RZ ;  /* 0x0000000d0a117223 */ /* 0x000fe200000100ff */
[----:B------:R-:W-:Y:S01]  /*0ea0*/  FADD.FTZ R11, RZ, R10 ;  /* 0x0000000aff0b7221 */ /* 0x000fe20000010000 */
[----:B------:R-:W-:Y:S01]  /*0eb0*/  FADD.FTZ R13, R21, -UR22 ;  /* 0x80000016150d7e21 */ /* 0x000fe20008010000 */
[----:B------:R-:W-:Y:S02]  /*0ec0*/  HADD2.F32 R21, -RZ, R45.H0_H0 ;  /* 0x2000002dff157230 */ /* 0x000fe40000004100 */
[C---:B------:R-:W-:Y:S01]  /*0ed0*/  FFMA.FTZ R19, R14.reuse, R19, R17 ;  /* 0x000000130e137223 */ /* 0x040fe20000010011 */
[----:B------:R-:W-:Y:S01]  /*0ee0*/  FMUL.FTZ R10, R9, R20 ;  /* 0x00000014090a7220 */ /* 0x000fe20000410000 */
[----:B------:R-:W-:Y:S01]  /*0ef0*/  FADD.FTZ R11, R14, R11 ;  /* 0x0000000b0e0b7221 */ /* 0x000fe20000010000 */
[----:B------:R-:W-:Y:S01]  /*0f00*/  FMUL.FTZ R13, R13, UR23 ;  /* 0x000000170d0d7c20 */ /* 0x000fe20008410000 */
[----:B------:R-:W-:-:S02]  /*0f10*/  HADD2.F32 R17, -RZ, R41.H0_H0 ;  /* 0x20000029ff117230 */ /* 0x000fc40000004100 */
[----:B------:R-:W-:Y:S01]  /*0f20*/  FADD.FTZ R21, R21, -UR22 ;  /* 0x8000001615157e21 */ /* 0x000fe20008010000 */
[----:B------:R-:W-:Y:S02]  /*0f30*/  HADD2.F32 R14, -RZ, R45.H1_H1 ;  /* 0x3000002dff0e7230 */ /* 0x000fe40000004100 */
[----:B------:R-:W-:Y:S01]  /*0f40*/  FADD.FTZ R23, R10, R23 ;  /* 0x000000170a177221 */ /* 0x000fe20000010000 */
[----:B------:R-:W-:Y:S01]  /*0f50*/  FFMA.FTZ R22, R13, R10, R22 ;  /* 0x0000000a0d167223 */ /* 0x000fe20000010016 */
[----:B------:R-:W-:Y:S02]  /*0f60*/  HADD2.F32 R10, -RZ, R41.H1_H1 ;  /* 0x30000029ff0a7230 */ /* 0x000fe40000004100 */
        /* <DEDUP_REMOVED lines=18> */
.L_x_655:
[--C-:B-----5:R-:W-:Y:S02]  /*1090*/  HADD2.F32 R10, -RZ, R48.reuse.H0_H0 ;  /* 0x20000030ff0a7230 */ /* 0x120fe40000004100 */
[----:B------:R-:W-:Y:S02]  /*10a0*/  HADD2.F32 R11, -RZ, R48.H1_H1 ;  /* 0x30000030ff0b7230 */ /* 0x000fe40000004100 */
[--C-:B------:R-:W-:Y:S02]  /*10b0*/  HADD2.F32 R14, -RZ, R47.reuse.H1_H1 ;  /* 0x3000002fff0e7230 */ /* 0x100fe40000004100 */
[----:B------:R-:W-:Y:S01]  /*10c0*/  FADD.FTZ R10, R10, -UR22 ;  /* 0x800000160a0a7e21 */ /* 0x000fe20008010000 */
[----:B------:R-:W-:Y:S02]  /*10d0*/  HADD2.F32 R13, -RZ, R47.H0_H0 ;  /* 0x2000002fff0d7230 */ /* 0x000fe40000004100 */
[----:B------:R-:W-:Y:S01]  /*10e0*/  FADD.FTZ R12, R11, -UR22 ;  /* 0x800000160b0c7e21 */ /* 0x000fe20008010000 */
[----:B------:R-:W-:-:S02]  /*10f0*/  HADD2.F32 R16, -RZ, R46.H1_H1 ;  /* 0x3000002eff107230 */ /* 0x000fc40000004100 */
[----:B------:R-:W-:Y:S01]  /*1100*/  FMUL.FTZ R11, R10, UR23 ;  /* 0x000000170a0b7c20 */ /* 0x000fe20008410000 */
[----:B------:R-:W-:Y:S01]  /*1110*/  FADD.FTZ R20, R14, -UR22 ;  /* 0x800000160e147e21 */ /* 0x000fe20008010000 */
[----:B------:R-:W-:Y:S01]  /*1120*/  FMUL.FTZ R10, R12, UR23 ;  /* 0x000000170c0a7c20 */ /* 0x000fe20008410000 */
[----:B------:R-:W-:Y:S01]  /*1130*/  FADD.FTZ R13, R13, -UR22 ;  /* 0x800000160d0d7e21 */ /* 0x000fe20008010000 */
[--C-:B------:R-:W-:Y:S01]  /*1140*/  FFMA.FTZ R14, R8, R11, R6.reuse ;  /* 0x0000000b080e7223 */ /* 0x100fe20000010006 */
[----:B------:R-:W-:Y:S02]  /*1150*/  HADD2.F32 R15, -RZ, R46.H0_H0 ;  /* 0x2000002eff0f7230 */ /* 0x000fe40000004100 */
[----:B------:R-:W-:Y:S01]  /*1160*/  FFMA.FTZ R12, R9, R10, R7 ;  /* 0x0000000a090c7223 */ /* 0x000fe20000010007 */
[----:B------:R-:W-:Y:S01]  /*1170*/  FMUL.FTZ R13, R13, UR23 ;  /* 0x000000170d0d7c20 */ /* 0x000fe20008410000 */
[----:B------:R-:W-:Y:S01]  /*1180*/  FMUL.FTZ R21, R14, -1.4426950216293334961 ;  /* 0xbfb8aa3b0e157820 */ /* 0x000fe20000410000 */
[----:B------:R-:W-:Y:S01]  /*1190*/  FMUL.FTZ R20, R20, UR23 ;  /* 0x0000001714147c20 */ /* 0x000fe20008410000 */
[----:B------:R-:W-:Y:S01]  /*11a0*/  FMUL.FTZ R22, R12, -1.4426950216293334961 ;  /* 0xbfb8aa3b0c167820 */ /* 0x000fe20000410000 */
[----:B------:R-:W-:Y:S01]  /*11b0*/  FFMA.FTZ R19, R8, R13, R6 ;  /* 0x0000000d08137223 */ /* 0x000fe20000010006 */
[----:B------:R-:W-:-:S02]  /*11c0*/  HADD2.F32 R17, -RZ, R45.H0_H0 ;  /* 0x2000002dff117230 */ /* 0x000fc40000004100 */
[----:B------:R-:W-:Y:S01]  /*11d0*/  FADD.FTZ R16, R16, -UR22 ;  /* 0x8000001610107e21 */ /* 0x000fe20008010000 */
[----:B------:R-:W0:Y:S01]  /*11e0*/  MUFU.EX2 R21, R21 ;  /* 0x0000001500157308 */ /* 0x000e220000000800 */
[----:B------:R-:W-:Y:S01]  /*11f0*/  FMUL.FTZ R26, R19, -1.4426950216293334961 ;  /* 0xbfb8aa3b131a7820 */ /* 0x000fe20000410000 */
[----:B------:R-:W-:Y:S01]  /*1200*/  FADD.FTZ R15, R15, -UR22 ;  /* 0x800000160f0f7e21 */ /* 0x000fe20008010000 */
[--C-:B------:R-:W-:Y:S01]  /*1210*/  FFMA.FTZ R23, R9, R20, R7.reuse ;  /* 0x0000001409177223 */ /* 0x100fe20000010007 */
[----:B------:R-:W1:Y:S01]  /*1220*/  MUFU.EX2 R22, R22 ;  /* 0x0000001600167308 */ /* 0x000e620000000800 */
[----:B------:R-:W-:Y:S01]  /*1230*/  FADD.FTZ R24, R17, -UR22 ;  /* 0x8000001611187e21 */ /* 0x000fe20008010000 */
[----:B------:R-:W-:Y:S01]  /*1240*/  FMUL.FTZ R18, R16, UR23 ;  /* 0x0000001710127c20 */ /* 0x000fe20008410000 */
[----:B------:R-:W-:Y:S01]  /*1250*/  FMUL.FTZ R17, R15, UR23 ;  /* 0x000000170f117c20 */ /* 0x000fe20008410000 */
[----:B------:R-:W-:Y:S01]  /*1260*/  FMUL.FTZ R16, R23, -1.4426950216293334961 ;  /* 0xbfb8aa3b17107820 */ /* 0x000fe20000410000 */
[----:B------:R-:W2:Y:S01]  /*1270*/  MUFU.EX2 R26, R26 ;  /* 0x0000001a001a7308 */ /* 0x000ea20000000800 */
[----:B------:R-:W-:Y:S01]  /*1280*/  FMUL.FTZ R15, R24, UR23 ;  /* 0x00000017180f7c20 */ /* 0x000fe20008410000 */
[----:B------:R-:W-:Y:S01]  /*1290*/  FFMA.FTZ R27, R8, R17, R6 ;  /* 0x00000011081b7223 */ /* 0x000fe20000010006 */
[----:B------:R-:W-:Y:S01]  /*12a0*/  FFMA.FTZ R29, R9, R18, R7 ;  /* 0x00000012091d7223 */ /* 0x000fe20000010007 */
[----:B------:R-:W-:-:S02]  /*12b0*/  HADD2.F32 R34, -RZ, R45.H1_H1 ;  /* 0x3000002dff227230 */ /* 0x000fc40000004100 */
[----:B0-----:R-:W-:Y:S01]  /*12c0*/  FADD.FTZ R30, R21, 1 ;  /* 0x3f800000151e7421 */ /* 0x001fe20000010000 */
[----:B------:R-:W0:Y:S01]  /*12d0*/  MUFU.EX2 R16, R16 ;  /* 0x0000001000107308 */ /* 0x000e220000000800 */
[----:B------:R-:W-:Y:S01]  /*12e0*/  FMUL.FTZ R24, R27, -1.4426950216293334961 ;  /* 0xbfb8aa3b1b187820 */ /* 0x000fe20000410000 */
[----:B------:R-:W-:Y:S01]  /*12f0*/  FMUL.FTZ R28, R29, -1.4426950216293334961 ;  /* 0xbfb8aa3b1d1c7820 */ /* 0x000fe20000410000 */
[----:B-1----:R-:W-:Y:S01]  /*1300*/  FADD.FTZ R21, R22, 1 ;  /* 0x3f80000016157421 */ /* 0x002fe20000010000 */
[----:B------:R-:W-:Y:S01]  /*1310*/  FFMA.FTZ R25, R8, R15, R6 ;  /* 0x0000000f08197223 */ /* 0x000fe20000010006 */
[----:B------:R-:W1:Y:S01]  /*1320*/  MUFU.RCP R30, R30 ;  /* 0x0000001e001e7308 */ /* 0x000e620000001000 */
[----:B------:R-:W-:Y:S02]  /*1330*/  HADD2.F32 R31, -RZ, R44.H0_H0 ;  /* 0x2000002cff1f7230 */ /* 0x000fe40000004100 */
[----:B--2---:R-:W-:Y:S01]  /*1340*/  FADD.FTZ R22, R26, 1 ;  /* 0x3f8000001a167421 */ /* 0x004fe20000010000 */
[----:B------:R-:W-:Y:S01]  /*1350*/  FMUL.FTZ R32, R25, -1.4426950216293334961 ;  /* 0xbfb8aa3b19207820 */ /* 0x000fe20000410000 */
[----:B------:R-:W-:-:S03]  /*1360*/  HADD2.F32 R37, -RZ, R43.H0_H0 ;  /* 0x2000002bff257230 */ /* 0x000fc60000004100 */
[----:B------:R-:W2:Y:S01]  /*1370*/  MUFU.RCP R21, R21 ;  /* 0x0000001500157308 */ /* 0x000ea20000001000 */
[----:B0-----:R-:W-:Y:S01]  /*1380*/  FADD.FTZ R26, R16, 1 ;  /* 0x3f800000101a7421 */ /* 0x001fe20000010000 */
[----:B------:R-:W-:Y:S01]  /*1390*/  FADD.FTZ R16, R34, -UR22 ;  /* 0x8000001622107e21 */ /* 0x000fe20008010000 */
[----:B------:R-:W-:-:S03]  /*13a0*/  HADD2.F32 R34, -RZ, R44.H1_H1 ;  /* 0x3000002cff227230 */ /* 0x000fc60000004100 */
[----:B------:R-:W-:Y:S02]  /*13b0*/  FMUL.FTZ R16, R16, UR23 ;  /* 0x0000001710107c20 */ /* 0x000fe40008410000 */
[----:B------:R-:W0:Y:S01]  /*13c0*/  MUFU.EX2 R24, R24 ;  /* 0x0000001800187308 */ /* 0x000e220000000800 */
[----:B-1----:R-:W-:Y:S01]  /*13d0*/  FADD.FTZ R33, -R30, 1 ;  /* 0x3f8000001e217421 */ /* 0x002fe20000010100 */
[----:B------:R-:W-:Y:S02]  /*13e0*/  FMUL.FTZ R31, R31, R30 ;  /* 0x0000001e1f1f7220 */ /* 0x000fe40000410000 */
[----:B------:R-:W1:Y:S01]  /*13f0*/  MUFU.RCP R22, R22 ;  /* 0x0000001600167308 */ /* 0x000e620000001000 */
[----:B------:R-:W-:-:S04]  /*1400*/  FFMA.FTZ R14, R14, R33, 1 ;  /* 0x3f8000000e0e7423 */ /* 0x000fc80000010021 */
[----:B------:R-:W-:Y:S01]  /*1410*/  FMUL.FTZ R14, R31, R14 ;  /* 0x0000000e1f0e7220 */ /* 0x000fe20000410000 */
[----:B--2---:R-:W-:Y:S02]  /*1420*/  FADD.FTZ R31, -R21, 1 ;  /* 0x3f800000151f7421 */ /* 0x004fe40000010100 */
[----:B------:R-:W2:Y:S01]  /*1430*/  MUFU.EX2 R28, R28 ;  /* 0x0000001c001c7308 */ /* 0x000ea20000000800 */
[----:B------:R-:W-:Y:S01]  /*1440*/  FMUL.FTZ R21, R34, R21 ;  /* 0x0000001522157220 */ /* 0x000fe20000410000 */
[----:B0-----:R-:W-:Y:S01]  /*1450*/  FADD.FTZ R30, R24, 1 ;  /* 0x3f800000181e7421 */ /* 0x001fe20000010000 */
[----:B------:R-:W-:Y:S01]  /*1460*/  FFMA.FTZ R24, R9, R16, R7 ;  /* 0x0000001009187223 */ /* 0x000fe20000010007 */
[----:B------:R-:W0:Y:S01]  /*1470*/  MUFU.EX2 R32, R32 ;  /* 0x0000002000207308 */ /* 0x000e220000000800 */
[----:B------:R-:W-:Y:S02]  /*1480*/  FFMA.FTZ R12, R12, R31, 1 ;  /* 0x3f8000000c0c7423 */ /* 0x000fe4000001001f */
[----:B------:R-:W-:Y:S01]  /*1490*/  FMUL.FTZ R35, R24, -1.4426950216293334961 ;  /* 0xbfb8aa3b18237820 */ /* 0x000fe20000410000 */
[----:B------:R-:W3:Y:S01]  /*14a0*/  MUFU.RCP R26, R26 ;  /* 0x0000001a001a7308 */ /* 0x000ee20000001000 */
[----:B------:R-:W-:Y:S01]  /*14b0*/  FMUL.FTZ R21, R21, R12 ;  /* 0x0000000c15157220 */ /* 0x000fe20000410000 */
[----:B------:R-:W-:Y:S01]  /*14c0*/  FMUL.FTZ R12, R8, R14 ;  /* 0x0000000e080c7220 */ /* 0x000fe20000410000 */
[----:B--2---:R-:W-:Y:S01]  /*14d0*/  FADD.FTZ R33, R28, 1 ;  /* 0x3f8000001c217421 */ /* 0x004fe20000010000 */
[----:B-1----:R-:W-:-:S04]  /*14e0*/  FADD.FTZ R28, -R22, 1 ;  /* 0x3f800000161c7421 */ /* 0x002fc80000010100 */
[----:B------:R1:W2:Y:S01]  /*14f0*/  MUFU.EX2 R31, R35 ;  /* 0x00000023001f7308 */ /* 0x0002a20000000800 */
[----:B------:R-:W-:Y:S01]  /*1500*/  FMUL.FTZ R22, R37, R22 ;  /* 0x0000001625167220 */ /* 0x000fe20000410000 */
[----:B0-----:R-:W-:Y:S01]  /*1510*/  FADD.FTZ R32, R32, 1 ;  /* 0x3f80000020207421 */ /* 0x001fe20000010000 */
[----:B------:R-:W-:Y:S01]  /*1520*/  FFMA.FTZ R19, R19, R28, 1 ;  /* 0x3f80000013137423 */ /* 0x000fe2000001001c */
[----:B------:R-:W0:Y:S01]  /*1530*/  MUFU.RCP R30, R30 ;  /* 0x0000001e001e7308 */ /* 0x000e220000001000 */
[----:B------:R-:W-:Y:S02]  /*1540*/  HADD2.F32 R37, -RZ, R41.H0_H0 ;  /* 0x20000029ff257230 */ /* 0x000fe40000004100 */
[----:B------:R-:W-:Y:S01]  /*1550*/  FMUL.FTZ R19, R22, R19 ;  /* 0x0000001316137220 */ /* 0x000fe20000410000 */
[C---:B------:R-:W-:Y:S01]  /*1560*/  FFMA.FTZ R22, R11.reuse, R14, RZ ;  /* 0x0000000e0b167223 */ /* 0x040fe200000100ff */
[----:B-1----:R-:W-:Y:S02]  /*1570*/  HADD2.F32 R35, -RZ, R43.H1_H1 ;  /* 0x3000002bff237230 */ /* 0x002fe40000004100 */
[----:B---3--:R-:W-:Y:S01]  /*1580*/  FADD.FTZ R34, -R26, 1 ;  /* 0x3f8000001a227421 */ /* 0x008fe20000010100 */
[----:B------:R-:W-:Y:S01]  /*1590*/  FFMA.FTZ R11, R11, R12, RZ ;  /* 0x0000000c0b0b7223 */ /* 0x000fe200000100ff */
[----:B------:R-:W1:Y:S01]  /*15a0*/  MUFU.RCP R28, R33 ;  /* 0x00000021001c7308 */ /* 0x000e620000001000 */
[----:B------:R-:W-:Y:S01]  /*15b0*/  FADD.FTZ R14, RZ, R14 ;  /* 0x0000000eff0e7221 */ /* 0x000fe20000010000 */
[----:B------:R-:W-:Y:S01]  /*15c0*/  FMUL.FTZ R26, R35, R26 ;  /* 0x0000001a231a7220 */ /* 0x000fe20000410000 */
[----:B--2---:R-:W-:Y:S01]  /*15d0*/  FADD.FTZ R35, R31, 1 ;  /* 0x3f8000001f237421 */ /* 0x004fe20000010000 */
[----:B------:R-:W-:Y:S01]  /*15e0*/  FFMA.FTZ R23, R23, R34, 1 ;  /* 0x3f80000017177423 */ /* 0x000fe20000010022 */
[----:B------:R-:W-:-:S03]  /*15f0*/  HADD2.F32 R31, -RZ, R42.H0_H0 ;  /* 0x2000002aff1f7230 */ /* 0x000fc60000004100 */
[----:B------:R-:W2:Y:S01]  /*1600*/  MUFU.RCP R32, R32 ;  /* 0x0000002000207308 */ /* 0x000ea20000001000 */
[----:B------:R-:W-:Y:S01]  /*1610*/  FMUL.FTZ R23, R26, R23 ;  /* 0x000000171a177220 */ /* 0x000fe20000410000 */
[----:B0-----:R-:W-:Y:S01]  /*1620*/  FADD.FTZ R34, -R30, 1 ;  /* 0x3f8000001e227421 */ /* 0x001fe20000010100 */
[----:B------:R-:W-:Y:S01]  /*1630*/  FMUL.FTZ R30, R31, R30 ;  /* 0x0000001e1f1e7220 */ /* 0x000fe20000410000 */
[----:B------:R-:W-:Y:S02]  /*1640*/  HADD2.F32 R31, -RZ, R42.H1_H1 ;  /* 0x3000002aff1f7230 */ /* 0x000fe40000004100 */
[----:B------:R-:W-:Y:S02]  /*1650*/  FFMA.FTZ R27, R27, R34, 1 ;  /* 0x3f8000001b1b7423 */ /* 0x000fe40000010022 */
[----:B------:R-:W0:Y:S01]  /*1660*/  MUFU.RCP R33, R35 ;  /* 0x0000002300217308 */ /* 0x000e220000001000 */
[----:B-1----:R-:W-:Y:S01]  /*1670*/  FADD.FTZ R34, -R28, 1 ;  /* 0x3f8000001c227421 */ /* 0x002fe20000010100 */
[----:B------:R-:W-:Y:S01]  /*1680*/  FMUL.FTZ R28, R31, R28 ;  /* 0x0000001c1f1c7220 */ /* 0x000fe20000410000 */
[----:B------:R-:W-:Y:S01]  /*1690*/  FMUL.FTZ R27, R30, R27 ;  /* 0x0000001b1e1b7220 */ /* 0x000fe20000410000 */
[----:B------:R-:W-:Y:S01]  /*16a0*/  FADD.FTZ R30, RZ, R12 ;  /* 0x0000000cff1e7221 */ /* 0x000fe20000010000 */
[----:B------:R-:W-:Y:S01]  /*16b0*/  FFMA.FTZ R29, R29, R34, 1 ;  /* 0x3f8000001d1d7423 */ /* 0x000fe20000010022 */
[----:B------:R-:W-:Y:S01]  /*16c0*/  FADD.FTZ R12, R14, R19 ;  /* 0x000000130e0c7221 */ /* 0x000fe20000010000 */
[----:B------:R-:W-:Y:S01]  /*16d0*/  FFMA.FTZ R14, R13, R19, R22 ;  /* 0x000000130d0e7223 */ /* 0x000fe20000010016 */
[----:B--2---:R-:W-:Y:S01]  /*16e0*/  FADD.FTZ R34, -R32, 1 ;  /* 0x3f80000020227421 */ /* 0x004fe20000010100 */
[----:B------:R-:W-:Y:S01]  /*16f0*/  FMUL.FTZ R28, R28, R29 ;  /* 0x0000001d1c1c7220 */ /* 0x000fe20000410000 */
[----:B------:R-:W-:Y:S01]  /*1700*/  FMUL.FTZ R29, R8, R19 ;  /* 0x00000013081d7220 */ /* 0x000fe20000410000 */
[----:B------:R-:W-:Y:S01]  /*1710*/  FMUL.FTZ R32, R37, R32 ;  /* 0x0000002025207220 */ /* 0x000fe20000410000 */
[----:B------:R-:W-:Y:S01]  /*1720*/  FFMA.FTZ R31, R25, R34, 1 ;  /* 0x3f800000191f7423 */ /* 0x000fe20000010022 */
[----:B------:R-:W-:-:S02]  /*1730*/  HADD2.F32 R34, -RZ, R41.H1_H1 ;  /* 0x30000029ff227230 */ /* 0x000fc40000004100 */
[----:B------:R-:W-:Y:S01]  /*1740*/  FMUL.FTZ R19, R8, R27 ;  /* 0x0000001b08137220 */ /* 0x000fe20000410000 */
[----:B0-----:R-:W-:Y:S01]  /*1750*/  FADD.FTZ R25, -R33, 1 ;  /* 0x3f80000021197421 */ /* 0x001fe20000010100 */
[----:B------:R-:W-:-:S03]  /*1760*/  FMUL.FTZ R31, R32, R31 ;  /* 0x0000001f201f7220 */ /* 0x000fc60000410000 */
[----:B------:R-:W-:Y:S01]  /*1770*/  FFMA.FTZ R24, R24, R25, 1 ;  /* 0x3f80000018187423 */ /* 0x000fe20000010019 */
[----:B------:R-:W-:-:S04]  /*1780*/  FMUL.FTZ R25, R34, R33 ;  /* 0x0000002122197220 */ /* 0x000fc80000410000 */
[----:B------:R-:W-:Y:S01]  /*1790*/  FMUL.FTZ R24, R25, R24 ;  /* 0x0000001819187220 */ /* 0x000fe20000410000 */
[----:B------:R-:W-:-:S04]  /*17a0*/  FMUL.FTZ R25, R9, R21 ;  /* 0x0000001509197220 */ /* 0x000fc80000410000 */
[C---:B------:R-:W-:Y:S01]  /*17b0*/  FFMA.FTZ R26, R10.reuse, R25, R11 ;  /* 0x000000190a1a7223 */ /* 0x040fe2000001000b */
[----:B------:R-:W-:Y:S01]  /*17c0*/  FADD.FTZ R30, R25, R30 ;  /* 0x0000001e191e7221 */ /* 0x000fe20000010000 */
[----:B------:R-:W-:Y:S01]  /*17d0*/  FFMA.FTZ R11, R10, R21, RZ ;  /* 0x000000150a0b7223 */ /* 0x000fe200000100ff */
[----:B------:R-:W-:Y:S01]  /*17e0*/  FADD.FTZ R10, RZ, R21 ;  /* 0x00000015ff0a7221 */ /* 0x000fe20000010000 */
[----:B------:R-:W-:Y:S01]  /*17f0*/  FFMA.FTZ R26, R13, R29, R26 ;  /* 0x0000001d0d1a7223 */ /* 0x000fe2000001001a */
[-C--:B------:R-:W-:Y:S01]  /*1800*/  FMUL.FTZ R13, R9, R23.reuse ;  /* 0x00000017090d7220 */ /* 0x080fe20000410000 */
[----:B------:R-:W-:Y:S01]  /*1810*/  FADD.FTZ R30, R30, R29 ;  /* 0x0000001d1e1e7221 */ /* 0x000fe20000010000 */
[----:B------:R-:W-:Y:S01]  /*1820*/  FFMA.FTZ R11, R20, R23, R11 ;  /* 0x00000017140b7223 */ /* 0x000fe2000001000b */
[----:B------:R-:W-:Y:S01]  /*1830*/  FADD.FTZ R23, R10, R23 ;  /* 0x000000170a177221 */ /* 0x000fe20000010000 */
[----:B------:R-:W-:Y:S01]  /*1840*/  FFMA.FTZ R26, R20, R13, R26 ;  /* 0x0000000d141a7223 */ /* 0x000fe2000001001a */
[----:B------:R-:W-:Y:S01]  /*1850*/  FADD.FTZ R30, R13, R30 ;  /* 0x0000001e0d1e7221 */ /* 0x000fe20000010000 */
[-C--:B------:R-:W-:Y:S01]  /*1860*/  FMUL.FTZ R13, R9, R28.reuse ;  /* 0x0000001c090d7220 */ /* 0x080fe20000410000 */
[C---:B------:R-:W-:Y:S01]  /*1870*/  FFMA.FTZ R10, R17.reuse, R27, R14 ;  /* 0x0000001b110a7223 */ /* 0x040fe2000001000e */
[----:B------:R-:W-:Y:S01]  /*1880*/  FFMA.FTZ R21, R17, R19, R26 ;  /* 0x0000001311157223 */ /* 0x000fe2000001001a */
[----:B------:R-:W-:Y:S01]  /*1890*/  FADD.FTZ R30, R30, R19 ;  /* 0x000000131e1e7221 */ /* 0x000fe20000010000 */
[----:B------:R-:W-:Y:S01]  /*18a0*/  FMUL.FTZ R17, R8, R31 ;  /* 0x0000001f08117220 */ /* 0x000fe20000410000 */
[----:B------:R-:W-:Y:S01]  /*18b0*/  FADD.FTZ R14, R12, R27 ;  /* 0x0000001b0c0e7221 */ /* 0x000fe20000010000 */
[C---:B------:R-:W-:Y:S01]  /*18c0*/  FFMA.FTZ R20, R18.reuse, R13, R21 ;  /* 0x0000000d12147223 */ /* 0x040fe20000010015 */
[----:B------:R-:W-:Y:S01]  /*18d0*/  FADD.FTZ R30, R13, R30 ;  /* 0x0000001e0d1e7221 */ /* 0x000fe20000010000 */
[----:B------:R-:W-:Y:S01]  /*18e0*/  FFMA.FTZ R13, R18, R28, R11 ;  /* 0x0000001c120d7223 */ /* 0x000fe2000001000b */
[-C--:B------:R-:W-:Y:S01]  /*18f0*/  FMUL.FTZ R19, R9, R24.reuse ;  /* 0x0000001809137220 */ /* 0x080fe20000410000 */
[----:B------:R-:W-:Y:S01]  /*1900*/  FFMA.FTZ R21, R15, R17, R20 ;  /* 0x000000110f157223 */ /* 0x000fe20000010014 */
[----:B------:R-:W-:Y:S01]  /*1910*/  FADD.FTZ R30, R30, R17 ;  /* 0x000000111e1e7221 */ /* 0x000fe20000010000 */
[----:B------:R-:W-:Y:S01]  /*1920*/  FADD.FTZ R11, R23, R28 ;  /* 0x0000001c170b7221 */ /* 0x000fe20000010000 */
[----:B------:R-:W-:Y:S01]  /*1930*/  FFMA.FTZ R12, R15, R31, R10 ;  /* 0x0000001f0f0c7223 */ /* 0x000fe2000001000a */
[----:B------:R-:W-:Y:S01]  /*1940*/  FFMA.FTZ R23, R16, R19, R21 ;  /* 0x0000001310177223 */ /* 0x000fe20000010015 */
[----:B------:R-:W-:Y:S01]  /*1950*/  FADD.FTZ R26, R19, R30 ;  /* 0x0000001e131a7221 */ /* 0x000fe20000010000 */
[----:B------:R-:W-:Y:S01]  /*1960*/  FADD.FTZ R14, R14, R31 ;  /* 0x0000001f0e0e7221 */ /* 0x000fe20000010000 */
[----:B------:R-:W-:Y:S01]  /*1970*/  FFMA.FTZ R13, R16, R24, R13 ;  /* 0x00000018100d7223 */ /* 0x000fe2000001000d */
[----:B------:R-:W-:-:S07]  /*1980*/  FADD.FTZ R15, R11, R24 ;  /* 0x000000180b0f7221 */ /* 0x000fce0000010000 */
.L_x_656:
        /* <DEDUP_REMOVED lines=36> */
.L_x_658:
[----:B------:R-:W-:Y:S05]  /*1bd0*/  BSYNC.RECONVERGENT B0 ;  /* 0x0000000000007941 */ /* 0x000fea0003800200 */
.L_x_657:
        /* <DEDUP_REMOVED lines=21> */
.L_x_660:
[----:B------:R-:W-:Y:S05]  /*1d30*/  BSYNC.RECONVERGENT B0 ;  /* 0x0000000000007941 */ /* 0x000fea0003800200 */
.L_x_659:
[----:B------:R-:W-:Y:S06]  /*1d40*/  BAR.SYNC.DEFER_BLOCKING 0x0 ;  /* 0x0000000000007b1d */ /* 0x000fec0000010000 */
[----:B------:R-:W-:Y:S04]  /*1d50*/  BSSY.RECONVERGENT B0, `(.L_x_661) ;  /* 0x000009d000007945 */ /* 0x000fe80003800200 */
[----:B------:R-:W-:Y:S05]  /*1d60*/  @P5 BRA `(.L_x_662) ;  /* 0x00000008006c5947 */ /* 0x000fea0003800000 */
[----:B-12---:R-:W1:Y:S04]  /*1d70*/  LDS.128 R16, [R0+0x70] ;  /* 0x0000700000107984 */ /* 0x006e680000000c00 */
[----:B---3--:R-:W2:Y:S04]  /*1d80*/  LDS.128 R20, [R0+0xe0] ;  /* 0x0000e00000147984 */ /* 0x008ea80000000c00 */
[----:B------:R-:W3:Y:S04]  /*1d90*/  LDS.128 R24, [R0+0x150] ;  /* 0x0001500000187984 */ /* 0x000ee80000000c00 */
        /* <DEDUP_REMOVED lines=14> */
[----:B------:R-:W1:Y:S01]  /*1e80*/  LDS.128 R16, [R0+0x310] ;  /* 0x0003100000107984 */ /* 0x000e620000000c00 */
[----:B------:R-:W-:Y:S01]  /*1e90*/  FADD.FTZ R20, R14, R27 ;  /* 0x0000001b0e147221 */ /* 0x000fe20000010000 */
[----:B----4-:R-:W-:Y:S01]  /*1ea0*/  FADD.FTZ R21, R15, R28 ;  /* 0x0000001c0f157221 */ /* 0x010fe20000010000 */
[----:B------:R-:W-:Y:S01]  /*1eb0*/  FADD.FTZ R28, R12, R29 ;  /* 0x0000001d0c1c7221 */ /* 0x000fe20000010000 */
[----:B------:R-:W-:Y:S01]  /*1ec0*/  FADD.FTZ R25, R13, R30 ;  /* 0x0000001e0d197221 */ /* 0x000fe20000010000 */
[----:B------:R-:W-:Y:S01]  /*1ed0*/  FADD.FTZ R24, R20, R31 ;  /* 0x0000001f14187221 */ /* 0x000fe20000010000 */
[----:B------:R-:W2:Y:S01]  /*1ee0*/  LDS.128 R12, [R0+0x380] ;  /* 0x00038000000c7984 */ /* 0x000ea20000000c00 */
[----:B-----5:R-:W-:Y:S01]  /*1ef0*/  FADD.FTZ R27, R21, R32 ;  /* 0x00000020151b7221 */ /* 0x020fe20000010000 */
[----:B------:R-:W-:Y:S01]  /*1f00*/  FADD.FTZ R28, R28, R33 ;  /* 0x000000211c1c7221 */ /* 0x000fe20000010000 */
[----:B------:R-:W-:Y:S01]  /*1f10*/  FADD.FTZ R29, R25, R34 ;  /* 0x00000022191d7221 */ /* 0x000fe20000010000 */
[----:B------:R-:W3:Y:S01]  /*1f20*/  LDS.128 R20, [R0+0x3f0] ;  /* 0x0003f00000147984 */ /* 0x000ee20000000c00 */
[----:B------:R-:W-:Y:S01]  /*1f30*/  FADD.FTZ R32, R24, R35 ;  /* 0x0000002318207221 */ /* 0x000fe20000010000 */
[----:B0-----:R-:W-:Y:S01]  /*1f40*/  FADD.FTZ R33, R27, R36 ;  /* 0x000000241b217221 */ /* 0x001fe20000010000 */
[----:B------:R-:W-:Y:S01]  /*1f50*/  FADD.FTZ R34, R28, R37 ;  /* 0x000000251c227221 */ /* 0x000fe20000010000 */
[----:B------:R-:W0:Y:S01]  /*1f60*/  LDS.128 R24, [R0+0x460] ;  /* 0x0004600000187984 */ /* 0x000e220000000c00 */
[----:B------:R-:W-:Y:S01]  /*1f70*/  FADD.FTZ R35, R29, R38 ;  /* 0x000000261d237221 */ /* 0x000fe20000010000 */
[----:B------:R-:W-:-:S02]  /*1f80*/  FADD.FTZ R32, R32, R39 ;  /* 0x0000002720207221 */ /* 0x000fc40000010000 */
[----:B------:R-:W4:Y:S01]  /*1f90*/  LDS.128 R28, [R0+0x4d0] ;  /* 0x0004d000001c7984 */ /* 0x000f220000000c00 */
        /* <DEDUP_REMOVED lines=14> */
[----:B0-----:R-:W-:Y:S01]  /*2080*/  FADD.FTZ R37, R37, R24 ;  /* 0x0000001825257221 */ /* 0x001fe20000010000 */
[----:B------:R-:W0:Y:S01]  /*2090*/  LDS.128 R20, [R0+0x620] ;  /* 0x0006200000147984 */ /* 0x000e220000000c00 */
[----:B------:R-:W-:Y:S01]  /*20a0*/  FADD.FTZ R32, R34, R25 ;  /* 0x0000001922207221 */ /* 0x000fe20000010000 */
[----:B------:R-:W-:Y:S01]  /*20b0*/  FADD.FTZ R33, R33, R26 ;  /* 0x0000001a21217221 */ /* 0x000fe20000010000 */
[----:B------:R-:W-:Y:S01]  /*20c0*/  FADD.FTZ R36, R36, R27 ;  /* 0x0000001b24247221 */ /* 0x000fe20000010000 */
[----:B----4-:R-:W-:Y:S01]  /*20d0*/  FADD.FTZ R37, R37, R28 ;  /* 0x0000001c25257221 */ /* 0x010fe20000010000 */
[----:B------:R-:W3:Y:S01]  /*20e0*/  LDS.128 R24, [R0+0x690] ;  /* 0x0006900000187984 */ /* 0x000ee20000000c00 */
        /* <DEDUP_REMOVED lines=18> */
[----:B---3--:R-:W-:Y:S01]  /*2210*/  FADD.FTZ R37, R37, R24 ;  /* 0x0000001825257221 */ /* 0x008fe20000010000 */
[----:B------:R-:W2:Y:S01]  /*2220*/  LDS.128 R20, [R0+0x850] ;  /* 0x0008500000147984 */ /* 0x000ea20000000c00 */
[----:B------:R-:W-:Y:S01]  /*2230*/  FADD.FTZ R24, R28, R25 ;  /* 0x000000191c187221 */ /* 0x000fe20000010000 */
[----:B------:R-:W-:Y:S01]  /*2240*/  FADD.FTZ R25, R29, R26 ;  /* 0x0000001a1d197221 */ /* 0x000fe20000010000 */
[----:B----4-:R-:W-:Y:S01]  /*2250*/  FADD.FTZ R37, R37, R32 ;  /* 0x0000002025257221 */ /* 0x010fe20000010000 */
[----:B------:R-:W3:Y:S01]  /*2260*/  LDS.128 R28, [R0+0x8c0] ;  /* 0x0008c000001c7984 */ /* 0x000ee20000000c00 */
[----:B------:R-:W-:Y:S01]  /*2270*/  FADD.FTZ R32, R24, R33 ;  /* 0x0000002118207221 */ /* 0x000fe20000010000 */
[----:B------:R-:W-:Y:S01]  /*2280*/  FADD.FTZ R36, R36, R27 ;  /* 0x0000001b24247221 */ /* 0x000fe20000010000 */
[----:B------:R-:W-:-:S02]  /*2290*/  FADD.FTZ R33, R25, R34 ;  /* 0x0000002219217221 */ /* 0x000fc40000010000 */
[----:B------:R-:W4:Y:S01]  /*22a0*/  LDS.128 R24, [R0+0x930] ;  /* 0x0009300000187984 */ /* 0x000f220000000c00 */
[----:B------:R-:W-:Y:S01]  /*22b0*/  FADD.FTZ R36, R36, R35 ;  /* 0x0000002324247221 */ /* 0x000fe20000010000 */
[----:B-1----:R-:W-:Y:S01]  /*22c0*/  FADD.FTZ R37, R37, R16 ;  /* 0x0000001025257221 */ /* 0x002fe20000010000 */
[----:B------:R-:W-:Y:S01]  /*22d0*/  FADD.FTZ R32, R32, R17 ;  /* 0x0000001120207221 */ /* 0x000fe20000010000 */
[----:B------:R-:W-:Y:S01]  /*22e0*/  FADD.FTZ R33, R33, R18 ;  /* 0x0000001221217221 */ /* 0x000fe20000010000 */
[----:B------:R-:W-:Y:S02]  /*22f0*/  FADD.FTZ R36, R36, R19 ;  /* 0x0000001324247221 */ /* 0x000fe40000010000 */
[----:B------:R-:W1:Y:S01]  /*2300*/  LDS.128 R16, [R0+0x9a0] ;  /* 0x0009a00000107984 */ /* 0x000e620000000c00 */
        /* <DEDUP_REMOVED lines=8> */
[----:B---3--:R-:W-:Y:S01]  /*2390*/  FADD.FTZ R37, R37, R28 ;  /* 0x0000001c25257221 */ /* 0x008fe20000010000 */
[----:B------:R-:W-:Y:S01]  /*23a0*/  FADD.FTZ R32, R32, R29 ;  /* 0x0000001d20207221 */ /* 0x000fe20000010000 */
[----:B------:R-:W-:Y:S01]  /*23b0*/  FADD.FTZ R36, R36, R23 ;  /* 0x0000001724247221 */ /* 0x000fe20000010000 */
[----:B------:R-:W-:Y:S01]  /*23c0*/  FADD.FTZ R29, R33, R30 ;  /* 0x0000001e211d7221 */ /* 0x000fe20000010000 */
[----:B------:R-:W2:Y:S01]  /*23d0*/  LDS.128 R20, [R0+0xa80] ;  /* 0x000a800000147984 */ /* 0x000ea20000000c00 */
[----:B----4-:R-:W-:Y:S01]  /*23e0*/  FADD.FTZ R37, R37, R24 ;  /* 0x0000001825257221 */ /* 0x010fe20000010000 */
[----:B------:R-:W-:Y:S01]  /*23f0*/  FADD.FTZ R24, R32, R25 ;  /* 0x0000001920187221 */ /* 0x000fe20000010000 */
[----:B------:R-:W-:Y:S01]  /*2400*/  FADD.FTZ R36, R36, R31 ;  /* 0x0000001f24247221 */ /* 0x000fe20000010000 */
[----:B------:R-:W3:Y:S01]  /*2410*/  LDS.128 R32, [R0+0xaf0] ;  /* 0x000af00000207984 */ /* 0x000ee20000000c00 */
[----:B------:R-:W-:-:S02]  /*2420*/  FADD.FTZ R25, R29, R26 ;  /* 0x0000001a1d197221 */ /* 0x000fc40000010000 */
[----:B------:R-:W-:Y:S01]  /*2430*/  FADD.FTZ R36, R36, R27 ;  /* 0x0000001b24247221 */ /* 0x000fe20000010000 */
[----:B------:R-:W4:Y:S01]  /*2440*/  LDS.128 R28, [R0+0xb60] ;  /* 0x000b6000001c7984 */ /* 0x000f220000000c00 */
[----:B-1----:R-:W-:Y:S01]  /*2450*/  FADD.FTZ R37, R37, R16 ;  /* 0x0000001025257221 */ /* 0x002fe20000010000 */
[----:B------:R-:W-:Y:S01]  /*2460*/  FADD.FTZ R24, R24, R17 ;  /* 0x0000001118187221 */ /* 0x000fe20000010000 */
[----:B------:R-:W-:Y:S01]  /*2470*/  FADD.FTZ R25, R25, R18 ;  /* 0x0000001219197221 */ /* 0x000fe20000010000 */
[----:B------:R-:W-:Y:S02]  /*2480*/  FADD.FTZ R36, R36, R19 ;  /* 0x0000001324247221 */ /* 0x000fe40000010000 */
[----:B------:R-:W-:Y:S01]  /*2490*/  LDS.128 R16, [R0+0xcb0] ;  /* 0x000cb00000107984 */ /* 0x000fe20000000c00 */
[----:B0-----:R-:W-:Y:S01]  /*24a0*/  FADD.FTZ R37, R37, R12 ;  /* 0x0000000c25257221 */ /* 0x001fe20000010000 */
[----:B------:R-:W-:Y:S01]  /*24b0*/  FADD.FTZ R24, R24, R13 ;  /* 0x0000000d18187221 */ /* 0x000fe20000010000 */
[----:B------:R-:W-:Y:S01]  /*24c0*/  FADD.FTZ R25, R25, R14 ;  /* 0x0000000e19197221 */ /* 0x000fe20000010000 */
[----:B------:R-:W-:-:S02]  /*24d0*/  FADD.FTZ R36, R36, R15 ;  /* 0x0000000f24247221 */ /* 0x000fc40000010000 */
[----:B------:R-:W0:Y:S01]  /*24e0*/  LDS.128 R12, [R0+0xbd0] ;  /* 0x000bd000000c7984 */ /* 0x000e220000000c00 */
        /* <DEDUP_REMOVED lines=8> */
[----:B----4-:R-:W-:Y:S01]  /*2570*/  FADD.FTZ R37, R37, R28 ;  /* 0x0000001c25257221 */ /* 0x010fe20000010000 */
[----:B------:R-:W-:Y:S01]  /*2580*/  FADD.FTZ R36, R36, R35 ;  /* 0x0000002324247221 */ /* 0x000fe20000010000 */
[----:B------:R-:W-:Y:S01]  /*2590*/  FADD.FTZ R28, R24, R29 ;  /* 0x0000001d181c7221 */ /* 0x000fe20000010000 */
[----:B------:R-:W-:Y:S01]  /*25a0*/  FADD.FTZ R29, R33, R30 ;  /* 0x0000001e211d7221 */ /* 0x000fe20000010000 */
[----:B------:R-:W2:Y:S01]  /*25b0*/  LDS.128 R24, [R0+0xd20] ;  /* 0x000d200000187984 */ /* 0x000ea20000000c00 */
[----:B------:R-:W-:-:S03]  /*25c0*/  FADD.FTZ R36, R36, R31 ;  /* 0x0000001f24247221 */ /* 0x000fc60000010000 */
[----:B------:R-:W3:Y:S01]  /*25d0*/  LDS.128 R32, [R0+0xd90] ;  /* 0x000d900000207984 */ /* 0x000ee20000000c00 */
        /* <DEDUP_REMOVED lines=20> */
.L_x_662:
[----:B------:R-:W-:Y:S05]  /*2720*/  BSYNC.RECONVERGENT B0 ;  /* 0x0000000000007941 */ /* 0x000fea0003800200 */
.L_x_661:
[----:B------:R-:W-:Y:S04]  /*2730*/  BSSY.RECONVERGENT B0, `(.L_x_663) ;  /* 0x000001d000007945 */ /* 0x000fe80003800200 */
[----:B------:R-:W-:Y:S05]  /*2740*/  @P5 BRA `(.L_x_664) ;  /* 0x00000000006c5947 */ /* 0x000fea0003800000 */
[----:B------:R-:W3:Y:S01]  /*2750*/  LDC.64 R16, c[0x0][0x3f8] ;  /* 0x0000fe00ff107b82 */ /* 0x000ee20000000a00 */
[----:B------:R-:W-:-:S07]  /*2760*/  IMAD R49, R49, 0x7, R53 ;  /* 0x0000000731317824 */ /* 0x000fce00078e0235 */
[----:B-12---:R-:W1:Y:S01]  /*2770*/  LDC.64 R18, c[0x0][0x3d8] ;  /* 0x0000f600ff127b82 */ /* 0x006e620000000a00 */
[----:B---3--:R-:W-:Y:S01]  /*2780*/  IMAD.WIDE.U32 R20, R16, 0x3, RZ ;  /* 0x0000000310147825 */ /* 0x008fe200078e00ff */
[C---:B------:R-:W-:Y:S02]  /*2790*/  LEA R25, R17.reuse, R17, 0x1 ;  /* 0x0000001111197211 */ /* 0x040fe400078e08ff */
[----:B------:R-:W-:Y:S02]  /*27a0*/  LEA.HI R27, P1, R17, R16, RZ, 0x1 ;  /* 0x00000010111b7211 */ /* 0x000fe400078308ff */
[----:B------:R-:W-:Y:S02]  /*27b0*/  IADD3 R25, PT, PT, R21, R25, RZ ;  /* 0x0000001915197210 */ /* 0x000fe40007ffe0ff */
[----:B------:R-:W-:Y:S01]  /*27c0*/  IADD3.X R22, PT, PT, RZ, R17, RZ, P1, !PT ;  /* 0x00000011ff167210 */ /* 0x000fe20000ffe4ff */
[----:B-1----:R-:W-:Y:S01]  /*27d0*/  IMAD.WIDE R18, R49, 0x4, R18 ;  /* 0x0000000431127825 */ /* 0x002fe200078e0212 */
        /* <DEDUP_REMOVED lines=18> */
.L_x_664:
[----:B------:R-:W-:Y:S05]  /*2900*/  BSYNC.RECONVERGENT B0 ;  /* 0x0000000000007941 */ /* 0x000fea0003800200 */
.L_x_663:
        /* <DEDUP_REMOVED lines=16> */
[----:B------:R-:W-:Y:S02]  /*2a10*/  MOV R17, UR11 ;  /* 0x0000000b00117c02 */ /* 0x000fe40008000f00 */
[----:B-1----:R-:W-:Y:S02]  /*2a20*/  SEL R19, RZ, UR17, P1 ;  /* 0x00000011ff137c07 */ /* 0x002fe40008800000 */
        /* <DEDUP_REMOVED lines=11> */
.L_x_667:
[----:B-1----:R-:W4:Y:S04]  /*2ae0*/  LDG.E.STRONG.GPU R14, desc[UR14][R12.64] ;  /* 0x0000000e0c0e7981 */ /* 0x002f28000c1ef900 */
[----:B----4-:R-:W-:Y:S01]  /*2af0*/  CCTL.IVALL ;  /* 0x00000000ff00798f */ /* 0x010fe20002000000 */
[----:B------:R-:W-:Y:S05]  /*2b00*/  YIELD ;  /* 0x0000000000007946 */ /* 0x000fea0003800000 */
[----:B------:R-:W-:-:S13]  /*2b10*/  ISETP.NE.AND P1, PT, R14, R19, PT ;  /* 0x000000130e00720c */ /* 0x000fda0003f25270 */
[----:B------:R-:W-:Y:S05]  /*2b20*/  @P1 BRA `(.L_x_667) ;  /* 0xfffffffc00ec1947 */ /* 0x000fea000383ffff */
.L_x_666:
[----:B------:R-:W-:Y:S05]  /*2b30*/  WARPSYNC.ALL ;  /* 0x0000000000007948 */ /* 0x000fea0003800000 */
[----:B------:R-:W-:Y:S01]  /*2b40*/  BAR.SYNC.DEFER_BLOCKING 0x0 ;  /* 0x0000000000007b1d */ /* 0x000fe20000010000 */
[----:B--2---:R-:W-:-:S05]  /*2b50*/  HFMA2 R18, -RZ, RZ, 0, 0 ;  /* 0x00000000ff127431 */ /* 0x004fca00000001ff */
[----:B------:R-:W-:Y:S05]  /*2b60*/  @!P3 BRA `(.L_x_668) ;  /* 0x000000040078b947 */ /* 0x000fea0003800000 */
[----:B---3--:R-:W-:Y:S01]  /*2b70*/  MOV R20, RZ ;  /* 0x000000ff00147202 */ /* 0x008fe20000000f00 */
        /* <DEDUP_REMOVED lines=9> */
.L_x_669:
        /* <DEDUP_REMOVED lines=24> */
[----:B------:R-:W-:Y:S02]  /*2d90*/  MOV R18, UR32 ;  /* 0x0000002000127c02 */ /* 0x000fe40008000f00 */
        /* <DEDUP_REMOVED lines=12> */
[----:B------:R-:W-:-:S02]  /*2e60*/  @!P6 FADD.FTZ R11, R11, R17 ;  /* 0x000000110b0be221 */ /* 0x000fc40000010000 */
[----:B------:R-:W-:Y:S02]  /*2e70*/  ISETP.EQ.OR P6, PT, R12, UR13, P2 ;  /* 0x0000000d0c007c0c */ /* 0x000fe400097c2670 */
[----:B------:R-:W-:Y:S02]  /*2e80*/  IADD3 R12, PT, PT, R20, 0x7, RZ ;  /* 0x00000007140c7810 */ /* 0x000fe40007ffe0ff */
[----:B------:R-:W-:Y:S01]  /*2e90*/  VOTEU.ALL UP1, P1 ;  /* 0x0000000000ff7886 */ /* 0x000fe20000820000 */
[----:B----4-:R-:W-:Y:S01]  /*2ea0*/  @!P5 FADD.FTZ R10, R10, R18 ;  /* 0x000000120a0ad221 */ /* 0x010fe20000010000 */
        /* <DEDUP_REMOVED lines=42> */
.L_x_668:
        /* <DEDUP_REMOVED lines=8> */
[----:B------:R-:W-:Y:S02]  /*31d0*/  IADD3 R16, PT, PT, R18, 0x2, RZ ;  /* 0x0000000212107810 */ /* 0x000fe40007ffe0ff */
[----:B------:R-:W-:Y:S02]  /*31e0*/  ISETP.EQ.OR P3, PT, R14, UR13, P2 ;  /* 0x0000000d0e007c0c */ /* 0x000fe40009762670 */
[----:B---3--:R-:W-:Y:S02]  /*31f0*/  IADD3 R20, PT, PT, R18, 0x3, RZ ;  /* 0x0000000312147810 */ /* 0x008fe40007ffe0ff */
        /* <DEDUP_REMOVED lines=31> */
.L_x_670:
[----:B------:R-:W-:Y:S05]  /*33f0*/  BRA.U !UP1, `(.L_x_665) ;  /* 0x0000000109887547 */ /* 0x000fea000b800000 */
[----:B------:R-:W-:Y:S02]  /*3400*/  UISETP.NE.AND UP0, UPT, UR12, 0x1, UPT ;  /* 0x000000010c00788c */ /* 0x000fe4000bf05270 */
[----:B------:R-:W-:-:S06]  /*3410*/  ULOP3.LUT UR11, UR17, 0x1, URZ, 0xc0, !UPT ;  /* 0x00000001110b7892 */ /* 0x000fcc000f8ec0ff */
[----:B------:R-:W-:Y:S01]  /*3420*/  MOV R16, UR11 ;  /* 0x0000000b00107c02 */ /* 0x000fe20008000f00 */
        /* <DEDUP_REMOVED lines=19> */
.L_x_671:
        /* <DEDUP_REMOVED lines=11> */
.L_x_672:
[----:B------:R-:W-:Y:S05]  /*3610*/  BSYNC.RECONVERGENT B0 ;  /* 0x0000000000007941 */ /* 0x000fea0003800200 */
.L_x_665:
[----:B------:R-:W5:Y:S01]  /*3620*/  S2UR UR7, SR_CgaCtaId ;  /* 0x00000000000779c3 */ /* 0x000f620000008800 */
[----:B------:R-:W-:Y:S01]  /*3630*/  UMOV UR6, 0x400 ;  /* 0x0000040000067882 */ /* 0x000fe20000000000 */
[--C-:B-1--4-:R-:W-:Y:S01]  /*3640*/  HADD2.F32 R14, -RZ, R48.reuse.H0_H0 ;  /* 0x20000030ff0e7230 */ /* 0x112fe20000004100 */
[----:B------:R-:W1:Y:S01]  /*3650*/  LDCU.64 UR26, c[0x0][0x400] ;  /* 0x00008000ff1a77ac */ /* 0x000e620008000a00 */
        /* <DEDUP_REMOVED lines=8> */
[----:B------:R0:W-:Y:S01]  /*36e0*/  @!P2 STS.64 [UR6+0x48], R10 ;  /* 0x0000480aff00a988 */ /* 0x0001e20008000a06 */
[----:B------:R-:W-:Y:S01]  /*36f0*/  BAR.SYNC.DEFER_BLOCKING 0x0 ;  /* 0x0000000000007b1d */ /* 0x000fe20000010000 */
[----:B0--3--:R-:W-:-:S05]  /*3700*/  HADD2.F32 R10, -RZ, R47.H0_H0 ;  /* 0x2000002fff0a7230 */ /* 0x009fca0000004100 */
[----:B------:R-:W0:Y:S01]  /*3710*/  LDS.64 R12, [UR6+0x48] ;  /* 0x00004806ff0c7984 */ /* 0x000e220008000a00 */
[----:B------:R-:W0:Y:S02]  /*3720*/  LDCU UR6, c[0x0][0x42c] ;  /* 0x00008580ff0677ac */ /* 0x000e240008000800 */
[----:B0-----:R-:W-:Y:S01]  /*3730*/  FMUL.FTZ R12, R12, UR6 ;  /* 0x000000060c0c7c20 */ /* 0x001fe20008410000 */
[----:B------:R-:W-:Y:S01]  /*3740*/  FMUL.FTZ R13, R13, UR6 ;  /* 0x000000060d0d7c20 */ /* 0x000fe20008410000 */
[----:B-1----:R-:W-:Y:S06]  /*3750*/  @!P4 BRA `(.L_x_673) ;  /* 0x000000000048c947 */ /* 0x002fec0003800000 */
        /* <DEDUP_REMOVED lines=8> */
[----:B--2---:R-:W0:Y:S08]  /*37e0*/  MUFU.RCP R18, R17 ;  /* 0x0000001100127308 */ /* 0x004e300000001000 */
        /* <DEDUP_REMOVED lines=9> */
.L_x_673:
[----:B------:R-:W-:Y:S04]  /*3880*/  BSSY.RECONVERGENT B0, `(.L_x_674) ;  /* 0x0000015000007945 */ /* 0x000fe80003800200 */
[----:B------:R-:W-:Y:S05]  /*3890*/  @P0 BRA `(.L_x_675) ;  /* 0x00000000004c0947 */ /* 0x000fea0003800000 */
[----:B------:R-:W0:Y:S01]  /*38a0*/  LDCU.64 UR24, c[0x0][0x3f8] ;  /* 0x00007f00ff1877ac */ /* 0x000e220008000a00 */
[C-C-:B------:R-:W-:Y:S01]  /*38b0*/  FFMA.FTZ R11, R12.reuse, R25, R13.reuse ;  /* 0x000000190c0b7223 */ /* 0x140fe2000001000d */
[----:B------:R-:W-:Y:S01]  /*38c0*/  FFMA.FTZ R14, R12, R48, R13 ;  /* 0x000000300c0e7223 */ /* 0x000fe2000001000d */
[----:B------:R-:W-:Y:S01]  /*38d0*/  SHF.R.S32.HI R17, RZ, 0x1f, R40 ;  /* 0x0000001fff117819 */ /* 0x000fe20000011428 */
[----:B------:R-:W1:Y:S01]  /*38e0*/  LDCU.64 UR6, c[0x0][0x380] ;  /* 0x00007000ff0677ac */ /* 0x000e620008000a00 */
[----:B------:R-:W-:Y:S01]  /*38f0*/  FFMA.FTZ R11, R8, R15, -R11 ;  /* 0x0000000f080b7223 */ /* 0x000fe2000001080b */
[----:B------:R-:W-:Y:S01]  /*3900*/  FFMA.FTZ R44, R9, R44, -R14 ;  /* 0x0000002c092c7223 */ /* 0x000fe2000001080e */
[----:B------:R-:W-:Y:S02]  /*3910*/  MOV R14, R2 ;  /* 0x00000002000e7202 */ /* 0x000fe40000000f00 */
[----:B------:R-:W-:Y:S01]  /*3920*/  MOV R15, R5 ;  /* 0x00000005000f7202 */ /* 0x000fe20000000f00 */
[----:B--2---:R-:W-:Y:S01]  /*3930*/  FMUL.FTZ R18, R11, UR23 ;  /* 0x000000170b127c20 */ /* 0x004fe20008410000 */
[----:B------:R-:W-:-:S05]  /*3940*/  FMUL.FTZ R11, R44, UR23 ;  /* 0x000000172c0b7c20 */ /* 0x000fca0008410000 */
[----:B------:R-:W-:Y:S01]  /*3950*/  F2FP.F16.F32.PACK_AB R11, R11, R18 ;  /* 0x000000120b0b723e */ /* 0x000fe200000000ff */
[----:B0-----:R-:W-:Y:S02]  /*3960*/  IMAD R17, R17, UR24, RZ ;  /* 0x0000001811117c24 */ /* 0x001fe4000f8e02ff */
[----:B------:R-:W-:-:S04]  /*3970*/  IMAD.WIDE.U32 R14, R40, UR24, R14 ;  /* 0x00000018280e7c25 */ /* 0x000fc8000f8e000e */
[----:B------:R-:W-:Y:S01]  /*3980*/  IMAD R17, R40, UR25, R17 ;  /* 0x0000001928117c24 */ /* 0x000fe2000f8e0211 */
[----:B-1----:R-:W-:-:S04]  /*3990*/  LEA R16, P0, R14, UR6, 0x1 ;  /* 0x000000060e107c11 */ /* 0x002fc8000f8008ff */
[----:B------:R-:W-:-:S04]  /*39a0*/  IADD3 R17, PT, PT, R15, R17, RZ ;  /* 0x000000110f117210 */ /* 0x000fc80007ffe0ff */
[----:B------:R-:W-:-:S05]  /*39b0*/  LEA.HI.X R17, R14, UR7, R17, 0x1, P0 ;  /* 0x000000070e117c11 */ /* 0x000fca00080f0c11 */
[----:B------:R0:W-:Y:S02]  /*39c0*/  STG.E desc[UR14][R16.64], R11 ;  /* 0x0000000b10007986 */ /* 0x0001e4000c10190e */
.L_x_675:
[----:B------:R-:W-:Y:S05]  /*39d0*/  BSYNC.RECONVERGENT B0 ;  /* 0x0000000000007941 */ /* 0x000fea0003800200 */
.L_x_674:
[--C-:B0-----:R-:W-:Y:S02]  /*39e0*/  HADD2.F32 R11, -RZ, R46.reuse.H0_H0 ;  /* 0x2000002eff0b7230 */ /* 0x101fe40000004100 */
[----:B------:R-:W-:Y:S01]  /*39f0*/  FADD.FTZ R10, R10, -UR22 ;  /* 0x800000160a0a7e21 */ /* 0x000fe20008010000 */
[----:B------:R-:W-:Y:S01]  /*3a00*/  HADD2.F32 R47, -RZ, R47.H1_H1 ;  /* 0x3000002fff2f7230 */ /* 0x000fe20000004100 */
[----:B------:R-:W-:Y:S01]  /*3a10*/  UISETP.NE.AND UP0, UPT, UR18, URZ, UPT ;  /* 0x000000ff1200728c */ /* 0x000fe2000bf05270 */
[----:B------:R-:W-:Y:S02]  /*3a20*/  HADD2.F32 R46, -RZ, R46.H1_H1 ;  /* 0x3000002eff2e7230 */ /* 0x000fe40000004100 */
[----:B------:R-:W-:Y:S01]  /*3a30*/  FADD.FTZ R11, R11, -UR22 ;  /* 0x800000160b0b7e21 */ /* 0x000fe20008010000 */
[--C-:B------:R-:W-:Y:S02]  /*3a40*/  HADD2.F32 R14, -RZ, R45.reuse.H0_H0 ;  /* 0x2000002dff0e7230 */ /* 0x100fe40000004100 */
[----:B------:R-:W-:Y:S01]  /*3a50*/  FADD.FTZ R47, R47, -UR22 ;  /* 0x800000162f2f7e21 */ /* 0x000fe20008010000 */
[----:B------:R-:W-:-:S02]  /*3a60*/  HADD2.F32 R45, -RZ, R45.H1_H1 ;  /* 0x3000002dff2d7230 */ /* 0x000fc40000004100 */
[----:B--2---:R-:W-:Y:S01]  /*3a70*/  FADD.FTZ R18, R46, -UR22 ;  /* 0x800000162e127e21 */ /* 0x004fe20008010000 */
[----:B------:R-:W-:Y:S01]  /*3a80*/  IADD3 R21, PT, PT, R40, 0x20, RZ ;  /* 0x0000002028157810 */ /* 0x000fe20007ffe0ff */
[----:B------:R-:W-:Y:S01]  /*3a90*/  FADD.FTZ R14, R14, -UR22 ;  /* 0x800000160e0e7e21 */ /* 0x000fe20008010000 */
[----:B------:R-:W-:Y:S01]  /*3aa0*/  IADD3 R15, PT, PT, R40, 0x40, RZ ;  /* 0x00000040280f7810 */ /* 0x000fe20007ffe0ff */
[----:B------:R-:W-:Y:S01]  /*3ab0*/  FADD.FTZ R45, R45, -UR22 ;  /* 0x800000162d2d7e21 */ /* 0x000fe20008010000 */
[----:B------:R-:W-:Y:S01]  /*3ac0*/  FMUL.FTZ R25, R10, UR23 ;  /* 0x000000170a197c20 */ /* 0x000fe20008410000 */
[----:B------:R-:W-:Y:S01]  /*3ad0*/  FMUL.FTZ R26, R47, UR23 ;  /* 0x000000172f1a7c20 */ /* 0x000fe20008410000 */
[----:B------:R-:W-:Y:S01]  /*3ae0*/  FMUL.FTZ R17, R11, UR23 ;  /* 0x000000170b117c20 */ /* 0x000fe20008410000 */
[----:B------:R-:W-:Y:S01]  /*3af0*/  FMUL.FTZ R18, R18, UR23 ;  /* 0x0000001712127c20 */ /* 0x000fe20008410000 */
[----:B------:R-:W-:Y:S01]  /*3b00*/  FMUL.FTZ R10, R14, UR23 ;  /* 0x000000170e0a7c20 */ /* 0x000fe20008410000 */
[----:B------:R-:W-:Y:S01]  /*3b10*/  FMUL.FTZ R14, R45, UR23 ;  /* 0x000000172d0e7c20 */ /* 0x000fe20008410000 */
[----:B------:R-:W-:Y:S01]  /*3b20*/  ISETP.GE.U32.AND P0, PT, R21, UR26, PT ;  /* 0x0000001a15007c0c */ /* 0x000fe2000bf06070 */
[C-C-:B------:R-:W-:Y:S01]  /*3b30*/  FFMA.FTZ R23, R12.reuse, R25, R13.reuse ;  /* 0x000000190c177223 */ /* 0x140fe2000001000d */
[----:B------:R-:W-:Y:S01]  /*3b40*/  ISETP.GE.U32.AND P1, PT, R15, UR26, PT ;  /* 0x0000001a0f007c0c */ /* 0x000fe2000bf26070 */
[C---:B------:R-:W-:Y:S01]  /*3b50*/  FFMA.FTZ R24, R12.reuse, R26, R13 ;  /* 0x0000001a0c187223 */ /* 0x040fe2000001000d */
[----:B------:R-:W-:Y:S01]  /*3b60*/  SHF.R.S32.HI R22, RZ, 0x1f, R21 ;  /* 0x0000001fff167819 */ /* 0x000fe20000011415 */
[C---:B------:R-:W-:Y:S01]  /*3b70*/  FFMA.FTZ R19, R12.reuse, R17, R13 ;  /* 0x000000110c137223 */ /* 0x040fe2000001000d */
[----:B------:R-:W-:Y:S01]  /*3b80*/  SHF.R.S32.HI R16, RZ, 0x1f, R15 ;  /* 0x0000001fff107819 */ /* 0x000fe2000001140f */
[C-C-:B------:R-:W-:Y:S01]  /*3b90*/  FFMA.FTZ R20, R12.reuse, R18, R13.reuse ;  /* 0x000000120c147223 */ /* 0x140fe2000001000d */
[C-C-:B------:R-:W-:Y:S01]  /*3ba0*/  FFMA.FTZ R11, R12.reuse, R10, R13.reuse ;  /* 0x0000000a0c0b7223 */ /* 0x140fe2000001000d */
[----:B------:R-:W-:Y:S01]  /*3bb0*/  FFMA.FTZ R12, R12, R14, R13 ;  /* 0x0000000e0c0c7223 */ /* 0x000fe2000001000d */
[--C-:B------:R-:W-:Y:S01]  /*3bc0*/  HADD2.F32 R13, -RZ, R43.reuse.H0_H0 ;  /* 0x2000002bff0d7230 */ /* 0x100fe20000004100 */
[----:B------:R-:W-:Y:S01]  /*3bd0*/  ISETP.GE.U32.AND P2, PT, R51, UR26, PT ;  /* 0x0000001a33007c0c */ /* 0x000fe2000bf46070 */
[----:B------:R-:W-:Y:S01]  /*3be0*/  HADD2.F32 R43, -RZ, R43.H1_H1 ;  /* 0x3000002bff2b7230 */ /* 0x000fe20000004100 */
[----:B------:R-:W-:-:S02]  /*3bf0*/  ISETP.GE.AND.EX P0, PT, R22, UR27, PT, P0 ;  /* 0x0000001b16007c0c */ /* 0x000fc4000bf06300 */
[----:B------:R-:W-:Y:S01]  /*3c00*/  ISETP.GE.AND.EX P1, PT, R16, UR27, PT, P1 ;  /* 0x0000001b10007c0c */ /* 0x000fe2000bf26310 */
[----:B------:R-:W-:-:S12]  /*3c10*/  BRA.U !UP0, `(.L_x_676) ;  /* 0x0000000108487547 */ /* 0x000fd8000b800000 */
        /* <DEDUP_REMOVED lines=18> */
.L_x_676:
[----:B------:R-:W-:Y:S01]  /*3d40*/  BSSY.RECONVERGENT B0, `(.L_x_677) ;  /* 0x0000012000007945 */ /* 0x000fe20003800200 */
[----:B------:R-:W-:Y:S01]  /*3d50*/  FFMA.FTZ R13, R8, R13, -R23 ;  /* 0x0000000d080d7223 */ /* 0x000fe20000010817 */
[----:B------:R-:W-:Y:S02]  /*3d60*/  FFMA.FTZ R24, R9, R43, -R24 ;  /* 0x0000002b09187223 */ /* 0x000fe40000010818 */
[----:B------:R-:W-:Y:S05]  /*3d70*/  @P0 BRA `(.L_x_678) ;  /* 0x0000000000380947 */ /* 0x000fea0003800000 */
[----:B------:R-:W0:Y:S01]  /*3d80*/  LDCU.64 UR6, c[0x0][0x3f8] ;  /* 0x00007f00ff0677ac */ /* 0x000e220008000a00 */
[----:B------:R-:W-:Y:S01]  /*3d90*/  MOV R23, R5 ;  /* 0x0000000500177202 */ /* 0x000fe20000000f00 */
[----:B------:R-:W1:Y:S01]  /*3da0*/  LDCU.64 UR24, c[0x0][0x380] ;  /* 0x00007000ff1877ac */ /* 0x000e620008000a00 */
[----:B0-----:R-:W-:Y:S01]  /*3db0*/  IMAD R26, R22, UR6, RZ ;  /* 0x00000006161a7c24 */ /* 0x001fe2000f8e02ff */
[----:B------:R-:W-:-:S05]  /*3dc0*/  MOV R22, R2 ;  /* 0x0000000200167202 */ /* 0x000fca0000000f00 */
[----:B------:R-:W-:-:S04]  /*3dd0*/  IMAD.WIDE.U32 R22, R21, UR6, R22 ;  /* 0x0000000615167c25 */ /* 0x000fc8000f8e0016 */
[----:B------:R-:W-:Y:S02]  /*3de0*/  IMAD R21, R21, UR7, R26 ;  /* 0x0000000715157c24 */ /* 0x000fe4000f8e021a */
[----:B------:R-:W-:Y:S01]  /*3df0*/  FMUL.FTZ R26, R13, UR23 ;  /* 0x000000170d1a7c20 */ /* 0x000fe20008410000 */
[----:B------:R-:W-:Y:S01]  /*3e00*/  FMUL.FTZ R13, R24, UR23 ;  /* 0x00000017180d7c20 */ /* 0x000fe20008410000 */
[C---:B-1----:R-:W-:Y:S02]  /*3e10*/  LEA R24, P0, R22.reuse, UR24, 0x1 ;  /* 0x0000001816187c11 */ /* 0x042fe4000f8008ff */
[----:B------:R-:W-:Y:S02]  /*3e20*/  IADD3 R21, PT, PT, R23, R21, RZ ;  /* 0x0000001517157210 */ /* 0x000fe40007ffe0ff */
[----:B------:R-:W-:Y:S02]  /*3e30*/  F2FP.F16.F32.PACK_AB R13, R13, R26 ;  /* 0x0000001a0d0d723e */ /* 0x000fe400000000ff */
[----:B------:R-:W-:-:S05]  /*3e40*/  LEA.HI.X R25, R22, UR25, R21, 0x1, P0 ;  /* 0x0000001916197c11 */ /* 0x000fca00080f0c15 */
[----:B------:R0:W-:Y:S02]  /*3e50*/  STG.E desc[UR14][R24.64], R13 ;  /* 0x0000000d18007986 */ /* 0x0001e4000c10190e */
.L_x_678:
[----:B------:R-:W-:Y:S05]  /*3e60*/  BSYNC.RECONVERGENT B0 ;  /* 0x0000000000007941 */ /* 0x000fea0003800200 */
.L_x_677:
[--C-:B0-----:R-:W-:Y:S02]  /*3e70*/  HADD2.F32 R13, -RZ, R42.reuse.H0_H0 ;  /* 0x2000002aff0d7230 */ /* 0x101fe40000004100 */
[----:B------:R-:W-:Y:S01]  /*3e80*/  HADD2.F32 R42, -RZ, R42.H1_H1 ;  /* 0x3000002aff2a7230 */ /* 0x000fe20000004100 */
[----:B------:R-:W-:Y:S06]  /*3e90*/  BRA.U !UP0, `(.L_x_679) ;  /* 0x0000000108487547 */ /* 0x000fec000b800000 */
        /* <DEDUP_REMOVED lines=18> */
.L_x_679:
        /* <DEDUP_REMOVED lines=18> */
.L_x_681:
[----:B------:R-:W-:Y:S05]  /*40e0*/  BSYNC.RECONVERGENT B0 ;  /* 0x0000000000007941 */ /* 0x000fea0003800200 */
.L_x_680:
[--C-:B0-----:R-:W-:Y:S01]  /*40f0*/  HADD2.F32 R13, -RZ, R41.reuse.H0_H0 ;  /* 0x20000029ff0d7230 */ /* 0x101fe20000004100 */
[----:B------:R-:W-:Y:S01]  /*4100*/  SHF.R.S32.HI R19, RZ, 0x1f, R51 ;  /* 0x0000001fff137819 */ /* 0x000fe20000011433 */
        /* <DEDUP_REMOVED lines=20> */
.L_x_682:
[----:B------:R-:W-:Y:S01]  /*4250*/  ISETP.GE.AND.EX P2, PT, R19, UR27, PT, P2 ;  /* 0x0000001b13007c0c */ /* 0x000fe2000bf46320 */
[----:B------:R-:W-:Y:S01]  /*4260*/  FFMA.FTZ R11, R8, R13, -R11 ;  /* 0x0000000d080b7223 */ /* 0x000fe2000001080b */
[----:B------:R-:W-:Y:S01]  /*4270*/  FFMA.FTZ R12, R9, R41, -R12 ;  /* 0x00000029090c7223 */ /* 0x000fe2000001080c */
[----:B------:R-:W-:Y:S02]  /*4280*/  BSSY.RECONVERGENT B0, `(.L_x_683) ;  /* 0x000000f000007945 */ /* 0x000fe40003800200 */
[----:B------:R-:W-:Y:S01]  /*4290*/  FMUL.FTZ R11, R11, UR23 ;  /* 0x000000170b0b7c20 */ /* 0x000fe20008410000 */
[----:B------:R-:W-:-:S07]  /*42a0*/  FMUL.FTZ R12, R12, UR23 ;  /* 0x000000170c0c7c20 */ /* 0x000fce0008410000 */
[----:B------:R-:W-:Y:S05]  /*42b0*/  @P2 BRA `(.L_x_684) ;  /* 0x00000000002c2947 */ /* 0x000fea0003800000 */
[----:B------:R-:W0:Y:S01]  /*42c0*/  LDCU.64 UR6, c[0x0][0x3f8] ;  /* 0x00007f00ff0677ac */ /* 0x000e220008000a00 */
[----:B------:R-:W-:Y:S01]  /*42d0*/  MOV R3, R5 ;  /* 0x0000000500037202 */ /* 0x000fe20000000f00 */
[----:B------:R-:W1:Y:S01]  /*42e0*/  LDCU.64 UR22, c[0x0][0x380] ;  /* 0x00007000ff1677ac */ /* 0x000e620008000a00 */
[----:B0-----:R-:W-:Y:S02]  /*42f0*/  IMAD R6, R19, UR6, RZ ;  /* 0x0000000613067c24 */ /* 0x001fe4000f8e02ff */
[----:B------:R-:W-:-:S04]  /*4300*/  IMAD.WIDE.U32 R4, R51, UR6, R2 ;  /* 0x0000000633047c25 */ /* 0x000fc8000f8e0002 */
[----:B------:R-:W-:Y:S01]  /*4310*/  IMAD R3, R51, UR7, R6 ;  /* 0x0000000733037c24 */ /* 0x000fe2000f8e0206 */
[----:B-1----:R-:W-:-:S04]  /*4320*/  LEA R2, P0, R4, UR22, 0x1 ;  /* 0x0000001604027c11 */ /* 0x002fc8000f8008ff */
[----:B------:R-:W-:Y:S02]  /*4330*/  IADD3 R3, PT, PT, R5, R3, RZ ;  /* 0x0000000305037210 */ /* 0x000fe40007ffe0ff */
[----:B------:R-:W-:Y:S02]  /*4340*/  F2FP.F16.F32.PACK_AB R5, R12, R11 ;  /* 0x0000000b0c05723e */ /* 0x000fe400000000ff */
[----:B------:R-:W-:-:S05]  /*4350*/  LEA.HI.X R3, R4, UR23, R3, 0x1, P0 ;  /* 0x0000001704037c11 */ /* 0x000fca00080f0c03 */
[----:B------:R0:W-:Y:S02]  /*4360*/  STG.E desc[UR14][R2.64], R5 ;  /* 0x0000000502007986 */ /* 0x0001e4000c10190e */
.L_x_684:
[----:B------:R-:W-:Y:S05]  /*4370*/  BSYNC.RECONVERGENT B0 ;  /* 0x0000000000007941 */ /* 0x000fea0003800200 */
.L_x_683:
[----:B------:R-:W-:Y:S02]  /*4380*/  UIADD3 UR10, UPT, UPT, UR16, UR10, URZ ;  /* 0x0000000a100a7290 */ /* 0x000fe4000fffe0ff */
[----:B------:R-:W-:Y:S02]  /*4390*/  UIADD3 UR4, UPT, UPT, UR4, 0x1, URZ ;  /* 0x0000000104047890 */ /* 0x000fe4000fffe0ff */
[----:B------:R-:W-:-:S09]  /*43a0*/  UISETP.GE.AND UP0, UPT, UR10, UR8, UPT ;  /* 0x000000080a00728c */ /* 0x000fd2000bf06270 */
[----:B------:R-:W-:Y:S05]  /*43b0*/  BRA.U !UP0, `(.L_x_685) ;  /* 0xffffffbd08a87547 */ /* 0x000fea000b83ffff */
.L_x_654:
[----:B------:R-:W1:Y:S01]  /*43c0*/  LDC R4, c[0x0][0x370] ;  /* 0x0000dc00ff047b82 */ /* 0x000e620000000800 */
[----:B------:R-:W-:Y:S01]  /*43d0*/  ISETP.NE.AND P2, PT, R53, RZ, PT ;  /* 0x000000ff3500720c */ /* 0x000fe20003f45270 */
[----:B------:R-:W-:Y:S06]  /*43e0*/  BSSY.RECONVERGENT B0, `(.L_x_686) ;  /* 0x0000011000007945 */ /* 0x000fec0003800200 */
[----:B------:R-:W2:Y:S08]  /*43f0*/  LDC R7, c[0x0][0x374] ;  /* 0x0000dd00ff077b82 */ /* 0x000eb00000000800 */
[----:B0-----:R-:W0:Y:S01]  /*4400*/  LDC.64 R2, c[0x0][0x3c8] ;  /* 0x0000f200ff027b82 */ /* 0x001e220000000a00 */
[----:B-1----:R-:W-:-:S02]  /*4410*/  IADD3 R5, PT, PT, R4, -0x1, RZ ;  /* 0xffffffff04057810 */ /* 0x002fc40007ffe0ff */
[----:B------:R-:W-:Y:S02]  /*4420*/  ISETP.NE.AND P1, PT, R4, 0x1, PT ;  /* 0x000000010400780c */ /* 0x000fe40003f25270 */
[----:B--2---:R-:W-:-:S04]  /*4430*/  IADD3 R0, PT, PT, R7, -0x1, RZ ;  /* 0xffffffff07007810 */ /* 0x004fc80007ffe0ff */
        /* <DEDUP_REMOVED lines=11> */
.L_x_687:
[----:B------:R-:W-:Y:S05]  /*44f0*/  BSYNC.RECONVERGENT B0 ;  /* 0x0000000000007941 */ /* 0x000fea0003800200 */
.L_x_686:
[----:B------:R-:W-:Y:S05]  /*4500*/  @P0 EXIT ;  /* 0x000000000000094d */ /* 0x000fea0003800000 */
[----:B------:R-:W-:Y:S05]  /*4510*/  @P2 BRA `(.L_x_688) ;  /* 0x0000000000202947 */ /* 0x000fea0003800000 */
[----:B------:R-:W-:-:S05]  /*4520*/  IMAD R0, R4, R7, RZ ;  /* 0x0000000704007224 */ /* 0x000fca00078e02ff */
[----:B------:R-:W-:-:S13]  /*4530*/  ISETP.NE.AND P0, PT, R0, -0x1, PT ;  /* 0xffffffff0000780c */ /* 0x000fda0003f05270 */
[----:B------:R-:W-:Y:S05]  /*4540*/  @!P0 BRA `(.L_x_688) ;  /* 0x0000000000148947 */ /* 0x000fea0003800000 */
.L_x_689:
[----:B0-----:R-:W2:Y:S04]  /*4550*/  LDG.E.STRONG.GPU R5, desc[UR14][R2.64] ;  /* 0x0000000e02057981 */ /* 0x001ea8000c1ef900 */
[----:B--2---:R-:W-:Y:S01]  /*4560*/  CCTL.IVALL ;  /* 0x00000000ff00798f */ /* 0x004fe20002000000 */
[----:B------:R-:W-:Y:S05]  /*4570*/  YIELD ;  /* 0x0000000000007946 */ /* 0x000fea0003800000 */
[----:B------:R-:W-:-:S13]  /*4580*/  ISETP.NE.AND P0, PT, R5, R0, PT ;  /* 0x000000000500720c */ /* 0x000fda0003f05270 */
[----:B------:R-:W-:Y:S05]  /*4590*/  @P0 BRA `(.L_x_689) ;  /* 0xfffffffc00ec0947 */ /* 0x000fea000383ffff */
.L_x_688:
[----:B------:R-:W-:Y:S05]  /*45a0*/  WARPSYNC.ALL ;  /* 0x0000000000007948 */ /* 0x000fea0003800000 */
[----:B------:R-:W1:Y:S08]  /*45b0*/  LDC.64 R6, c[0x0][0x3f8] ;  /* 0x0000fe00ff067b82 */ /* 0x000e700000000a00 */
[----:B------:R-:W-:Y:S01]  /*45c0*/  BAR.SYNC.DEFER_BLOCKING 0x0 ;  /* 0x0000000000007b1d */ /* 0x000fe20000010000 */
[----:B-1----:R-:W-:-:S04]  /*45d0*/  LEA.HI R0, P0, R7, R6, RZ, 0x1 ;  /* 0x0000000607007211 */ /* 0x002fc800078108ff */
        /* <DEDUP_REMOVED lines=71> */
.L_x_692:
        /* <DEDUP_REMOVED lines=29> */
.L_x_691:
[----:B------:R-:W-:Y:S05]  /*4c20*/  BSYNC.RECONVERGENT B0 ;  /* 0x0000000000007941 */ /* 0x000fea0003800200 */
.L_x_690:
        /* <DEDUP_REMOVED lines=10> */
.L_x_693:
[C---:B---3--:R-:W-:Y:S02]  /*4cd0*/  SHF.L.U32 R19, R53.reuse, 0x2, RZ ;  /* 0x0000000235137819 */ /* 0x048fe400000006ff */
[----:B------:R-:W-:Y:S02]  /*4ce0*/  SHF.L.U64.HI R25, R53, 0x2, R2 ;  /* 0x0000000235197819 */ /* 0x000fe40000010202 */
        /* <DEDUP_REMOVED lines=17> */
[C---:B0-----:R-:W-:Y:S02]  /*4e00*/  IADD3 R24, P0, PT, R26.reuse, UR6, RZ ;  /* 0x000000061a187c10 */ /* 0x041fe4000ff1e0ff */
[----:B-1----:R-:W-:Y:S02]  /*4e10*/  LOP3.LUT R11, R25, 0x3, RZ, 0xc0, !PT ;  /* 0x00000003190b7812 */ /* 0x002fe400078ec0ff */
[----:B--2---:R-:W-:Y:S02]  /*4e20*/  IADD3 R26, P1, PT, R26, UR8, RZ ;  /* 0x000000081a1a7c10 */ /* 0x004fe4000ff3e0ff */
        /* <DEDUP_REMOVED lines=10> */
[----:B---3--:R0:W-:Y:S04]  /*4ed0*/  STG.E.64 desc[UR14][R24.64], R20 ;  /* 0x0000001418007986 */ /* 0x0081e8000c101b0e */
        /* <DEDUP_REMOVED lines=46> */
[----:B----4-:R3:W-:Y:S07]  /*51c0*/  STG.E.64 desc[UR14][R22.64], R28 ;  /* 0x0000001c16007986 */ /* 0x0107ee000c101b0e */
[----:B------:R-:W-:Y:S05]  /*51d0*/  @P0 BRA `(.L_x_693) ;  /* 0xfffffff800bc0947 */ /* 0x000fea000383ffff */
[----:B------:R-:W-:Y:S05]  /*51e0*/  EXIT ;  /* 0x000000000000794d */ /* 0x000fea0003800000 */
.L_x_694:
        /* <DEDUP_REMOVED lines=9> */
.L_x_3420:


//--------------------- .text._Z35group_norm_nhwc_bwd_one_pass_kernelI11Fp16IOFp32WLi256ELi14ELi224EEv26Group_norm_nhwc_bwd_params --------------------------
	.section	.text._Z35group_norm_nhwc_bwd_one_pass_kernelI11Fp16IOFp32WLi256ELi14ELi224EEv26Group_norm_nhwc_bwd_params,"ax",@progbits
	.align	128
        .global         _Z35group_norm_nhwc_bwd_one_pass_kernelI11Fp16IOFp32WLi256ELi14ELi224EEv26Group_norm_nhwc_bwd_params
        .type           _Z35group_norm_nhwc_bwd_one_pass_kernelI11Fp16IOFp32WLi256ELi14ELi224EEv26Group_norm_nhwc_bwd_params,@function
        .size           _Z35group_norm_nhwc_bwd_one_pass_kernelI11Fp16IOFp32WLi256ELi14ELi224EEv26Group_norm_nhwc_bwd_params,(.L_x_3421 - _Z35group_norm_nhwc_bwd_one_pass_kernelI11Fp16IOFp32WLi256ELi14ELi224EEv26Group_norm_nhwc_bwd_params)
        .other          _Z35group_norm_nhwc_bwd_one_pass_kernelI11Fp16IOFp32WLi256ELi14ELi224EEv26Group_norm_nhwc_bwd_params,@"STO_CUDA_ENTRY STV_DEFAULT"
_Z35group_norm_nhwc_bwd_one_pass_kernelI11Fp16IOFp32WLi256ELi14ELi224EEv26Group_norm_nhwc_bwd_params:
.text._Z35group_norm_nhwc_bwd_one_pass_kernelI11Fp16IOFp32WLi256ELi14ELi224EEv26Group_norm_nhwc_bwd_params:
        /* <DEDUP_REMOVED lines=33> */
.L_x_738:
[----:B01----:R-:W0:Y:S01]  /*0210*/  LDC R10, c[0x0][0x410] ;  /* 0x00010400ff0a7b82 */ /* 0x003e220000000800 */
[----:B------:R-:W1:Y:S01]  /*0220*/  LDCU.128 UR24, c[0x0][0x400] ;  /* 0x00008000ff1877ac */ /* 0x000e620008000c00 */
[----:B------:R-:W-:Y:S02]  /*0230*/  ISETP.LE.AND P2, PT, RZ, UR11, PT ;  /* 0x0000000bff007c0c */ /* 0x000fe4000bf43270 */
[----:B------:R-:W-:Y:S02]  /*0240*/  CS2R R42, SRZ ;  /* 0x00000000002a7805 */ /* 0x000fe4000001ff00 */
[C---:B------:R-:W-:Y:S02]  /*0250*/  IADD3 R11, PT, PT, R48.reuse, 0x20, RZ ;  /* 0x00000020300b7810 */ /* 0x040fe40007ffe0ff */
[C---:B------:R-:W-:Y:S02]  /*0260*/  IADD3 R24, PT, PT, R48.reuse, 0x40, RZ ;  /* 0x0000004030187810 */ /* 0x040fe40007ffe0ff */
[----:B------:R-:W-:-:S02]  /*0270*/  IADD3 R20, PT, PT, R48, 0x80, RZ ;  /* 0x0000008030147810 */ /* 0x000fc40007ffe0ff */
[----:B------:R-:W-:Y:S02]  /*0280*/  IADD3 R18, PT, PT, R48, 0xa0, RZ ;  /* 0x000000a030127810 */ /* 0x000fe40007ffe0ff */
[----:B------:R-:W-:Y:S02]  /*0290*/  CS2R R40, SRZ ;  /* 0x0000000000287805 */ /* 0x000fe4000001ff00 */
[----:B------:R-:W-:Y:S01]  /*02a0*/  SHF.R.S32.HI R13, RZ, 0x1f, R11 ;  /* 0x0000001fff0d7819 */ /* 0x000fe2000001140b */
[----:B--2---:R-:W2:Y:S01]  /*02b0*/  LDCU.64 UR6, c[0x0][0x3b8] ;  /* 0x00007700ff0677ac */ /* 0x004ea20008000a00 */
[----:B------:R-:W-:Y:S02]  /*02c0*/  SHF.R.S32.HI R25, RZ, 0x1f, R24 ;  /* 0x0000001fff197819 */ /* 0x000fe40000011418 */
[----:B------:R-:W-:Y:S02]  /*02d0*/  SHF.R.S32.HI R21, RZ, 0x1f, R20 ;  /* 0x0000001fff157819 */ /* 0x000fe40000011414 */
[----:B------:R-:W-:-:S02]  /*02e0*/  SHF.R.S32.HI R19, RZ, 0x1f, R18 ;  /* 0x0000001fff137819 */ /* 0x000fc40000011412 */
[----:B-1----:R-:W-:Y:S02]  /*02f0*/  ISETP.GE.U32.AND P0, PT, R11, UR24, PT ;  /* 0x000000180b007c0c */ /* 0x002fe4000bf06070 */
[----:B0-----:R-:W-:Y:S02]  /*0300*/  IABS R7, R10 ;  /* 0x0000000a00077213 */ /* 0x001fe40000000000 */
[----:B------:R-:W-:Y:S02]  /*0310*/  ISETP.GE.AND.EX P0, PT, R13, UR25, PT, P0 ;  /* 0x000000190d007c0c */ /* 0x000fe4000bf06300 */
[----:B------:R-:W0:Y:S11]  /*0320*/  I2F.RP R6, R7 ;  /* 0x0000000700067306 */ /* 0x000e360000209400 */
[----:B------:R-:W1:Y:S01]  /*0330*/  @!P0 LDC.64 R26, c[0x0][0x3a0] ;  /* 0x0000e800ff1a8b82 */ /* 0x000e620000000a00 */
[----:B0-----:R-:W0:Y:S07]  /*0340*/  MUFU.RCP R6, R6 ;  /* 0x0000000600067308 */ /* 0x001e2e0000001000 */
[----:B------:R-:W3:Y:S01]  /*0350*/  @!P0 LDC.64 R16, c[0x0][0x398] ;  /* 0x0000e600ff108b82 */ /* 0x000ee20000000a00 */
[----:B0-----:R-:W-:-:S04]  /*0360*/  IADD3 R4, PT, PT, R6, 0xffffffe, RZ ;  /* 0x0ffffffe06047810 */ /* 0x001fc80007ffe0ff */
[----:B------:R0:W4:Y:S02]  /*0370*/  F2I.FTZ.U32.TRUNC.NTZ R5, R4 ;  /* 0x0000000400057305 */ /* 0x000124000021f000 */
[----:B0-----:R-:W-:Y:S01]  /*0380*/  HFMA2 R4, -RZ, RZ, 0, 0 ;  /* 0x00000000ff047431 */ /* 0x001fe200000001ff */
[----:B----4-:R-:W-:-:S05]  /*0390*/  IADD3 R8, PT, PT, RZ, -R5, RZ ;  /* 0x80000005ff087210 */ /* 0x010fca0007ffe0ff */
[----:B------:R-:W-:Y:S01]  /*03a0*/  IMAD R9, R8, R7, RZ ;  /* 0x0000000708097224 */ /* 0x000fe200078e02ff */
[----:B------:R-:W-:-:S03]  /*03b0*/  IABS R8, UR11 ;  /* 0x0000000b00087c13 */ /* 0x000fc60008000000 */
[----:B------:R-:W-:Y:S01]  /*03c0*/  IMAD.HI.U32 R5, R5, R9, R4 ;  /* 0x0000000905057227 */ /* 0x000fe200078e0004 */
[----:B------:R-:W-:-:S05]  /*03d0*/  LOP3.LUT R9, RZ, R10, RZ, 0x33, !PT ;  /* 0x0000000aff097212 */ /* 0x000fca00078e33ff */
[----:B------:R-:W-:-:S05]  /*03e0*/  IMAD.HI.U32 R5, R5, R8, RZ ;  /* 0x0000000805057227 */ /* 0x000fca00078e00ff */
[----:B------:R-:W-:-:S05]  /*03f0*/  IADD3 R6, PT, PT, -R5, RZ, RZ ;  /* 0x000000ff05067210 */ /* 0x000fca0007ffe1ff */
[C---:B------:R-:W-:Y:S01]  /*0400*/  IMAD R4, R7.reuse, R6, R8 ;  /* 0x0000000607047224 */ /* 0x040fe200078e0208 */
[----:B------:R-:W-:Y:S02]  /*0410*/  LOP3.LUT R6, R0, 0xffff, RZ, 0xc0, !PT ;  /* 0x0000ffff00067812 */ /* 0x000fe400078ec0ff */
[----:B------:R-:W-:Y:S02]  /*0420*/  LOP3.LUT R8, R10, UR11, RZ, 0x3c, !PT ;  /* 0x0000000b0a087c12 */ /* 0x000fe4000f8e3cff */
[----:B------:R-:W-:Y:S01]  /*0430*/  ISETP.GT.U32.AND P4, PT, R7, R4, PT ;  /* 0x000000040700720c */ /* 0x000fe20003f84070 */
[----:B------:R-:W-:Y:S01]  /*0440*/  IMAD R6, R6, 0x2493, RZ ;  /* 0x0000249306067824 */ /* 0x000fe200078e02ff */
[----:B------:R-:W-:-:S04]  /*0450*/  ISETP.GE.AND P3, PT, R8, RZ, PT ;  /* 0x000000ff0800720c */ /* 0x000fc80003f66270 */
[----:B------:R-:W-:-:S04]  /*0460*/  SHF.R.U32.HI R6, RZ, 0x10, R6 ;  /* 0x00000010ff067819 */ /* 0x000fc80000011606 */
[----:B------:R-:W-:-:S03]  /*0470*/  PRMT R6, R6, 0x9910, RZ ;  /* 0x0000991006067816 */ /* 0x000fc600000000ff */
[-C--:B------:R-:W-:Y:S02]  /*0480*/  @!P4 IADD3 R4, PT, PT, R4, -R7.reuse, RZ ;  /* 0x800000070404c210 */ /* 0x080fe40007ffe0ff */
[----:B------:R-:W-:Y:S02]  /*0490*/  LEA R6, R6, -R6, 0x3 ;  /* 0x8000000606067211 */ /* 0x000fe400078e18ff */
[CC--:B------:R-:W-:Y:S02]  /*04a0*/  ISETP.GE.U32.AND P1, PT, R4.reuse, R7.reuse, PT ;  /* 0x000000070400720c */ /* 0x0c0fe40003f26070 */
[----:B------:R-:W-:Y:S02]  /*04b0*/  ISETP.GT.U32.AND P5, PT, R7, R4, PT ;  /* 0x000000040700720c */ /* 0x000fe40003fa4070 */
[----:B------:R-:W-:Y:S02]  /*04c0*/  IADD3 R7, PT, PT, R4, -R7, RZ ;  /* 0x8000000704077210 */ /* 0x000fe40007ffe0ff */
[----:B------:R-:W-:-:S02]  /*04d0*/  IADD3 R6, PT, PT, RZ, -R6, RZ ;  /* 0x80000006ff067210 */ /* 0x000fc40007ffe0ff */
[----:B------:R-:W-:Y:S02]  /*04e0*/  SEL R4, R7, R4, !P5 ;  /* 0x0000000407047207 */ /* 0x000fe40006800000 */
[----:B------:R-:W-:Y:S02]  /*04f0*/  @!P4 IADD3 R5, PT, PT, R5, 0x1, RZ ;  /* 0x000000010505c810 */ /* 0x000fe40007ffe0ff */
[----:B------:R-:W-:Y:S02]  /*0500*/  PRMT R7, R6, 0x7710, RZ ;  /* 0x0000771006077816 */ /* 0x000fe400000000ff */
[----:B------:R-:W-:Y:S02]  /*0510*/  ISETP.NE.AND P4, PT, R10, RZ, PT ;  /* 0x000000ff0a00720c */ /* 0x000fe40003f85270 */
[----:B------:R-:W-:Y:S02]  /*0520*/  @!P2 IADD3 R4, PT, PT, -R4, RZ, RZ ;  /* 0x000000ff0404a210 */ /* 0x000fe40007ffe1ff */
[----:B------:R-:W-:-:S02]  /*0530*/  @P1 IADD3 R5, PT, PT, R5, 0x1, RZ ;  /* 0x0000000105051810 */ /* 0x000fc40007ffe0ff */
[----:B------:R-:W-:Y:S02]  /*0540*/  IADD3 R7, PT, PT, R7, R0, RZ ;  /* 0x0000000007077210 */ /* 0x000fe40007ffe0ff */
[----:B------:R-:W-:Y:S02]  /*0550*/  SEL R49, R9, R4, !P4 ;  /* 0x0000000409317207 */ /* 0x000fe40006000000 */
[----:B------:R-:W-:Y:S02]  /*0560*/  @!P3 IADD3 R5, PT, PT, -R5, RZ, RZ ;  /* 0x000000ff0505b210 */ /* 0x000fe40007ffe1ff */
[----:B------:R-:W-:Y:S01]  /*0570*/  SHF.L.U32 R23, R7, 0x1, RZ ;  /* 0x0000000107177819 */ /* 0x000fe200000006ff */
[----:B------:R-:W-:Y:S01]  /*0580*/  IMAD R8, R49, 0xe, RZ ;  /* 0x0000000e31087824 */ /* 0x000fe200078e02ff */
[----:B------:R-:W-:Y:S01]  /*0590*/  ISETP.GE.U32.AND P1, PT, R24, UR24, PT ;  /* 0x0000001818007c0c */ /* 0x000fe2000bf26070 */
[----:B------:R-:W0:Y:S01]  /*05a0*/  @!P0 LDC.64 R6, c[0x0][0x3f8] ;  /* 0x0000fe00ff068b82 */ /* 0x000e220000000a00 */
[----:B------:R-:W-:-:S02]  /*05b0*/  SEL R5, R9, R5, !P4 ;  /* 0x0000000509057207 */ /* 0x000fc40006000000 */
[----:B------:R-:W-:Y:S02]  /*05c0*/  LOP3.LUT R23, R23, 0xffff, RZ, 0xc0, !PT ;  /* 0x0000ffff17177812 */ /* 0x000fe400078ec0ff */
[----:B------:R-:W-:Y:S02]  /*05d0*/  ISETP.GE.AND.EX P1, PT, R25, UR25, PT, P1 ;  /* 0x0000001919007c0c */ /* 0x000fe4000bf26310 */
[----:B------:R-:W-:Y:S02]  /*05e0*/  SHF.R.S32.HI R4, RZ, 0x1f, R5 ;  /* 0x0000001fff047819 */ /* 0x000fe40000011405 */
[----:B------:R-:W-:Y:S02]  /*05f0*/  IADD3 R52, P2, PT, R23, R8, RZ ;  /* 0x0000000817347210 */ /* 0x000fe40007f5e0ff */
[----:B------:R-:W-:Y:S01]  /*0600*/  ISETP.GE.U32.AND P3, PT, R20, UR24, PT ;  /* 0x0000001814007c0c */ /* 0x000fe2000bf66070 */
[----:B------:R-:W-:Y:S01]  /*0610*/  IMAD R4, R4, UR26, RZ ;  /* 0x0000001a04047c24 */ /* 0x000fe2000f8e02ff */
[----:B------:R-:W-:-:S02]  /*0620*/  LEA.HI.X.SX32 R53, R8, RZ, 0x1, P2 ;  /* 0x000000ff08357211 */ /* 0x000fc400010f0eff */
[----:B------:R-:W-:Y:S01]  /*0630*/  ISETP.GE.AND.EX P3, PT, R21, UR25, PT, P3 ;  /* 0x0000001915007c0c */ /* 0x000fe2000bf66330 */
[C---:B------:R-:W-:Y:S01]  /*0640*/  IMAD R51, R5.reuse, UR27, R4 ;  /* 0x0000001b05337c24 */ /* 0x040fe2000f8e0204 */
[----:B------:R-:W-:Y:S01]  /*0650*/  ISETP.GE.U32.AND P2, PT, R18, UR24, PT ;  /* 0x0000001812007c0c */ /* 0x000fe2000bf46070 */
[----:B------:R-:W-:Y:S01]  /*0660*/  IMAD.WIDE.U32 R52, R5, UR26, R52 ;  /* 0x0000001a05347c25 */ /* 0x000fe2000f8e0034 */
[----:B------:R-:W4:Y:S02]  /*0670*/  @!P1 LDC.64 R14, c[0x0][0x3a0] ;  /* 0x0000e800ff0e9b82 */ /* 0x000f240000000a00 */
[----:B------:R-:W-:Y:S02]  /*0680*/  ISETP.GE.AND.EX P2, PT, R19, UR25, PT, P2 ;  /* 0x0000001913007c0c */ /* 0x000fe4000bf46320 */
[----:B------:R-:W-:Y:S01]  /*0690*/  IADD3 R51, PT, PT, R53, R51, RZ ;  /* 0x0000003335337210 */ /* 0x000fe20007ffe0ff */
[----:B0-----:R-:W-:Y:S01]  /*06a0*/  @!P0 IMAD R8, R13, R6, RZ ;  /* 0x000000060d088224 */ /* 0x001fe200078e02ff */
[----:B------:R-:W-:-:S02]  /*06b0*/  @!P0 MOV R50, R52 ;  /* 0x0000003400328202 */ /* 0x000fc40000000f00 */
[----:B------:R-:W0:Y:S01]  /*06c0*/  @!P1 LDC.64 R4, c[0x0][0x3f8] ;  /* 0x0000fe00ff049b82 */ /* 0x000e220000000a00 */
[C---:B------:R-:W-:Y:S02]  /*06d0*/  @!P0 IMAD R9, R11.reuse, R7, R8 ;  /* 0x000000070b098224 */ /* 0x040fe400078e0208 */
[----:B------:R-:W-:-:S05]  /*06e0*/  @!P0 IMAD.WIDE.U32 R6, R11, R6, R50 ;  /* 0x000000060b068225 */ /* 0x000fca00078e0032 */
[----:B------:R-:W-:Y:S01]  /*06f0*/  @!P0 IADD3 R9, PT, PT, R7, R9, RZ ;  /* 0x0000000907098210 */ /* 0x000fe20007ffe0ff */
[----:B------:R-:W2:Y:S01]  /*0700*/  @!P1 LDC.64 R10, c[0x0][0x398] ;  /* 0x0000e600ff0a9b82 */ /* 0x000ea20000000a00 */
[C---:B------:R-:W-:Y:S02]  /*0710*/  @!P0 SHF.L.U32 R7, R6.reuse, 0x1, RZ ;  /* 0x0000000106078819 */ /* 0x040fe400000006ff */
[----:B------:R-:W-:Y:S02]  /*0720*/  @!P0 SHF.L.U64.HI R8, R6, 0x1, R9 ;  /* 0x0000000106088819 */ /* 0x000fe40000010209 */
[C---:B-1----:R-:W-:Y:S02]  /*0730*/  @!P0 IADD3 R26, P4, PT, R7.reuse, R26, RZ ;  /* 0x0000001a071a8210 */ /* 0x042fe40007f9e0ff */
[----:B---3--:R-:W-:Y:S01]  /*0740*/  @!P0 IADD3 R16, P5, PT, R7, R16, RZ ;  /* 0x0000001007108210 */ /* 0x008fe20007fbe0ff */
[----:B------:R-:W1:Y:S01]  /*0750*/  @!P3 LDC.64 R12, c[0x0][0x3f8] ;  /* 0x0000fe00ff0cbb82 */ /* 0x000e620000000a00 */
[----:B------:R-:W-:-:S02]  /*0760*/  @!P1 MOV R7, R51 ;  /* 0x0000003300079202 */ /* 0x000fc40000000f00 */
[C---:B------:R-:W-:Y:S01]  /*0770*/  @!P0 IADD3.X R27, PT, PT, R8.reuse, R27, RZ, P4, !PT ;  /* 0x0000001b081b8210 */ /* 0x040fe200027fe4ff */
[----:B0-----:R-:W-:Y:S01]  /*0780*/  @!P1 IMAD R6, R25, R4, RZ ;  /* 0x0000000419069224 */ /* 0x001fe200078e02ff */
[----:B------:R-:W-:-:S03]  /*0790*/  @!P0 IADD3.X R17, PT, PT, R8, R17, RZ, P5, !PT ;  /* 0x0000001108118210 */ /* 0x000fc60002ffe4ff */
[----:B------:R-:W5:Y:S01]  /*07a0*/  @!P0 LDG.E R43, desc[UR14][R26.64] ;  /* 0x0000000e1a2b8981 */ /* 0x000f62000c1e1900 */
[----:B------:R-:W0:Y:S01]  /*07b0*/  @!P2 LDC.64 R8, c[0x0][0x3f8] ;  /* 0x0000fe00ff08ab82 */ /* 0x000e220000000a00 */
[C---:B------:R-:W-:Y:S01]  /*07c0*/  @!P1 IMAD R5, R24.reuse, R5, R6 ;  /* 0x0000000518059224 */ /* 0x040fe200078e0206 */
[----:B------:R-:W-:Y:S01]  /*07d0*/  @!P1 MOV R6, R52 ;  /* 0x0000003400069202 */ /* 0x000fe20000000f00 */
[----:B------:R3:W5:Y:S04]  /*07e0*/  @!P0 LDG.E R42, desc[UR14][R16.64] ;  /* 0x0000000e102a8981 */ /* 0x000768000c1e1900 */
[----:B------:R-:W-:Y:S02]  /*07f0*/  @!P1 IMAD.WIDE.U32 R24, R24, R4, R6 ;  /* 0x0000000418189225 */ /* 0x000fe400078e0006 */
[----:B------:R-:W0:Y:S03]  /*0800*/  @!P3 LDC.64 R6, c[0x0][0x3a0] ;  /* 0x0000e800ff06bb82 */ /* 0x000e260000000a00 */
[----:B------:R-:W-:-:S02]  /*0810*/  @!P1 IADD3 R29, PT, PT, R25, R5, RZ ;  /* 0x00000005191d9210 */ /* 0x000fc40007ffe0ff */
[----:B------:R-:W-:-:S03]  /*0820*/  @!P1 SHF.L.U32 R25, R24, 0x1, RZ ;  /* 0x0000000118199819 */ /* 0x000fc600000006ff */
[----:B------:R-:W0:Y:S01]  /*0830*/  @!P3 LDC.64 R4, c[0x0][0x398] ;  /* 0x0000e600ff04bb82 */ /* 0x000e220000000a00 */
[----:B------:R-:W-:Y:S02]  /*0840*/  @!P1 SHF.L.U64.HI R24, R24, 0x1, R29 ;  /* 0x0000000118189819 */ /* 0x000fe4000001021d */
[C---:B----4-:R-:W-:Y:S02]  /*0850*/  @!P1 IADD3 R14, P4, PT, R25.reuse, R14, RZ ;  /* 0x0000000e190e9210 */ /* 0x050fe40007f9e0ff */
[----:B--2---:R-:W-:Y:S01]  /*0860*/  @!P1 IADD3 R10, P0, PT, R25, R10, RZ ;  /* 0x0000000a190a9210 */ /* 0x004fe20007f1e0ff */
[----:B-1----:R-:W-:Y:S01]  /*0870*/  @!P3 IMAD R21, R21, R12, RZ ;  /* 0x0000000c1515b224 */ /* 0x002fe200078e02ff */
[----:B---3--:R-:W-:Y:S02]  /*0880*/  @!P3 MOV R16, R52 ;  /* 0x000000340010b202 */ /* 0x008fe40000000f00 */
[----:B------:R-:W-:Y:S01]  /*0890*/  IADD3 R33, PT, PT, R48, 0xc0, RZ ;  /* 0x000000c030217810 */ /* 0x000fe20007ffe0ff */
[----:B------:R-:W-:Y:S01]  /*08a0*/  UIMAD.WIDE UR6, UR11, 0x8, UR6 ;  /* 0x000000080b0678a5 */ /* 0x000fe2000f8e0206 */
[----:B------:R-:W-:Y:S01]  /*08b0*/  @!P3 MOV R17, R51 ;  /* 0x000000330011b202 */ /* 0x000fe20000000f00 */
[----:B------:R-:W1:Y:S01]  /*08c0*/  @!P2 LDC.64 R26, c[0x0][0x398] ;  /* 0x0000e600ff1aab82 */ /* 0x000e620000000a00 */
[----:B------:R-:W-:-:S02]  /*08d0*/  @!P1 IADD3.X R15, PT, PT, R24, R15, RZ, P4, !PT ;  /* 0x0000000f180f9210 */ /* 0x000fc400027fe4ff */
[----:B------:R-:W-:Y:S01]  /*08e0*/  @!P1 IADD3.X R11, PT, PT, R24, R11, RZ, P0, !PT ;  /* 0x0000000b180b9210 */ /* 0x000fe200007fe4ff */
[C---:B------:R-:W-:Y:S02]  /*08f0*/  @!P3 IMAD R21, R20.reuse, R13, R21 ;  /* 0x0000000d1415b224 */ /* 0x040fe400078e0215 */
[----:B------:R-:W-:Y:S01]  /*0900*/  @!P3 IMAD.WIDE.U32 R12, R20, R12, R16 ;  /* 0x0000000c140cb225 */ /* 0x000fe200078e0010 */
[----:B------:R-:W5:Y:S01]  /*0910*/  @!P1 LDG.E R41, desc[UR14][R14.64] ;  /* 0x0000000e0e299981 */ /* 0x000f62000c1e1900 */
[----:B------:R-:W-:-:S03]  /*0920*/  SHF.R.S32.HI R39, RZ, 0x1f, R33 ;  /* 0x0000001fff277819 */ /* 0x000fc60000011421 */
[----:B------:R2:W5:Y:S01]  /*0930*/  @!P1 LDG.E R40, desc[UR14][R10.64] ;  /* 0x0000000e0a289981 */ /* 0x000562000c1e1900 */
[----:B------:R-:W-:Y:S02]  /*0940*/  ISETP.GE.U32.AND P1, PT, R33, UR24, PT ;  /* 0x0000001821007c0c */ /* 0x000fe4000bf26070 */
[----:B------:R-:W-:Y:S02]  /*0950*/  @!P3 IADD3 R21, PT, PT, R13, R21, RZ ;  /* 0x000000150d15b210 */ /* 0x000fe40007ffe0ff */
[C---:B------:R-:W-:Y:S02]  /*0960*/  @!P3 SHF.L.U32 R13, R12.reuse, 0x1, RZ ;  /* 0x000000010c0db819 */ /* 0x040fe400000006ff */
[----:B------:R-:W-:Y:S01]  /*0970*/  ISETP.GE.AND.EX P1, PT, R39, UR25, PT, P1 ;  /* 0x0000001927007c0c */ /* 0x000fe2000bf26310 */
[----:B0-----:R-:W-:Y:S01]  /*0980*/  @!P2 IMAD R19, R19, R8, RZ ;  /* 0x000000081313a224 */ /* 0x001fe200078e02ff */
[----:B------:R-:W-:Y:S02]  /*0990*/  @!P3 SHF.L.U64.HI R12, R12, 0x1, R21 ;  /* 0x000000010c0cb819 */ /* 0x000fe40000010215 */
[----:B------:R-:W-:-:S02]  /*09a0*/  @!P3 IADD3 R6, P0, PT, R13, R6, RZ ;  /* 0x000000060d06b210 */ /* 0x000fc40007f1e0ff */
[----:B--2---:R-:W-:Y:S02]  /*09b0*/  @!P2 MOV R10, R52 ;  /* 0x00000034000aa202 */ /* 0x004fe40000000f00 */
[----:B------:R-:W-:Y:S02]  /*09c0*/  @!P2 MOV R11, R51 ;  /* 0x00000033000ba202 */ /* 0x000fe40000000f00 */
[----:B------:R-:W-:Y:S02]  /*09d0*/  IADD3 R29, PT, PT, R48, 0x60, RZ ;  /* 0x00000060301d7810 */ /* 0x000fe40007ffe0ff */
[----:B------:R-:W-:Y:S01]  /*09e0*/  @!P3 IADD3 R4, P6, PT, R13, R4, RZ ;  /* 0x000000040d04b210 */ /* 0x000fe20007fde0ff */
[----:B------:R-:W-:Y:S01]  /*09f0*/  @!P2 IMAD R13, R18, R9, R19 ;  /* 0x00000009120da224 */ /* 0x000fe200078e0213 */
[----:B------:R-:W-:Y:S01]  /*0a00*/  @!P3 IADD3.X R7, PT, PT, R12, R7, RZ, P0, !PT ;  /* 0x000000070c07b210 */ /* 0x000fe200007fe4ff */
[----:B------:R-:W-:Y:S01]  /*0a10*/  @!P2 IMAD.WIDE.U32 R8, R18, R8, R10 ;  /* 0x000000081208a225 */ /* 0x000fe200078e000a */
[----:B------:R-:W-:Y:S01]  /*0a20*/  ISETP.GE.U32.AND P0, PT, R29, UR24, PT ;  /* 0x000000181d007c0c */ /* 0x000fe2000bf06070 */
[----:B------:R-:W0:Y:S01]  /*0a30*/  @!P1 LDC.64 R16, c[0x0][0x3f8] ;  /* 0x0000fe00ff109b82 */ /* 0x000e220000000a00 */
[----:B------:R-:W-:Y:S01]  /*0a40*/  SHF.R.S32.HI R31, RZ, 0x1f, R29 ;  /* 0x0000001fff1f7819 */ /* 0x000fe2000001141d */
[----:B------:R-:W-:-:S03]  /*0a50*/  IMAD R10, R49, 0xe, RZ ;  /* 0x0000000e310a7824 */ /* 0x000fc600078e02ff */
[----:B------:R-:W-:Y:S02]  /*0a60*/  ISETP.GE.AND.EX P0, PT, R31, UR25, PT, P0 ;  /* 0x000000191f007c0c */ /* 0x000fe4000bf06300 */
[----:B------:R-:W-:Y:S01]  /*0a70*/  IADD3 R23, PT, PT, R23, R10, RZ ;  /* 0x0000000a17177210 */ /* 0x000fe20007ffe0ff */
[----:B------:R-:W2:Y:S01]  /*0a80*/  @!P2 LDC.64 R18, c[0x0][0x3a0] ;  /* 0x0000e800ff12ab82 */ /* 0x000ea20000000a00 */
[----:B------:R-:W-:Y:S02]  /*0a90*/  MOV R10, UR6 ;  /* 0x00000006000a7c02 */ /* 0x000fe40008000f00 */
[----:B------:R-:W-:Y:S02]  /*0aa0*/  MOV R11, UR7 ;  /* 0x00000007000b7c02 */ /* 0x000fe40008000f00 */
[----:B------:R-:W-:-:S04]  /*0ab0*/  @!P2 IADD3 R13, PT, PT, R9, R13, RZ ;  /* 0x0000000d090da210 */ /* 0x000fc80007ffe0ff */
[----:B------:R-:W3:Y:S01]  /*0ac0*/  LDG.E.64 R10, desc[UR14][R10.64] ;  /* 0x0000000e0a0a7981 */ /* 0x000ee2000c1e1b00 */
[----:B------:R-:W4:Y:S01]  /*0ad0*/  @!P0 LDC.64 R14, c[0x0][0x3f8] ;  /* 0x0000fe00ff0e8b82 */ /* 0x000f220000000a00 */
[----:B------:R-:W-:Y:S02]  /*0ae0*/  @!P3 IADD3.X R5, PT, PT, R12, R5, RZ, P6, !PT ;  /* 0x000000050c05b210 */ /* 0x000fe400037fe4ff */
[----:B------:R-:W-:Y:S02]  /*0af0*/  CS2R R36, SRZ ;  /* 0x0000000000247805 */ /* 0x000fe4000001ff00 */
[----:B------:R-:W-:Y:S02]  /*0b00*/  @!P2 SHF.L.U64.HI R20, R8, 0x1, R13 ;  /* 0x000000010814a819 */ /* 0x000fe4000001020d */
[----:B------:R-:W-:Y:S01]  /*0b10*/  ISETP.GE.U32.AND P5, PT, R48, UR24, PT ;  /* 0x0000001830007c0c */ /* 0x000fe2000bfa6070 */
[----:B------:R-:W4:Y:S03]  /*0b20*/  @!P1 LDC.64 R12, c[0x0][0x3a0] ;  /* 0x0000e800ff0c9b82 */ /* 0x000f260000000a00 */
[----:B------:R-:W-:Y:S01]  /*0b30*/  ISETP.GE.AND.EX P5, PT, R3, UR25, PT, P5 ;  /* 0x0000001903007c0c */ /* 0x000fe2000bfa6350 */
[----:B------:R1:W5:Y:S01]  /*0b40*/  @!P3 LDG.E R36, desc[UR14][R4.64] ;  /* 0x0000000e0424b981 */ /* 0x000362000c1e1900 */
[----:B------:R-:W-:Y:S01]  /*0b50*/  @!P2 SHF.L.U32 R9, R8, 0x1, RZ ;  /* 0x000000010809a819 */ /* 0x000fe200000006ff */
[----:B0-----:R-:W-:Y:S01]  /*0b60*/  @!P1 IMAD R22, R39, R16, RZ ;  /* 0x0000001027169224 */ /* 0x001fe200078e02ff */
[----:B------:R-:W-:Y:S01]  /*0b70*/  IADD3 R25, PT, PT, R48, 0xe0, RZ ;  /* 0x000000e030197810 */ /* 0x000fe20007ffe0ff */
[----:B------:R0:W5:Y:S01]  /*0b80*/  @!P3 LDG.E R37, desc[UR14][R6.64] ;  /* 0x0000000e0625b981 */ /* 0x000162000c1e1900 */
[----:B--2---:R-:W-:Y:S01]  /*0b90*/  @!P2 IADD3 R18, P6, PT, R9, R18, RZ ;  /* 0x000000120912a210 */ /* 0x004fe20007fde0ff */
[----:B------:R-:W-:Y:S01]  /*0ba0*/  @!P1 IMAD R39, R33, R17, R22 ;  /* 0x0000001121279224 */ /* 0x000fe200078e0216 */
[----:B-1----:R-:W-:-:S02]  /*0bb0*/  @!P1 MOV R4, R52 ;  /* 0x0000003400049202 */ /* 0x002fc40000000f00 */
[----:B------:R-:W-:Y:S02]  /*0bc0*/  @!P1 MOV R5, R51 ;  /* 0x0000003300059202 */ /* 0x000fe40000000f00 */
[----:B------:R-:W-:Y:S02]  /*0bd0*/  @!P2 IADD3 R26, P3, PT, R9, R26, RZ ;  /* 0x0000001a091aa210 */ /* 0x000fe40007f7e0ff */
[----:B------:R-:W-:Y:S02]  /*0be0*/  CS2R R34, SRZ ;  /* 0x0000000000227805 */ /* 0x000fe4000001ff00 */
[----:B------:R-:W-:Y:S01]  /*0bf0*/  ISETP.GE.U32.AND P4, PT, R25, UR24, PT ;  /* 0x0000001819007c0c */ /* 0x000fe2000bf86070 */
[----:B------:R-:W1:Y:S01]  /*0c00*/  @!P1 LDC.64 R8, c[0x0][0x398] ;  /* 0x0000e600ff089b82 */ /* 0x000e620000000a00 */
[----:B------:R-:W-:Y:S01]  /*0c10*/  SHF.R.S32.HI R21, RZ, 0x1f, R25 ;  /* 0x0000001fff157819 */ /* 0x000fe20000011419 */
[----:B------:R-:W-:Y:S01]  /*0c20*/  @!P1 IMAD.WIDE.U32 R16, R33, R16, R4 ;  /* 0x0000001021109225 */ /* 0x000fe200078e0004 */
[----:B------:R-:W-:-:S02]  /*0c30*/  @!P2 IADD3.X R19, PT, PT, R20, R19, RZ, P6, !PT ;  /* 0x000000131413a210 */ /* 0x000fc400037fe4ff */
[----:B------:R-:W-:Y:S02]  /*0c40*/  ISETP.GE.AND.EX P4, PT, R21, UR25, PT, P4 ;  /* 0x0000001915007c0c */ /* 0x000fe4000bf86340 */
[----:B------:R-:W-:Y:S01]  /*0c50*/  @!P1 IADD3 R17, PT, PT, R17, R39, RZ ;  /* 0x0000002711119210 */ /* 0x000fe20007ffe0ff */
[----:B0-----:R-:W0:Y:S01]  /*0c60*/  @!P0 LDC.64 R6, c[0x0][0x3a0] ;  /* 0x0000e800ff068b82 */ /* 0x001e220000000a00 */
[----:B------:R-:W-:Y:S01]  /*0c70*/  @!P2 IADD3.X R27, PT, PT, R20, R27, RZ, P3, !PT ;  /* 0x0000001b141ba210 */ /* 0x000fe20001ffe4ff */
[----:B----4-:R-:W-:Y:S01]  /*0c80*/  @!P0 IMAD R22, R31, R14, RZ ;  /* 0x0000000e1f168224 */ /* 0x010fe200078e02ff */
[C---:B------:R-:W-:Y:S01]  /*0c90*/  @!P1 SHF.L.U32 R31, R16.reuse, 0x1, RZ ;  /* 0x00000001101f9819 */ /* 0x040fe200000006ff */
[----:B------:R2:W5:Y:S04]  /*0ca0*/  @!P2 LDG.E R35, desc[UR14][R18.64] ;  /* 0x0000000e1223a981 */ /* 0x000568000c1e1900 */
[----:B------:R-:W4:Y:S01]  /*0cb0*/  @!P5 LDC.64 R4, c[0x0][0x3f8] ;  /* 0x0000fe00ff04db82 */ /* 0x000f220000000a00 */
[----:B------:R-:W-:Y:S01]  /*0cc0*/  @!P1 SHF.L.U64.HI R20, R16, 0x1, R17 ;  /* 0x0000000110149819 */ /* 0x000fe20000010211 */
[----:B------:R0:W5:Y:S01]  /*0cd0*/  @!P2 LDG.E R34, desc[UR14][R26.64] ;  /* 0x0000000e1a22a981 */ /* 0x000162000c1e1900 */
[----:B------:R-:W-:-:S02]  /*0ce0*/  @!P0 MOV R16, R52 ;  /* 0x0000003400108202 */ /* 0x000fc40000000f00 */
[----:B------:R-:W-:Y:S02]  /*0cf0*/  @!P0 MOV R17, R51 ;  /* 0x0000003300118202 */ /* 0x000fe40000000f00 */
[----:B--2---:R-:W-:Y:S01]  /*0d00*/  @!P1 IADD3 R18, P2, PT, R31, R12, RZ ;  /* 0x0000000c1f129210 */ /* 0x004fe20007f5e0ff */
[C---:B------:R-:W-:Y:S02]  /*0d10*/  @!P0 IMAD R39, R29.reuse, R15, R22 ;  /* 0x0000000f1d278224 */ /* 0x040fe400078e0216 */
[----:B------:R-:W-:Y:S01]  /*0d20*/  @!P0 IMAD.WIDE.U32 R14, R29, R14, R16 ;  /* 0x0000000e1d0e8225 */ /* 0x000fe200078e0010 */
[----:B------:R-:W-:Y:S01]  /*0d30*/  @!P1 IADD3.X R19, PT, PT, R20, R13, RZ, P2, !PT ;  /* 0x0000000d14139210 */ /* 0x000fe200017fe4ff */
[----:B------:R-:W2:Y:S01]  /*0d40*/  @!P0 LDC.64 R16, c[0x0][0x398] ;  /* 0x0000e600ff108b82 */ /* 0x000ea20000000a00 */
[----:B------:R-:W-:-:S07]  /*0d50*/  CS2R R32, SRZ ;  /* 0x0000000000207805 */ /* 0x000fce000001ff00 */
[----:B------:R-:W2:Y:S01]  /*0d60*/  @!P4 LDC.64 R12, c[0x0][0x3f8] ;  /* 0x0000fe00ff0ccb82 */ /* 0x000ea20000000a00 */
[----:B-1----:R-:W-:Y:S01]  /*0d70*/  @!P1 IADD3 R28, P2, PT, R31, R8, RZ ;  /* 0x000000081f1c9210 */ /* 0x002fe20007f5e0ff */
[----:B------:R1:W5:Y:S01]  /*0d80*/  @!P1 LDG.E R33, desc[UR14][R18.64] ;  /* 0x0000000e12219981 */ /* 0x000362000c1e1900 */
[----:B------:R-:W-:Y:S02]  /*0d90*/  @!P0 IADD3 R15, PT, PT, R15, R39, RZ ;  /* 0x000000270f0f8210 */ /* 0x000fe40007ffe0ff */
[----:B------:R-:W-:Y:S01]  /*0da0*/  @!P0 SHF.L.U32 R31, R14, 0x1, RZ ;  /* 0x000000010e1f8819 */ /* 0x000fe200000006ff */
[----:B----4-:R-:W-:Y:S01]  /*0db0*/  @!P5 IMAD R8, R3, R4, RZ ;  /* 0x000000040308d224 */ /* 0x010fe200078e02ff */
[----:B------:R-:W-:Y:S02]  /*0dc0*/  @!P1 IADD3.X R29, PT, PT, R20, R9, RZ, P2, !PT ;  /* 0x00000009141d9210 */ /* 0x000fe400017fe4ff */
[----:B------:R-:W-:Y:S02]  /*0dd0*/  @!P0 SHF.L.U64.HI R22, R14, 0x1, R15 ;  /* 0x000000010e168819 */ /* 0x000fe4000001020f */
[----:B0-----:R-:W-:Y:S01]  /*0de0*/  @!P0 IADD3 R26, P2, PT, R31, R6, RZ ;  /* 0x000000061f1a8210 */ /* 0x001fe20007f5e0ff */
[----:B------:R-:W0:Y:S01]  /*0df0*/  @!P5 LDC.64 R14, c[0x0][0x3a0] ;  /* 0x0000e800ff0edb82 */ /* 0x000e220000000a00 */
[----:B-1----:R-:W-:-:S02]  /*0e00*/  @!P5 MOV R18, R52 ;  /* 0x000000340012d202 */ /* 0x002fc40000000f00 */
[----:B------:R-:W-:Y:S01]  /*0e10*/  @!P5 MOV R19, R51 ;  /* 0x000000330013d202 */ /* 0x000fe20000000f00 */
[----:B------:R-:W-:Y:S01]  /*0e20*/  @!P5 IMAD R45, R48, R5, R8 ;  /* 0x00000005302dd224 */ /* 0x000fe200078e0208 */
[----:B------:R-:W-:Y:S01]  /*0e30*/  @!P0 IADD3.X R27, PT, PT, R22, R7, RZ, P2, !PT ;  /* 0x00000007161b8210 */ /* 0x000fe200017fe4ff */
[----:B------:R1:W5:Y:S01]  /*0e40*/  @!P1 LDG.E R32, desc[UR14][R28.64] ;  /* 0x0000000e1c209981 */ /* 0x000362000c1e1900 */
[----:B------:R-:W-:Y:S01]  /*0e50*/  ISETP.NE.AND P2, PT, RZ, UR19, PT ;  /* 0x00000013ff007c0c */ /* 0x000fe2000bf45270 */
[----:B------:R-:W4:Y:S01]  /*0e60*/  @!P5 LDC.64 R8, c[0x0][0x398] ;  /* 0x0000e600ff08db82 */ /* 0x000f220000000a00 */
[----:B------:R-:W-:Y:S01]  /*0e70*/  @!P5 IMAD.WIDE.U32 R18, R48, R4, R18 ;  /* 0x000000043012d225 */ /* 0x000fe200078e0012 */
[----:B--2---:R-:W-:Y:S02]  /*0e80*/  @!P0 IADD3 R20, P1, PT, R31, R16, RZ ;  /* 0x000000101f148210 */ /* 0x004fe40007f3e0ff */
[----:B------:R-:W-:Y:S01]  /*0e90*/  CS2R R38, SRZ ;  /* 0x0000000000267805 */ /* 0x000fe2000001ff00 */
[----:B------:R-:W-:Y:S01]  /*0ea0*/  @!P4 IMAD R16, R21, R12, RZ ;  /* 0x0000000c1510c224 */ /* 0x000fe200078e02ff */
[----:B------:R-:W-:-:S02]  /*0eb0*/  @!P5 IADD3 R19, PT, PT, R19, R45, RZ ;  /* 0x0000002d1313d210 */ /* 0x000fc40007ffe0ff */
[----:B------:R-:W2:Y:S01]  /*0ec0*/  @!P4 LDC.64 R4, c[0x0][0x3a0] ;  /* 0x0000e800ff04cb82 */ /* 0x000ea20000000a00 */
[----:B------:R-:W-:Y:S01]  /*0ed0*/  @!P0 IADD3.X R21, PT, PT, R22, R17, RZ, P1, !PT ;  /* 0x0000001116158210 */ /* 0x000fe20000ffe4ff */
[----:B-1----:R-:W-:Y:S01]  /*0ee0*/  @!P4 IMAD R29, R25, R13, R16 ;  /* 0x0000000d191dc224 */ /* 0x002fe200078e0210 */
[C---:B------:R-:W-:Y:S01]  /*0ef0*/  @!P5 SHF.L.U32 R31, R18.reuse, 0x1, RZ ;  /* 0x00000001121fd819 */ /* 0x040fe200000006ff */
[----:B------:R1:W5:Y:S04]  /*0f00*/  @!P0 LDG.E R39, desc[UR14][R26.64] ;  /* 0x0000000e1a278981 */ /* 0x000368000c1e1900 */
[----:B------:R-:W2:Y:S01]  /*0f10*/  @!P4 LDC.64 R6, c[0x0][0x398] ;  /* 0x0000e600ff06cb82 */ /* 0x000ea20000000a00 */
[----:B------:R-:W-:Y:S02]  /*0f20*/  @!P5 SHF.L.U64.HI R22, R18, 0x1, R19 ;  /* 0x000000011216d819 */ /* 0x000fe40000010213 */
[----:B------:R-:W-:Y:S01]  /*0f30*/  CS2R R44, SRZ ;  /* 0x00000000002c7805 */ /* 0x000fe2000001ff00 */
[----:B------:R0:W5:Y:S04]  /*0f40*/  @!P0 LDG.E R38, desc[UR14][R20.64] ;  /* 0x0000000e14268981 */ /* 0x000168000c1e1900 */
[----:B------:R-:W2:Y:S01]  /*0f50*/  LDC.64 R18, c[0x0][0x3a8] ;  /* 0x0000ea00ff127b82 */ /* 0x000ea20000000a00 */
[----:B-1----:R-:W-:-:S02]  /*0f60*/  @!P4 MOV R26, R52 ;  /* 0x00000034001ac202 */ /* 0x002fc40000000f00 */
[----:B------:R-:W-:-:S05]  /*0f70*/  @!P4 MOV R27, R51 ;  /* 0x00000033001bc202 */ /* 0x000fca0000000f00 */
[----:B------:R-:W1:Y:S01]  /*0f80*/  @P2 LDC.64 R16, c[0x0][0x3b0] ;  /* 0x0000ec00ff102b82 */ /* 0x000e620000000a00 */
[----:B0-----:R-:W-:Y:S01]  /*0f90*/  @!P5 IADD3 R24, P1, PT, R31, R14, RZ ;  /* 0x0000000e1f18d210 */ /* 0x001fe20007f3e0ff */
[----:B------:R-:W-:-:S03]  /*0fa0*/  @!P4 IMAD.WIDE.U32 R12, R25, R12, R26 ;  /* 0x0000000c190cc225 */ /* 0x000fc600078e001a */
[----:B------:R-:W-:Y:S02]  /*0fb0*/  @!P5 IADD3.X R25, PT, PT, R22, R15, RZ, P1, !PT ;  /* 0x0000000f1619d210 */ /* 0x000fe40000ffe4ff */
[----:B----4-:R-:W-:Y:S02]  /*0fc0*/  @!P5 IADD3 R8, P1, PT, R31, R8, RZ ;  /* 0x000000081f08d210 */ /* 0x010fe40007f3e0ff */
[----:B------:R-:W-:Y:S01]  /*0fd0*/  @!P4 IADD3 R29, PT, PT, R13, R29, RZ ;  /* 0x0000001d0d1dc210 */ /* 0x000fe20007ffe0ff */
[----:B------:R0:W5:Y:S01]  /*0fe0*/  @!P5 LDG.E R45, desc[UR14][R24.64] ;  /* 0x0000000e182dd981 */ /* 0x000162000c1e1900 */
[----:B------:R-:W-:Y:S02]  /*0ff0*/  @!P4 SHF.L.U32 R13, R12, 0x1, RZ ;  /* 0x000000010c0dc819 */ /* 0x000fe400000006ff */
[----:B------:R-:W-:Y:S02]  /*1000*/  @!P5 IADD3.X R9, PT, PT, R22, R9, RZ, P1, !PT ;  /* 0x000000091609d210 */ /* 0x000fe40000ffe4ff */
[----:B------:R-:W-:-:S02]  /*1010*/  @!P4 SHF.L.U64.HI R22, R12, 0x1, R29 ;  /* 0x000000010c16c819 */ /* 0x000fc4000001021d */
[----:B--2---:R-:W-:Y:S01]  /*1020*/  @!P4 IADD3 R14, P1, PT, R13, R4, RZ ;  /* 0x000000040d0ec210 */ /* 0x004fe20007f3e0ff */
[----:B------:R-:W-:Y:S01]  /*1030*/  IMAD.WIDE R18, R23, 0x4, R18 ;  /* 0x0000000417127825 */ /* 0x000fe200078e0212 */
[----:B------:R-:W-:Y:S01]  /*1040*/  @!P4 IADD3 R12, P3, PT, R13, R6, RZ ;  /* 0x000000060d0cc210 */ /* 0x000fe20007f7e0ff */
[----:B------:R0:W5:Y:S01]  /*1050*/  @!P5 LDG.E R44, desc[UR14][R8.64] ;  /* 0x0000000e082cd981 */ /* 0x000162000c1e1900 */
[C---:B------:R-:W-:Y:S02]  /*1060*/  @!P4 IADD3.X R15, PT, PT, R22.reuse, R5, RZ, P1, !PT ;  /* 0x00000005160fc210 */ /* 0x040fe40000ffe4ff */
[----:B------:R-:W-:Y:S02]  /*1070*/  CS2R R4, SRZ ;  /* 0x0000000000047805 */ /* 0x000fe4000001ff00 */
[----:B------:R-:W-:Y:S02]  /*1080*/  @!P4 IADD3.X R13, PT, PT, R22, R7, RZ, P3, !PT ;  /* 0x00000007160dc210 */ /* 0x000fe40001ffe4ff */
[----:B------:R-:W-:Y:S01]  /*1090*/  CS2R R6, SRZ ;  /* 0x0000000000067805 */ /* 0x000fe2000001ff00 */
[----:B-1----:R-:W-:Y:S01]  /*10a0*/  @P2 IMAD.WIDE R16, R23, 0x4, R16 ;  /* 0x0000000417102825 */ /* 0x002fe200078e0210 */
[----:B------:R0:W5:Y:S04]  /*10b0*/  @!P4 LDG.E R4, desc[UR14][R14.64] ;  /* 0x0000000e0e04c981 */ /* 0x000168000c1e1900 */
[----:B------:R0:W5:Y:S04]  /*10c0*/  @!P4 LDG.E R5, desc[UR14][R12.64] ;  /* 0x0000000e0c05c981 */ /* 0x000168000c1e1900 */
[----:B------:R0:W5:Y:S04]  /*10d0*/  @P2 LDG.E.64 R6, desc[UR14][R16.64] ;  /* 0x0000000e10062981 */ /* 0x000168000c1e1b00 */
[----:B------:R0:W5:Y:S01]  /*10e0*/  LDG.E.64 R8, desc[UR14][R18.64] ;  /* 0x0000000e12087981 */ /* 0x000162000c1e1b00 */
[----:B------:R-:W-:Y:S01]  /*10f0*/  UISETP.NE.AND UP1, UPT, UR19, URZ, UPT ;  /* 0x000000ff1300728c */ /* 0x000fe2000bf25270 */
[----:B------:R-:W-:Y:S01]  /*1100*/  UMOV UR23, 0x3f800000 ;  /* 0x3f80000000177882 */ /* 0x000fe20000000000 */
        /* <DEDUP_REMOVED lines=21> */
[----:B------:R-:W-:Y:S02]  /*1260*/  HADD2.F32 R19, -RZ, R43.H1_H1 ;  /* 0x3000002bff137230 */ /* 0x000fe40000004100 */
[----:B------:R-:W-:Y:S01]  /*1270*/  FMUL.FTZ R17, R13, UR23 ;  /* 0x000000170d117c20 */ /* 0x000fe20008410000 */
[----:B------:R-:W-:Y:S01]  /*1280*/  FMUL.FTZ R16, R9, R10 ;  /* 0x0000000a09107220 */ /* 0x000fe20000410000 */
[----:B------:R-:W-:Y:S01]  /*1290*/  FADD.FTZ R13, RZ, R15 ;  /* 0x0000000fff0d7221 */ /* 0x000fe20000010000 */
[----:B------:R-:W-:Y:S01]  /*12a0*/  FFMA.FTZ R14, R12, R15, RZ ;  /* 0x0000000f0c0e7223 */ /* 0x000fe200000100ff */
[--C-:B------:R-:W-:Y:S02]  /*12b0*/  HADD2.F32 R21, -RZ, R42.reuse.H0_H0 ;  /* 0x2000002aff157230 */ /* 0x100fe40000004100 */
[----:B------:R-:W-:Y:S01]  /*12c0*/  FADD.FTZ R18, R18, -UR22 ;  /* 0x8000001612127e21 */ /* 0x000fe20008010000 */
[----:B------:R-:W-:Y:S01]  /*12d0*/  FADD.FTZ R19, R19, -UR22 ;  /* 0x8000001613137e21 */ /* 0x000fe20008010000 */
[----:B------:R-:W-:Y:S01]  /*12e0*/  FADD.FTZ R13, R16, R13 ;  /* 0x0000000d100d7221 */ /* 0x000fe20000010000 */
[----:B------:R-:W-:Y:S01]  /*12f0*/  FFMA.FTZ R16, R17, R16, R14 ;  /* 0x0000001011107223 */ /* 0x000fe2000001000e */
[----:B------:R-:W-:-:S02]  /*1300*/  HADD2.F32 R14, -RZ, R42.H1_H1 ;  /* 0x3000002aff0e7230 */ /* 0x000fc40000004100 */
[----:B------:R-:W-:Y:S01]  /*1310*/  FFMA.FTZ R12, R11, R12, RZ ;  /* 0x0000000c0b0c7223 */ /* 0x000fe200000100ff */
[----:B------:R-:W-:Y:S01]  /*1320*/  FADD.FTZ R20, RZ, R11 ;  /* 0x0000000bff147221 */ /* 0x000fe20000010000 */
[----:B------:R-:W-:Y:S01]  /*1330*/  FMUL.FTZ R23, R18, UR23 ;  /* 0x0000001712177c20 */ /* 0x000fe20008410000 */
[----:B------:R-:W-:Y:S01]  /*1340*/  FFMA.FTZ R11, R10, R17, RZ ;  /* 0x000000110a0b7223 */ /* 0x000fe200000100ff */
[----:B------:R-:W-:Y:S01]  /*1350*/  FADD.FTZ R25, RZ, R10 ;  /* 0x0000000aff197221 */ /* 0x000fe20000010000 */
[----:B------:R-:W-:Y:S01]  /*1360*/  FMUL.FTZ R19, R19, UR23 ;  /* 0x0000001713137c20 */ /* 0x000fe20008410000 */
[----:B------:R-:W-:Y:S01]  /*1370*/  FMUL.FTZ R18, R8, R21 ;  /* 0x0000001508127220 */ /* 0x000fe20000410000 */
[----:B------:R-:W-:Y:S02]  /*1380*/  HADD2.F32 R15, -RZ, R41.H0_H0 ;  /* 0x20000029ff0f7230 */ /* 0x000fe40000004100 */
[----:B------:R-:W-:Y:S01]  /*1390*/  FFMA.FTZ R17, R21, R23, R12 ;  /* 0x0000001715117223 */ /* 0x000fe2000001000c */
[C---:B------:R-:W-:Y:S01]  /*13a0*/  FADD.FTZ R12, R14.reuse, R25 ;  /* 0x000000190e0c7221 */ /* 0x040fe20000010000 */
[----:B------:R-:W-:Y:S01]  /*13b0*/  FFMA.FTZ R11, R14, R19, R11 ;  /* 0x000000130e0b7223 */ /* 0x000fe2000001000b */
[----:B------:R-:W-:Y:S01]  /*13c0*/  FADD.FTZ R13, R13, R18 ;  /* 0x000000120d0d7221 */ /* 0x000fe20000010000 */
[----:B------:R-:W-:Y:S01]  /*13d0*/  FFMA.FTZ R16, R23, R18, R16 ;  /* 0x0000001217107223 */ /* 0x000fe20000010010 */
[----:B------:R-:W-:Y:S01]  /*13e0*/  FMUL.FTZ R14, R9, R14 ;  /* 0x0000000e090e7220 */ /* 0x000fe20000410000 */
[----:B------:R-:W-:-:S02]  /*13f0*/  HADD2.F32 R18, -RZ, R40.H0_H0 ;  /* 0x20000028ff127230 */ /* 0x000fc40000004100 */
[----:B------:R-:W-:Y:S01]  /*1400*/  FADD.FTZ R15, R15, -UR22 ;  /* 0x800000160f0f7e21 */ /* 0x000fe20008010000 */
[----:B------:R-:W-:Y:S01]  /*1410*/  FADD.FTZ R10, R21, R20 ;  /* 0x00000014150a7221 */ /* 0x000fe20000010000 */
[----:B------:R-:W-:Y:S01]  /*1420*/  FADD.FTZ R13, R14, R13 ;  /* 0x0000000d0e0d7221 */ /* 0x000fe20000010000 */
[----:B------:R-:W-:Y:S01]  /*1430*/  FFMA.FTZ R16, R19, R14, R16 ;  /* 0x0000000e13107223 */ /* 0x000fe20000010010 */
[----:B------:R-:W-:Y:S01]  /*1440*/  FMUL.FTZ R15, R15, UR23 ;  /* 0x000000170f0f7c20 */ /* 0x000fe20008410000 */
[----:B------:R-:W-:Y:S02]  /*1450*/  HADD2.F32 R14, -RZ, R41.H1_H1 ;  /* 0x30000029ff0e7230 */ /* 0x000fe40000004100 */
[----:B------:R-:W-:Y:S01]  /*1460*/  FMUL.FTZ R20, R8, R18 ;  /* 0x0000001208147220 */ /* 0x000fe20000410000 */
[----:B------:R-:W-:Y:S01]  /*1470*/  FADD.FTZ R10, R10, R18 ;  /* 0x000000120a0a7221 */ /* 0x000fe20000010000 */
[----:B------:R-:W-:Y:S01]  /*1480*/  FFMA.FTZ R17, R18, R15, R17 ;  /* 0x0000000f12117223 */ /* 0x000fe20000010011 */
[----:B------:R-:W-:-:S02]  /*1490*/  HADD2.F32 R18, -RZ, R39.H0_H0 ;  /* 0x20000027ff127230 */ /* 0x000fc40000004100 */
[----:B------:R-:W-:Y:S01]  /*14a0*/  FFMA.FTZ R16, R15, R20, R16 ;  /* 0x000000140f107223 */ /* 0x000fe20000010010 */
[----:B------:R-:W-:Y:S01]  /*14b0*/  FADD.FTZ R15, R14, -UR22 ;  /* 0x800000160e0f7e21 */ /* 0x000fe20008010000 */
[----:B------:R-:W-:Y:S02]  /*14c0*/  HADD2.F32 R14, -RZ, R40.H1_H1 ;  /* 0x30000028ff0e7230 */ /* 0x000fe40000004100 */
[----:B------:R-:W-:Y:S01]  /*14d0*/  FADD.FTZ R13, R13, R20 ;  /* 0x000000140d0d7221 */ /* 0x000fe20000010000 */
[----:B------:R-:W-:Y:S01]  /*14e0*/  FADD.FTZ R19, R18, -UR22 ;  /* 0x8000001612137e21 */ /* 0x000fe20008010000 */
[----:B------:R-:W-:Y:S01]  /*14f0*/  FMUL.FTZ R15, R15, UR23 ;  /* 0x000000170f0f7c20 */ /* 0x000fe20008410000 */
[----:B------:R-:W-:Y:S02]  /*1500*/  HADD2.F32 R20, -RZ, R38.H0_H0 ;  /* 0x20000026ff147230 */ /* 0x000fe40000004100 */
[----:B------:R-:W-:Y:S01]  /*1510*/  FADD.FTZ R12, R12, R14 ;  /* 0x0000000e0c0c7221 */ /* 0x000fe20000010000 */
[----:B------:R-:W-:-:S02]  /*1520*/  HADD2.F32 R18, -RZ, R39.H1_H1 ;  /* 0x30000027ff127230 */ /* 0x000fc40000004100 */
[----:B------:R-:W-:Y:S01]  /*1530*/  FFMA.FTZ R11, R14, R15, R11 ;  /* 0x0000000f0e0b7223 */ /* 0x000fe2000001000b */
[----:B------:R-:W-:Y:S01]  /*1540*/  FMUL.FTZ R19, R19, UR23 ;  /* 0x0000001713137c20 */ /* 0x000fe20008410000 */
[----:B------:R-:W-:Y:S01]  /*1550*/  FMUL.FTZ R14, R9, R14 ;  /* 0x0000000e090e7220 */ /* 0x000fe20000410000 */
[----:B------:R-:W-:Y:S01]  /*1560*/  FADD.FTZ R10, R10, R20 ;  /* 0x000000140a0a7221 */ /* 0x000fe20000010000 */
[----:B------:R-:W-:Y:S01]  /*1570*/  FADD.FTZ R18, R18, -UR22 ;  /* 0x8000001612127e21 */ /* 0x000fe20008010000 */
[----:B------:R-:W-:Y:S01]  /*1580*/  FFMA.FTZ R17, R20, R19, R17 ;  /* 0x0000001314117223 */ /* 0x000fe20000010011 */
[----:B------:R-:W-:Y:S01]  /*1590*/  FADD.FTZ R13, R14, R13 ;  /* 0x0000000d0e0d7221 */ /* 0x000fe20000010000 */
[----:B------:R-:W-:Y:S01]  /*15a0*/  FFMA.FTZ R16, R15, R14, R16 ;  /* 0x0000000e0f107223 */ /* 0x000fe20000010010 */
[----:B------:R-:W-:Y:S01]  /*15b0*/  FMUL.FTZ R20, R8, R20 ;  /* 0x0000001408147220 */ /* 0x000fe20000410000 */
[----:B------:R-:W-:Y:S02]  /*15c0*/  HADD2.F32 R14, -RZ, R38.H1_H1 ;  /* 0x30000026ff0e7230 */ /* 0x000fe40000004100 */
[----:B------:R-:W-:Y:S01]  /*15d0*/  FMUL.FTZ R18, R18, UR23 ;  /* 0x0000001712127c20 */ /* 0x000fe20008410000 */
[----:B------:R-:W-:-:S02]  /*15e0*/  HADD2.F32 R21, -RZ, R35.H0_H0 ;  /* 0x20000023ff157230 */ /* 0x000fc40000004100 */
[----:B------:R-:W-:Y:S01]  /*15f0*/  FFMA.FTZ R19, R19, R20, R16 ;  /* 0x0000001413137223 */ /* 0x000fe20000010010 */
[----:B------:R-:W-:Y:S01]  /*1600*/  FADD.FTZ R22, R13, R20 ;  /* 0x000000140d167221 */ /* 0x000fe20000010000 */
[--C-:B------:R-:W-:Y:S02]  /*1610*/  HADD2.F32 R16, -RZ, R37.reuse.H0_H0 ;  /* 0x20000025ff107230 */ /* 0x100fe40000004100 */
[----:B------:R-:W-:Y:S01]  /*1620*/  FMUL.FTZ R15, R9, R14 ;  /* 0x0000000e090f7220 */ /* 0x000fe20000410000 */
[----:B------:R-:W-:Y:S01]  /*1630*/  FADD.FTZ R12, R12, R14 ;  /* 0x0000000e0c0c7221 */ /* 0x000fe20000010000 */
[----:B------:R-:W-:Y:S01]  /*1640*/  FFMA.FTZ R13, R14, R18, R11 ;  /* 0x000000120e0d7223 */ /* 0x000fe2000001000b */
[----:B------:R-:W-:Y:S02]  /*1650*/  HADD2.F32 R14, -RZ, R37.H1_H1 ;  /* 0x30000025ff0e7230 */ /* 0x000fe40000004100 */
[----:B------:R-:W-:Y:S01]  /*1660*/  FADD.FTZ R11, R15, R22 ;  /* 0x000000160f0b7221 */ /* 0x000fe20000010000 */
[----:B------:R-:W-:Y:S01]  /*1670*/  FFMA.FTZ R19, R18, R15, R19 ;  /* 0x0000000f12137223 */ /* 0x000fe20000010013 */
[----:B------:R-:W-:Y:S01]  /*1680*/  FADD.FTZ R15, R16, -UR22 ;  /* 0x80000016100f7e21 */ /* 0x000fe20008010000 */
[----:B------:R-:W-:-:S02]  /*1690*/  HADD2.F32 R16, -RZ, R36.H0_H0 ;  /* 0x20000024ff107230 */ /* 0x000fc40000004100 */
[----:B------:R-:W-:Y:S01]  /*16a0*/  FADD.FTZ R14, R14, -UR22 ;  /* 0x800000160e0e7e21 */ /* 0x000fe20008010000 */
[----:B------:R-:W-:Y:S02]  /*16b0*/  HADD2.F32 R18, -RZ, R36.H1_H1 ;  /* 0x30000024ff127230 */ /* 0x000fe40000004100 */
[----:B------:R-:W-:Y:S01]  /*16c0*/  FMUL.FTZ R20, R15, UR23 ;  /* 0x000000170f147c20 */ /* 0x000fe20008410000 */
[----:B------:R-:W-:Y:S01]  /*16d0*/  FADD.FTZ R21, R21, -UR22 ;  /* 0x8000001615157e21 */ /* 0x000fe20008010000 */
[----:B------:R-:W-:Y:S01]  /*16e0*/  FMUL.FTZ R15, R14, UR23 ;  /* 0x000000170e0f7c20 */ /* 0x000fe20008410000 */
[----:B------:R-:W-:Y:S01]  /*16f0*/  FADD.FTZ R14, R10, R16 ;  /* 0x000000100a0e7221 */ /* 0x000fe20000010000 */
[----:B------:R-:W-:Y:S01]  /*1700*/  FFMA.FTZ R17, R16, R20, R17 ;  /* 0x0000001410117223 */ /* 0x000fe20000010011 */
[----:B------:R-:W-:Y:S01]  /*1710*/  FMUL.FTZ R16, R8, R16 ;  /* 0x0000001008107220 */ /* 0x000fe20000410000 */
[----:B------:R-:W-:Y:S01]  /*1720*/  FADD.FTZ R12, R12, R18 ;  /* 0x000000120c0c7221 */ /* 0x000fe20000010000 */
[----:B------:R-:W-:Y:S01]  /*1730*/  FFMA.FTZ R10, R18, R15, R13 ;  /* 0x0000000f120a7223 */ /* 0x000fe2000001000d */
[----:B------:R-:W-:Y:S01]  /*1740*/  FMUL.FTZ R18, R9, R18 ;  /* 0x0000001209127220 */ /* 0x000fe20000410000 */
[----:B------:R-:W-:Y:S01]  /*1750*/  FADD.FTZ R11, R11, R16 ;  /* 0x000000100b0b7221 */ /* 0x000fe20000010000 */
[----:B------:R-:W-:Y:S01]  /*1760*/  FFMA.FTZ R16, R20, R16, R19 ;  /* 0x0000001014107223 */ /* 0x000fe20000010013 */
[----:B------:R-:W-:-:S02]  /*1770*/  HADD2.F32 R20, -RZ, R34.H0_H0 ;  /* 0x20000022ff147230 */ /* 0x000fc40000004100 */
[----:B------:R-:W-:Y:S01]  /*1780*/  FMUL.FTZ R21, R21, UR23 ;  /* 0x0000001715157c20 */ /* 0x000fe20008410000 */
[----:B------:R-:W-:Y:S01]  /*1790*/  FADD.FTZ R13, R18, R11 ;  /* 0x0000000b120d7221 */ /* 0x000fe20000010000 */
[----:B------:R-:W-:Y:S01]  /*17a0*/  FFMA.FTZ R16, R15, R18, R16 ;  /* 0x000000120f107223 */ /* 0x000fe20000010010 */
[----:B------:R-:W-:Y:S02]  /*17b0*/  HADD2.F32 R15, -RZ, R35.H1_H1 ;  /* 0x30000023ff0f7230 */ /* 0x000fe40000004100 */
[----:B------:R-:W-:Y:S01]  /*17c0*/  FMUL.FTZ R18, R8, R20 ;  /* 0x0000001408127220 */ /* 0x000fe20000410000 */
[----:B------:R-:W-:Y:S02]  /*17d0*/  HADD2.F32 R11, -RZ, R34.H1_H1 ;  /* 0x30000022ff0b7230 */ /* 0x000fe40000004100 */
[----:B------:R-:W-:Y:S01]  /*17e0*/  FADD.FTZ R14, R14, R20 ;  /* 0x000000140e0e7221 */ /* 0x000fe20000010000 */
[----:B------:R-:W-:Y:S01]  /*17f0*/  FFMA.FTZ R17, R20, R21, R17 ;  /* 0x0000001514117223 */ /* 0x000fe20000010011 */
[----:B------:R-:W-:Y:S01]  /*1800*/  FADD.FTZ R19, R13, R18 ;  /* 0x000000120d137221 */ /* 0x000fe20000010000 */
[----:B------:R-:W-:Y:S01]  /*1810*/  FADD.FTZ R13, R15, -UR22 ;  /* 0x800000160f0d7e21 */ /* 0x000fe20008010000 */
[----:B------:R-:W-:-:S02]  /*1820*/  HADD2.F32 R15, -RZ, R33.H0_H0 ;  /* 0x20000021ff0f7230 */ /* 0x000fc40000004100 */
[----:B------:R-:W-:Y:S01]  /*1830*/  FFMA.FTZ R20, R21, R18, R16 ;  /* 0x0000001215147223 */ /* 0x000fe20000010010 */
[--C-:B------:R-:W-:Y:S02]  /*1840*/  HADD2.F32 R16, -RZ, R32.reuse.H0_H0 ;  /* 0x20000020ff107230 */ /* 0x100fe40000004100 */
[----:B------:R-:W-:Y:S01]  /*1850*/  FMUL.FTZ R18, R9, R11 ;  /* 0x0000000b09127220 */ /* 0x000fe20000410000 */
[----:B------:R-:W-:Y:S01]  /*1860*/  FMUL.FTZ R13, R13, UR23 ;  /* 0x000000170d0d7c20 */ /* 0x000fe20008410000 */
[----:B------:R-:W-:Y:S01]  /*1870*/  FADD.FTZ R15, R15, -UR22 ;  /* 0x800000160f0f7e21 */ /* 0x000fe20008010000 */
[----:B------:R-:W-:Y:S02]  /*1880*/  HADD2.F32 R21, -RZ, R33.H1_H1 ;  /* 0x30000021ff157230 */ /* 0x000fe40000004100 */
[----:B------:R-:W-:Y:S01]  /*1890*/  FADD.FTZ R19, R18, R19 ;  /* 0x0000001312137221 */ /* 0x000fe20000010000 */
[----:B------:R-:W-:Y:S01]  /*18a0*/  FFMA.FTZ R20, R13, R18, R20 ;  /* 0x000000120d147223 */ /* 0x000fe20000010014 */
[----:B------:R-:W-:Y:S01]  /*18b0*/  FMUL.FTZ R22, R8, R16 ;  /* 0x0000001008167220 */ /* 0x000fe20000410000 */
[----:B------:R-:W-:Y:S01]  /*18c0*/  FMUL.FTZ R15, R15, UR23 ;  /* 0x000000170f0f7c20 */ /* 0x000fe20008410000 */
[----:B------:R-:W-:-:S02]  /*18d0*/  HADD2.F32 R18, -RZ, R32.H1_H1 ;  /* 0x30000020ff127230 */ /* 0x000fc40000004100 */
[----:B------:R-:W-:Y:S01]  /*18e0*/  FADD.FTZ R21, R21, -UR22 ;  /* 0x8000001615157e21 */ /* 0x000fe20008010000 */
[----:B------:R-:W-:Y:S01]  /*18f0*/  FADD.FTZ R23, R19, R22 ;  /* 0x0000001613177221 */ /* 0x000fe20000010000 */
[----:B------:R-:W-:Y:S01]  /*1900*/  FFMA.FTZ R22, R15, R22, R20 ;  /* 0x000000160f167223 */ /* 0x000fe20000010014 */
[----:B------:R-:W-:Y:S02]  /*1910*/  HADD2.F32 R25, -RZ, R4.H0_H0 ;  /* 0x20000004ff197230 */ /* 0x000fe40000004100 */
[----:B------:R-:W-:Y:S01]  /*1920*/  FMUL.FTZ R20, R9, R18 ;  /* 0x0000001209147220 */ /* 0x000fe20000410000 */
[----:B------:R-:W-:Y:S01]  /*1930*/  FMUL.FTZ R19, R21, UR23 ;  /* 0x0000001715137c20 */ /* 0x000fe20008410000 */
[----:B------:R-:W-:Y:S01]  /*1940*/  FADD.FTZ R21, R12, R11 ;  /* 0x0000000b0c157221 */ /* 0x000fe20000010000 */
[----:B------:R-:W-:Y:S01]  /*1950*/  FFMA.FTZ R13, R11, R13, R10 ;  /* 0x0000000d0b0d7223 */ /* 0x000fe2000001000a */
[----:B------:R-:W-:Y:S01]  /*1960*/  FADD.FTZ R24, R20, R23 ;  /* 0x0000001714187221 */ /* 0x000fe20000010000 */
[----:B------:R-:W-:Y:S01]  /*1970*/  FFMA.FTZ R23, R19, R20, R22 ;  /* 0x0000001413177223 */ /* 0x000fe20000010016 */
[----:B------:R-:W-:-:S02]  /*1980*/  HADD2.F32 R11, -RZ, R5.H0_H0 ;  /* 0x20000005ff0b7230 */ /* 0x000fc40000004100 */
[----:B------:R-:W-:Y:S01]  /*1990*/  FADD.FTZ R12, R25, -UR22 ;  /* 0x80000016190c7e21 */ /* 0x000fe20008010000 */
[----:B------:R-:W-:Y:S02]  /*19a0*/  HADD2.F32 R20, -RZ, R4.H1_H1 ;  /* 0x30000004ff147230 */ /* 0x000fe40000004100 */
[----:B------:R-:W-:Y:S01]  /*19b0*/  FADD.FTZ R14, R14, R16 ;  /* 0x000000100e0e7221 */ /* 0x000fe20000010000 */
[----:B------:R-:W-:Y:S02]  /*19c0*/  HADD2.F32 R10, -RZ, R5.H1_H1 ;  /* 0x30000005ff0a7230 */ /* 0x000fe40000004100 */
        /* <DEDUP_REMOVED lines=17> */
.L_x_696:
[----:B-----5:R-:W-:Y:S02]  /*1ae0*/  HADD2.F32 R10, -RZ, R45.H0_H0 ;  /* 0x2000002dff0a7230 */ /* 0x020fe40000004100 */
[--C-:B------:R-:W-:Y:S02]  /*1af0*/  HADD2.F32 R15, -RZ, R43.reuse.H0_H0 ;  /* 0x2000002bff0f7230 */ /* 0x100fe40000004100 */
[----:B------:R-:W-:Y:S02]  /*1b00*/  HADD2.F32 R16, -RZ, R43.H1_H1 ;  /* 0x3000002bff107230 */ /* 0x000fe40000004100 */
[----:B------:R-:W-:Y:S01]  /*1b10*/  FADD.FTZ R10, R10, -UR22 ;  /* 0x800000160a0a7e21 */ /* 0x000fe20008010000 */
[--C-:B------:R-:W-:Y:S02]  /*1b20*/  HADD2.F32 R19, -RZ, R41.reuse.H0_H0 ;  /* 0x20000029ff137230 */ /* 0x100fe40000004100 */
[----:B------:R-:W-:Y:S01]  /*1b30*/  FADD.FTZ R15, R15, -UR22 ;  /* 0x800000160f0f7e21 */ /* 0x000fe20008010000 */
[----:B------:R-:W-:-:S02]  /*1b40*/  HADD2.F32 R23, -RZ, R41.H1_H1 ;  /* 0x30000029ff177230 */ /* 0x000fc40000004100 */
[----:B------:R-:W-:Y:S01]  /*1b50*/  FMUL.FTZ R11, R10, UR23 ;  /* 0x000000170a0b7c20 */ /* 0x000fe20008410000 */
[----:B------:R-:W-:Y:S02]  /*1b60*/  HADD2.F32 R10, -RZ, R45.H1_H1 ;  /* 0x3000002dff0a7230 */ /* 0x000fe40000004100 */
[----:B------:R-:W-:Y:S01]  /*1b70*/  FADD.FTZ R16, R16, -UR22 ;  /* 0x8000001610107e21 */ /* 0x000fe20008010000 */
[----:B------:R-:W-:Y:S01]  /*1b80*/  FMUL.FTZ R27, R15, UR23 ;  /* 0x000000170f1b7c20 */ /* 0x000fe20008410000 */
[--C-:B------:R-:W-:Y:S01]  /*1b90*/  FFMA.FTZ R12, R8, R11, R6.reuse ;  /* 0x0000000b080c7223 */ /* 0x100fe20000010006 */
[----:B------:R-:W-:Y:S01]  /*1ba0*/  FADD.FTZ R24, R19, -UR22 ;  /* 0x8000001613187e21 */ /* 0x000fe20008010000 */
[----:B------:R-:W-:Y:S01]  /*1bb0*/  FADD.FTZ R10, R10, -UR22 ;  /* 0x800000160a0a7e21 */ /* 0x000fe20008010000 */
[----:B------:R-:W-:Y:S01]  /*1bc0*/  FMUL.FTZ R22, R16, UR23 ;  /* 0x0000001710167c20 */ /* 0x000fe20008410000 */
[----:B------:R-:W-:Y:S01]  /*1bd0*/  FMUL.FTZ R14, R12, -1.4426950216293334961 ;  /* 0xbfb8aa3b0c0e7820 */ /* 0x000fe20000410000 */
[----:B------:R-:W-:Y:S01]  /*1be0*/  FFMA.FTZ R16, R8, R27, R6 ;  /* 0x0000001b08107223 */ /* 0x000fe20000010006 */
[----:B------:R-:W-:Y:S01]  /*1bf0*/  FMUL.FTZ R10, R10, UR23 ;  /* 0x000000170a0a7c20 */ /* 0x000fe20008410000 */
[----:B------:R-:W-:-:S02]  /*1c00*/  HADD2.F32 R21, -RZ, R44.H0_H0 ;  /* 0x2000002cff157230 */ /* 0x000fc40000004100 */
[----:B------:R-:W-:Y:S01]  /*1c10*/  FADD.FTZ R26, R23, -UR22 ;  /* 0x80000016171a7e21 */ /* 0x000fe20008010000 */
[----:B------:R-:W-:Y:S01]  /*1c20*/  FMUL.FTZ R18, R16, -1.4426950216293334961 ;  /* 0xbfb8aa3b10127820 */ /* 0x000fe20000410000 */
[----:B------:R-:W0:Y:S01]  /*1c30*/  MUFU.EX2 R14, R14 ;  /* 0x0000000e000e7308 */ /* 0x000e220000000800 */
[----:B------:R-:W-:Y:S01]  /*1c40*/  FFMA.FTZ R17, R9, R10, R7 ;  /* 0x0000000a09117223 */ /* 0x000fe20000010007 */
[----:B------:R-:W-:Y:S01]  /*1c50*/  FMUL.FTZ R23, R24, UR23 ;  /* 0x0000001718177c20 */ /* 0x000fe20008410000 */
[----:B------:R-:W-:Y:S02]  /*1c60*/  HADD2.F32 R30, -RZ, R44.H1_H1 ;  /* 0x3000002cff1e7230 */ /* 0x000fe40000004100 */
[----:B------:R-:W-:Y:S01]  /*1c70*/  FMUL.FTZ R13, R17, -1.4426950216293334961 ;  /* 0xbfb8aa3b110d7820 */ /* 0x000fe20000410000 */
[----:B------:R-:W-:Y:S01]  /*1c80*/  MUFU.EX2 R18, R18 ;  /* 0x0000001200127308 */ /* 0x000fe20000000800 */
[----:B------:R-:W-:Y:S02]  /*1c90*/  HADD2.F32 R29, -RZ, R42.H0_H0 ;  /* 0x2000002aff1d7230 */ /* 0x000fe40000004100 */
[----:B------:R-:W-:-:S02]  /*1ca0*/  HADD2.F32 R31, -RZ, R40.H1_H1 ;  /* 0x30000028ff1f7230 */ /* 0x000fc40000004100 */
[----:B------:R-:W1:Y:S01]  /*1cb0*/  MUFU.EX2 R13, R13 ;  /* 0x0000000d000d7308 */ /* 0x000e620000000800 */
[----:B0-----:R-:W-:Y:S01]  /*1cc0*/  FADD.FTZ R20, R14, 1 ;  /* 0x3f8000000e147421 */ /* 0x001fe20000010000 */
[----:B------:R-:W-:-:S04]  /*1cd0*/  FFMA.FTZ R14, R9, R22, R7 ;  /* 0x00000016090e7223 */ /* 0x000fc80000010007 */
[----:B------:R-:W-:Y:S01]  /*1ce0*/  FMUL.FTZ R15, R14, -1.4426950216293334961 ;  /* 0xbfb8aa3b0e0f7820 */ /* 0x000fe20000410000 */
[----:B------:R-:W0:Y:S01]  /*1cf0*/  MUFU.RCP R20, R20 ;  /* 0x0000001400147308 */ /* 0x000e220000001000 */
[----:B-1----:R-:W-:Y:S01]  /*1d00*/  FADD.FTZ R19, R13, 1 ;  /* 0x3f8000000d137421 */ /* 0x002fe20000010000 */
[----:B------:R-:W-:-:S06]  /*1d10*/  FFMA.FTZ R13, R8, R23, R6 ;  /* 0x00000017080d7223 */ /* 0x000fcc0000010006 */
[----:B------:R-:W1:Y:S04]  /*1d20*/  MUFU.EX2 R15, R15 ;  /* 0x0000000f000f7308 */ /* 0x000e680000000800 */
[----:B------:R-:W2:Y:S01]  /*1d30*/  MUFU.RCP R19, R19 ;  /* 0x0000001300137308 */ /* 0x000ea20000001000 */
[----:B0-----:R-:W-:Y:S01]  /*1d40*/  FMUL.FTZ R21, R21, R20 ;  /* 0x0000001415157220 */ /* 0x001fe20000410000 */
[----:B------:R-:W-:Y:S01]  /*1d50*/  FADD.FTZ R25, -R20, 1 ;  /* 0x3f80000014197421 */ /* 0x000fe20000010100 */
[----:B------:R-:W-:Y:S01]  /*1d60*/  FADD.FTZ R20, R18, 1 ;  /* 0x3f80000012147421 */ /* 0x000fe20000010000 */
[----:B------:R-:W-:Y:S01]  /*1d70*/  FMUL.FTZ R18, R26, UR23 ;  /* 0x000000171a127c20 */ /* 0x000fe20008410000 */
[----:B------:R-:W-:Y:S01]  /*1d80*/  FMUL.FTZ R26, R13, -1.4426950216293334961 ;  /* 0xbfb8aa3b0d1a7820 */ /* 0x000fe20000410000 */
[----:B------:R-:W-:Y:S01]  /*1d90*/  FFMA.FTZ R24, R12, R25, 1 ;  /* 0x3f8000000c187423 */ /* 0x000fe20000010019 */
[----:B-1----:R-:W-:Y:S01]  /*1da0*/  FADD.FTZ R15, R15, 1 ;  /* 0x3f8000000f0f7421 */ /* 0x002fe20000010000 */
[----:B------:R-:W-:Y:S01]  /*1db0*/  FFMA.FTZ R12, R9, R18, R7 ;  /* 0x00000012090c7223 */ /* 0x000fe20000010007 */
[----:B------:R-:W0:Y:S01]  /*1dc0*/  MUFU.RCP R20, R20 ;  /* 0x0000001400147308 */ /* 0x000e220000001000 */
[----:B------:R-:W-:-:S02]  /*1dd0*/  FMUL.FTZ R21, R21, R24 ;  /* 0x0000001815157220 */ /* 0x000fc40000410000 */
[----:B------:R-:W-:Y:S01]  /*1de0*/  FMUL.FTZ R24, R12, -1.4426950216293334961 ;  /* 0xbfb8aa3b0c187820 */ /* 0x000fe20000410000 */
[----:B--2---:R-:W-:-:S04]  /*1df0*/  FADD.FTZ R28, -R19, 1 ;  /* 0x3f800000131c7421 */ /* 0x004fc80000010100 */
[----:B------:R-:W1:Y:S01]  /*1e00*/  MUFU.EX2 R26, R26 ;  /* 0x0000001a001a7308 */ /* 0x000e620000000800 */
[----:B------:R-:W-:Y:S01]  /*1e10*/  FFMA.FTZ R25, R17, R28, 1 ;  /* 0x3f80000011197423 */ /* 0x000fe2000001001c */
[----:B------:R-:W-:Y:S02]  /*1e20*/  FMUL.FTZ R28, R30, R19 ;  /* 0x000000131e1c7220 */ /* 0x000fe40000410000 */
[----:B------:R-:W2:Y:S02]  /*1e30*/  MUFU.EX2 R24, R24 ;  /* 0x0000001800187308 */ /* 0x000ea40000000800 */
[----:B------:R-:W-:Y:S02]  /*1e40*/  FMUL.FTZ R25, R28, R25 ;  /* 0x000000191c197220 */ /* 0x000fe40000410000 */
[----:B------:R-:W3:Y:S01]  /*1e50*/  MUFU.RCP R15, R15 ;  /* 0x0000000f000f7308 */ /* 0x000ee20000001000 */
[----:B0-----:R-:W-:Y:S01]  /*1e60*/  FADD.FTZ R19, -R20, 1 ;  /* 0x3f80000014137421 */ /* 0x001fe20000010100 */
[----:B-1----:R-:W-:-:S03]  /*1e70*/  FADD.FTZ R17, R26, 1 ;  /* 0x3f8000001a117421 */ /* 0x002fc60000010000 */
[----:B------:R-:W-:Y:S01]  /*1e80*/  FFMA.FTZ R19, R16, R19, 1 ;  /* 0x3f80000010137423 */ /* 0x000fe20000010013 */
[----:B------:R-:W-:Y:S01]  /*1e90*/  FMUL.FTZ R16, R29, R20 ;  /* 0x000000141d107220 */ /* 0x000fe20000410000 */
[----:B------:R-:W-:Y:S02]  /*1ea0*/  HADD2.F32 R20, -RZ, R42.H1_H1 ;  /* 0x3000002aff147230 */ /* 0x000fe40000004100 */
[----:B--2---:R-:W-:Y:S01]  /*1eb0*/  FADD.FTZ R26, R24, 1 ;  /* 0x3f800000181a7421 */ /* 0x004fe20000010000 */
[----:B------:R-:W-:Y:S01]  /*1ec0*/  HADD2.F32 R24, -RZ, R39.H0_H0 ;  /* 0x20000027ff187230 */ /* 0x000fe20000004100 */
[----:B------:R-:W0:Y:S01]  /*1ed0*/  MUFU.RCP R17, R17 ;  /* 0x0000001100117308 */ /* 0x000e220000001000 */
[----:B------:R-:W-:-:S03]  /*1ee0*/  FMUL.FTZ R16, R16, R19 ;  /* 0x0000001310107220 */ /* 0x000fc60000410000 */
[----:B------:R-:W-:Y:S01]  /*1ef0*/  FADD.FTZ R24, R24, -UR22 ;  /* 0x8000001618187e21 */ /* 0x000fe20008010000 */
[----:B---3--:R-:W-:-:S03]  /*1f00*/  FADD.FTZ R19, -R15, 1 ;  /* 0x3f8000000f137421 */ /* 0x008fc60000010100 */
[----:B------:R-:W1:Y:S01]  /*1f10*/  MUFU.RCP R26, R26 ;  /* 0x0000001a001a7308 */ /* 0x000e620000001000 */
[----:B------:R-:W-:Y:S01]  /*1f20*/  FFMA.FTZ R14, R14, R19, 1 ;  /* 0x3f8000000e0e7423 */ /* 0x000fe20000010013 */
[----:B------:R-:W-:Y:S01]  /*1f30*/  FMUL.FTZ R19, R20, R15 ;  /* 0x0000000f14137220 */ /* 0x000fe20000410000 */
[----:B------:R-:W-:-:S03]  /*1f40*/  FMUL.FTZ R15, R24, UR23 ;  /* 0x00000017180f7c20 */ /* 0x000fc60008410000 */
[----:B------:R-:W-:Y:S01]  /*1f50*/  FMUL.FTZ R19, R19, R14 ;  /* 0x0000000e13137220 */ /* 0x000fe20000410000 */
[----:B------:R-:W-:Y:S01]  /*1f60*/  FFMA.FTZ R24, R8, R15, R6 ;  /* 0x0000000f08187223 */ /* 0x000fe20000010006 */
[----:B------:R-:W-:Y:S02]  /*1f70*/  HADD2.F32 R14, -RZ, R40.H0_H0 ;  /* 0x20000028ff0e7230 */ /* 0x000fe40000004100 */
[----:B0-----:R-:W-:Y:S01]  /*1f80*/  FADD.FTZ R20, -R17, 1 ;  /* 0x3f80000011147421 */ /* 0x001fe20000010100 */
[----:B------:R-:W-:Y:S02]  /*1f90*/  FMUL.FTZ R29, R24, -1.4426950216293334961 ;  /* 0xbfb8aa3b181d7820 */ /* 0x000fe40000410000 */
[----:B------:R-:W-:Y:S01]  /*1fa0*/  FMUL.FTZ R17, R14, R17 ;  /* 0x000000110e117220 */ /* 0x000fe20000410000 */
[----:B------:R-:W-:Y:S01]  /*1fb0*/  FFMA.FTZ R20, R13, R20, 1 ;  /* 0x3f8000000d147423 */ /* 0x000fe20000010014 */
[----:B------:R-:W0:Y:S01]  /*1fc0*/  MUFU.EX2 R14, R29 ;  /* 0x0000001d000e7308 */ /* 0x000e220000000800 */
[----:B-1----:R-:W-:Y:S01]  /*1fd0*/  FADD.FTZ R13, -R26, 1 ;  /* 0x3f8000001a0d7421 */ /* 0x002fe20000010100 */
[----:B------:R-:W-:Y:S01]  /*1fe0*/  FMUL.FTZ R26, R31, R26 ;  /* 0x0000001a1f1a7220 */ /* 0x000fe20000410000 */
[----:B------:R-:W-:Y:S01]  /*1ff0*/  FMUL.FTZ R20, R17, R20 ;  /* 0x0000001411147220 */ /* 0x000fe20000410000 */
[----:B------:R-:W-:-:S02]  /*2000*/  HADD2.F32 R31, -RZ, R38.H0_H0 ;  /* 0x20000026ff1f7230 */ /* 0x000fc40000004100 */
[----:B------:R-:W-:Y:S01]  /*2010*/  FFMA.FTZ R13, R12, R13, 1 ;  /* 0x3f8000000c0d7423 */ /* 0x000fe2000001000d */
[----:B------:R-:W-:-:S03]  /*2020*/  HADD2.F32 R12, -RZ, R39.H1_H1 ;  /* 0x30000027ff0c7230 */ /* 0x000fc60000004100 */
[----:B------:R-:W-:Y:S02]  /*2030*/  FMUL.FTZ R17, R26, R13 ;  /* 0x0000000d1a117220 */ /* 0x000fe40000410000 */
[----:B------:R-:W-:Y:S01]  /*2040*/  FADD.FTZ R12, R12, -UR22 ;  /* 0x800000160c0c7e21 */ /* 0x000fe20008010000 */
[----:B0-----:R-:W-:-:S03]  /*2050*/  FADD.FTZ R28, R14, 1 ;  /* 0x3f8000000e1c7421 */ /* 0x001fc60000010000 */
[----:B------:R-:W-:-:S04]  /*2060*/  FMUL.FTZ R12, R12, UR23 ;  /* 0x000000170c0c7c20 */ /* 0x000fc80008410000 */
[----:B------:R-:W-:Y:S01]  /*2070*/  FFMA.FTZ R14, R9, R12, R7 ;  /* 0x0000000c090e7223 */ /* 0x000fe20000010007 */
[----:B------:R-:W0:Y:S03]  /*2080*/  MUFU.RCP R28, R28 ;  /* 0x0000001c001c7308 */ /* 0x000e260000001000 */
[----:B------:R-:W-:-:S06]  /*2090*/  FMUL.FTZ R29, R14, -1.4426950216293334961 ;  /* 0xbfb8aa3b0e1d7820 */ /* 0x000fcc0000410000 */
        /* <DEDUP_REMOVED lines=8> */
[----:B------:R-:W-:-:S04]  /*2120*/  FMUL.FTZ R26, R8, R21 ;  /* 0x00000015081a7220 */ /* 0x000fc80000410000 */
[----:B------:R-:W-:Y:S01]  /*2130*/  FFMA.FTZ R31, R11, R26, RZ ;  /* 0x0000001a0b1f7223 */ /* 0x000fe200000100ff */
[----:B------:R-:W-:-:S03]  /*2140*/  FADD.FTZ R26, RZ, R26 ;  /* 0x0000001aff1a7221 */ /* 0x000fc60000010000 */
[----:B------:R-:W-:Y:S01]  /*2150*/  FFMA.FTZ R28, R10, R29, R31 ;  /* 0x0000001d0a1c7223 */ /* 0x000fe2000001001f */
[----:B------:R-:W-:Y:S01]  /*2160*/  FADD.FTZ R26, R29, R26 ;  /* 0x0000001a1d1a7221 */ /* 0x000fe20000010000 */
[----:B------:R-:W-:-:S05]  /*2170*/  HADD2.F32 R29, -RZ, R38.H1_H1 ;  /* 0x30000026ff1d7230 */ /* 0x000fca0000004100 */
[----:B0-----:R-:W-:Y:S01]  /*2180*/  FMUL.FTZ R29, R29, R24 ;  /* 0x000000181d1d7220 */ /* 0x001fe20000410000 */
[----:B------:R-:W-:Y:S01]  /*2190*/  FADD.FTZ R31, -R24, 1 ;  /* 0x3f800000181f7421 */ /* 0x000fe20000010100 */
[----:B------:R-:W-:Y:S01]  /*21a0*/  FFMA.FTZ R24, R11, R21, RZ ;  /* 0x000000150b187223 */ /* 0x000fe200000100ff */
[----:B------:R-:W-:Y:S02]  /*21b0*/  HADD2.F32 R11, -RZ, R37.H0_H0 ;  /* 0x20000025ff0b7230 */ /* 0x000fe40000004100 */
[----:B------:R-:W-:Y:S01]  /*21c0*/  FADD.FTZ R21, RZ, R21 ;  /* 0x00000015ff157221 */ /* 0x000fe20000010000 */
[----:B------:R-:W-:Y:S01]  /*21d0*/  FFMA.FTZ R14, R14, R31, 1 ;  /* 0x3f8000000e0e7423 */ /* 0x000fe2000001001f */
[----:B------:R-:W-:Y:S01]  /*21e0*/  FFMA.FTZ R24, R27, R16, R24 ;  /* 0x000000101b187223 */ /* 0x000fe20000010018 */
[----:B------:R-:W-:Y:S02]  /*21f0*/  FADD.FTZ R11, R11, -UR22 ;  /* 0x800000160b0b7e21 */ /* 0x000fe40008010000 */
[----:B------:R-:W-:Y:S01]  /*2200*/  FMUL.FTZ R14, R29, R14 ;  /* 0x0000000e1d0e7220 */ /* 0x000fe20000410000 */
[----:B------:R-:W-:Y:S01]  /*2210*/  FADD.FTZ R21, R21, R16 ;  /* 0x0000001015157221 */ /* 0x000fe20000010000 */
[----:B------:R-:W-:Y:S01]  /*2220*/  FMUL.FTZ R29, R8, R16 ;  /* 0x00000010081d7220 */ /* 0x000fe20000410000 */
[----:B------:R-:W-:Y:S01]  /*2230*/  FMUL.FTZ R11, R11, UR23 ;  /* 0x000000170b0b7c20 */ /* 0x000fe20008410000 */
[----:B------:R-:W-:-:S02]  /*2240*/  FFMA.FTZ R24, R23, R20, R24 ;  /* 0x0000001417187223 */ /* 0x000fc40000010018 */
[----:B------:R-:W-:Y:S01]  /*2250*/  FFMA.FTZ R27, R27, R29, R28 ;  /* 0x0000001d1b1b7223 */ /* 0x000fe2000001001c */
[----:B------:R-:W-:Y:S01]  /*2260*/  FFMA.FTZ R16, R8, R11, R6 ;  /* 0x0000000b08107223 */ /* 0x000fe20000010006 */
[----:B------:R-:W-:Y:S01]  /*2270*/  FADD.FTZ R26, R26, R29 ;  /* 0x0000001d1a1a7221 */ /* 0x000fe20000010000 */
[----:B------:R-:W-:Y:S02]  /*2280*/  HADD2.F32 R29, -RZ, R36.H0_H0 ;  /* 0x20000024ff1d7230 */ /* 0x000fe40000004100 */
[----:B------:R-:W-:Y:S01]  /*2290*/  FFMA.FTZ R24, R15, R13, R24 ;  /* 0x0000000d0f187223 */ /* 0x000fe20000010018 */
[----:B------:R-:W-:-:S06]  /*22a0*/  FMUL.FTZ R30, R16, -1.4426950216293334961 ;  /* 0xbfb8aa3b101e7820 */ /* 0x000fcc0000410000 */
[----:B------:R-:W0:Y:S02]  /*22b0*/  MUFU.EX2 R30, R30 ;  /* 0x0000001e001e7308 */ /* 0x000e240000000800 */
[----:B0-----:R-:W-:Y:S01]  /*22c0*/  FADD.FTZ R31, R30, 1 ;  /* 0x3f8000001e1f7421 */ /* 0x001fe20000010000 */
[----:B------:R-:W-:-:S03]  /*22d0*/  FMUL.FTZ R30, R9, R19 ;  /* 0x00000013091e7220 */ /* 0x000fc60000410000 */
[----:B------:R-:W0:Y:S02]  /*22e0*/  MUFU.RCP R28, R31 ;  /* 0x0000001f001c7308 */ /* 0x000e240000001000 */
[----:B0-----:R-:W-:Y:S01]  /*22f0*/  FMUL.FTZ R29, R29, R28 ;  /* 0x0000001c1d1d7220 */ /* 0x001fe20000410000 */
[----:B------:R-:W-:-:S04]  /*2300*/  FADD.FTZ R28, -R28, 1 ;  /* 0x3f8000001c1c7421 */ /* 0x000fc80000010100 */
[----:B------:R-:W-:Y:S01]  /*2310*/  FFMA.FTZ R16, R16, R28, 1 ;  /* 0x3f80000010107423 */ /* 0x000fe2000001001c */
[----:B------:R-:W-:-:S03]  /*2320*/  FADD.FTZ R28, RZ, R25 ;  /* 0x00000019ff1c7221 */ /* 0x000fc60000010000 */
[----:B------:R-:W-:Y:S01]  /*2330*/  FMUL.FTZ R16, R29, R16 ;  /* 0x000000101d107220 */ /* 0x000fe20000410000 */
[----:B------:R-:W-:Y:S01]  /*2340*/  FFMA.FTZ R29, R10, R25, RZ ;  /* 0x000000190a1d7223 */ /* 0x000fe200000100ff */
[----:B------:R-:W-:Y:S02]  /*2350*/  HADD2.F32 R10, -RZ, R37.H1_H1 ;  /* 0x30000025ff0a7230 */ /* 0x000fe40000004100 */
[----:B------:R-:W-:Y:S01]  /*2360*/  FADD.FTZ R28, R28, R19 ;  /* 0x000000131c1c7221 */ /* 0x000fe20000010000 */
[----:B------:R-:W-:Y:S01]  /*2370*/  FFMA.FTZ R24, R11, R16, R24 ;  /* 0x000000100b187223 */ /* 0x000fe20000010018 */
[C---:B------:R-:W-:Y:S01]  /*2380*/  FFMA.FTZ R25, R22.reuse, R19, R29 ;  /* 0x0000001316197223 */ /* 0x040fe2000001001d */
[----:B------:R-:W-:Y:S01]  /*2390*/  FFMA.FTZ R22, R22, R30, R27 ;  /* 0x0000001e16167223 */ /* 0x000fe2000001001b */
[----:B------:R-:W-:Y:S01]  /*23a0*/  FADD.FTZ R10, R10, -UR22 ;  /* 0x800000160a0a7e21 */ /* 0x000fe20008010000 */
[----:B------:R-:W-:Y:S01]  /*23b0*/  FADD.FTZ R27, R30, R26 ;  /* 0x0000001a1e1b7221 */ /* 0x000fe20000010000 */
[----:B------:R-:W-:-:S02]  /*23c0*/  HADD2.F32 R26, -RZ, R36.H1_H1 ;  /* 0x30000024ff1a7230 */ /* 0x000fc40000004100 */
[----:B------:R-:W-:Y:S01]  /*23d0*/  FFMA.FTZ R25, R18, R17, R25 ;  /* 0x0000001112197223 */ /* 0x000fe20000010019 */
[----:B------:R-:W-:-:S03]  /*23e0*/  FMUL.FTZ R10, R10, UR23 ;  /* 0x000000170a0a7c20 */ /* 0x000fc60008410000 */
[----:B------:R-:W-:Y:S01]  /*23f0*/  FFMA.FTZ R25, R12, R14, R25 ;  /* 0x0000000e0c197223 */ /* 0x000fe20000010019 */
        /* <DEDUP_REMOVED lines=10> */
[----:B------:R-:W-:Y:S02]  /*24a0*/  HADD2.F32 R31, -RZ, R34.H0_H0 ;  /* 0x20000022ff1f7230 */ /* 0x000fe40000004100 */
[----:B------:R-:W-:-:S04]  /*24b0*/  FFMA.FTZ R19, R19, R30, 1 ;  /* 0x3f80000013137423 */ /* 0x000fc8000001001e */
[----:B------:R-:W-:Y:S01]  /*24c0*/  FMUL.FTZ R19, R26, R19 ;  /* 0x000000131a137220 */ /* 0x000fe20000410000 */
[----:B------:R-:W-:-:S03]  /*24d0*/  HADD2.F32 R26, -RZ, R35.H0_H0 ;  /* 0x20000023ff1a7230 */ /* 0x000fc60000004100 */
[----:B------:R-:W-:Y:S02]  /*24e0*/  FFMA.FTZ R25, R10, R19, R25 ;  /* 0x000000130a197223 */ /* 0x000fe40000010019 */
[----:B------:R-:W-:Y:S01]  /*24f0*/  FADD.FTZ R30, R26, -UR22 ;  /* 0x800000161a1e7e21 */ /* 0x000fe20008010000 */
[----:B------:R-:W-:-:S03]  /*2500*/  FADD.FTZ R26, R21, R20 ;  /* 0x00000014151a7221 */ /* 0x000fc60000010000 */
        /* <DEDUP_REMOVED lines=9> */
[----:B------:R-:W-:Y:S01]  /*25a0*/  FADD.FTZ R28, R28, R27 ;  /* 0x0000001b1c1c7221 */ /* 0x000fe20000010000 */
[----:B------:R-:W-:Y:S02]  /*25b0*/  HADD2.F32 R27, -RZ, R34.H1_H1 ;  /* 0x30000022ff1b7230 */ /* 0x000fe40000004100 */
[----:B0-----:R-:W-:Y:S01]  /*25c0*/  FMUL.FTZ R30, R31, R22 ;  /* 0x000000161f1e7220 */ /* 0x001fe20000410000 */
[----:B------:R-:W-:-:S04]  /*25d0*/  FADD.FTZ R31, -R22, 1 ;  /* 0x3f800000161f7421 */ /* 0x000fc80000010100 */
[----:B------:R-:W-:-:S04]  /*25e0*/  FFMA.FTZ R31, R20, R31, 1 ;  /* 0x3f800000141f7423 */ /* 0x000fc8000001001f */
[----:B------:R-:W-:Y:S01]  /*25f0*/  FMUL.FTZ R20, R30, R31 ;  /* 0x0000001f1e147220 */ /* 0x000fe20000410000 */
[----:B------:R-:W-:-:S03]  /*2600*/  HADD2.F32 R30, -RZ, R35.H1_H1 ;  /* 0x30000023ff1e7230 */ /* 0x000fc60000004100 */
[----:B------:R-:W-:Y:S02]  /*2610*/  FFMA.FTZ R24, R21, R20, R24 ;  /* 0x0000001415187223 */ /* 0x000fe40000010018 */
[----:B------:R-:W-:-:S04]  /*2620*/  FADD.FTZ R30, R30, -UR22 ;  /* 0x800000161e1e7e21 */ /* 0x000fc80008010000 */
[----:B------:R-:W-:-:S04]  /*2630*/  FMUL.FTZ R22, R30, UR23 ;  /* 0x000000171e167c20 */ /* 0x000fc80008410000 */
        /* <DEDUP_REMOVED lines=10> */
[----:B------:R-:W-:Y:S02]  /*26e0*/  HADD2.F32 R27, -RZ, R33.H0_H0 ;  /* 0x20000021ff1b7230 */ /* 0x000fe40000004100 */
[----:B------:R-:W-:Y:S01]  /*26f0*/  FADD.FTZ R28, R28, R31 ;  /* 0x0000001f1c1c7221 */ /* 0x000fe20000010000 */
[----:B------:R-:W-:Y:S02]  /*2700*/  FFMA.FTZ R25, R22, R17, R25 ;  /* 0x0000001116197223 */ /* 0x000fe40000010019 */
[----:B------:R-:W-:Y:S01]  /*2710*/  FADD.FTZ R29, R27, -UR22 ;  /* 0x800000161b1d7e21 */ /* 0x000fe20008010000 */
[----:B------:R-:W-:-:S03]  /*2720*/  FADD.FTZ R27, R26, R13 ;  /* 0x0000000d1a1b7221 */ /* 0x000fc60000010000 */
[----:B------:R-:W-:Y:S01]  /*2730*/  FMUL.FTZ R13, R29, UR23 ;  /* 0x000000171d0d7c20 */ /* 0x000fe20008410000 */
[----:B------:R-:W-:Y:S01]  /*2740*/  FFMA.FTZ R29, R15, R31, R18 ;  /* 0x0000001f0f1d7223 */ /* 0x000fe20000010012 */
[----:B------:R-:W-:Y:S02]  /*2750*/  HADD2.F32 R31, -RZ, R32.H0_H0 ;  /* 0x20000020ff1f7230 */ /* 0x000fe40000004100 */
[----:B------:R-:W-:Y:S01]  /*2760*/  FADD.FTZ R27, R27, R16 ;  /* 0x000000101b1b7221 */ /* 0x000fe20000010000 */
[----:B------:R-:W-:-:S04]  /*2770*/  FFMA.FTZ R15, R8, R13, R6 ;  /* 0x0000000d080f7223 */ /* 0x000fc80000010006 */
[----:B------:R-:W-:-:S06]  /*2780*/  FMUL.FTZ R26, R15, -1.4426950216293334961 ;  /* 0xbfb8aa3b0f1a7820 */ /* 0x000fcc0000410000 */
[----:B------:R-:W0:Y:S02]  /*2790*/  MUFU.EX2 R26, R26 ;  /* 0x0000001a001a7308 */ /* 0x000e240000000800 */
[----:B0-----:R-:W-:-:S04]  /*27a0*/  FADD.FTZ R30, R26, 1 ;  /* 0x3f8000001a1e7421 */ /* 0x001fc80000010000 */
[----:B------:R0:W1:Y:S02]  /*27b0*/  MUFU.RCP R18, R30 ;  /* 0x0000001e00127308 */ /* 0x0000640000001000 */
[----:B0-----:R-:W-:-:S04]  /*27c0*/  FMUL.FTZ R30, R9, R14 ;  /* 0x0000000e091e7220 */ /* 0x001fc80000410000 */
[----:B------:R-:W-:Y:S01]  /*27d0*/  FFMA.FTZ R26, R12, R30, R29 ;  /* 0x0000001e0c1a7223 */ /* 0x000fe2000001001d */
[----:B------:R-:W-:Y:S01]  /*27e0*/  FADD.FTZ R28, R30, R28 ;  /* 0x0000001c1e1c7221 */ /* 0x000fe20000010000 */
[----:B------:R-:W-:Y:S02]  /*27f0*/  HADD2.F32 R30, -RZ, R32.H1_H1 ;  /* 0x30000020ff1e7230 */ /* 0x000fe40000004100 */
[----:B-1----:R-:W-:Y:S01]  /*2800*/  FMUL.FTZ R31, R31, R18 ;  /* 0x000000121f1f7220 */ /* 0x002fe20000410000 */
[----:B------:R-:W-:-:S04]  /*2810*/  FADD.FTZ R18, -R18, 1 ;  /* 0x3f80000012127421 */ /* 0x000fc80000010100 */
[----:B------:R-:W-:-:S04]  /*2820*/  FFMA.FTZ R18, R15, R18, 1 ;  /* 0x3f8000000f127423 */ /* 0x000fc80000010012 */
[----:B------:R-:W-:Y:S01]  /*2830*/  FMUL.FTZ R15, R31, R18 ;  /* 0x000000121f0f7220 */ /* 0x000fe20000410000 */
[----:B------:R-:W-:-:S03]  /*2840*/  HADD2.F32 R18, -RZ, R33.H1_H1 ;  /* 0x30000021ff127230 */ /* 0x000fc60000004100 */
[----:B------:R-:W-:Y:S02]  /*2850*/  FFMA.FTZ R24, R13, R15, R24 ;  /* 0x0000000f0d187223 */ /* 0x000fe40000010018 */
[----:B------:R-:W-:Y:S01]  /*2860*/  FADD.FTZ R31, R18, -UR22 ;  /* 0x80000016121f7e21 */ /* 0x000fe20008010000 */
[----:B------:R-:W-:-:S03]  /*2870*/  FADD.FTZ R18, R23, R14 ;  /* 0x0000000e17127221 */ /* 0x000fc60000010000 */
[----:B------:R-:W-:Y:S01]  /*2880*/  FMUL.FTZ R14, R31, UR23 ;  /* 0x000000171f0e7c20 */ /* 0x000fe20008410000 */
[----:B------:R-:W-:-:S03]  /*2890*/  FADD.FTZ R18, R18, R19 ;  /* 0x0000001312127221 */ /* 0x000fc60000010000 */
        /* <DEDUP_REMOVED lines=9> */
[----:B------:R-:W-:Y:S02]  /*2930*/  HADD2.F32 R30, -RZ, R4.H0_H0 ;  /* 0x20000004ff1e7230 */ /* 0x000fe40000004100 */
[----:B------:R-:W-:Y:S01]  /*2940*/  FMUL.FTZ R31, R8, R16 ;  /* 0x00000010081f7220 */ /* 0x000fe20000410000 */
[----:B------:R-:W-:Y:S02]  /*2950*/  FFMA.FTZ R25, R14, R12, R25 ;  /* 0x0000000c0e197223 */ /* 0x000fe40000010019 */
[----:B------:R-:W-:Y:S01]  /*2960*/  FADD.FTZ R30, R30, -UR22 ;  /* 0x800000161e1e7e21 */ /* 0x000fe20008010000 */
[----:B------:R-:W-:Y:S01]  /*2970*/  FFMA.FTZ R29, R11, R31, R26 ;  /* 0x0000001f0b1d7223 */ /* 0x000fe2000001001a */
[----:B------:R-:W-:Y:S01]  /*2980*/  FADD.FTZ R28, R28, R31 ;  /* 0x0000001f1c1c7221 */ /* 0x000fe20000010000 */
[----:B------:R-:W-:Y:S02]  /*2990*/  HADD2.F32 R31, -RZ, R5.H0_H0 ;  /* 0x20000005ff1f7230 */ /* 0x000fe40000004100 */
        /* <DEDUP_REMOVED lines=10> */
[----:B------:R-:W-:-:S05]  /*2a40*/  HADD2.F32 R30, -RZ, R4.H1_H1 ;  /* 0x30000004ff1e7230 */ /* 0x000fca0000004100 */
[----:B------:R-:W-:Y:S01]  /*2a50*/  FADD.FTZ R31, R30, -UR22 ;  /* 0x800000161e1f7e21 */ /* 0x000fe20008010000 */
[----:B------:R-:W-:-:S03]  /*2a60*/  FMUL.FTZ R30, R9, R19 ;  /* 0x00000013091e7220 */ /* 0x000fc60000410000 */
[----:B------:R-:W-:Y:S01]  /*2a70*/  FMUL.FTZ R16, R31, UR23 ;  /* 0x000000171f107c20 */ /* 0x000fe20008410000 */
[----:B------:R-:W-:Y:S01]  /*2a80*/  FFMA.FTZ R26, R10, R30, R29 ;  /* 0x0000001e0a1a7223 */ /* 0x000fe2000001001d */
[----:B------:R-:W-:Y:S01]  /*2a90*/  FADD.FTZ R19, R30, R28 ;  /* 0x0000001c1e137221 */ /* 0x000fe20000010000 */
[----:B------:R-:W-:Y:S02]  /*2aa0*/  HADD2.F32 R28, -RZ, R5.H1_H1 ;  /* 0x30000005ff1c7230 */ /* 0x000fe40000004100 */
        /* <DEDUP_REMOVED lines=12> */
[----:B------:R-:W-:Y:S01]  /*2b70*/  FADD.FTZ R20, R19, R27 ;  /* 0x0000001b13147221 */ /* 0x000fe20000010000 */
[----:B------:R-:W-:Y:S01]  /*2b80*/  FFMA.FTZ R26, R21, R27, R26 ;  /* 0x0000001b151a7223 */ /* 0x000fe2000001001a */
[C---:B------:R-:W-:Y:S01]  /*2b90*/  FMUL.FTZ R19, R9.reuse, R17 ;  /* 0x0000001109137220 */ /* 0x040fe20000410000 */
[----:B------:R-:W-:Y:S01]  /*2ba0*/  FMUL.FTZ R21, R9, R12 ;  /* 0x0000000c09157220 */ /* 0x000fe20000410000 */
[----:B------:R-:W-:-:S02]  /*2bb0*/  FADD.FTZ R17, R18, R17 ;  /* 0x0000001112117221 */ /* 0x000fc40000010000 */
[----:B------:R-:W-:Y:S01]  /*2bc0*/  FFMA.FTZ R26, R22, R19, R26 ;  /* 0x00000013161a7223 */ /* 0x000fe2000001001a */
[----:B------:R-:W-:Y:S01]  /*2bd0*/  FADD.FTZ R20, R19, R20 ;  /* 0x0000001413147221 */ /* 0x000fe20000010000 */
[----:B------:R-:W-:Y:S01]  /*2be0*/  FMUL.FTZ R19, R8, R15 ;  /* 0x0000000f08137220 */ /* 0x000fe20000410000 */
[----:B------:R-:W-:Y:S01]  /*2bf0*/  FADD.FTZ R15, R17, R12 ;  /* 0x0000000c110f7221 */ /* 0x000fe20000010000 */
[----:B------:R-:W-:Y:S02]  /*2c00*/  FFMA.FTZ R12, R23, R11, R24 ;  /* 0x0000000b170c7223 */ /* 0x000fe40000010018 */
[----:B------:R-:W-:Y:S01]  /*2c10*/  FFMA.FTZ R27, R13, R19, R26 ;  /* 0x000000130d1b7223 */ /* 0x000fe2000001001a */
[----:B------:R-:W-:Y:S01]  /*2c20*/  FADD.FTZ R20, R20, R19 ;  /* 0x0000001314147221 */ /* 0x000fe20000010000 */
[----:B------:R-:W-:Y:S01]  /*2c30*/  FMUL.FTZ R13, R8, R11 ;  /* 0x0000000b080d7220 */ /* 0x000fe20000410000 */
[-C--:B------:R-:W-:Y:S01]  /*2c40*/  FMUL.FTZ R19, R9, R10.reuse ;  /* 0x0000000a09137220 */ /* 0x080fe20000410000 */
[----:B------:R-:W-:Y:S01]  /*2c50*/  FFMA.FTZ R18, R14, R21, R27 ;  /* 0x000000150e127223 */ /* 0x000fe2000001001b */
[----:B------:R-:W-:Y:S01]  /*2c60*/  FADD.FTZ R20, R21, R20 ;  /* 0x0000001415147221 */ /* 0x000fe20000010000 */
[----:B------:R-:W-:Y:S01]  /*2c70*/  FADD.FTZ R14, R28, R11 ;  /* 0x0000000b1c0e7221 */ /* 0x000fe20000010000 */
[----:B------:R-:W-:Y:S01]  /*2c80*/  FADD.FTZ R15, R15, R10 ;  /* 0x0000000a0f0f7221 */ /* 0x000fe20000010000 */
[----:B------:R-:W-:Y:S01]  /*2c90*/  FFMA.FTZ R21, R23, R13, R18 ;  /* 0x0000000d17157223 */ /* 0x000fe20000010012 */
[----:B------:R-:W-:Y:S01]  /*2ca0*/  FADD.FTZ R20, R20, R13 ;  /* 0x0000000d14147221 */ /* 0x000fe20000010000 */
[----:B------:R-:W-:-:S02]  /*2cb0*/  FFMA.FTZ R13, R16, R10, R25 ;  /* 0x0000000a100d7223 */ /* 0x000fc40000010019 */
[----:B------:R-:W-:Y:S01]  /*2cc0*/  FFMA.FTZ R18, R16, R19, R21 ;  /* 0x0000001310127223 */ /* 0x000fe20000010015 */
[----:B------:R-:W-:-:S07]  /*2cd0*/  FADD.FTZ R17, R19, R20 ;  /* 0x0000001413117221 */ /* 0x000fce0000010000 */
.L_x_697:
        /* <DEDUP_REMOVED lines=34> */
.L_x_699:
[----:B------:R-:W-:Y:S05]  /*2f00*/  BSYNC.RECONVERGENT B0 ;  /* 0x0000000000007941 */ /* 0x000fea0003800200 */
.L_x_698:
        /* <DEDUP_REMOVED lines=21> */
.L_x_701:
[----:B------:R-:W-:Y:S05]  /*3060*/  BSYNC.RECONVERGENT B0 ;  /* 0x0000000000007941 */ /* 0x000fea0003800200 */
.L_x_700:
        /* <DEDUP_REMOVED lines=34> */
[----:B------:R-:W-:-:S02]  /*3290*/  FADD.FTZ R28, R28, R15 ;  /* 0x0000000f1c1c7221 */ /* 0x000fc40000010000 */
[----:B------:R-:W2:Y:S01]  /*32a0*/  LDS.128 R16, [R47+0x3f0] ;  /* 0x0003f0002f107984 */ /* 0x000ea20000000c00 */
[----:B----4-:R-:W-:Y:S01]  /*32b0*/  FADD.FTZ R31, R31, R20 ;  /* 0x000000141f1f7221 */ /* 0x010fe20000010000 */
[----:B------:R-:W-:Y:S01]  /*32c0*/  FADD.FTZ R20, R12, R21 ;  /* 0x000000150c147221 */ /* 0x000fe20000010000 */
[----:B------:R-:W-:Y:S01]  /*32d0*/  FADD.FTZ R29, R29, R22 ;  /* 0x000000161d1d7221 */ /* 0x000fe20000010000 */
[----:B------:R-:W4:Y:S01]  /*32e0*/  LDS.128 R12, [R47+0x460] ;  /* 0x000460002f0c7984 */ /* 0x000f220000000c00 */
[----:B------:R-:W-:Y:S01]  /*32f0*/  FADD.FTZ R28, R28, R23 ;  /* 0x000000171c1c7221 */ /* 0x000fe20000010000 */
        /* <DEDUP_REMOVED lines=113> */
[----:B----4-:R-:W-:Y:S01]  /*3a10*/  FADD.FTZ R12, R31, R20 ;  /* 0x000000141f0c7221 */ /* 0x010fe20000010000 */
[----:B------:R-:W-:Y:S01]  /*3a20*/  FADD.FTZ R13, R24, R21 ;  /* 0x00000015180d7221 */ /* 0x000fe20000010000 */
[----:B------:R-:W-:Y:S01]  /*3a30*/  FADD.FTZ R14, R29, R22 ;  /* 0x000000161d0e7221 */ /* 0x000fe20000010000 */
[----:B------:R-:W-:-:S07]  /*3a40*/  FADD.FTZ R15, R28, R23 ;  /* 0x000000171c0f7221 */ /* 0x000fce0000010000 */
.L_x_703:
[----:B------:R-:W-:Y:S05]  /*3a50*/  BSYNC.RECONVERGENT B0 ;  /* 0x0000000000007941 */ /* 0x000fea0003800200 */
.L_x_702:
[----:B------:R-:W-:Y:S04]  /*3a60*/  BSSY.RECONVERGENT B0, `(.L_x_704) ;  /* 0x000001d000007945 */ /* 0x000fe80003800200 */
[----:B------:R-:W-:Y:S05]  /*3a70*/  @P5 BRA `(.L_x_705) ;  /* 0x00000000006c5947 */ /* 0x000fea0003800000 */
[----:B--2---:R-:W2:Y:S01]  /*3a80*/  LDC.64 R16, c[0x0][0x3f8] ;  /* 0x0000fe00ff107b82 */ /* 0x004ea20000000a00 */
[----:B------:R-:W-:-:S07]  /*3a90*/  IMAD R49, R49, 0x7, R0 ;  /* 0x0000000731317824 */ /* 0x000fce00078e0200 */
[----:B-1----:R-:W1:Y:S01]  /*3aa0*/  LDC.64 R18, c[0x0][0x3d8] ;  /* 0x0000f600ff127b82 */ /* 0x002e620000000a00 */
[----:B--2---:R-:W-:Y:S01]  /*3ab0*/  IMAD.WIDE.U32 R20, R16, 0x3, RZ ;  /* 0x0000000310147825 */ /* 0x004fe200078e00ff */
        /* <DEDUP_REMOVED lines=23> */
.L_x_705:
[----:B------:R-:W-:Y:S05]  /*3c30*/  BSYNC.RECONVERGENT B0 ;  /* 0x0000000000007941 */ /* 0x000fea0003800200 */
.L_x_704:
        /* <DEDUP_REMOVED lines=29> */
.L_x_708:
[----:B--2---:R-:W2:Y:S04]  /*3e10*/  LDG.E.STRONG.GPU R12, desc[UR14][R14.64] ;  /* 0x0000000e0e0c7981 */ /* 0x004ea8000c1ef900 */
[----:B--2---:R-:W-:Y:S01]  /*3e20*/  CCTL.IVALL ;  /* 0x00000000ff00798f */ /* 0x004fe20002000000 */
[----:B------:R-:W-:Y:S05]  /*3e30*/  YIELD ;  /* 0x0000000000007946 */ /* 0x000fea0003800000 */
[----:B------:R-:W-:-:S13]  /*3e40*/  ISETP.NE.AND P1, PT, R12, R19, PT ;  /* 0x000000130c00720c */ /* 0x000fda0003f25270 */
[----:B------:R-:W-:Y:S05]  /*3e50*/  @P1 BRA `(.L_x_708) ;  /* 0xfffffffc00ec1947 */ /* 0x000fea000383ffff */
.L_x_707:
        /* <DEDUP_REMOVED lines=15> */
.L_x_710:
        /* <DEDUP_REMOVED lines=84> */
.L_x_709:
        /* <DEDUP_REMOVED lines=8> */
[----:B------:R-:W-:Y:S02]  /*4510*/  IADD3 R16, PT, PT, R20, 0x2, RZ ;  /* 0x0000000214107810 */ /* 0x000fe40007ffe0ff */
[----:B------:R-:W-:Y:S02]  /*4520*/  ISETP.EQ.OR P4, PT, R14, UR16, P3 ;  /* 0x000000100e007c0c */ /* 0x000fe40009f82670 */
        /* <DEDUP_REMOVED lines=32> */
.L_x_711:
[----:B------:R-:W-:Y:S05]  /*4730*/  BRA.U !UP1, `(.L_x_706) ;  /* 0x0000000109887547 */ /* 0x000fea000b800000 */
[----:B------:R-:W-:Y:S02]  /*4740*/  UISETP.NE.AND UP0, UPT, UR13, 0x1, UPT ;  /* 0x000000010d00788c */ /* 0x000fe4000bf05270 */
[----:B------:R-:W-:-:S06]  /*4750*/  ULOP3.LUT UR12, UR18, 0x1, URZ, 0xc0, !UPT ;  /* 0x00000001120c7892 */ /* 0x000fcc000f8ec0ff */
[----:B------:R-:W-:Y:S01]  /*4760*/  MOV R16, UR12 ;  /* 0x0000000c00107c02 */ /* 0x000fe20008000f00 */
[----:B------:R-:W-:Y:S06]  /*4770*/  BRA.U !UP0, `(.L_x_712) ;  /* 0x0000000108487547 */ /* 0x000fec000b800000 */
[C---:B--2---:R-:W-:Y:S02]  /*4780*/  IADD3 R14, PT, PT, R20.reuse, 0x1, RZ ;  /* 0x00000001140e7810 */ /* 0x044fe40007ffe0ff */
        /* <DEDUP_REMOVED lines=17> */
.L_x_712:
[----:B------:R-:W-:Y:S01]  /*48a0*/  ISETP.EQ.OR P1, PT, R20, UR16, P3 ;  /* 0x0000001014007c0c */ /* 0x000fe20009f22670 */
[----:B------:R-:W-:Y:S03]  /*48b0*/  BSSY.RECONVERGENT B0, `(.L_x_706) ;  /* 0x000000a000007945 */ /* 0x000fe60003800200 */
[----:B------:R-:W-:-:S13]  /*48c0*/  ISETP.NE.U32.OR P1, PT, R16, 0x1, P1 ;  /* 0x000000011000780c */ /* 0x000fda0000f25470 */
[----:B------:R-:W-:Y:S05]  /*48d0*/  @P1 BRA `(.L_x_713) ;  /* 0x00000000001c1947 */ /* 0x000fea0003800000 */
[----:B--2---:R-:W-:Y:S02]  /*48e0*/  MOV R13, UR17 ;  /* 0x00000011000d7c02 */ /* 0x004fe40008000f00 */
[----:B------:R-:W-:-:S03]  /*48f0*/  MOV R15, 0x8 ;  /* 0x00000008000f7802 */ /* 0x000fc60000000f00 */
[----:B------:R-:W-:-:S04]  /*4900*/  IMAD R12, R20, R13, UR5 ;  /* 0x00000005140c7e24 */ /* 0x000fc8000f8e020d */
[----:B------:R-:W-:-:S06]  /*4910*/  IMAD.WIDE.U32 R12, R12, R15, UR6 ;  /* 0x000000060c0c7e25 */ /* 0x000fcc000f8e000f */
[----:B------:R-:W0:Y:S02]  /*4920*/  LDG.E.64 R12, desc[UR14][R12.64] ;  /* 0x0000000e0c0c7981 */ /* 0x000e24000c1e1b00 */
[----:B0--3--:R-:W-:Y:S01]  /*4930*/  FADD.FTZ R10, R10, R12 ;  /* 0x0000000c0a0a7221 */ /* 0x009fe20000010000 */
[----:B------:R-:W-:-:S07]  /*4940*/  FADD.FTZ R11, R11, R13 ;  /* 0x0000000d0b0b7221 */ /* 0x000fce0000010000 */
.L_x_713:
[----:B------:R-:W-:Y:S05]  /*4950*/  BSYNC.RECONVERGENT B0 ;  /* 0x0000000000007941 */ /* 0x000fea0003800200 */
.L_x_706:
[----:B------:R-:W5:Y:S01]  /*4960*/  S2UR UR7, SR_CgaCtaId ;  /* 0x00000000000779c3 */ /* 0x000f620000008800 */
[----:B------:R-:W-:Y:S01]  /*4970*/  UMOV UR6, 0x400 ;  /* 0x0000040000067882 */ /* 0x000fe20000000000 */
[----:B------:R-:W0:Y:S01]  /*4980*/  LDCU.64 UR12, c[0x0][0x400] ;  /* 0x00008000ff0c77ac */ /* 0x000e220008000a00 */
[--C-:B--2-4-:R-:W-:Y:S02]  /*4990*/  HADD2.F32 R14, -RZ, R45.reuse.H0_H0 ;  /* 0x2000002dff0e7230 */ /* 0x114fe40000004100 */
[----:B------:R-:W-:-:S03]  /*49a0*/  HADD2.F32 R45, -RZ, R45.H1_H1 ;  /* 0x3000002dff2d7230 */ /* 0x000fc60000004100 */
[----:B------:R-:W-:Y:S02]  /*49b0*/  FADD.FTZ R16, R14, -UR22 ;  /* 0x800000160e107e21 */ /* 0x000fe40008010000 */
[----:B------:R-:W-:-:S04]  /*49c0*/  FADD.FTZ R45, R45, -UR22 ;  /* 0x800000162d2d7e21 */ /* 0x000fc80008010000 */
[----:B------:R-:W-:Y:S01]  /*49d0*/  FMUL.FTZ R20, R45, UR23 ;  /* 0x000000172d147c20 */ /* 0x000fe20008410000 */
[----:B0-----:R-:W-:Y:S01]  /*49e0*/  ISETP.GE.U32.AND P1, PT, R48, UR12, PT ;  /* 0x0000000c30007c0c */ /* 0x001fe2000bf26070 */
[----:B-----5:R-:W-:-:S03]  /*49f0*/  ULEA UR6, UR7, UR6, 0x18 ;  /* 0x0000000607067291 */ /* 0x020fc6000f8ec0ff */
[----:B------:R-:W-:-:S06]  /*4a00*/  ISETP.GE.AND.EX P1, PT, R3, UR13, PT, P1 ;  /* 0x0000000d03007c0c */ /* 0x000fcc000bf26310 */
[----:B------:R3:W-:Y:S01]  /*4a10*/  @!P3 STS.64 [UR6+0x48], R10 ;  /* 0x0000480aff00b988 */ /* 0x0007e20008000a06 */
[----:B------:R-:W-:Y:S01]  /*4a20*/  BAR.SYNC.DEFER_BLOCKING 0x0 ;  /* 0x0000000000007b1d */ /* 0x000fe20000010000 */
[--C-:B---3--:R-:W-:Y:S02]  /*4a30*/  HADD2.F32 R11, -RZ, R44.reuse.H0_H0 ;  /* 0x2000002cff0b7230 */ /* 0x108fe40000004100 */
[----:B------:R-:W-:-:S03]  /*4a40*/  HADD2.F32 R44, -RZ, R44.H1_H1 ;  /* 0x3000002cff2c7230 */ /* 0x000fc60000004100 */
[----:B------:R-:W0:Y:S01]  /*4a50*/  LDS.64 R12, [UR6+0x48] ;  /* 0x00004806ff0c7984 */ /* 0x000e220008000a00 */
[----:B------:R-:W0:Y:S02]  /*4a60*/  LDCU UR6, c[0x0][0x42c] ;  /* 0x00008580ff0677ac */ /* 0x000e240008000800 */
[----:B0-----:R-:W-:Y:S01]  /*4a70*/  FMUL.FTZ R15, R13, UR6 ;  /* 0x000000060d0f7c20 */ /* 0x001fe20008410000 */
[----:B------:R-:W-:Y:S01]  /*4a80*/  FMUL.FTZ R14, R12, UR6 ;  /* 0x000000060c0e7c20 */ /* 0x000fe20008410000 */
[----:B------:R-:W-:-:S04]  /*4a90*/  FMUL.FTZ R13, R16, UR23 ;  /* 0x00000017100d7c20 */ /* 0x000fc80008410000 */
[----:B------:R-:W-:Y:S01]  /*4aa0*/  FFMA.FTZ R25, R14, R13, R15 ;  /* 0x0000000d0e197223 */ /* 0x000fe2000001000f */
        /* <DEDUP_REMOVED lines=19> */
.L_x_714:
[----:B------:R-:W-:Y:S01]  /*4be0*/  FFMA.FTZ R10, R14, R20, R15 ;  /* 0x000000140e0a7223 */ /* 0x000fe2000001000f */
[----:B------:R-:W-:Y:S01]  /*4bf0*/  BSSY.RECONVERGENT B0, `(.L_x_715) ;  /* 0x0000014000007945 */ /* 0x000fe20003800200 */
[----:B------:R-:W-:Y:S01]  /*4c00*/  FFMA.FTZ R25, R8, R11, -R25 ;  /* 0x0000000b08197223 */ /* 0x000fe20000010819 */
[C---:B------:R-:W-:Y:S01]  /*4c10*/  IADD3 R17, PT, PT, R48.reuse, 0x20, RZ ;  /* 0x0000002030117810 */ /* 0x040fe20007ffe0ff */
[----:B-1----:R-:W-:Y:S01]  /*4c20*/  FFMA.FTZ R18, R9, R44, -R10 ;  /* 0x0000002c09127223 */ /* 0x002fe2000001080a */
[----:B------:R-:W-:Y:S01]  /*4c30*/  IADD3 R16, PT, PT, R48, 0x40, RZ ;  /* 0x0000004030107810 */ /* 0x000fe20007ffe0ff */
        /* <DEDUP_REMOVED lines=15> */
.L_x_716:
[----:B------:R-:W-:Y:S05]  /*4d30*/  BSYNC.RECONVERGENT B0 ;  /* 0x0000000000007941 */ /* 0x000fea0003800200 */
.L_x_715:
[--C-:B0-----:R-:W-:Y:S01]  /*4d40*/  HADD2.F32 R11, -RZ, R43.reuse.H0_H0 ;  /* 0x2000002bff0b7230 */ /* 0x101fe20000004100 */
[----:B------:R-:W-:Y:S01]  /*4d50*/  ISETP.GE.U32.AND P1, PT, R17, UR12, PT ;  /* 0x0000000c11007c0c */ /* 0x000fe2000bf26070 */
[----:B------:R-:W-:Y:S01]  /*4d60*/  HADD2.F32 R43, -RZ, R43.H1_H1 ;  /* 0x3000002bff2b7230 */ /* 0x000fe20000004100 */
[----:B------:R-:W-:Y:S01]  /*4d70*/  ISETP.GE.U32.AND P3, PT, R16, UR12, PT ;  /* 0x0000000c10007c0c */ /* 0x000fe2000bf66070 */
[--C-:B------:R-:W-:Y:S02]  /*4d80*/  HADD2.F32 R12, -RZ, R42.reuse.H0_H0 ;  /* 0x2000002aff0c7230 */ /* 0x100fe40000004100 */
[----:B------:R-:W-:Y:S01]  /*4d90*/  FADD.FTZ R11, R11, -UR22 ;  /* 0x800000160b0b7e21 */ /* 0x000fe20008010000 */
[----:B------:R-:W-:Y:S01]  /*4da0*/  SHF.R.S32.HI R10, RZ, 0x1f, R17 ;  /* 0x0000001fff0a7819 */ /* 0x000fe20000011411 */
[----:B------:R-:W-:Y:S01]  /*4db0*/  FADD.FTZ R20, R43, -UR22 ;  /* 0x800000162b147e21 */ /* 0x000fe20008010000 */
[----:B------:R-:W-:Y:S01]  /*4dc0*/  SHF.R.S32.HI R18, RZ, 0x1f, R16 ;  /* 0x0000001fff127819 */ /* 0x000fe20000011410 */
[----:B------:R-:W-:Y:S01]  /*4dd0*/  FMUL.FTZ R19, R11, UR23 ;  /* 0x000000170b137c20 */ /* 0x000fe20008410000 */
[----:B------:R-:W-:Y:S01]  /*4de0*/  ISETP.GE.AND.EX P1, PT, R10, UR13, PT, P1 ;  /* 0x0000000d0a007c0c */ /* 0x000fe2000bf26310 */
[----:B------:R-:W-:Y:S01]  /*4df0*/  HADD2.F32 R42, -RZ, R42.H1_H1 ;  /* 0x3000002aff2a7230 */ /* 0x000fe20000004100 */
[----:B------:R-:W-:Y:S01]  /*4e00*/  ISETP.GE.AND.EX P3, PT, R18, UR13, PT, P3 ;  /* 0x0000000d12007c0c */ /* 0x000fe2000bf66330 */
[----:B------:R-:W-:-:S02]  /*4e10*/  HADD2.F32 R11, -RZ, R41.H0_H0 ;  /* 0x20000029ff0b7230 */ /* 0x000fc40000004100 */
[----:B------:R-:W-:Y:S01]  /*4e20*/  FFMA.FTZ R13, R14, R19, R15 ;  /* 0x000000130e0d7223 */ /* 0x000fe2000001000f */
[----:B------:R-:W-:Y:S01]  /*4e30*/  FMUL.FTZ R20, R20, UR23 ;  /* 0x0000001714147c20 */ /* 0x000fe20008410000 */
        /* <DEDUP_REMOVED lines=19> */
.L_x_717:
[----:B------:R-:W-:Y:S01]  /*4f70*/  FFMA.FTZ R20, R14, R20, R15 ;  /* 0x000000140e147223 */ /* 0x000fe2000001000f */
[----:B------:R-:W-:Y:S01]  /*4f80*/  BSSY.RECONVERGENT B0, `(.L_x_718) ;  /* 0x0000014000007945 */ /* 0x000fe20003800200 */
[----:B------:R-:W-:Y:S01]  /*4f90*/  FFMA.FTZ R13, R8, R12, -R13 ;  /* 0x0000000c080d7223 */ /* 0x000fe2000001080d */
[----:B------:R-:W-:Y:S02]  /*4fa0*/  HADD2.F32 R41, -RZ, R41.H1_H1 ;  /* 0x30000029ff297230 */ /* 0x000fe40000004100 */
        /* <DEDUP_REMOVED lines=12> */
[C---:B-1----:R-:W-:Y:S02]  /*5070*/  LEA R12, P1, R10.reuse, UR24, 0x1 ;  /* 0x000000180a0c7c11 */ /* 0x042fe4000f8208ff */
[----:B------:R-:W-:Y:S02]  /*5080*/  IADD3 R19, PT, PT, R11, R19, RZ ;  /* 0x000000130b137210 */ /* 0x000fe40007ffe0ff */
[----:B------:R-:W-:Y:S02]  /*5090*/  F2FP.F16.F32.PACK_AB R17, R17, R20 ;  /* 0x000000141111723e */ /* 0x000fe400000000ff */
[----:B------:R-:W-:-:S05]  /*50a0*/  LEA.HI.X R13, R10, UR25, R19, 0x1, P1 ;  /* 0x000000190a0d7c11 */ /* 0x000fca00088f0c13 */
[----:B------:R0:W-:Y:S02]  /*50b0*/  STG.E desc[UR14][R12.64], R17 ;  /* 0x000000110c007986 */ /* 0x0001e4000c10190e */
.L_x_719:
[----:B------:R-:W-:Y:S05]  /*50c0*/  BSYNC.RECONVERGENT B0 ;  /* 0x0000000000007941 */ /* 0x000fea0003800200 */
.L_x_718:
[----:B------:R-:W-:Y:S01]  /*50d0*/  FMUL.FTZ R21, R21, UR23 ;  /* 0x0000001715157c20 */ /* 0x000fe20008410000 */
[----:B------:R-:W-:Y:S01]  /*50e0*/  FADD.FTZ R41, R41, -UR22 ;  /* 0x8000001629297e21 */ /* 0x000fe20008010000 */
[--C-:B------:R-:W-:Y:S02]  /*50f0*/  HADD2.F32 R11, -RZ, R40.reuse.H0_H0 ;  /* 0x20000028ff0b7230 */ /* 0x100fe40000004100 */
[----:B------:R-:W-:Y:S02]  /*5100*/  HADD2.F32 R40, -RZ, R40.H1_H1 ;  /* 0x30000028ff287230 */ /* 0x000fe40000004100 */
        /* <DEDUP_REMOVED lines=21> */
.L_x_720:
[----:B------:R-:W-:Y:S01]  /*5260*/  FFMA.FTZ R10, R14, R22, R15 ;  /* 0x000000160e0a7223 */ /* 0x000fe2000001000f */
[----:B------:R-:W-:Y:S01]  /*5270*/  BSSY.RECONVERGENT B0, `(.L_x_721) ;  /* 0x0000014000007945 */ /* 0x000fe20003800200 */
[--C-:B0-----:R-:W-:Y:S02]  /*5280*/  HADD2.F32 R17, -RZ, R39.reuse.H0_H0 ;  /* 0x20000027ff117230 */ /* 0x101fe40000004100 */
[----:B------:R-:W-:Y:S01]  /*5290*/  FFMA.FTZ R27, R8, R11, -R27 ;  /* 0x0000000b081b7223 */ /* 0x000fe2000001081b */
[----:B------:R-:W-:Y:S02]  /*52a0*/  HADD2.F32 R39, -RZ, R39.H1_H1 ;  /* 0x30000027ff277230 */ /* 0x000fe40000004100 */
[----:B------:R-:W-:Y:S01]  /*52b0*/  FFMA.FTZ R40, R9, R40, -R10 ;  /* 0x0000002809287223 */ /* 0x000fe2000001080a */
        /* <DEDUP_REMOVED lines=12> */
[----:B------:R-:W-:Y:S02]  /*5380*/  F2FP.F16.F32.PACK_AB R11, R16, R27 ;  /* 0x0000001b100b723e */ /* 0x000fe400000000ff */
[----:B------:R-:W-:-:S05]  /*5390*/  LEA.HI.X R13, R10, UR25, R13, 0x1, P1 ;  /* 0x000000190a0d7c11 */ /* 0x000fca00088f0c0d */
[----:B------:R0:W-:Y:S02]  /*53a0*/  STG.E desc[UR14][R12.64], R11 ;  /* 0x0000000b0c007986 */ /* 0x0001e4000c10190e */
.L_x_722:
[----:B------:R-:W-:Y:S05]  /*53b0*/  BSYNC.RECONVERGENT B0 ;  /* 0x0000000000007941 */ /* 0x000fea0003800200 */
.L_x_721:
[----:B------:R-:W-:Y:S01]  /*53c0*/  FADD.FTZ R17, R17, -UR22 ;  /* 0x8000001611117e21 */ /* 0x000fe20008010000 */
[----:B------:R-:W-:Y:S01]  /*53d0*/  FADD.FTZ R39, R39, -UR22 ;  /* 0x8000001627277e21 */ /* 0x000fe20008010000 */
[--C-:B0-----:R-:W-:Y:S02]  /*53e0*/  HADD2.F32 R11, -RZ, R38.reuse.H0_H0 ;  /* 0x20000026ff0b7230 */ /* 0x101fe40000004100 */
[--C-:B------:R-:W-:Y:S02]  /*53f0*/  HADD2.F32 R10, -RZ, R37.reuse.H0_H0 ;  /* 0x20000025ff0a7230 */ /* 0x100fe40000004100 */
[----:B------:R-:W-:Y:S01]  /*5400*/  FMUL.FTZ R25, R17, UR23 ;  /* 0x0000001711197c20 */ /* 0x000fe20008410000 */
[----:B------:R-:W-:Y:S02]  /*5410*/  HADD2.F32 R38, -RZ, R38.H1_H1 ;  /* 0x30000026ff267230 */ /* 0x000fe40000004100 */
[----:B------:R-:W-:Y:S01]  /*5420*/  FMUL.FTZ R24, R39, UR23 ;  /* 0x0000001727187c20 */ /* 0x000fe20008410000 */
[----:B------:R-:W-:Y:S01]  /*5430*/  HADD2.F32 R37, -RZ, R37.H1_H1 ;  /* 0x30000025ff257230 */ /* 0x000fe20000004100 */
        /* <DEDUP_REMOVED lines=19> */
.L_x_723:
        /* <DEDUP_REMOVED lines=22> */
.L_x_725:
[----:B------:R-:W-:Y:S05]  /*56d0*/  BSYNC.RECONVERGENT B0 ;  /* 0x0000000000007941 */ /* 0x000fea0003800200 */
.L_x_724:
[----:B------:R-:W-:Y:S01]  /*56e0*/  HADD2.F32 R12, -RZ, R35.H0_H0 ;  /* 0x20000023ff0c7230 */ /* 0x000fe20000004100 */
[----:B------:R-:W-:Y:S01]  /*56f0*/  UISETP.NE.AND UP0, UPT, UR19, URZ, UPT ;  /* 0x000000ff1300728c */ /* 0x000fe2000bf05270 */
[----:B------:R-:W-:Y:S02]  /*5700*/  HADD2.F32 R18, -RZ, R33.H0_H0 ;  /* 0x20000021ff127230 */ /* 0x000fe40000004100 */
[----:B0-----:R-:W-:Y:S01]  /*5710*/  FADD.FTZ R11, R10, -UR22 ;  /* 0x800000160a0b7e21 */ /* 0x001fe20008010000 */
[----:B------:R-:W-:Y:S02]  /*5720*/  HADD2.F32 R35, -RZ, R35.H1_H1 ;  /* 0x30000023ff237230 */ /* 0x000fe40000004100 */
[----:B------:R-:W-:Y:S01]  /*5730*/  FADD.FTZ R37, R37, -UR22 ;  /* 0x8000001625257e21 */ /* 0x000fe20008010000 */
[----:B------:R-:W-:Y:S02]  /*5740*/  HADD2.F32 R33, -RZ, R33.H1_H1 ;  /* 0x30000021ff217230 */ /* 0x000fe40000004100 */
[----:B------:R-:W-:Y:S01]  /*5750*/  FADD.FTZ R12, R12, -UR22 ;  /* 0x800000160c0c7e21 */ /* 0x000fe20008010000 */
[----:B------:R-:W-:-:S02]  /*5760*/  HADD2.F32 R21, -RZ, R4.H0_H0 ;  /* 0x20000004ff157230 */ /* 0x000fc40000004100 */
[----:B------:R-:W-:Y:S01]  /*5770*/  FADD.FTZ R28, R35, -UR22 ;  /* 0x80000016231c7e21 */ /* 0x000fe20008010000 */
[----:B------:R-:W-:Y:S02]  /*5780*/  HADD2.F32 R22, -RZ, R4.H1_H1 ;  /* 0x30000004ff167230 */ /* 0x000fe40000004100 */
        /* <DEDUP_REMOVED lines=29> */
[--C-:B------:R-:W-:Y:S01]  /*5960*/  HADD2.F32 R33, -RZ, R36.reuse.H0_H0 ;  /* 0x20000024ff217230 */ /* 0x100fe20000004100 */
[----:B------:R-:W-:Y:S01]  /*5970*/  ISETP.GE.U32.AND P0, PT, R16, UR12, PT ;  /* 0x0000000c10007c0c */ /* 0x000fe2000bf06070 */
[----:B------:R-:W-:Y:S01]  /*5980*/  FFMA.FTZ R14, R14, R22, R15 ;  /* 0x000000160e0e7223 */ /* 0x000fe2000001000f */
[----:B------:R-:W-:Y:S01]  /*5990*/  ISETP.GE.AND.EX P1, PT, R10, UR13, PT, P1 ;  /* 0x0000000d0a007c0c */ /* 0x000fe2000bf26310 */
        /* <DEDUP_REMOVED lines=22> */
.L_x_726:
        /* <DEDUP_REMOVED lines=15> */
[----:B------:R-:W-:Y:S02]  /*5bf0*/  F2FP.F16.F32.PACK_AB R15, R15, R36 ;  /* 0x000000240f0f723e */ /* 0x000fe400000000ff */
[----:B------:R-:W-:-:S05]  /*5c00*/  LEA.HI.X R13, R10, UR25, R13, 0x1, P1 ;  /* 0x000000190a0d7c11 */ /* 0x000fca00088f0c0d */
[----:B------:R0:W-:Y:S02]  /*5c10*/  STG.E desc[UR14][R12.64], R15 ;  /* 0x0000000f0c007986 */ /* 0x0001e4000c10190e */
.L_x_728:
[----:B------:R-:W-:Y:S05]  /*5c20*/  BSYNC.RECONVERGENT B0 ;  /* 0x0000000000007941 */ /* 0x000fea0003800200 */
.L_x_727:
[--C-:B------:R-:W-:Y:S02]  /*5c30*/  HADD2.F32 R10, -RZ, R34.reuse.H0_H0 ;  /* 0x20000022ff0a7230 */ /* 0x100fe40000004100 */
[----:B------:R-:W-:Y:S01]  /*5c40*/  HADD2.F32 R34, -RZ, R34.H1_H1 ;  /* 0x30000022ff227230 */ /* 0x000fe20000004100 */
        /* <DEDUP_REMOVED lines=19> */
.L_x_729:
        /* <DEDUP_REMOVED lines=18> */
.L_x_731:
[----:B------:R-:W-:Y:S05]  /*5ea0*/  BSYNC.RECONVERGENT B0 ;  /* 0x0000000000007941 */ /* 0x000fea0003800200 */
.L_x_730:
        /* <DEDUP_REMOVED lines=21> */
.L_x_732:
[----:B------:R-:W-:Y:S01]  /*6000*/  BSSY.RECONVERGENT B0, `(.L_x_733) ;  /* 0x0000012000007945 */ /* 0x000fe20003800200 */
[----:B------:R-:W-:Y:S01]  /*6010*/  FFMA.FTZ R23, R8, R10, -R23 ;  /* 0x0000000a08177223 */ /* 0x000fe20000010817 */
[----:B------:R-:W-:Y:S02]  /*6020*/  FFMA.FTZ R24, R9, R32, -R24 ;  /* 0x0000002009187223 */ /* 0x000fe40000010818 */
        /* <DEDUP_REMOVED lines=15> */
.L_x_734:
[----:B------:R-:W-:Y:S05]  /*6120*/  BSYNC.RECONVERGENT B0 ;  /* 0x0000000000007941 */ /* 0x000fea0003800200 */
.L_x_733:
[--C-:B------:R-:W-:Y:S01]  /*6130*/  HADD2.F32 R4, -RZ, R5.reuse.H0_H0 ;  /* 0x20000005ff047230 */ /* 0x100fe20000004100 */
[----:B------:R-:W-:Y:S01]  /*6140*/  SHF.R.S32.HI R17, RZ, 0x1f, R16 ;  /* 0x0000001fff117819 */ /* 0x000fe20000011410 */
[----:B------:R-:W-:Y:S01]  /*6150*/  HADD2.F32 R5, -RZ, R5.H1_H1 ;  /* 0x30000005ff057230 */ /* 0x000fe20000004100 */
        /* <DEDUP_REMOVED lines=19> */
.L_x_735:
[----:B------:R-:W-:Y:S01]  /*6290*/  ISETP.GE.AND.EX P0, PT, R17, UR13, PT, P0 ;  /* 0x0000000d11007c0c */ /* 0x000fe2000bf06300 */
[----:B------:R-:W-:Y:S01]  /*62a0*/  FFMA.FTZ R25, R8, R4, -R25 ;  /* 0x0000000408197223 */ /* 0x000fe20000010819 */
[----:B------:R-:W-:Y:S01]  /*62b0*/  FFMA.FTZ R14, R9, R5, -R14 ;  /* 0x00000005090e7223 */ /* 0x000fe2000001080e */
[----:B------:R-:W-:Y:S02]  /*62c0*/  BSSY.RECONVERGENT B0, `(.L_x_736) ;  /* 0x000000f000007945 */ /* 0x000fe40003800200 */
[----:B------:R-:W-:Y:S01]  /*62d0*/  FMUL.FTZ R7, R25, UR23 ;  /* 0x0000001719077c20 */ /* 0x000fe20008410000 */
[----:B------:R-:W-:-:S07]  /*62e0*/  FMUL.FTZ R14, R14, UR23 ;  /* 0x000000170e0e7c20 */ /* 0x000fce0008410000 */
[----:B------:R-:W-:Y:S05]  /*62f0*/  @P0 BRA `(.L_x_737) ;  /* 0x00000000002c0947 */ /* 0x000fea0003800000 */
[----:B------:R-:W2:Y:S01]  /*6300*/  LDCU.64 UR6, c[0x0][0x3f8] ;  /* 0x00007f00ff0677ac */ /* 0x000ea20008000a00 */
[----:B------:R-:W-:Y:S02]  /*6310*/  MOV R50, R52 ;  /* 0x0000003400327202 */ /* 0x000fe40000000f00 */
[----:B------:R-:W-:Y:S01]  /*6320*/  F2FP.F16.F32.PACK_AB R7, R14, R7 ;  /* 0x000000070e07723e */ /* 0x000fe200000000ff */
[----:B------:R-:W3:Y:S01]  /*6330*/  LDCU.64 UR12, c[0x0][0x380] ;  /* 0x00007000ff0c77ac */ /* 0x000ee20008000a00 */
[----:B--2---:R-:W-:Y:S02]  /*6340*/  IMAD R5, R17, UR6, RZ ;  /* 0x0000000611057c24 */ /* 0x004fe4000f8e02ff */
[----:B------:R-:W-:-:S04]  /*6350*/  IMAD.WIDE.U32 R50, R16, UR6, R50 ;  /* 0x0000000610327c25 */ /* 0x000fc8000f8e0032 */
[----:B------:R-:W-:Y:S01]  /*6360*/  IMAD R5, R16, UR7, R5 ;  /* 0x0000000710057c24 */ /* 0x000fe2000f8e0205 */
[----:B---3--:R-:W-:-:S04]  /*6370*/  LEA R4, P0, R50, UR12, 0x1 ;  /* 0x0000000c32047c11 */ /* 0x008fc8000f8008ff */
[----:B------:R-:W-:-:S04]  /*6380*/  IADD3 R5, PT, PT, R51, R5, RZ ;  /* 0x0000000533057210 */ /* 0x000fc80007ffe0ff */
[----:B------:R-:W-:-:S05]  /*6390*/  LEA.HI.X R5, R50, UR13, R5, 0x1, P0 ;  /* 0x0000000d32057c11 */ /* 0x000fca00080f0c05 */
[----:B------:R2:W-:Y:S02]  /*63a0*/  STG.E desc[UR14][R4.64], R7 ;  /* 0x0000000704007986 */ /* 0x0005e4000c10190e */
.L_x_737:
[----:B------:R-:W-:Y:S05]  /*63b0*/  BSYNC.RECONVERGENT B0 ;  /* 0x0000000000007941 */ /* 0x000fea0003800200 */
.L_x_736:
[----:B------:R-:W-:Y:S02]  /*63c0*/  UIADD3 UR11, UPT, UPT, UR17, UR11, URZ ;  /* 0x0000000b110b7290 */ /* 0x000fe4000fffe0ff */
[----:B------:R-:W-:Y:S02]  /*63d0*/  UIADD3 UR4, UPT, UPT, UR4, 0x1, URZ ;  /* 0x0000000104047890 */ /* 0x000fe4000fffe0ff */
[----:B------:R-:W-:-:S09]  /*63e0*/  UISETP.GE.AND UP0, UPT, UR11, UR8, UPT ;  /* 0x000000080b00728c */ /* 0x000fd2000bf06270 */
[----:B------:R-:W-:Y:S05]  /*63f0*/  BRA.U !UP0, `(.L_x_738) ;  /* 0xffffff9d08847547 */ /* 0x000fea000b83ffff */
.L_x_695:
[----:B------:R-:W3:Y:S01]  /*6400*/  LDC R6, c[0x0][0x370] ;  /* 0x0000dc00ff067b82 */ /* 0x000ee20000000800 */
[----:B------:R-:W-:Y:S01]  /*6410*/  ISETP.NE.AND P2, PT, R0, RZ, PT ;  /* 0x000000ff0000720c */ /* 0x000fe20003f45270 */
[----:B------:R-:W-:Y:S06]  /*6420*/  BSSY.RECONVERGENT B0, `(.L_x_739) ;  /* 0x0000011000007945 */ /* 0x000fec0003800200 */
[----:B--2---:R-:W2:Y:S08]  /*6430*/  LDC R7, c[0x0][0x374] ;  /* 0x0000dd00ff077b82 */ /* 0x004eb00000000800 */
[----:B------:R-:W4:Y:S01]  /*6440*/  LDC.64 R2, c[0x0][0x3c8] ;  /* 0x0000f200ff027b82 */ /* 0x000f220000000a00 */
[----:B---3--:R-:W-:-:S02]  /*6450*/  IADD3 R5, PT, PT, R6, -0x1, RZ ;  /* 0xffffffff06057810 */ /* 0x008fc40007ffe0ff */
[----:B------:R-:W-:Y:S02]  /*6460*/  ISETP.NE.AND P1, PT, R6, 0x1, PT ;  /* 0x000000010600780c */ /* 0x000fe40003f25270 */
[----:B--2---:R-:W-:-:S04]  /*6470*/  IADD3 R4, PT, PT, R7, -0x1, RZ ;  /* 0xffffffff07047810 */ /* 0x004fc80007ffe0ff */
        /* <DEDUP_REMOVED lines=11> */
.L_x_740:
[----:B------:R-:W-:Y:S05]  /*6530*/  BSYNC.RECONVERGENT B0 ;  /* 0x0000000000007941 */ /* 0x000fea0003800200 */
.L_x_739:
[----:B------:R-:W-:Y:S05]  /*6540*/  @P0 EXIT ;  /* 0x000000000000094d */ /* 0x000fea0003800000 */
[----:B------:R-:W-:Y:S05]  /*6550*/  @P2 BRA `(.L_x_741) ;  /* 0x0000000000202947 */ /* 0x000fea0003800000 */
[----:B------:R-:W-:-:S05]  /*6560*/  IMAD R4, R6, R7, RZ ;  /* 0x0000000706047224 */ /* 0x000fca00078e02ff */
[----:B------:R-:W-:-:S13]  /*6570*/  ISETP.NE.AND P0, PT, R4, -0x1, PT ;  /* 0xffffffff0400780c */ /* 0x000fda0003f05270 */
[----:B------:R-:W-:Y:S05]  /*6580*/  @!P0 BRA `(.L_x_741) ;  /* 0x0000000000148947 */ /* 0x000fea0003800000 */
.L_x_742:
[----:B--2---:R-:W2:Y:S04]  /*6590*/  LDG.E.STRONG.GPU R5, desc[UR14][R2.64] ;  /* 0x0000000e02057981 */ /* 0x004ea8000c1ef900 */
[----:B--2---:R-:W-:Y:S01]  /*65a0*/  CCTL.IVALL ;  /* 0x00000000ff00798f */ /* 0x004fe20002000000 */
[----:B------:R-:W-:Y:S05]  /*65b0*/  YIELD ;  /* 0x0000000000007946 */ /* 0x000fea0003800000 */
[----:B------:R-:W-:-:S13]  /*65c0*/  ISETP.NE.AND P0, PT, R5, R4, PT ;  /* 0x000000040500720c */ /* 0x000fda0003f05270 */
[----:B------:R-:W-:Y:S05]  /*65d0*/  @P0 BRA `(.L_x_742) ;  /* 0xfffffffc00ec0947 */ /* 0x000fea000383ffff */
.L_x_741:
[----:B------:R-:W-:Y:S05]  /*65e0*/  WARPSYNC.ALL ;  /* 0x0000000000007948 */ /* 0x000fea0003800000 */
[----:B------:R-:W2:Y:S08]  /*65f0*/  LDC.64 R8, c[0x0][0x3f8] ;  /* 0x0000fe00ff087b82 */ /* 0x000eb00000000a00 */
        /* <DEDUP_REMOVED lines=14> */
[----:B01----:R-:W-:Y:S02]  /*66e0*/  SEL R13, R3, R4, P0 ;  /* 0x00000004030d7207 */ /* 0x003fe40000000000 */
        /* <DEDUP_REMOVED lines=57> */
.L_x_745:
        /* <DEDUP_REMOVED lines=29> */
.L_x_744:
[----:B------:R-:W-:Y:S05]  /*6c50*/  BSYNC.RECONVERGENT B0 ;  /* 0x0000000000007941 */ /* 0x000fea0003800200 */
.L_x_743:
        /* <DEDUP_REMOVED lines=10> */
.L_x_746:
        /* <DEDUP_REMOVED lines=19> */
[----:B--2---:R-:W-:Y:S02]  /*6e30*/  IADD3 R24, P0, PT, R26, UR6, RZ ;  /* 0x000000061a187c10 */ /* 0x004fe4000ff1e0ff */
        /* <DEDUP_REMOVED lines=42> */
[----:B------:R-:W4:Y:S04]  /*70e0*/  LDG.E R28, desc[UR14][R12.64+0xa80] ;  /* 0x000a800e0c1c7981 */ /* 0x000f28000c1e1900 */
        /* <DEDUP_REMOVED lines=15> */
[----:B----4-:R3:W-:Y:S04]  /*71e0*/  STG.E.64 desc[UR14][R24.64], R28 ;  /* 0x0000001c18007986 */ /* 0x0107e8000c101b0e */
[----:B--2---:R3:W-:Y:S07]  /*71f0*/  STG.E.64 desc[UR14][R22.64], R30 ;  /* 0x0000001e16007986 */ /* 0x0047ee000c101b0e */
[----:B------:R-:W-:Y:S05]  /*7200*/  @P0 BRA `(.L_x_746) ;  /* 0xfffffff800bc0947 */ /* 0x000fea000383ffff */
[----:B------:R-:W-:Y:S05]  /*7210*/  EXIT ;  /* 0x000000000000794d */ /* 0x000fea0003800000 */
.L_x_747:
        /* <DEDUP_REMOVED lines=14> */
.L_x_3421:


//--------------------- .text._Z35group_norm_nhwc_bwd_one_pass_kernelI11Fp16IOFp32WLi512ELi14ELi224EEv26Group_norm_nhwc_bwd_params --------------------------
	.section	.text._Z35group_norm_nhwc_bwd_one_pass_kernelI11Fp16IOFp32WLi512ELi14ELi224EEv26Group_norm_nhwc_bwd_params,"ax",@progbits
	.align	128
        .global         _Z35group_norm_nhwc_bwd_one_pass_kernelI11Fp16IOFp32WLi512ELi14ELi224EEv26Group_norm_nhwc_bwd_params
        .type           _Z35group_norm_nhwc_bwd_one_pass_kernelI11Fp16IOFp32WLi512ELi14ELi224EEv26Group_norm_nhwc_bwd_params,@function
        .size           _Z35group_norm_nhwc_bwd_one_pass_kernelI11Fp16IOFp32WLi512ELi14ELi224EEv26Group_norm_nhwc_bwd_params,(.L_x_3422 - _Z35group_norm_nhwc_bwd_one_pass_kernelI11Fp16IOFp32WLi512ELi14ELi224EEv26Group_norm_nhwc_bwd_params)
        .other          _Z35group_norm_nhwc_bwd_one_pass_kernelI11Fp16IOFp32WLi512ELi14ELi224EEv26Group_norm_nhwc_bwd_params,@"STO_CUDA_ENTRY STV_DEFAULT"
_Z35group_norm_nhwc_bwd_one_pass_kernelI11Fp16IOFp32WLi512ELi14ELi224EEv26Group_norm_nhwc_bwd_params:
.text._Z35group_norm_nhwc_bwd_one_pass_kernelI11Fp16IOFp32WLi512ELi14ELi224EEv26Group_norm_nhwc_bwd_params:
        /* <DEDUP_REMOVED lines=10> */
[----:B------:R-:W-:Y:S01]  /*00a0*/  LOP3.LUT R3, R4, 0xffff, RZ, 0xc0, !PT ;  /* 0x0000ffff04037812 */ /* 0x000fe200078ec0ff */
[----:B------:R-:W0:Y:S01]  /*00b0*/  LDC R92, c[0x0][0x41c] ;  /* 0x00010700ff5c7b82 */ /* 0x000e220000000800 */
[----:B------:R-:W-:Y:S01]  /*00c0*/  UMOV UR5, 0x400 ;  /* 0x0000040000057882 */ /* 0x000fe20000000000 */
[----:B------:R-:W-:Y:S01]  /*00d0*/  SHF.R.U32.HI R89, RZ, 0x2, R4 ;  /* 0x00000002ff597819 */ /* 0x000fe20000011604 */
[----:B------:R-:W-:Y:S01]  /*00e0*/  UIADD3 UR6, UPT, UPT, UR5, 0x50, URZ ;  /* 0x0000005005067890 */ /* 0x000fe2000fffe0ff */
[----:B------:R-:W-:Y:S02]  /*00f0*/  IMAD R5, R3, 0x2493, RZ ;  /* 0x0000249303057824 */ /* 0x000fe400078e02ff */
[----:B------:R-:W-:Y:S01]  /*0100*/  HFMA2 R28, -RZ, RZ, 0, 0 ;  /* 0x00000000ff1c7431 */ /* 0x000fe200000001ff */
[----:B------:R-:W1:Y:S01]  /*0110*/  S2R R3, SR_LANEID ;  /* 0x0000000000037919 */ /* 0x000e620000000000 */
[----:B------:R-:W-:Y:S01]  /*0120*/  MOV R75, R73 ;  /* 0x00000049004b7202 */ /* 0x000fe20000000f00 */
[----:B------:R-:W2:Y:S01]  /*0130*/  S2UR UR7, SR_CgaCtaId ;  /* 0x00000000000779c3 */ /* 0x000ea20000008800 */
[----:B------:R-:W-:Y:S01]  /*0140*/  SHF.R.U32.HI R5, RZ, 0x10, R5 ;  /* 0x00000010ff057819 */ /* 0x000fe20000011605 */
[----:B------:R-:W3:Y:S01]  /*0150*/  LDCU.U8 UR11, c[0x0][0x414] ;  /* 0x00008280ff0b77ac */ /* 0x000ee20008000000 */
[----:B------:R-:W-:-:S02]  /*0160*/  LOP3.LUT R89, R89, 0xf8, RZ, 0xc0, !PT ;  /* 0x000000f859597812 */ /* 0x000fc400078ec0ff */
[----:B------:R-:W-:-:S03]  /*0170*/  PRMT R6, R5, 0x9910, RZ ;  /* 0x0000991005067816 */ /* 0x000fc600000000ff */
[----:B------:R-:W4:Y:S01]  /*0180*/  LDC R0, c[0x0][0x374] ;  /* 0x0000dd00ff007b82 */ /* 0x000f220000000800 */
[----:B------:R-:W-:-:S04]  /*0190*/  LEA R6, R6, -R6, 0x3 ;  /* 0x8000000606067211 */ /* 0x000fc800078e18ff */
[----:B------:R-:W-:-:S03]  /*01a0*/  IADD3 R6, PT, PT, RZ, -R6, RZ ;  /* 0x80000006ff067210 */ /* 0x000fc60007ffe0ff */
[----:B------:R-:W5:Y:S01]  /*01b0*/  LDC R2, c[0x0][0x370] ;  /* 0x0000dc00ff027b82 */ /* 0x000f620000000800 */
[----:B0-----:R-:W-:Y:S01]  /*01c0*/  IMAD R92, R92, UR10, R5 ;  /* 0x0000000a5c5c7c24 */ /* 0x001fe2000f8e0205 */
[----:B------:R-:W-:-:S04]  /*01d0*/  PRMT R91, R6, 0x7710, RZ ;  /* 0x00007710065b7816 */ /* 0x000fc800000000ff */
[C---:B------:R-:W-:Y:S01]  /*01e0*/  IADD3 R87, PT, PT, R92.reuse, 0x20, RZ ;  /* 0x000000205c577810 */ /* 0x040fe20007ffe0ff */
[----:B--2---:R-:W-:Y:S01]  /*01f0*/  ULEA UR6, UR7, UR6, 0x18 ;  /* 0x0000000607067291 */ /* 0x004fe2000f8ec0ff */
[C---:B------:R-:W-:Y:S01]  /*0200*/  IADD3 R86, PT, PT, R92.reuse, 0x40, RZ ;  /* 0x000000405c567810 */ /* 0x040fe20007ffe0ff */
[----:B------:R-:W-:Y:S01]  /*0210*/  ULEA UR5, UR7, UR5, 0x18 ;  /* 0x0000000507057291 */ /* 0x000fe2000f8ec0ff */
[C---:B------:R-:W-:Y:S02]  /*0220*/  IADD3 R85, PT, PT, R92.reuse, 0x60, RZ ;  /* 0x000000605c557810 */ /* 0x040fe40007ffe0ff */
[C---:B------:R-:W-:Y:S02]  /*0230*/  IADD3 R84, PT, PT, R92.reuse, 0x80, RZ ;  /* 0x000000805c547810 */ /* 0x040fe40007ffe0ff */
[C---:B------:R-:W-:Y:S02]  /*0240*/  IADD3 R83, PT, PT, R92.reuse, 0xa0, RZ ;  /* 0x000000a05c537810 */ /* 0x040fe40007ffe0ff */
[----:B------:R-:W-:-:S02]  /*0250*/  IADD3 R82, PT, PT, R92, 0xc0, RZ ;  /* 0x000000c05c527810 */ /* 0x000fc40007ffe0ff */
[C---:B------:R-:W-:Y:S02]  /*0260*/  IADD3 R81, PT, PT, R92.reuse, 0xe0, RZ ;  /* 0x000000e05c517810 */ /* 0x040fe40007ffe0ff */
[C---:B------:R-:W-:Y:S02]  /*0270*/  IADD3 R80, PT, PT, R92.reuse, 0x100, RZ ;  /* 0x000001005c507810 */ /* 0x040fe40007ffe0ff */
[C---:B------:R-:W-:Y:S02]  /*0280*/  IADD3 R79, PT, PT, R92.reuse, 0x120, RZ ;  /* 0x000001205c4f7810 */ /* 0x040fe40007ffe0ff */
[C---:B------:R-:W-:Y:S02]  /*0290*/  IADD3 R78, PT, PT, R92.reuse, 0x140, RZ ;  /* 0x000001405c4e7810 */ /* 0x040fe40007ffe0ff */
[C---:B------:R-:W-:Y:S02]  /*02a0*/  IADD3 R77, PT, PT, R92.reuse, 0x160, RZ ;  /* 0x000001605c4d7810 */ /* 0x040fe40007ffe0ff */
[----:B------:R-:W-:-:S02]  /*02b0*/  IADD3 R76, PT, PT, R92, 0x180, RZ ;  /* 0x000001805c4c7810 */ /* 0x000fc40007ffe0ff */
[C---:B------:R-:W-:Y:S02]  /*02c0*/  IADD3 R74, PT, PT, R92.reuse, 0x1a0, RZ ;  /* 0x000001a05c4a7810 */ /* 0x040fe40007ffe0ff */
[C---:B------:R-:W-:Y:S02]  /*02d0*/  IADD3 R72, PT, PT, R92.reuse, 0x1c0, RZ ;  /* 0x000001c05c487810 */ /* 0x040fe40007ffe0ff */
[----:B------:R-:W-:Y:S02]  /*02e0*/  IADD3 R34, PT, PT, R92, 0x1e0, RZ ;  /* 0x000001e05c227810 */ /* 0x000fe40007ffe0ff */
[----:B------:R-:W-:Y:S02]  /*02f0*/  IADD3 R91, PT, PT, R91, R4, RZ ;  /* 0x000000045b5b7210 */ /* 0x000fe40007ffe0ff */
[CC--:B----4-:R-:W-:Y:S02]  /*0300*/  LEA R32, R0.reuse, R73.reuse, 0x2 ;  /* 0x0000004900207211 */ /* 0x0d0fe400078e10ff */
[----:B------:R-:W-:-:S02]  /*0310*/  LEA R30, R0, R73, 0x1 ;  /* 0x00000049001e7211 */ /* 0x000fc400078e08ff */
[----:B-----5:R-:W-:Y:S02]  /*0320*/  LOP3.LUT R88, R2, 0x7, RZ, 0xc0, !PT ;  /* 0x0000000702587812 */ /* 0x020fe400078ec0ff */
[----:B------:R-:W-:Y:S02]  /*0330*/  LEA R90, R4, UR6, 0x4 ;  /* 0x00000006045a7c11 */ /* 0x000fe4000f8e20ff */
[----:B------:R-:W-:Y:S02]  /*0340*/  SHF.R.S32.HI R5, RZ, 0x1f, R92 ;  /* 0x0000001fff057819 */ /* 0x000fe4000001145c */
[----:B------:R-:W-:Y:S02]  /*0350*/  SHF.R.S32.HI R7, RZ, 0x1f, R87 ;  /* 0x0000001fff077819 */ /* 0x000fe40000011457 */
        /* <DEDUP_REMOVED lines=14> */
[----:B-1-3--:R-:W-:-:S07]  /*0440*/  SHF.L.U32 R91, R91, 0x1, RZ ;  /* 0x000000015b5b7819 */ /* 0x00afce00000006ff */
.L_x_815:
[----:B0-----:R-:W0:Y:S01]  /*0450*/  LDC R10, c[0x0][0x410] ;  /* 0x00010400ff0a7b82 */ /* 0x001e220000000800 */
[----:B-1----:R-:W1:Y:S01]  /*0460*/  LDCU.128 UR12, c[0x0][0x400] ;  /* 0x00008000ff0c77ac */ /* 0x002e620008000c00 */
[----:B------:R-:W-:Y:S02]  /*0470*/  ISETP.GE.AND P0, PT, R75, RZ, PT ;  /* 0x000000ff4b00720c */ /* 0x000fe40003f06270 */
[----:B------:R-:W-:Y:S02]  /*0480*/  LOP3.LUT R50, R91, 0xffff, RZ, 0xc0, !PT ;  /* 0x0000ffff5b327812 */ /* 0x000fe400078ec0ff */
[----:B------:R-:W-:Y:S02]  /*0490*/  MOV R26, RZ ;  /* 0x000000ff001a7202 */ /* 0x000fe40000000f00 */
[----:B-1----:R-:W-:-:S04]  /*04a0*/  ISETP.GE.U32.AND P2, PT, R92, UR12, PT ;  /* 0x0000000c5c007c0c */ /* 0x002fc8000bf46070 */
[----:B------:R-:W-:Y:S02]  /*04b0*/  ISETP.GE.AND.EX P2, PT, R5, UR13, PT, P2 ;  /* 0x0000000d05007c0c */ /* 0x000fe4000bf46320 */
[----:B0-----:R-:W-:-:S04]  /*04c0*/  IABS R39, R10 ;  /* 0x0000000a00277213 */ /* 0x001fc80000000000 */
[----:B------:R-:W0:Y:S07]  /*04d0*/  I2F.RP R6, R39 ;  /* 0x0000002700067306 */ /* 0x000e2e0000209400 */
[----:B------:R-:W1:Y:S01]  /*04e0*/  @!P2 LDC.64 R48, c[0x0][0x3a0] ;  /* 0x0000e800ff30ab82 */ /* 0x000e620000000a00 */
[----:B0-----:R-:W0:Y:S02]  /*04f0*/  MUFU.RCP R6, R6 ;  /* 0x0000000600067308 */ /* 0x001e240000001000 */
[----:B0-----:R-:W-:-:S06]  /*0500*/  IADD3 R36, PT, PT, R6, 0xffffffe, RZ ;  /* 0x0ffffffe06247810 */ /* 0x001fcc0007ffe0ff */
[----:B--2---:R0:W2:Y:S02]  /*0510*/  F2I.FTZ.U32.TRUNC.NTZ R37, R36 ;  /* 0x0000002400257305 */ /* 0x0040a4000021f000 */
[----:B0-----:R-:W-:Y:S02]  /*0520*/  MOV R36, RZ ;  /* 0x000000ff00247202 */ /* 0x001fe40000000f00 */
[----:B--2---:R-:W-:-:S05]  /*0530*/  IADD3 R8, PT, PT, RZ, -R37, RZ ;  /* 0x80000025ff087210 */ /* 0x004fca0007ffe0ff */
[----:B------:R-:W-:Y:S01]  /*0540*/  IMAD R41, R8, R39, RZ ;  /* 0x0000002708297224 */ /* 0x000fe200078e02ff */
[----:B------:R-:W-:-:S03]  /*0550*/  IABS R8, R75 ;  /* 0x0000004b00087213 */ /* 0x000fc60000000000 */
[----:B------:R-:W-:-:S06]  /*0560*/  IMAD.HI.U32 R37, R37, R41, R36 ;  /* 0x0000002925257227 */ /* 0x000fcc00078e0024 */
[----:B------:R-:W-:-:S05]  /*0570*/  IMAD.HI.U32 R37, R37, R8, RZ ;  /* 0x0000000825257227 */ /* 0x000fca00078e00ff */
[----:B------:R-:W-:-:S05]  /*0580*/  IADD3 R6, PT, PT, -R37, RZ, RZ ;  /* 0x000000ff25067210 */ /* 0x000fca0007ffe1ff */
[----:B------:R-:W-:Y:S01]  /*0590*/  IMAD R6, R39, R6, R8 ;  /* 0x0000000627067224 */ /* 0x000fe200078e0208 */
[----:B------:R-:W-:-:S04]  /*05a0*/  LOP3.LUT R8, R75, R10, RZ, 0x3c, !PT ;  /* 0x0000000a4b087212 */ /* 0x000fc800078e3cff */
        /* <DEDUP_REMOVED lines=12> */
[----:B------:R-:W-:-:S02]  /*0670*/  MOV R8, R37 ;  /* 0x0000002500087202 */ /* 0x000fc40000000f00 */
[----:B------:R-:W-:Y:S01]  /*0680*/  SEL R105, R39, R6, !P3 ;  /* 0x0000000627697207 */ /* 0x000fe20005800000 */
[----:B------:R-:W0:Y:S01]  /*0690*/  @!P2 LDC.64 R36, c[0x0][0x3f8] ;  /* 0x0000fe00ff24ab82 */ /* 0x000e220000000a00 */
[----:B------:R-:W-:Y:S02]  /*06a0*/  @!P1 IADD3 R8, PT, PT, -R8, RZ, RZ ;  /* 0x000000ff08089210 */ /* 0x000fe40007ffe1ff */
[----:B------:R-:W-:Y:S01]  /*06b0*/  ISETP.GE.U32.AND P4, PT, R87, UR12, PT ;  /* 0x0000000c57007c0c */ /* 0x000fe2000bf86070 */
[----:B------:R-:W-:Y:S01]  /*06c0*/  IMAD R53, R105, 0xe, RZ ;  /* 0x0000000e69357824 */ /* 0x000fe200078e02ff */
[----:B------:R-:W-:Y:S02]  /*06d0*/  SEL R39, R39, R8, !P3 ;  /* 0x0000000827277207 */ /* 0x000fe40005800000 */
[----:B------:R-:W-:Y:S02]  /*06e0*/  ISETP.GE.AND.EX P4, PT, R7, UR13, PT, P4 ;  /* 0x0000000d07007c0c */ /* 0x000fe4000bf86340 */
[----:B------:R-:W-:-:S02]  /*06f0*/  SHF.R.S32.HI R6, RZ, 0x1f, R39 ;  /* 0x0000001fff067819 */ /* 0x000fc40000011427 */
[----:B------:R-:W-:Y:S02]  /*0700*/  IADD3 R116, P0, PT, R50, R53, RZ ;  /* 0x0000003532747210 */ /* 0x000fe40007f1e0ff */
[----:B------:R-:W-:Y:S01]  /*0710*/  ISETP.GE.U32.AND P3, PT, R86, UR12, PT ;  /* 0x0000000c56007c0c */ /* 0x000fe2000bf66070 */
[----:B------:R-:W-:Y:S01]  /*0720*/  IMAD R6, R6, UR14, RZ ;  /* 0x0000000e06067c24 */ /* 0x000fe2000f8e02ff */
[----:B------:R-:W-:Y:S02]  /*0730*/  LEA.HI.X.SX32 R117, R53, RZ, 0x1, P0 ;  /* 0x000000ff35757211 */ /* 0x000fe400000f0eff */
[----:B------:R-:W-:Y:S01]  /*0740*/  ISETP.GE.AND.EX P3, PT, R9, UR13, PT, P3 ;  /* 0x0000000d09007c0c */ /* 0x000fe2000bf66330 */
[----:B------:R-:W-:Y:S01]  /*0750*/  IMAD R119, R39, UR15, R6 ;  /* 0x0000000f27777c24 */ /* 0x000fe2000f8e0206 */
[----:B------:R-:W-:Y:S01]  /*0760*/  ISETP.GE.U32.AND P0, PT, R85, UR12, PT ;  /* 0x0000000c55007c0c */ /* 0x000fe2000bf06070 */
[----:B------:R-:W-:Y:S01]  /*0770*/  IMAD.WIDE.U32 R116, R39, UR14, R116 ;  /* 0x0000000e27747c25 */ /* 0x000fe2000f8e0074 */
[----:B------:R-:W2:Y:S02]  /*0780*/  @!P4 LDC.64 R40, c[0x0][0x3f8] ;  /* 0x0000fe00ff28cb82 */ /* 0x000ea40000000a00 */
[----:B------:R-:W-:Y:S01]  /*0790*/  ISETP.GE.AND.EX P0, PT, R11, UR13, PT, P0 ;  /* 0x0000000d0b007c0c */ /* 0x000fe2000bf06300 */
[----:B0-----:R-:W-:Y:S01]  /*07a0*/  @!P2 IMAD R6, R5, R36, RZ ;  /* 0x000000240506a224 */ /* 0x001fe200078e02ff */
[----:B------:R-:W-:-:S02]  /*07b0*/  IADD3 R119, PT, PT, R117, R119, RZ ;  /* 0x0000007775777210 */ /* 0x000fc40007ffe0ff */
[-C--:B------:R-:W-:Y:S01]  /*07c0*/  @!P2 MOV R118, R116.reuse ;  /* 0x000000740076a202 */ /* 0x080fe20000000f00 */
[C---:B---34-:R-:W-:Y:S01]  /*07d0*/  @!P2 IMAD R43, R92.reuse, R37, R6 ;  /* 0x000000255c2ba224 */ /* 0x058fe200078e0206 */
[----:B------:R-:W0:Y:S01]  /*07e0*/  @!P2 LDC.64 R38, c[0x0][0x398] ;  /* 0x0000e600ff26ab82 */ /* 0x000e220000000a00 */
[----:B------:R-:W-:Y:S02]  /*07f0*/  @!P4 MOV R42, R116 ;  /* 0x00000074002ac202 */ /* 0x000fe40000000f00 */
[----:B------:R-:W-:-:S05]  /*0800*/  @!P2 IMAD.WIDE.U32 R36, R92, R36, R118 ;  /* 0x000000245c24a225 */ /* 0x000fca00078e0076 */
[----:B------:R-:W-:Y:S01]  /*0810*/  @!P2 IADD3 R37, PT, PT, R37, R43, RZ ;  /* 0x0000002b2525a210 */ /* 0x000fe20007ffe0ff */
[----:B------:R-:W3:Y:S01]  /*0820*/  @!P4 LDC.64 R44, c[0x0][0x3a0] ;  /* 0x0000e800ff2ccb82 */ /* 0x000ee20000000a00 */
[C---:B------:R-:W-:Y:S02]  /*0830*/  @!P2 SHF.L.U32 R43, R36.reuse, 0x1, RZ ;  /* 0x00000001242ba819 */ /* 0x040fe400000006ff */
[----:B------:R-:W-:Y:S02]  /*0840*/  @!P2 SHF.L.U64.HI R6, R36, 0x1, R37 ;  /* 0x000000012406a819 */ /* 0x000fe40000010225 */
[----:B-1----:R-:W-:Y:S01]  /*0850*/  @!P2 IADD3 R48, P1, PT, R43, R48, RZ ;  /* 0x000000302b30a210 */ /* 0x002fe20007f3e0ff */
[----:B--2---:R-:W-:Y:S02]  /*0860*/  @!P4 IMAD R8, R7, R40, RZ ;  /* 0x000000280708c224 */ /* 0x004fe400078e02ff */
[----:B------:R-:W1:Y:S01]  /*0870*/  @!P3 LDC.64 R36, c[0x0][0x3f8] ;  /* 0x0000fe00ff24bb82 */ /* 0x000e620000000a00 */
[----:B------:R-:W-:Y:S01]  /*0880*/  @!P2 IADD3.X R49, PT, PT, R6, R49, RZ, P1, !PT ;  /* 0x000000310631a210 */ /* 0x000fe20000ffe4ff */
[----:B------:R-:W-:Y:S01]  /*0890*/  @!P4 IMAD R51, R87, R41, R8 ;  /* 0x000000295733c224 */ /* 0x000fe200078e0208 */
[----:B0-----:R-:W-:-:S05]  /*08a0*/  @!P2 IADD3 R38, P5, PT, R43, R38, RZ ;  /* 0x000000262b26a210 */ /* 0x001fca0007fbe0ff */
[----:B------:R-:W0:Y:S01]  /*08b0*/  @!P4 LDC.64 R46, c[0x0][0x398] ;  /* 0x0000e600ff2ecb82 */ /* 0x000e220000000a00 */
[----:B------:R-:W-:Y:S01]  /*08c0*/  @!P4 MOV R43, R119 ;  /* 0x00000077002bc202 */ /* 0x000fe20000000f00 */
[----:B------:R2:W5:Y:S02]  /*08d0*/  @!P2 LDG.E R26, desc[UR8][R48.64] ;  /* 0x00000008301aa981 */ /* 0x000564000c1e1900 */
[----:B------:R-:W-:-:S04]  /*08e0*/  @!P4 IMAD.WIDE.U32 R40, R87, R40, R42 ;  /* 0x000000285728c225 */ /* 0x000fc800078e002a */
[----:B------:R-:W4:Y:S01]  /*08f0*/  @!P0 LDC.64 R42, c[0x0][0x3f8] ;  /* 0x0000fe00ff2a8b82 */ /* 0x000f220000000a00 */
[----:B------:R-:W-:Y:S02]  /*0900*/  @!P4 IADD3 R41, PT, PT, R41, R51, RZ ;  /* 0x000000332929c210 */ /* 0x000fe40007ffe0ff */
[----:B------:R-:W-:Y:S02]  /*0910*/  ISETP.GE.U32.AND P1, PT, R84, UR12, PT ;  /* 0x0000000c54007c0c */ /* 0x000fe4000bf26070 */
[----:B------:R-:W-:-:S03]  /*0920*/  @!P2 IADD3.X R39, PT, PT, R6, R39, RZ, P5, !PT ;  /* 0x000000270627a210 */ /* 0x000fc60002ffe4ff */
[----:B------:R-:W4:Y:S01]  /*0930*/  @!P3 LDC.64 R56, c[0x0][0x398] ;  /* 0x0000e600ff38bb82 */ /* 0x000f220000000a00 */
[C---:B------:R-:W-:Y:S02]  /*0940*/  @!P4 SHF.L.U32 R51, R40.reuse, 0x1, RZ ;  /* 0x000000012833c819 */ /* 0x040fe400000006ff */
[----:B------:R-:W-:Y:S02]  /*0950*/  @!P4 SHF.L.U64.HI R6, R40, 0x1, R41 ;  /* 0x000000012806c819 */ /* 0x000fe40000010229 */
[----:B------:R-:W-:-:S03]  /*0960*/  ISETP.GE.AND.EX P1, PT, R13, UR13, PT, P1 ;  /* 0x0000000d0d007c0c */ /* 0x000fc6000bf26310 */
[----:B------:R-:W4:Y:S01]  /*0970*/  @!P3 LDC.64 R40, c[0x0][0x3a0] ;  /* 0x0000e800ff28bb82 */ /* 0x000f220000000a00 */
[----:B--2---:R-:W-:Y:S01]  /*0980*/  @!P3 MOV R48, R116 ;  /* 0x000000740030b202 */ /* 0x004fe20000000f00 */
[----:B-1----:R-:W-:Y:S01]  /*0990*/  @!P3 IMAD R8, R9, R36, RZ ;  /* 0x000000240908b224 */ /* 0x002fe200078e02ff */
[----:B------:R-:W-:Y:S02]  /*09a0*/  @!P3 MOV R49, R119 ;  /* 0x000000770031b202 */ /* 0x000fe40000000f00 */
[----:B------:R-:W-:Y:S02]  /*09b0*/  MOV R24, RZ ;  /* 0x000000ff00187202 */ /* 0x000fe40000000f00 */
[C---:B---3--:R-:W-:Y:S01]  /*09c0*/  @!P4 IADD3 R44, P5, PT, R51.reuse, R44, RZ ;  /* 0x0000002c332cc210 */ /* 0x048fe20007fbe0ff */
[C---:B------:R-:W-:Y:S01]  /*09d0*/  @!P3 IMAD.WIDE.U32 R48, R86.reuse, R36, R48 ;  /* 0x000000245630b225 */ /* 0x040fe200078e0030 */
[----:B0-----:R-:W-:Y:S02]  /*09e0*/  @!P4 IADD3 R46, P6, PT, R51, R46, RZ ;  /* 0x0000002e332ec210 */ /* 0x001fe40007fde0ff */
[----:B------:R0:W5:Y:S01]  /*09f0*/  @!P2 LDG.E R24, desc[UR8][R38.64] ;  /* 0x000000082618a981 */ /* 0x000162000c1e1900 */
[----:B------:R-:W-:Y:S01]  /*0a00*/  @!P3 IMAD R51, R86, R37, R8 ;  /* 0x000000255633b224 */ /* 0x000fe200078e0208 */
[----:B------:R-:W-:Y:S01]  /*0a10*/  MOV R22, RZ ;  /* 0x000000ff00167202 */ /* 0x000fe20000000f00 */
[----:B------:R-:W1:Y:S01]  /*0a20*/  @!P1 LDC.64 R36, c[0x0][0x3f8] ;  /* 0x0000fe00ff249b82 */ /* 0x000e620000000a00 */
[----:B------:R-:W-:-:S02]  /*0a30*/  @!P4 IADD3.X R45, PT, PT, R6, R45, RZ, P5, !PT ;  /* 0x0000002d062dc210 */ /* 0x000fc40002ffe4ff */
[----:B------:R-:W-:Y:S02]  /*0a40*/  @!P4 IADD3.X R47, PT, PT, R6, R47, RZ, P6, !PT ;  /* 0x0000002f062fc210 */ /* 0x000fe400037fe4ff */
[----:B------:R-:W-:Y:S01]  /*0a50*/  MOV R20, RZ ;  /* 0x000000ff00147202 */ /* 0x000fe20000000f00 */
[----:B------:R2:W5:Y:S01]  /*0a60*/  @!P4 LDG.E R22, desc[UR8][R44.64] ;  /* 0x000000082c16c981 */ /* 0x000562000c1e1900 */
[----:B0-----:R-:W-:Y:S02]  /*0a70*/  @!P3 IADD3 R39, PT, PT, R49, R51, RZ ;  /* 0x000000333127b210 */ /* 0x001fe40007ffe0ff */
[C---:B------:R-:W-:Y:S02]  /*0a80*/  @!P3 SHF.L.U32 R51, R48.reuse, 0x1, RZ ;  /* 0x000000013033b819 */ /* 0x040fe400000006ff */
[----:B------:R-:W-:Y:S01]  /*0a90*/  @!P3 SHF.L.U64.HI R6, R48, 0x1, R39 ;  /* 0x000000013006b819 */ /* 0x000fe20000010227 */
[----:B----4-:R-:W-:Y:S01]  /*0aa0*/  @!P0 IMAD R8, R11, R42, RZ ;  /* 0x0000002a0b088224 */ /* 0x010fe200078e02ff */
[----:B------:R-:W-:Y:S01]  /*0ab0*/  ISETP.GE.U32.AND P2, PT, R83, UR12, PT ;  /* 0x0000000c53007c0c */ /* 0x000fe2000bf46070 */
[----:B------:R-:W0:Y:S01]  /*0ac0*/  @!P0 LDC.64 R48, c[0x0][0x398] ;  /* 0x0000e600ff308b82 */ /* 0x000e220000000a00 */
[----:B------:R3:W5:Y:S01]  /*0ad0*/  @!P4 LDG.E R20, desc[UR8][R46.64] ;  /* 0x000000082e14c981 */ /* 0x000762000c1e1900 */
[----:B--2---:R-:W-:-:S02]  /*0ae0*/  @!P0 MOV R44, R116 ;  /* 0x00000074002c8202 */ /* 0x004fc40000000f00 */
[----:B------:R-:W-:Y:S01]  /*0af0*/  @!P0 MOV R45, R119 ;  /* 0x00000077002d8202 */ /* 0x000fe20000000f00 */
[----:B------:R-:W-:Y:S01]  /*0b00*/  @!P0 IMAD R55, R85, R43, R8 ;  /* 0x0000002b55378224 */ /* 0x000fe200078e0208 */
[----:B------:R-:W-:Y:S02]  /*0b10*/  ISETP.GE.AND.EX P2, PT, R15, UR13, PT, P2 ;  /* 0x0000000d0f007c0c */ /* 0x000fe4000bf46320 */
[----:B------:R-:W2:Y:S01]  /*0b20*/  @!P0 LDC.64 R38, c[0x0][0x3a0] ;  /* 0x0000e800ff268b82 */ /* 0x000ea20000000a00 */
[----:B------:R-:W-:Y:S01]  /*0b30*/  @!P3 IADD3 R40, P4, PT, R51, R40, RZ ;  /* 0x000000283328b210 */ /* 0x000fe20007f9e0ff */
[----:B------:R-:W-:-:S03]  /*0b40*/  @!P0 IMAD.WIDE.U32 R42, R85, R42, R44 ;  /* 0x0000002a552a8225 */ /* 0x000fc600078e002c */
[----:B------:R-:W-:Y:S02]  /*0b50*/  @!P3 IADD3.X R41, PT, PT, R6, R41, RZ, P4, !PT ;  /* 0x000000290629b210 */ /* 0x000fe400027fe4ff */
[----:B------:R-:W-:Y:S01]  /*0b60*/  @!P3 IADD3 R56, P4, PT, R51, R56, RZ ;  /* 0x000000383338b210 */ /* 0x000fe20007f9e0ff */
[----:B------:R-:W4:Y:S01]  /*0b70*/  @!P1 LDC.64 R44, c[0x0][0x3a0] ;  /* 0x0000e800ff2c9b82 */ /* 0x000f220000000a00 */
[----:B------:R-:W-:Y:S02]  /*0b80*/  @!P0 IADD3 R43, PT, PT, R43, R55, RZ ;  /* 0x000000372b2b8210 */ /* 0x000fe40007ffe0ff */
[----:B------:R-:W-:-:S05]  /*0b90*/  MOV R18, RZ ;  /* 0x000000ff00127202 */ /* 0x000fca0000000f00 */
[----:B---3--:R-:W3:Y:S01]  /*0ba0*/  @!P1 LDC.64 R46, c[0x0][0x398] ;  /* 0x0000e600ff2e9b82 */ /* 0x008ee20000000a00 */
[----:B------:R-:W-:Y:S01]  /*0bb0*/  @!P3 IADD3.X R57, PT, PT, R6, R57, RZ, P4, !PT ;  /* 0x000000390639b210 */ /* 0x000fe200027fe4ff */
[----:B------:R1:W5:Y:S01]  /*0bc0*/  @!P3 LDG.E R18, desc[UR8][R40.64] ;  /* 0x000000082812b981 */ /* 0x000362000c1e1900 */
[C---:B------:R-:W-:Y:S02]  /*0bd0*/  @!P0 SHF.L.U32 R51, R42.reuse, 0x1, RZ ;  /* 0x000000012a338819 */ /* 0x040fe400000006ff */
[----:B------:R-:W-:Y:S02]  /*0be0*/  @!P0 SHF.L.U64.HI R6, R42, 0x1, R43 ;  /* 0x000000012a068819 */ /* 0x000fe4000001022b */
[----:B------:R-:W-:Y:S01]  /*0bf0*/  ISETP.GE.U32.AND P4, PT, R82, UR12, PT ;  /* 0x0000000c52007c0c */ /* 0x000fe2000bf86070 */
[----:B------:R-:W3:Y:S01]  /*0c00*/  @!P2 LDC.64 R42, c[0x0][0x3f8] ;  /* 0x0000fe00ff2aab82 */ /* 0x000ee20000000a00 */
[----:B------:R-:W-:Y:S01]  /*0c10*/  MOV R16, RZ ;  /* 0x000000ff00107202 */ /* 0x000fe20000000f00 */
[----:B-1----:R-:W-:Y:S01]  /*0c20*/  @!P1 IMAD R8, R13, R36, RZ ;  /* 0x000000240d089224 */ /* 0x002fe200078e02ff */
[----:B------:R-:W-:-:S02]  /*0c30*/  ISETP.GE.AND.EX P4, PT, R17, UR13, PT, P4 ;  /* 0x0000000d11007c0c */ /* 0x000fc4000bf86340 */
[----:B------:R-:W-:Y:S02]  /*0c40*/  @!P1 MOV R40, R116 ;  /* 0x0000007400289202 */ /* 0x000fe40000000f00 */
[----:B------:R-:W-:Y:S01]  /*0c50*/  @!P1 MOV R41, R119 ;  /* 0x0000007700299202 */ /* 0x000fe20000000f00 */
[----:B------:R4:W5:Y:S01]  /*0c60*/  @!P3 LDG.E R16, desc[UR8][R56.64] ;  /* 0x000000083810b981 */ /* 0x000962000c1e1900 */
[C---:B------:R-:W-:Y:S01]  /*0c70*/  @!P1 IMAD R59, R84.reuse, R37, R8 ;  /* 0x00000025543b9224 */ /* 0x040fe200078e0208 */
[C---:B0-----:R-:W-:Y:S01]  /*0c80*/  @!P0 IADD3 R48, P3, PT, R51.reuse, R48, RZ ;  /* 0x0000003033308210 */ /* 0x041fe20007f7e0ff */
[----:B------:R-:W-:Y:S01]  /*0c90*/  @!P1 IMAD.WIDE.U32 R36, R84, R36, R40 ;  /* 0x0000002454249225 */ /* 0x000fe200078e0028 */
[----:B--2---:R-:W-:Y:S01]  /*0ca0*/  @!P0 IADD3 R54, P5, PT, R51, R38, RZ ;  /* 0x0000002633368210 */ /* 0x004fe20007fbe0ff */
[----:B------:R-:W0:Y:S01]  /*0cb0*/  @!P2 LDC.64 R40, c[0x0][0x3a0] ;  /* 0x0000e800ff28ab82 */ /* 0x000e220000000a00 */
[----:B------:R-:W-:Y:S02]  /*0cc0*/  @!P0 IADD3.X R49, PT, PT, R6, R49, RZ, P3, !PT ;  /* 0x0000003106318210 */ /* 0x000fe40001ffe4ff */
[----:B------:R-:W-:-:S02]  /*0cd0*/  ISETP.GE.U32.AND P3, PT, R81, UR12, PT ;  /* 0x0000000c51007c0c */ /* 0x000fc4000bf66070 */
[----:B------:R-:W-:Y:S02]  /*0ce0*/  @!P1 IADD3 R37, PT, PT, R37, R59, RZ ;  /* 0x0000003b25259210 */ /* 0x000fe40007ffe0ff */
[----:B------:R-:W-:Y:S02]  /*0cf0*/  @!P1 SHF.L.U32 R51, R36, 0x1, RZ ;  /* 0x0000000124339819 */ /* 0x000fe400000006ff */
[----:B------:R-:W-:Y:S02]  /*0d00*/  @!P0 IADD3.X R55, PT, PT, R6, R39, RZ, P5, !PT ;  /* 0x0000002706378210 */ /* 0x000fe40002ffe4ff */
[----:B------:R-:W-:Y:S01]  /*0d10*/  ISETP.GE.AND.EX P3, PT, R19, UR13, PT, P3 ;  /* 0x0000000d13007c0c */ /* 0x000fe2000bf66330 */
[----:B------:R-:W1:Y:S01]  /*0d20*/  @!P4 LDC.64 R38, c[0x0][0x3f8] ;  /* 0x0000fe00ff26cb82 */ /* 0x000e620000000a00 */
[----:B------:R-:W-:Y:S02]  /*0d30*/  @!P1 SHF.L.U64.HI R6, R36, 0x1, R37 ;  /* 0x0000000124069819 */ /* 0x000fe40000010225 */
[----:B----4-:R-:W-:-:S02]  /*0d40*/  @!P1 IADD3 R56, P5, PT, R51, R44, RZ ;  /* 0x0000002c33389210 */ /* 0x010fc40007fbe0ff */
[----:B---3--:R-:W-:Y:S02]  /*0d50*/  @!P1 IADD3 R44, P6, PT, R51, R46, RZ ;  /* 0x0000002e332c9210 */ /* 0x008fe40007fde0ff */
[C---:B------:R-:W-:Y:S01]  /*0d60*/  @!P1 IADD3.X R57, PT, PT, R6.reuse, R45, RZ, P5, !PT ;  /* 0x0000002d06399210 */ /* 0x040fe20002ffe4ff */
[----:B------:R-:W2:Y:S01]  /*0d70*/  @!P2 LDC.64 R36, c[0x0][0x398] ;  /* 0x0000e600ff24ab82 */ /* 0x000ea20000000a00 */
[----:B------:R-:W-:Y:S01]  /*0d80*/  @!P1 IADD3.X R45, PT, PT, R6, R47, RZ, P6, !PT ;  /* 0x0000002f062d9210 */ /* 0x000fe200037fe4ff */
[----:B------:R-:W-:Y:S01]  /*0d90*/  @!P2 IMAD R8, R15, R42, RZ ;  /* 0x0000002a0f08a224 */ /* 0x000fe200078e02ff */
[----:B------:R-:W-:Y:S02]  /*0da0*/  @!P2 MOV R46, R116 ;  /* 0x00000074002ea202 */ /* 0x000fe40000000f00 */
[----:B------:R-:W-:Y:S01]  /*0db0*/  @!P2 MOV R47, R119 ;  /* 0x00000077002fa202 */ /* 0x000fe20000000f00 */
[C---:B------:R-:W-:Y:S01]  /*0dc0*/  @!P2 IMAD R51, R83.reuse, R43, R8 ;  /* 0x0000002b5333a224 */ /* 0x040fe200078e0208 */
[----:B------:R-:W-:Y:S01]  /*0dd0*/  MOV R14, RZ ;  /* 0x000000ff000e7202 */ /* 0x000fe20000000f00 */
[----:B------:R-:W-:-:S02]  /*0de0*/  @!P2 IMAD.WIDE.U32 R46, R83, R42, R46 ;  /* 0x0000002a532ea225 */ /* 0x000fc400078e002e */
[----:B------:R-:W3:Y:S01]  /*0df0*/  @!P3 LDC.64 R42, c[0x0][0x3f8] ;  /* 0x0000fe00ff2abb82 */ /* 0x000ee20000000a00 */
[----:B------:R-:W-:Y:S02]  /*0e00*/  MOV R12, RZ ;  /* 0x000000ff000c7202 */ /* 0x000fe40000000f00 */
[----:B------:R4:W5:Y:S01]  /*0e10*/  @!P0 LDG.E R14, desc[UR8][R54.64] ;  /* 0x00000008360e8981 */ /* 0x000962000c1e1900 */
[----:B------:R-:W-:Y:S02]  /*0e20*/  @!P2 IADD3 R47, PT, PT, R47, R51, RZ ;  /* 0x000000332f2fa210 */ /* 0x000fe40007ffe0ff */
[----:B------:R-:W-:Y:S01]  /*0e30*/  MOV R8, RZ ;  /* 0x000000ff00087202 */ /* 0x000fe20000000f00 */
[----:B------:R0:W5:Y:S01]  /*0e40*/  @!P0 LDG.E R12, desc[UR8][R48.64] ;  /* 0x00000008300c8981 */ /* 0x000162000c1e1900 */
[----:B------:R-:W-:Y:S01]  /*0e50*/  @!P2 SHF.L.U64.HI R52, R46, 0x1, R47 ;  /* 0x000000012e34a819 */ /* 0x000fe2000001022f */
[----:B-1----:R-:W-:Y:S01]  /*0e60*/  @!P4 IMAD R6, R17, R38, RZ ;  /* 0x000000261106c224 */ /* 0x002fe200078e02ff */
[----:B------:R-:W-:-:S02]  /*0e70*/  MOV R10, RZ ;  /* 0x000000ff000a7202 */ /* 0x000fc40000000f00 */
[----:B------:R1:W5:Y:S01]  /*0e80*/  @!P1 LDG.E R8, desc[UR8][R44.64] ;  /* 0x000000082c089981 */ /* 0x000362000c1e1900 */
[----:B----4-:R-:W-:Y:S02]  /*0e90*/  @!P2 SHF.L.U32 R55, R46, 0x1, RZ ;  /* 0x000000012e37a819 */ /* 0x010fe400000006ff */
[----:B------:R-:W4:Y:S01]  /*0ea0*/  @!P4 LDC.64 R46, c[0x0][0x3a0] ;  /* 0x0000e800ff2ecb82 */ /* 0x000f220000000a00 */
[----:B------:R-:W-:Y:S01]  /*0eb0*/  @!P4 IMAD R51, R82, R39, R6 ;  /* 0x000000275233c224 */ /* 0x000fe200078e0206 */
[----:B------:R3:W5:Y:S01]  /*0ec0*/  @!P1 LDG.E R10, desc[UR8][R56.64] ;  /* 0x00000008380a9981 */ /* 0x000762000c1e1900 */
[----:B0-----:R-:W-:-:S04]  /*0ed0*/  @!P2 IADD3 R48, P0, PT, R55, R40, RZ ;  /* 0x000000283730a210 */ /* 0x001fc80007f1e0ff */
[----:B------:R-:W-:Y:S02]  /*0ee0*/  @!P2 IADD3.X R49, PT, PT, R52, R41, RZ, P0, !PT ;  /* 0x000000293431a210 */ /* 0x000fe400007fe4ff */
[----:B-1----:R-:W-:Y:S01]  /*0ef0*/  @!P4 MOV R44, R116 ;  /* 0x00000074002cc202 */ /* 0x002fe20000000f00 */
[----:B------:R-:W0:Y:S01]  /*0f00*/  @!P4 LDC.64 R40, c[0x0][0x398] ;  /* 0x0000e600ff28cb82 */ /* 0x000e220000000a00 */
[----:B------:R-:W-:Y:S02]  /*0f10*/  @!P4 MOV R45, R119 ;  /* 0x00000077002dc202 */ /* 0x000fe40000000f00 */
[----:B------:R-:W-:Y:S02]  /*0f20*/  ISETP.GE.U32.AND P5, PT, R80, UR12, PT ;  /* 0x0000000c50007c0c */ /* 0x000fe4000bfa6070 */
[----:B------:R-:W-:Y:S01]  /*0f30*/  MOV R6, RZ ;  /* 0x000000ff00067202 */ /* 0x000fe20000000f00 */
[----:B------:R-:W-:Y:S01]  /*0f40*/  @!P4 IMAD.WIDE.U32 R38, R82, R38, R44 ;  /* 0x000000265226c225 */ /* 0x000fe200078e002c */
[----:B--2---:R-:W-:Y:S01]  /*0f50*/  @!P2 IADD3 R54, P1, PT, R55, R36, RZ ;  /* 0x000000243736a210 */ /* 0x004fe20007f3e0ff */
[----:B------:R-:W1:Y:S01]  /*0f60*/  @!P3 LDC.64 R44, c[0x0][0x3a0] ;  /* 0x0000e800ff2cbb82 */ /* 0x000e620000000a00 */
[----:B------:R-:W-:-:S02]  /*0f70*/  ISETP.GE.AND.EX P5, PT, R21, UR13, PT, P5 ;  /* 0x0000000d15007c0c */ /* 0x000fc4000bfa6350 */
[----:B------:R-:W-:Y:S01]  /*0f80*/  @!P2 IADD3.X R55, PT, PT, R52, R37, RZ, P1, !PT ;  /* 0x000000253437a210 */ /* 0x000fe20000ffe4ff */
[----:B------:R2:W5:Y:S01]  /*0f90*/  @!P2 LDG.E R6, desc[UR8][R48.64] ;  /* 0x000000083006a981 */ /* 0x000562000c1e1900 */
[----:B------:R-:W-:Y:S01]  /*0fa0*/  @!P4 IADD3 R37, PT, PT, R39, R51, RZ ;  /* 0x000000332725c210 */ /* 0x000fe20007ffe0ff */
[----:B---3--:R-:W-:Y:S01]  /*0fb0*/  @!P3 IMAD R36, R19, R42, RZ ;  /* 0x0000002a1324b224 */ /* 0x008fe200078e02ff */
[----:B------:R-:W-:Y:S02]  /*0fc0*/  ISETP.GE.U32.AND P0, PT, R79, UR12, PT ;  /* 0x0000000c4f007c0c */ /* 0x000fe4000bf06070 */
[C---:B------:R-:W-:Y:S01]  /*0fd0*/  @!P4 SHF.L.U32 R51, R38.reuse, 0x1, RZ ;  /* 0x000000012633c819 */ /* 0x040fe200000006ff */
[----:B------:R-:W-:Y:S01]  /*0fe0*/  @!P3 IMAD R57, R81, R43, R36 ;  /* 0x0000002b5139b224 */ /* 0x000fe200078e0224 */
[----:B------:R-:W-:Y:S02]  /*0ff0*/  @!P4 SHF.L.U64.HI R52, R38, 0x1, R37 ;  /* 0x000000012634c819 */ /* 0x000fe40000010225 */
[----:B--2---:R-:W-:Y:S01]  /*1000*/  @!P3 MOV R48, R116 ;  /* 0x000000740030b202 */ /* 0x004fe20000000f00 */
[----:B------:R-:W2:Y:S01]  /*1010*/  @!P3 LDC.64 R38, c[0x0][0x398] ;  /* 0x0000e600ff26bb82 */ /* 0x000ea20000000a00 */
[----:B------:R-:W-:-:S02]  /*1020*/  @!P3 MOV R49, R119 ;  /* 0x000000770031b202 */ /* 0x000fc40000000f00 */
[----:B------:R-:W-:Y:S01]  /*1030*/  ISETP.GE.AND.EX P0, PT, R23, UR13, PT, P0 ;  /* 0x0000000d17007c0c */ /* 0x000fe2000bf06300 */
[----:B------:R-:W-:Y:S01]  /*1040*/  @!P3 IMAD.WIDE.U32 R42, R81, R42, R48 ;  /* 0x0000002a512ab225 */ /* 0x000fe200078e0030 */
[----:B------:R-:W-:-:S03]  /*1050*/  MOV R93, RZ ;  /* 0x000000ff005d7202 */ /* 0x000fc60000000f00 */
[----:B------:R-:W3:Y:S01]  /*1060*/  @!P5 LDC.64 R36, c[0x0][0x3f8] ;  /* 0x0000fe00ff24db82 */ /* 0x000ee20000000a00 */
[----:B------:R-:W-:Y:S02]  /*1070*/  @!P3 IADD3 R43, PT, PT, R43, R57, RZ ;  /* 0x000000392b2bb210 */ /* 0x000fe40007ffe0ff */
[----:B------:R2:W5:Y:S01]  /*1080*/  @!P2 LDG.E R93, desc[UR8][R54.64] ;  /* 0x00000008365da981 */ /* 0x000562000c1e1900 */
[C---:B----4-:R-:W-:Y:S02]  /*1090*/  @!P4 IADD3 R56, P1, PT, R51.reuse, R46, RZ ;  /* 0x0000002e3338c210 */ /* 0x050fe40007f3e0ff */
[----:B0-----:R-:W-:Y:S02]  /*10a0*/  @!P4 IADD3 R48, P2, PT, R51, R40, RZ ;  /* 0x000000283330c210 */ /* 0x001fe40007f5e0ff */
[C---:B------:R-:W-:Y:S02]  /*10b0*/  @!P3 SHF.L.U32 R51, R42.reuse, 0x1, RZ ;  /* 0x000000012a33b819 */ /* 0x040fe400000006ff */
[----:B------:R-:W-:-:S02]  /*10c0*/  @!P3 SHF.L.U64.HI R40, R42, 0x1, R43 ;  /* 0x000000012a28b819 */ /* 0x000fc4000001022b */
[----:B------:R-:W0:Y:S01]  /*10d0*/  @!P0 LDC.64 R42, c[0x0][0x3f8] ;  /* 0x0000fe00ff2a8b82 */ /* 0x000e220000000a00 */
[C---:B------:R-:W-:Y:S02]  /*10e0*/  @!P4 IADD3.X R57, PT, PT, R52.reuse, R47, RZ, P1, !PT ;  /* 0x0000002f3439c210 */ /* 0x040fe40000ffe4ff */
[C---:B-1----:R-:W-:Y:S02]  /*10f0*/  @!P3 IADD3 R46, P1, PT, R51.reuse, R44, RZ ;  /* 0x0000002c332eb210 */ /* 0x042fe40007f3e0ff */
[----:B------:R-:W-:Y:S02]  /*1100*/  CS2R R94, SRZ ;  /* 0x00000000005e7805 */ /* 0x000fe4000001ff00 */
[----:B------:R-:W-:Y:S02]  /*1110*/  @!P4 IADD3.X R49, PT, PT, R52, R41, RZ, P2, !PT ;  /* 0x000000293431c210 */ /* 0x000fe400017fe4ff */
[----:B------:R-:W-:Y:S02]  /*1120*/  @!P3 IADD3.X R47, PT, PT, R40, R45, RZ, P1, !PT ;  /* 0x0000002d282fb210 */ /* 0x000fe40000ffe4ff */
[----:B------:R-:W1:Y:S01]  /*1130*/  @!P5 LDC.64 R44, c[0x0][0x3a0] ;  /* 0x0000e800ff2cdb82 */ /* 0x000e620000000a00 */
[----:B--2---:R-:W-:Y:S01]  /*1140*/  @!P3 IADD3 R54, P1, PT, R51, R38, RZ ;  /* 0x000000263336b210 */ /* 0x004fe20007f3e0ff */
[----:B------:R2:W5:Y:S01]  /*1150*/  @!P4 LDG.E R94, desc[UR8][R56.64] ;  /* 0x00000008385ec981 */ /* 0x000562000c1e1900 */
[----:B------:R-:W-:-:S02]  /*1160*/  ISETP.GE.U32.AND P2, PT, R78, UR12, PT ;  /* 0x0000000c4e007c0c */ /* 0x000fc4000bf46070 */
[----:B------:R-:W-:Y:S02]  /*1170*/  CS2R R96, SRZ ;  /* 0x0000000000607805 */ /* 0x000fe4000001ff00 */
[----:B------:R-:W-:Y:S01]  /*1180*/  @!P3 IADD3.X R55, PT, PT, R40, R39, RZ, P1, !PT ;  /* 0x000000272837b210 */ /* 0x000fe20000ffe4ff */
[----:B------:R4:W5:Y:S01]  /*1190*/  @!P4 LDG.E R95, desc[UR8][R48.64] ;  /* 0x00000008305fc981 */ /* 0x000962000c1e1900 */
[----:B------:R-:W-:Y:S01]  /*11a0*/  ISETP.GE.AND.EX P2, PT, R25, UR13, PT, P2 ;  /* 0x0000000d19007c0c */ /* 0x000fe2000bf46320 */
[----:B------:R-:W1:Y:S01]  /*11b0*/  @!P5 LDC.64 R40, c[0x0][0x398] ;  /* 0x0000e600ff28db82 */ /* 0x000e620000000a00 */
[----:B---3--:R-:W-:Y:S01]  /*11c0*/  @!P5 IMAD R38, R21, R36, RZ ;  /* 0x000000241526d224 */ /* 0x008fe200078e02ff */
[----:B------:R0:W5:Y:S01]  /*11d0*/  @!P3 LDG.E R96, desc[UR8][R46.64] ;  /* 0x000000082e60b981 */ /* 0x000162000c1e1900 */
[-C--:B--2---:R-:W-:Y:S02]  /*11e0*/  @!P5 MOV R56, R116.reuse ;  /* 0x000000740038d202 */ /* 0x084fe40000000f00 */
[----:B------:R-:W-:Y:S01]  /*11f0*/  @!P5 MOV R57, R119 ;  /* 0x000000770039d202 */ /* 0x000fe20000000f00 */
[C---:B------:R-:W-:Y:S01]  /*1200*/  @!P5 IMAD R51, R80.reuse, R37, R38 ;  /* 0x000000255033d224 */ /* 0x040fe200078e0226 */
[----:B----4-:R-:W-:Y:S01]  /*1210*/  @!P0 MOV R48, R116 ;  /* 0x0000007400308202 */ /* 0x010fe20000000f00 */
[----:B------:R-:W2:Y:S01]  /*1220*/  @!P0 LDC.64 R38, c[0x0][0x398] ;  /* 0x0000e600ff268b82 */ /* 0x000ea20000000a00 */
[----:B------:R-:W-:Y:S01]  /*1230*/  @!P0 MOV R49, R119 ;  /* 0x0000007700318202 */ /* 0x000fe20000000f00 */
[----:B------:R-:W-:Y:S01]  /*1240*/  @!P5 IMAD.WIDE.U32 R56, R80, R36, R56 ;  /* 0x000000245038d225 */ /* 0x000fe200078e0038 */
[----:B------:R-:W-:Y:S01]  /*1250*/  ISETP.GE.U32.AND P1, PT, R77, UR12, PT ;  /* 0x0000000c4d007c0c */ /* 0x000fe2000bf26070 */
[----:B------:R3:W5:Y:S02]  /*1260*/  @!P3 LDG.E R97, desc[UR8][R54.64] ;  /* 0x000000083661b981 */ /* 0x000764000c1e1900 */
[----:B0-----:R-:W-:-:S02]  /*1270*/  @!P0 IMAD R46, R23, R42, RZ ;  /* 0x0000002a172e8224 */ /* 0x001fc400078e02ff */
[----:B------:R-:W0:Y:S01]  /*1280*/  @!P0 LDC.64 R36, c[0x0][0x3a0] ;  /* 0x0000e800ff248b82 */ /* 0x000e220000000a00 */
[----:B------:R-:W-:Y:S01]  /*1290*/  @!P5 IADD3 R47, PT, PT, R57, R51, RZ ;  /* 0x00000033392fd210 */ /* 0x000fe20007ffe0ff */
[C---:B------:R-:W-:Y:S02]  /*12a0*/  @!P0 IMAD R57, R79.reuse, R43, R46 ;  /* 0x0000002b4f398224 */ /* 0x040fe400078e022e */
[----:B------:R-:W-:Y:S01]  /*12b0*/  @!P0 IMAD.WIDE.U32 R48, R79, R42, R48 ;  /* 0x0000002a4f308225 */ /* 0x000fe200078e0030 */
[----:B------:R-:W-:-:S03]  /*12c0*/  @!P5 SHF.L.U32 R51, R56, 0x1, RZ ;  /* 0x000000013833d819 */ /* 0x000fc600000006ff */
[----:B------:R-:W4:Y:S01]  /*12d0*/  @!P2 LDC.64 R42, c[0x0][0x3f8] ;  /* 0x0000fe00ff2aab82 */ /* 0x000f220000000a00 */
[----:B------:R-:W-:Y:S02]  /*12e0*/  ISETP.GE.AND.EX P1, PT, R27, UR13, PT, P1 ;  /* 0x0000000d1b007c0c */ /* 0x000fe4000bf26310 */
[----:B------:R-:W-:Y:S02]  /*12f0*/  @!P5 SHF.L.U64.HI R56, R56, 0x1, R47 ;  /* 0x000000013838d819 */ /* 0x000fe4000001022f */
[----:B-1----:R-:W-:-:S04]  /*1300*/  @!P5 IADD3 R46, P3, PT, R51, R44, RZ ;  /* 0x0000002c332ed210 */ /* 0x002fc80007f7e0ff */
[----:B------:R-:W-:Y:S02]  /*1310*/  @!P5 IADD3.X R47, PT, PT, R56, R45, RZ, P3, !PT ;  /* 0x0000002d382fd210 */ /* 0x000fe40001ffe4ff */
[----:B------:R-:W-:Y:S02]  /*1320*/  @!P5 IADD3 R44, P3, PT, R51, R40, RZ ;  /* 0x00000028332cd210 */ /* 0x000fe40007f7e0ff */
[----:B------:R-:W-:Y:S02]  /*1330*/  @!P0 IADD3 R49, PT, PT, R49, R57, RZ ;  /* 0x0000003931318210 */ /* 0x000fe40007ffe0ff */
[----:B---3--:R-:W-:Y:S02]  /*1340*/  @!P0 SHF.L.U32 R55, R48, 0x1, RZ ;  /* 0x0000000130378819 */ /* 0x008fe400000006ff */
[----:B------:R-:W-:Y:S02]  /*1350*/  CS2R R98, SRZ ;  /* 0x0000000000627805 */ /* 0x000fe4000001ff00 */
[----:B------:R-:W-:-:S02]  /*1360*/  @!P5 IADD3.X R45, PT, PT, R56, R41, RZ, P3, !PT ;  /* 0x00000029382dd210 */ /* 0x000fc40001ffe4ff */
[----:B------:R-:W1:Y:S01]  /*1370*/  @!P1 LDC.64 R40, c[0x0][0x3f8] ;  /* 0x0000fe00ff289b82 */ /* 0x000e620000000a00 */
[----:B------:R-:W-:Y:S02]  /*1380*/  @!P0 SHF.L.U64.HI R48, R48, 0x1, R49 ;  /* 0x0000000130308819 */ /* 0x000fe40000010231 */
[C---:B0-----:R-:W-:Y:S01]  /*1390*/  @!P0 IADD3 R56, P3, PT, R55.reuse, R36, RZ ;  /* 0x0000002437388210 */ /* 0x041fe20007f7e0ff */
[----:B------:R4:W5:Y:S01]  /*13a0*/  @!P5 LDG.E R99, desc[UR8][R44.64] ;  /* 0x000000082c63d981 */ /* 0x000962000c1e1900 */
[----:B--2---:R-:W-:Y:S02]  /*13b0*/  @!P0 IADD3 R54, P4, PT, R55, R38, RZ ;  /* 0x0000002637368210 */ /* 0x004fe40007f9e0ff */
[C---:B------:R-:W-:Y:S01]  /*13c0*/  @!P0 IADD3.X R57, PT, PT, R48.reuse, R37, RZ, P3, !PT ;  /* 0x0000002530398210 */ /* 0x040fe20001ffe4ff */
[----:B------:R0:W5:Y:S01]  /*13d0*/  @!P5 LDG.E R98, desc[UR8][R46.64] ;  /* 0x000000082e62d981 */ /* 0x000162000c1e1900 */
[----:B------:R-:W2:Y:S01]  /*13e0*/  @!P2 LDC.64 R36, c[0x0][0x3a0] ;  /* 0x0000e800ff24ab82 */ /* 0x000ea20000000a00 */
[----:B------:R-:W-:Y:S01]  /*13f0*/  @!P0 IADD3.X R55, PT, PT, R48, R39, RZ, P4, !PT ;  /* 0x0000002730378210 */ /* 0x000fe200027fe4ff */
[----:B----4-:R-:W-:Y:S01]  /*1400*/  @!P2 IMAD R44, R25, R42, RZ ;  /* 0x0000002a192ca224 */ /* 0x010fe200078e02ff */
[----:B------:R-:W-:-:S05]  /*1410*/  @!P2 MOV R45, R119 ;  /* 0x00000077002da202 */ /* 0x000fca0000000f00 */
[----:B------:R-:W3:Y:S01]  /*1420*/  @!P2 LDC.64 R38, c[0x0][0x398] ;  /* 0x0000e600ff26ab82 */ /* 0x000ee20000000a00 */
[----:B0-----:R-:W-:Y:S01]  /*1430*/  @!P2 IMAD R47, R78, R43, R44 ;  /* 0x0000002b4e2fa224 */ /* 0x001fe200078e022c */
[----:B------:R-:W-:Y:S02]  /*1440*/  @!P2 MOV R44, R116 ;  /* 0x00000074002ca202 */ /* 0x000fe40000000f00 */
[----:B------:R-:W-:-:S03]  /*1450*/  ISETP.GE.U32.AND P3, PT, R76, UR12, PT ;  /* 0x0000000c4c007c0c */ /* 0x000fc6000bf66070 */
[----:B------:R-:W-:Y:S01]  /*1460*/  @!P2 IMAD.WIDE.U32 R42, R78, R42, R44 ;  /* 0x0000002a4e2aa225 */ /* 0x000fe200078e002c */
[----:B------:R-:W-:Y:S02]  /*1470*/  ISETP.GE.AND.EX P3, PT, R29, UR13, PT, P3 ;  /* 0x0000000d1d007c0c */ /* 0x000fe4000bf66330 */
[----:B------:R-:W-:Y:S02]  /*1480*/  CS2R R100, SRZ ;  /* 0x0000000000647805 */ /* 0x000fe4000001ff00 */
[----:B------:R-:W-:Y:S01]  /*1490*/  ISETP.GE.U32.AND P4, PT, R74, UR12, PT ;  /* 0x0000000c4a007c0c */ /* 0x000fe2000bf86070 */
[----:B-1----:R-:W-:Y:S01]  /*14a0*/  @!P1 IMAD R46, R27, R40, RZ ;  /* 0x000000281b2e9224 */ /* 0x002fe200078e02ff */
[----:B------:R-:W-:Y:S01]  /*14b0*/  @!P2 IADD3 R43, PT, PT, R43, R47, RZ ;  /* 0x0000002f2b2ba210 */ /* 0x000fe20007ffe0ff */
[----:B------:R-:W0:Y:S01]  /*14c0*/  @!P1 LDC.64 R44, c[0x0][0x3a0] ;  /* 0x0000e800ff2c9b82 */ /* 0x000e220000000a00 */
[C---:B------:R-:W-:Y:S01]  /*14d0*/  @!P2 SHF.L.U32 R51, R42.reuse, 0x1, RZ ;  /* 0x000000012a33a819 */ /* 0x040fe200000006ff */
[----:B------:R1:W5:Y:S01]  /*14e0*/  @!P0 LDG.E R100, desc[UR8][R56.64] ;  /* 0x0000000838648981 */ /* 0x000362000c1e1900 */
[----:B------:R-:W-:-:S02]  /*14f0*/  @!P2 SHF.L.U64.HI R52, R42, 0x1, R43 ;  /* 0x000000012a34a819 */ /* 0x000fc4000001022b */
[----:B------:R-:W-:Y:S01]  /*1500*/  @!P1 MOV R42, R116 ;  /* 0x00000074002a9202 */ /* 0x000fe20000000f00 */
[----:B------:R0:W5:Y:S01]  /*1510*/  @!P0 LDG.E R101, desc[UR8][R54.64] ;  /* 0x0000000836658981 */ /* 0x000162000c1e1900 */
[----:B------:R-:W-:Y:S01]  /*1520*/  @!P1 MOV R43, R119 ;  /* 0x00000077002b9202 */ /* 0x000fe20000000f00 */
[----:B------:R-:W-:Y:S01]  /*1530*/  @!P1 IMAD R59, R77, R41, R46 ;  /* 0x000000294d3b9224 */ /* 0x000fe200078e022e */
[----:B------:R-:W-:Y:S01]  /*1540*/  ISETP.GE.AND.EX P4, PT, R31, UR13, PT, P4 ;  /* 0x0000000d1f007c0c */ /* 0x000fe2000bf86340 */
[----:B------:R-:W4:Y:S01]  /*1550*/  @!P3 LDC.64 R46, c[0x0][0x3f8] ;  /* 0x0000fe00ff2ebb82 */ /* 0x000f220000000a00 */
[----:B--2---:R-:W-:Y:S01]  /*1560*/  @!P2 IADD3 R48, P0, PT, R51, R36, RZ ;  /* 0x000000243330a210 */ /* 0x004fe20007f1e0ff */
[----:B------:R-:W-:Y:S01]  /*1570*/  @!P1 IMAD.WIDE.U32 R42, R77, R40, R42 ;  /* 0x000000284d2a9225 */ /* 0x000fe200078e002a */
[----:B------:R-:W-:Y:S02]  /*1580*/  IADD3 R53, PT, PT, R50, R53, RZ ;  /* 0x0000003532357210 */ /* 0x000fe40007ffe0ff */
[----:B------:R-:W-:-:S03]  /*1590*/  @!P2 IADD3.X R49, PT, PT, R52, R37, RZ, P0, !PT ;  /* 0x000000253431a210 */ /* 0x000fc600007fe4ff */
[----:B------:R-:W2:Y:S01]  /*15a0*/  @!P1 LDC.64 R40, c[0x0][0x398] ;  /* 0x0000e600ff289b82 */ /* 0x000ea20000000a00 */
[----:B---3--:R-:W-:Y:S02]  /*15b0*/  @!P2 IADD3 R50, P0, PT, R51, R38, RZ ;  /* 0x000000263332a210 */ /* 0x008fe40007f1e0ff */
[----:B------:R-:W-:Y:S02]  /*15c0*/  @!P1 IADD3 R37, PT, PT, R43, R59, RZ ;  /* 0x0000003b2b259210 */ /* 0x000fe40007ffe0ff */
[----:B------:R-:W-:-:S03]  /*15d0*/  @!P2 IADD3.X R51, PT, PT, R52, R39, RZ, P0, !PT ;  /* 0x000000273433a210 */ /* 0x000fc600007fe4ff */
[----:B------:R-:W3:Y:S01]  /*15e0*/  @!P4 LDC.64 R38, c[0x0][0x3f8] ;  /* 0x0000fe00ff26cb82 */ /* 0x000ee20000000a00 */
[C---:B------:R-:W-:Y:S02]  /*15f0*/  @!P1 SHF.L.U64.HI R52, R42.reuse, 0x1, R37 ;  /* 0x000000012a349819 */ /* 0x040fe40000010225 */
[----:B------:R-:W-:Y:S02]  /*1600*/  CS2R R102, SRZ ;  /* 0x0000000000667805 */ /* 0x000fe4000001ff00 */
[----:B-1----:R-:W-:-:S03]  /*1610*/  @!P1 SHF.L.U32 R57, R42, 0x1, RZ ;  /* 0x000000012a399819 */ /* 0x002fc600000006ff */
[----:B------:R-:W1:Y:S01]  /*1620*/  @!P3 LDC.64 R36, c[0x0][0x3a0] ;  /* 0x0000e800ff24bb82 */ /* 0x000e620000000a00 */
[----:B------:R-:W-:Y:S01]  /*1630*/  ISETP.GE.U32.AND P5, PT, R72, UR12, PT ;  /* 0x0000000c48007c0c */ /* 0x000fe2000bfa6070 */
[----:B------:R4:W5:Y:S06]  /*1640*/  @!P2 LDG.E R102, desc[UR8][R48.64] ;  /* 0x000000083066a981 */ /* 0x00096c000c1e1900 */
[----:B------:R-:W1:Y:S01]  /*1650*/  LDC.64 R58, c[0x0][0x3b8] ;  /* 0x0000ee00ff3a7b82 */ /* 0x000e620000000a00 */
[----:B0-----:R-:W-:Y:S01]  /*1660*/  @!P1 IADD3 R54, P0, PT, R57, R44, RZ ;  /* 0x0000002c39369210 */ /* 0x001fe20007f1e0ff */
[----:B----4-:R-:W-:Y:S01]  /*1670*/  @!P3 IMAD R44, R29, R46, RZ ;  /* 0x0000002e1d2cb224 */ /* 0x010fe200078e02ff */
[----:B------:R-:W-:Y:S01]  /*1680*/  MOV R104, RZ ;  /* 0x000000ff00687202 */ /* 0x000fe20000000f00 */
[----:B------:R0:W5:Y:S01]  /*1690*/  @!P2 LDG.E R103, desc[UR8][R50.64] ;  /* 0x000000083267a981 */ /* 0x000162000c1e1900 */
[----:B------:R-:W-:-:S02]  /*16a0*/  @!P3 MOV R48, R116 ;  /* 0x000000740030b202 */ /* 0x000fc40000000f00 */
[----:B------:R-:W-:Y:S01]  /*16b0*/  @!P3 MOV R49, R119 ;  /* 0x000000770031b202 */ /* 0x000fe20000000f00 */
[----:B------:R-:W4:Y:S01]  /*16c0*/  @!P3 LDC.64 R42, c[0x0][0x398] ;  /* 0x0000e600ff2abb82 */ /* 0x000f220000000a00 */
[----:B------:R-:W-:Y:S02]  /*16d0*/  ISETP.GE.AND.EX P5, PT, R33, UR13, PT, P5 ;  /* 0x0000000d21007c0c */ /* 0x000fe4000bfa6350 */
[----:B------:R-:W-:Y:S01]  /*16e0*/  @!P1 IADD3.X R55, PT, PT, R52, R45, RZ, P0, !PT ;  /* 0x0000002d34379210 */ /* 0x000fe200007fe4ff */
[----:B------:R-:W-:Y:S01]  /*16f0*/  @!P3 IMAD.WIDE.U32 R48, R76, R46, R48 ;  /* 0x0000002e4c30b225 */ /* 0x000fe200078e0030 */
[----:B--2---:R-:W-:-:S03]  /*1700*/  @!P1 IADD3 R40, P0, PT, R57, R40, RZ ;  /* 0x0000002839289210 */ /* 0x004fc60007f1e0ff */
[----:B------:R-:W-:Y:S01]  /*1710*/  @!P3 IMAD R57, R76, R47, R44 ;  /* 0x0000002f4c39b224 */ /* 0x000fe200078e022c */
[----:B------:R-:W-:Y:S01]  /*1720*/  ISETP.GE.U32.AND P6, PT, R34, UR12, PT ;  /* 0x0000000c22007c0c */ /* 0x000fe2000bfc6070 */
[----:B------:R3:W5:Y:S01]  /*1730*/  @!P1 LDG.E R104, desc[UR8][R54.64] ;  /* 0x0000000836689981 */ /* 0x000762000c1e1900 */
[----:B------:R-:W-:Y:S01]  /*1740*/  @!P1 IADD3.X R41, PT, PT, R52, R41, RZ, P0, !PT ;  /* 0x0000002934299210 */ /* 0x000fe200007fe4ff */
[----:B------:R-:W2:Y:S01]  /*1750*/  @!P4 LDC.64 R44, c[0x0][0x3a0] ;  /* 0x0000e800ff2ccb82 */ /* 0x000ea20000000a00 */
[----:B0-----:R-:W-:Y:S02]  /*1760*/  @!P3 IADD3 R51, PT, PT, R49, R57, RZ ;  /* 0x000000393133b210 */ /* 0x001fe40007ffe0ff */
[----:B------:R-:W-:Y:S02]  /*1770*/  ISETP.GE.AND.EX P6, PT, R35, UR13, PT, P6 ;  /* 0x0000000d23007c0c */ /* 0x000fe4000bfc6360 */
[C---:B------:R-:W-:Y:S01]  /*1780*/  @!P3 SHF.L.U32 R49, R48.reuse, 0x1, RZ ;  /* 0x000000013031b819 */ /* 0x040fe200000006ff */
[----:B---3--:R-:W-:Y:S01]  /*1790*/  @!P4 IMAD R54, R31, R38, RZ ;  /* 0x000000261f36c224 */ /* 0x008fe200078e02ff */
[----:B------:R-:W-:Y:S01]  /*17a0*/  @!P3 SHF.L.U64.HI R52, R48, 0x1, R51 ;  /* 0x000000013034b819 */ /* 0x000fe20000010233 */
[----:B-1----:R-:W-:Y:S01]  /*17b0*/  IMAD.WIDE R58, R75, 0x8, R58 ;  /* 0x000000084b3a7825 */ /* 0x002fe200078e023a */
[----:B------:R-:W-:Y:S01]  /*17c0*/  @!P3 IADD3 R50, P0, PT, R49, R36, RZ ;  /* 0x000000243132b210 */ /* 0x000fe20007f1e0ff */
[----:B------:R-:W0:Y:S01]  /*17d0*/  @!P5 LDC.64 R46, c[0x0][0x3f8] ;  /* 0x0000fe00ff2edb82 */ /* 0x000e220000000a00 */
[----:B------:R-:W-:Y:S01]  /*17e0*/  CS2R R106, SRZ ;  /* 0x00000000006a7805 */ /* 0x000fe2000001ff00 */
[----:B------:R-:W-:Y:S01]  /*17f0*/  @!P4 IMAD R57, R74, R39, R54 ;  /* 0x000000274a39c224 */ /* 0x000fe200078e0236 */
[----:B------:R-:W-:-:S02]  /*1800*/  @!P4 MOV R54, R116 ;  /* 0x000000740036c202 */ /* 0x000fc40000000f00 */
[----:B------:R-:W-:Y:S02]  /*1810*/  @!P4 MOV R55, R119 ;  /* 0x000000770037c202 */ /* 0x000fe40000000f00 */
[----:B------:R-:W-:Y:S01]  /*1820*/  @!P3 IADD3.X R51, PT, PT, R52, R37, RZ, P0, !PT ;  /* 0x000000253433b210 */ /* 0x000fe200007fe4ff */
[----:B------:R1:W5:Y:S01]  /*1830*/  @!P1 LDG.E R106, desc[UR8][R40.64] ;  /* 0x00000008286a9981 */ /* 0x000362000c1e1900 */
[----:B------:R-:W-:-:S03]  /*1840*/  @!P4 IMAD.WIDE.U32 R54, R74, R38, R54 ;  /* 0x000000264a36c225 */ /* 0x000fc600078e0036 */
[----:B------:R-:W3:Y:S01]  /*1850*/  LDG.E.64 R36, desc[UR8][R58.64] ;  /* 0x000000083a247981 */ /* 0x000ee2000c1e1b00 */
[----:B------:R-:W2:Y:S01]  /*1860*/  @!P4 LDC.64 R38, c[0x0][0x398] ;  /* 0x0000e600ff26cb82 */ /* 0x000ea20000000a00 */
[----:B----4-:R-:W-:Y:S02]  /*1870*/  @!P3 IADD3 R48, P1, PT, R49, R42, RZ ;  /* 0x0000002a3130b210 */ /* 0x010fe40007f3e0ff */
[----:B------:R-:W-:Y:S01]  /*1880*/  CS2R R108, SRZ ;  /* 0x00000000006c7805 */ /* 0x000fe2000001ff00 */
[----:B------:R4:W5:Y:S04]  /*1890*/  @!P3 LDG.E R107, desc[UR8][R50.64] ;  /* 0x00000008326bb981 */ /* 0x000968000c1e1900 */
[----:B-1----:R-:W1:Y:S01]  /*18a0*/  @!P6 LDC.64 R40, c[0x0][0x3f8] ;  /* 0x0000fe00ff28eb82 */ /* 0x002e620000000a00 */
[----:B------:R-:W-:-:S02]  /*18b0*/  @!P4 IADD3 R57, PT, PT, R55, R57, RZ ;  /* 0x000000393739c210 */ /* 0x000fc40007ffe0ff */
[----:B------:R-:W-:Y:S02]  /*18c0*/  @!P3 IADD3.X R49, PT, PT, R52, R43, RZ, P1, !PT ;  /* 0x0000002b3431b210 */ /* 0x000fe40000ffe4ff */
[C---:B------:R-:W-:Y:S02]  /*18d0*/  @!P4 SHF.L.U32 R55, R54.reuse, 0x1, RZ ;  /* 0x000000013637c819 */ /* 0x040fe400000006ff */
[----:B------:R-:W-:Y:S01]  /*18e0*/  @!P4 SHF.L.U64.HI R52, R54, 0x1, R57 ;  /* 0x000000013634c819 */ /* 0x000fe20000010239 */
[----:B------:R-:W1:Y:S01]  /*18f0*/  @!P5 LDC.64 R42, c[0x0][0x3a0] ;  /* 0x0000e800ff2adb82 */ /* 0x000e620000000a00 */
[----:B----4-:R-:W-:Y:S01]  /*1900*/  @!P5 MOV R50, R116 ;  /* 0x000000740032d202 */ /* 0x010fe20000000f00 */
[----:B0-----:R-:W-:Y:S01]  /*1910*/  @!P5 IMAD R54, R33, R46, RZ ;  /* 0x0000002e2136d224 */ /* 0x001fe200078e02ff */
[----:B------:R-:W-:Y:S01]  /*1920*/  @!P5 MOV R51, R119 ;  /* 0x000000770033d202 */ /* 0x000fe20000000f00 */
[----:B------:R0:W5:Y:S01]  /*1930*/  @!P3 LDG.E R108, desc[UR8][R48.64] ;  /* 0x00000008306cb981 */ /* 0x000162000c1e1900 */
[----:B--2---:R-:W-:-:S02]  /*1940*/  @!P4 IADD3 R56, P0, PT, R55, R44, RZ ;  /* 0x0000002c3738c210 */ /* 0x004fc40007f1e0ff */
[----:B------:R-:W-:Y:S01]  /*1950*/  ISETP.NE.AND P3, PT, RZ, UR11, PT ;  /* 0x0000000bff007c0c */ /* 0x000fe2000bf65270 */
[----:B------:R-:W-:Y:S01]  /*1960*/  @!P5 IMAD R59, R72, R47, R54 ;  /* 0x0000002f483bd224 */ /* 0x000fe200078e0236 */
[----:B------:R-:W-:Y:S01]  /*1970*/  @!P4 IADD3.X R57, PT, PT, R52, R45, RZ, P0, !PT ;  /* 0x0000002d3439c210 */ /* 0x000fe200007fe4ff */
[----:B------:R-:W-:Y:S01]  /*1980*/  @!P5 IMAD.WIDE.U32 R50, R72, R46, R50 ;  /* 0x0000002e4832d225 */ /* 0x000fe200078e0032 */
[----:B------:R-:W2:Y:S01]  /*1990*/  @!P5 LDC.64 R44, c[0x0][0x398] ;  /* 0x0000e600ff2cdb82 */ /* 0x000ea20000000a00 */
[----:B------:R-:W-:Y:S02]  /*19a0*/  @!P4 IADD3 R54, P0, PT, R55, R38, RZ ;  /* 0x000000263736c210 */ /* 0x000fe40007f1e0ff */
[----:B------:R4:W5:Y:S01]  /*19b0*/  @!P4 LDG.E R109, desc[UR8][R56.64] ;  /* 0x00000008386dc981 */ /* 0x000962000c1e1900 */
[----:B------:R-:W-:Y:S01]  /*19c0*/  @!P5 IADD3 R51, PT, PT, R51, R59, RZ ;  /* 0x0000003b3333d210 */ /* 0x000fe20007ffe0ff */
[----:B-1----:R-:W-:-:S03]  /*19d0*/  @!P6 IMAD R38, R35, R40, RZ ;  /* 0x000000282326e224 */ /* 0x002fc600078e02ff */
[----:B------:R-:W1:Y:S01]  /*19e0*/  @!P6 LDC.64 R46, c[0x0][0x3a0] ;  /* 0x0000e800ff2eeb82 */ /* 0x000e620000000a00 */
[----:B------:R-:W-:Y:S01]  /*19f0*/  @!P4 IADD3.X R55, PT, PT, R52, R39, RZ, P0, !PT ;  /* 0x000000273437c210 */ /* 0x000fe200007fe4ff */
[----:B------:R-:W-:Y:S01]  /*1a00*/  @!P6 IMAD R61, R34, R41, R38 ;  /* 0x00000029223de224 */ /* 0x000fe200078e0226 */
[----:B------:R-:W-:-:S05]  /*1a10*/  @!P5 SHF.L.U32 R59, R50, 0x1, RZ ;  /* 0x00000001323bd819 */ /* 0x000fca00000006ff */
[----:B0-----:R-:W0:Y:S01]  /*1a20*/  @!P6 LDC.64 R48, c[0x0][0x398] ;  /* 0x0000e600ff30eb82 */ /* 0x001e220000000a00 */
[----:B------:R-:W-:Y:S02]  /*1a30*/  @!P5 SHF.L.U64.HI R52, R50, 0x1, R51 ;  /* 0x000000013234d819 */ /* 0x000fe40000010233 */
[----:B----4-:R-:W-:-:S05]  /*1a40*/  @!P6 MOV R56, R116 ;  /* 0x000000740038e202 */ /* 0x010fca0000000f00 */
[----:B------:R-:W4:Y:S01]  /*1a50*/  @P3 LDC.64 R38, c[0x0][0x3b0] ;  /* 0x0000ec00ff263b82 */ /* 0x000f220000000a00 */
[----:B------:R-:W-:-:S07]  /*1a60*/  @!P6 MOV R57, R119 ;  /* 0x000000770039e202 */ /* 0x000fce0000000f00 */
[----:B------:R-:W4:Y:S01]  /*1a70*/  LDC.64 R50, c[0x0][0x3a8] ;  /* 0x0000ea00ff327b82 */ /* 0x000f220000000a00 */
[----:B------:R-:W-:Y:S01]  /*1a80*/  @!P5 IADD3 R42, P0, PT, R59, R42, RZ ;  /* 0x0000002a3b2ad210 */ /* 0x000fe20007f1e0ff */
[----:B------:R-:W-:-:S03]  /*1a90*/  @!P6 IMAD.WIDE.U32 R40, R34, R40, R56 ;  /* 0x000000282228e225 */ /* 0x000fc600078e0038 */
[----:B------:R-:W-:Y:S02]  /*1aa0*/  @!P5 IADD3.X R43, PT, PT, R52, R43, RZ, P0, !PT ;  /* 0x0000002b342bd210 */ /* 0x000fe400007fe4ff */
[----:B--2---:R-:W-:Y:S02]  /*1ab0*/  @!P5 IADD3 R44, P0, PT, R59, R44, RZ ;  /* 0x0000002c3b2cd210 */ /* 0x004fe40007f1e0ff */
[----:B------:R-:W-:Y:S02]  /*1ac0*/  @!P6 IADD3 R57, PT, PT, R41, R61, RZ ;  /* 0x0000003d2939e210 */ /* 0x000fe40007ffe0ff */
[----:B------:R-:W-:Y:S02]  /*1ad0*/  CS2R R110, SRZ ;  /* 0x00000000006e7805 */ /* 0x000fe4000001ff00 */
[----:B------:R-:W-:Y:S02]  /*1ae0*/  @!P6 SHF.L.U32 R41, R40, 0x1, RZ ;  /* 0x000000012829e819 */ /* 0x000fe400000006ff */
[----:B------:R-:W-:-:S02]  /*1af0*/  @!P5 IADD3.X R45, PT, PT, R52, R45, RZ, P0, !PT ;  /* 0x0000002d342dd210 */ /* 0x000fc400007fe4ff */
[----:B------:R-:W-:Y:S01]  /*1b00*/  @!P6 SHF.L.U64.HI R40, R40, 0x1, R57 ;  /* 0x000000012828e819 */ /* 0x000fe20000010239 */
[----:B------:R2:W5:Y:S01]  /*1b10*/  @!P5 LDG.E R111, desc[UR8][R42.64] ;  /* 0x000000082a6fd981 */ /* 0x000562000c1e1900 */
[C---:B-1----:R-:W-:Y:S02]  /*1b20*/  @!P6 IADD3 R46, P0, PT, R41.reuse, R46, RZ ;  /* 0x0000002e292ee210 */ /* 0x042fe40007f1e0ff */
[----:B0-----:R-:W-:Y:S02]  /*1b30*/  @!P6 IADD3 R48, P1, PT, R41, R48, RZ ;  /* 0x000000302930e210 */ /* 0x001fe40007f3e0ff */
[----:B------:R-:W-:Y:S02]  /*1b40*/  CS2R R112, SRZ ;  /* 0x0000000000707805 */ /* 0x000fe4000001ff00 */
[C---:B------:R-:W-:Y:S01]  /*1b50*/  @!P6 IADD3.X R47, PT, PT, R40.reuse, R47, RZ, P0, !PT ;  /* 0x0000002f282fe210 */ /* 0x040fe200007fe4ff */
[----:B------:R-:W5:Y:S01]  /*1b60*/  @!P4 LDG.E R110, desc[UR8][R54.64] ;  /* 0x00000008366ec981 */ /* 0x000f62000c1e1900 */
[----:B------:R-:W-:Y:S01]  /*1b70*/  @!P6 IADD3.X R49, PT, PT, R40, R49, RZ, P1, !PT ;  /* 0x000000312831e210 */ /* 0x000fe20000ffe4ff */
[C---:B----4-:R-:W-:Y:S01]  /*1b80*/  IMAD.WIDE R40, R53.reuse, 0x4, R50 ;  /* 0x0000000435287825 */ /* 0x050fe200078e0232 */
[----:B------:R-:W-:Y:S01]  /*1b90*/  MOV R114, RZ ;  /* 0x000000ff00727202 */ /* 0x000fe20000000f00 */
[----:B------:R0:W5:Y:S02]  /*1ba0*/  @!P5 LDG.E R112, desc[UR8][R44.64] ;  /* 0x000000082c70d981 */ /* 0x000164000c1e1900 */
[----:B--2---:R-:W-:Y:S01]  /*1bb0*/  @P3 IMAD.WIDE R42, R53, 0x4, R38 ;  /* 0x00000004352a3825 */ /* 0x004fe200078e0226 */
[----:B------:R-:W-:Y:S01]  /*1bc0*/  CS2R R38, SRZ ;  /* 0x0000000000267805 */ /* 0x000fe2000001ff00 */
[----:B------:R1:W5:Y:S04]  /*1bd0*/  @!P6 LDG.E R113, desc[UR8][R48.64] ;  /* 0x000000083071e981 */ /* 0x000368000c1e1900 */
[----:B------:R1:W5:Y:S04]  /*1be0*/  @!P6 LDG.E R114, desc[UR8][R46.64] ;  /* 0x000000082e72e981 */ /* 0x000368000c1e1900 */
[----:B------:R1:W5:Y:S04]  /*1bf0*/  @P3 LDG.E.64 R38, desc[UR8][R42.64] ;  /* 0x000000082a263981 */ /* 0x000368000c1e1b00 */
[----:B------:R-:W5:Y:S01]  /*1c00*/  LDG.E.64 R40, desc[UR8][R40.64] ;  /* 0x0000000828287981 */ /* 0x000f62000c1e1b00 */
[----:B------:R-:W-:Y:S01]  /*1c10*/  UISETP.NE.AND UP0, UPT, UR11, URZ, UPT ;  /* 0x000000ff0b00728c */ /* 0x000fe2000bf05270 */
[----:B---3--:R-:W-:-:S05]  /*1c20*/  FFMA.FTZ R37, -R36, R36, R37 ;  /* 0x0000002424257223 */ /* 0x008fca0000010125 */
[----:B------:R-:W-:-:S13]  /*1c30*/  FSETP.GTU.FTZ.AND P0, PT, R37, RZ, PT ;  /* 0x000000ff2500720b */ /* 0x000fda0003f1c000 */
[----:B0-----:R-:W0:Y:S02]  /*1c40*/  @P0 LDC R44, c[0x0][0x3c0] ;  /* 0x0000f000ff2c0b82 */ /* 0x001e240000000800 */
[----:B0-----:R-:W-:Y:S01]  /*1c50*/  @P0 FADD.FTZ R44, R37, R44 ;  /* 0x0000002c252c0221 */ /* 0x001fe20000010000 */
[----:B------:R-:W-:-:S06]  /*1c60*/  MOV R37, 0x3f800000 ;  /* 0x3f80000000257802 */ /* 0x000fcc0000000f00 */
[----:B------:R1:W0:Y:S01]  /*1c70*/  @P0 MUFU.RSQ R37, R44 ;  /* 0x0000002c00250308 */ /* 0x0002220000001400 */
[----:B------:R-:W-:Y:S05]  /*1c80*/  BRA.U UP0, `(.L_x_749) ;  /* 0x0000001100847547 */ /* 0x000fea000b800000 */
[--C-:B-----5:R-:W-:Y:S02]  /*1c90*/  HADD2.F32 R45, -RZ, R26.reuse.H0_H0 ;  /* 0x2000001aff2d7230 */ /* 0x120fe40000004100 */
[----:B-1----:R-:W-:Y:S02]  /*1ca0*/  HADD2.F32 R47, -RZ, R26.H1_H1 ;  /* 0x3000001aff2f7230 */ /* 0x002fe40000004100 */
[----:B------:R-:W-:Y:S02]  /*1cb0*/  HADD2.F32 R43, -RZ, R24.H0_H0 ;  /* 0x20000018ff2b7230 */ /* 0x000fe40000004100 */
[C---:B------:R-:W-:Y:S01]  /*1cc0*/  FADD.FTZ R44, -R36.reuse, R45 ;  /* 0x0000002d242c7221 */ /* 0x040fe20000010100 */
[----:B------:R-:W-:Y:S02]  /*1cd0*/  HADD2.F32 R49, -RZ, R22.H0_H0 ;  /* 0x20000016ff317230 */ /* 0x000fe40000004100 */
[----:B------:R-:W-:Y:S01]  /*1ce0*/  FADD.FTZ R46, -R36, R47 ;  /* 0x0000002f242e7221 */ /* 0x000fe20000010100 */
[----:B------:R-:W-:-:S02]  /*1cf0*/  HADD2.F32 R42, -RZ, R24.H1_H1 ;  /* 0x30000018ff2a7230 */ /* 0x000fc40000004100 */
[----:B------:R-:W-:Y:S01]  /*1d00*/  FMUL.FTZ R47, R40, R43 ;  /* 0x0000002b282f7220 */ /* 0x000fe20000410000 */
[-C--:B0-----:R-:W-:Y:S01]  /*1d10*/  FMUL.FTZ R44, R44, R37.reuse ;  /* 0x000000252c2c7220 */ /* 0x081fe20000410000 */
[----:B------:R-:W-:Y:S01]  /*1d20*/  FADD.FTZ R50, -R36, R49 ;  /* 0x0000003124327221 */ /* 0x000fe20000010100 */
[----:B------:R-:W-:Y:S01]  /*1d30*/  FMUL.FTZ R45, R46, R37 ;  /* 0x000000252e2d7220 */ /* 0x000fe20000410000 */
[----:B------:R-:W-:Y:S02]  /*1d40*/  HADD2.F32 R51, -RZ, R20.H0_H0 ;  /* 0x20000014ff337230 */ /* 0x000fe40000004100 */
[----:B------:R-:W-:Y:S01]  /*1d50*/  FMUL.FTZ R48, R41, R42 ;  /* 0x0000002a29307220 */ /* 0x000fe20000410000 */
[----:B------:R-:W-:Y:S01]  /*1d60*/  FADD.FTZ R49, RZ, R47 ;  /* 0x0000002fff317221 */ /* 0x000fe20000010000 */
[----:B------:R-:W-:Y:S01]  /*1d70*/  FFMA.FTZ R46, R44, R47, RZ ;  /* 0x0000002f2c2e7223 */ /* 0x000fe200000100ff */
[----:B------:R-:W-:Y:S01]  /*1d80*/  FFMA.FTZ R44, R43, R44, RZ ;  /* 0x0000002c2b2c7223 */ /* 0x000fe200000100ff */
[----:B------:R-:W-:Y:S01]  /*1d90*/  FADD.FTZ R52, RZ, R43 ;  /* 0x0000002bff347221 */ /* 0x000fe20000010000 */
[----:B------:R-:W-:Y:S01]  /*1da0*/  FADD.FTZ R49, R48, R49 ;  /* 0x0000003130317221 */ /* 0x000fe20000010000 */
[----:B------:R-:W-:Y:S01]  /*1db0*/  FFMA.FTZ R46, R45, R48, R46 ;  /* 0x000000302d2e7223 */ /* 0x000fe2000001002e */
[----:B------:R-:W-:Y:S01]  /*1dc0*/  FMUL.FTZ R48, R40, R51 ;  /* 0x0000003328307220 */ /* 0x000fe20000410000 */
[----:B------:R-:W-:Y:S01]  /*1dd0*/  FMUL.FTZ R47, R50, R37 ;  /* 0x00000025322f7220 */ /* 0x000fe20000410000 */
[----:B------:R-:W-:-:S02]  /*1de0*/  HADD2.F32 R43, -RZ, R22.H1_H1 ;  /* 0x30000016ff2b7230 */ /* 0x000fc40000004100 */
[----:B------:R-:W-:Y:S01]  /*1df0*/  FADD.FTZ R52, R51, R52 ;  /* 0x0000003433347221 */ /* 0x000fe20000010000 */
[----:B------:R-:W-:Y:S01]  /*1e00*/  FADD.FTZ R49, R49, R48 ;  /* 0x0000003031317221 */ /* 0x000fe20000010000 */
[----:B------:R-:W-:Y:S01]  /*1e10*/  FFMA.FTZ R48, R47, R48, R46 ;  /* 0x000000302f307223 */ /* 0x000fe2000001002e */
[----:B------:R-:W-:Y:S02]  /*1e20*/  HADD2.F32 R53, -RZ, R18.H0_H0 ;  /* 0x20000012ff357230 */ /* 0x000fe40000004100 */
[----:B------:R-:W-:Y:S01]  /*1e30*/  FADD.FTZ R46, -R36, R43 ;  /* 0x0000002b242e7221 */ /* 0x000fe20000010100 */
[----:B------:R-:W-:Y:S01]  /*1e40*/  FFMA.FTZ R51, R51, R47, R44 ;  /* 0x0000002f33337223 */ /* 0x000fe2000001002c */
[----:B------:R-:W-:Y:S02]  /*1e50*/  HADD2.F32 R44, -RZ, R20.H1_H1 ;  /* 0x30000014ff2c7230 */ /* 0x000fe40000004100 */
[----:B------:R-:W-:Y:S01]  /*1e60*/  FFMA.FTZ R45, R42, R45, RZ ;  /* 0x0000002d2a2d7223 */ /* 0x000fe200000100ff */
[----:B------:R-:W-:Y:S01]  /*1e70*/  FADD.FTZ R47, RZ, R42 ;  /* 0x0000002aff2f7221 */ /* 0x000fe20000010000 */
[----:B------:R-:W-:Y:S01]  /*1e80*/  FADD.FTZ R42, -R36, R53 ;  /* 0x00000035242a7221 */ /* 0x000fe20000010100 */
[----:B------:R-:W-:Y:S01]  /*1e90*/  FMUL.FTZ R43, R46, R37 ;  /* 0x000000252e2b7220 */ /* 0x000fe20000410000 */
[----:B------:R-:W-:-:S02]  /*1ea0*/  HADD2.F32 R50, -RZ, R16.H0_H0 ;  /* 0x20000010ff327230 */ /* 0x000fc40000004100 */
[----:B------:R-:W-:Y:S01]  /*1eb0*/  FADD.FTZ R47, R44, R47 ;  /* 0x0000002f2c2f7221 */ /* 0x000fe20000010000 */
[----:B------:R-:W-:Y:S01]  /*1ec0*/  FMUL.FTZ R55, R42, R37 ;  /* 0x000000252a377220 */ /* 0x000fe20000410000 */
[----:B------:R-:W-:Y:S01]  /*1ed0*/  FFMA.FTZ R45, R44, R43, R45 ;  /* 0x0000002b2c2d7223 */ /* 0x000fe2000001002d */
[----:B------:R-:W-:Y:S02]  /*1ee0*/  HADD2.F32 R53, -RZ, R18.H1_H1 ;  /* 0x30000012ff357230 */ /* 0x000fe40000004100 */
[----:B------:R-:W-:Y:S01]  /*1ef0*/  FMUL.FTZ R44, R41, R44 ;  /* 0x0000002c292c7220 */ /* 0x000fe20000410000 */
[----:B------:R-:W-:Y:S01]  /*1f00*/  FADD.FTZ R52, R52, R50 ;  /* 0x0000003234347221 */ /* 0x000fe20000010000 */
[----:B------:R-:W-:Y:S01]  /*1f10*/  FFMA.FTZ R51, R50, R55, R51 ;  /* 0x0000003732337223 */ /* 0x000fe20000010033 */
[----:B------:R-:W-:Y:S01]  /*1f20*/  FMUL.FTZ R50, R40, R50 ;  /* 0x0000003228327220 */ /* 0x000fe20000410000 */
[----:B------:R-:W-:Y:S01]  /*1f30*/  FADD.FTZ R49, R44, R49 ;  /* 0x000000312c317221 */ /* 0x000fe20000010000 */
[----:B------:R-:W-:Y:S01]  /*1f40*/  FFMA.FTZ R48, R43, R44, R48 ;  /* 0x0000002c2b307223 */ /* 0x000fe20000010030 */
[----:B------:R-:W-:Y:S01]  /*1f50*/  FADD.FTZ R44, -R36, R53 ;  /* 0x00000035242c7221 */ /* 0x000fe20000010100 */
[----:B------:R-:W-:-:S02]  /*1f60*/  HADD2.F32 R42, -RZ, R16.H1_H1 ;  /* 0x30000010ff2a7230 */ /* 0x000fc40000004100 */
[----:B------:R-:W-:Y:S01]  /*1f70*/  FADD.FTZ R46, R49, R50 ;  /* 0x00000032312e7221 */ /* 0x000fe20000010000 */
[--C-:B------:R-:W-:Y:S02]  /*1f80*/  HADD2.F32 R49, -RZ, R14.reuse.H0_H0 ;  /* 0x2000000eff317230 */ /* 0x100fe40000004100 */
[----:B------:R-:W-:Y:S01]  /*1f90*/  FMUL.FTZ R44, R44, R37 ;  /* 0x000000252c2c7220 */ /* 0x000fe20000410000 */
[----:B------:R-:W-:Y:S02]  /*1fa0*/  HADD2.F32 R53, -RZ, R14.H1_H1 ;  /* 0x3000000eff357230 */ /* 0x000fe40000004100 */
[----:B------:R-:W-:Y:S01]  /*1fb0*/  FFMA.FTZ R55, R55, R50, R48 ;  /* 0x0000003237377223 */ /* 0x000fe20000010030 */
[----:B------:R-:W-:Y:S01]  /*1fc0*/  FMUL.FTZ R43, R41, R42 ;  /* 0x0000002a292b7220 */ /* 0x000fe20000410000 */
[----:B------:R-:W-:Y:S01]  /*1fd0*/  FADD.FTZ R47, R47, R42 ;  /* 0x0000002a2f2f7221 */ /* 0x000fe20000010000 */
[----:B------:R-:W-:Y:S01]  /*1fe0*/  FFMA.FTZ R45, R42, R44, R45 ;  /* 0x0000002c2a2d7223 */ /* 0x000fe2000001002d */
[----:B------:R-:W-:Y:S01]  /*1ff0*/  FADD.FTZ R48, -R36, R49 ;  /* 0x0000003124307221 */ /* 0x000fe20000010100 */
[----:B------:R-:W-:-:S02]  /*2000*/  HADD2.F32 R42, -RZ, R12.H0_H0 ;  /* 0x2000000cff2a7230 */ /* 0x000fc40000004100 */
[----:B------:R-:W-:Y:S01]  /*2010*/  FADD.FTZ R50, -R36, R53 ;  /* 0x0000003524327221 */ /* 0x000fe20000010100 */
[----:B------:R-:W-:Y:S01]  /*2020*/  FFMA.FTZ R55, R44, R43, R55 ;  /* 0x0000002b2c377223 */ /* 0x000fe20000010037 */
[----:B------:R-:W-:Y:S02]  /*2030*/  HADD2.F32 R44, -RZ, R12.H1_H1 ;  /* 0x3000000cff2c7230 */ /* 0x000fe40000004100 */
[----:B------:R-:W-:Y:S01]  /*2040*/  FADD.FTZ R46, R43, R46 ;  /* 0x0000002e2b2e7221 */ /* 0x000fe20000010000 */
[-C--:B------:R-:W-:Y:S01]  /*2050*/  FMUL.FTZ R48, R48, R37.reuse ;  /* 0x0000002530307220 */ /* 0x080fe20000410000 */
[----:B------:R-:W-:Y:S02]  /*2060*/  HADD2.F32 R53, -RZ, R10.H0_H0 ;  /* 0x2000000aff357230 */ /* 0x000fe40000004100 */
[----:B------:R-:W-:Y:S01]  /*2070*/  FMUL.FTZ R50, R50, R37 ;  /* 0x0000002532327220 */ /* 0x000fe20000410000 */
[----:B------:R-:W-:Y:S01]  /*2080*/  FMUL.FTZ R43, R40, R42 ;  /* 0x0000002a282b7220 */ /* 0x000fe20000410000 */
[----:B------:R-:W-:Y:S01]  /*2090*/  FADD.FTZ R52, R52, R42 ;  /* 0x0000002a34347221 */ /* 0x000fe20000010000 */
[----:B------:R-:W-:Y:S01]  /*20a0*/  FFMA.FTZ R51, R42, R48, R51 ;  /* 0x000000302a337223 */ /* 0x000fe20000010033 */
[----:B------:R-:W-:Y:S01]  /*20b0*/  FADD.FTZ R47, R47, R44 ;  /* 0x0000002c2f2f7221 */ /* 0x000fe20000010000 */
[----:B------:R-:W-:Y:S01]  /*20c0*/  FFMA.FTZ R45, R44, R50, R45 ;  /* 0x000000322c2d7223 */ /* 0x000fe2000001002d */
[----:B------:R-:W-:Y:S01]  /*20d0*/  FMUL.FTZ R49, R41, R44 ;  /* 0x0000002c29317220 */ /* 0x000fe20000410000 */
[----:B------:R-:W-:Y:S01]  /*20e0*/  FADD.FTZ R46, R46, R43 ;  /* 0x0000002b2e2e7221 */ /* 0x000fe20000010000 */
[----:B------:R-:W-:Y:S01]  /*20f0*/  FFMA.FTZ R55, R48, R43, R55 ;  /* 0x0000002b30377223 */ /* 0x000fe20000010037 */
[----:B------:R-:W-:Y:S01]  /*2100*/  FADD.FTZ R44, -R36, R53 ;  /* 0x00000035242c7221 */ /* 0x000fe20000010100 */
[----:B------:R-:W-:-:S02]  /*2110*/  HADD2.F32 R42, -RZ, R8.H0_H0 ;  /* 0x20000008ff2a7230 */ /* 0x000fc40000004100 */
[----:B------:R-:W-:Y:S01]  /*2120*/  FADD.FTZ R46, R49, R46 ;  /* 0x0000002e312e7221 */ /* 0x000fe20000010000 */
[----:B------:R-:W-:Y:S01]  /*2130*/  FFMA.FTZ R55, R50, R49, R55 ;  /* 0x0000003132377223 */ /* 0x000fe20000010037 */
[----:B------:R-:W-:Y:S01]  /*2140*/  FMUL.FTZ R44, R44, R37 ;  /* 0x000000252c2c7220 */ /* 0x000fe20000410000 */
[----:B------:R-:W-:Y:S02]  /*2150*/  HADD2.F32 R43, -RZ, R10.H1_H1 ;  /* 0x3000000aff2b7230 */ /* 0x000fe40000004100 */
[----:B------:R-:W-:Y:S01]  /*2160*/  FMUL.FTZ R49, R40, R42 ;  /* 0x0000002a28317220 */ /* 0x000fe20000410000 */
[----:B------:R-:W-:Y:S01]  /*2170*/  FADD.FTZ R52, R52, R42 ;  /* 0x0000002a34347221 */ /* 0x000fe20000010000 */
[----:B------:R-:W-:Y:S01]  /*2180*/  FFMA.FTZ R51, R42, R44, R51 ;  /* 0x0000002c2a337223 */ /* 0x000fe20000010033 */
[----:B------:R-:W-:Y:S02]  /*2190*/  HADD2.F32 R53, -RZ, R6.H0_H0 ;  /* 0x20000006ff357230 */ /* 0x000fe40000004100 */
[----:B------:R-:W-:Y:S01]  /*21a0*/  FFMA.FTZ R55, R44, R49, R55 ;  /* 0x000000312c377223 */ /* 0x000fe20000010037 */
[----:B------:R-:W-:-:S02]  /*21b0*/  HADD2.F32 R42, -RZ, R8.H1_H1 ;  /* 0x30000008ff2a7230 */ /* 0x000fc40000004100 */
[----:B------:R-:W-:Y:S01]  /*21c0*/  FADD.FTZ R44, -R36, R43 ;  /* 0x0000002b242c7221 */ /* 0x000fe20000010100 */
[----:B------:R-:W-:Y:S01]  /*21d0*/  FADD.FTZ R46, R46, R49 ;  /* 0x000000312e2e7221 */ /* 0x000fe20000010000 */
[--C-:B------:R-:W-:Y:S02]  /*21e0*/  HADD2.F32 R48, -RZ, R93.reuse.H0_H0 ;  /* 0x2000005dff307230 */ /* 0x100fe40000004100 */
[----:B------:R-:W-:Y:S01]  /*21f0*/  FADD.FTZ R50, -R36, R53 ;  /* 0x0000003524327221 */ /* 0x000fe20000010100 */
[-C--:B------:R-:W-:Y:S01]  /*2200*/  FMUL.FTZ R44, R44, R37.reuse ;  /* 0x000000252c2c7220 */ /* 0x080fe20000410000 */
[----:B------:R-:W-:Y:S02]  /*2210*/  HADD2.F32 R49, -RZ, R6.H1_H1 ;  /* 0x30000006ff317230 */ /* 0x000fe40000004100 */
[----:B------:R-:W-:Y:S01]  /*2220*/  FMUL.FTZ R43, R41, R42 ;  /* 0x0000002a292b7220 */ /* 0x000fe20000410000 */
[----:B------:R-:W-:Y:S01]  /*2230*/  FMUL.FTZ R50, R50, R37 ;  /* 0x0000002532327220 */ /* 0x000fe20000410000 */
[----:B------:R-:W-:Y:S01]  /*2240*/  FFMA.FTZ R45, R42, R44, R45 ;  /* 0x0000002c2a2d7223 */ /* 0x000fe2000001002d */
[----:B------:R-:W-:Y:S01]  /*2250*/  FMUL.FTZ R53, R40, R48 ;  /* 0x0000003028357220 */ /* 0x000fe20000410000 */
[----:B------:R-:W-:Y:S01]  /*2260*/  FADD.FTZ R46, R43, R46 ;  /* 0x0000002e2b2e7221 */ /* 0x000fe20000010000 */
[----:B------:R-:W-:Y:S01]  /*2270*/  FFMA.FTZ R55, R44, R43, R55 ;  /* 0x0000002b2c377223 */ /* 0x000fe20000010037 */
[----:B------:R-:W-:Y:S01]  /*2280*/  FADD.FTZ R44, -R36, R49 ;  /* 0x00000031242c7221 */ /* 0x000fe20000010100 */
[----:B------:R-:W-:Y:S01]  /*2290*/  FADD.FTZ R47, R47, R42 ;  /* 0x0000002a2f2f7221 */ /* 0x000fe20000010000 */
[----:B------:R-:W-:-:S02]  /*22a0*/  HADD2.F32 R42, -RZ, R93.H1_H1 ;  /* 0x3000005dff2a7230 */ /* 0x000fc40000004100 */
[----:B------:R-:W-:Y:S01]  /*22b0*/  FADD.FTZ R46, R46, R53 ;  /* 0x000000352e2e7221 */ /* 0x000fe20000010000 */
[----:B------:R-:W-:Y:S01]  /*22c0*/  FFMA.FTZ R55, R50, R53, R55 ;  /* 0x0000003532377223 */ /* 0x000fe20000010037 */
[----:B------:R-:W-:Y:S01]  /*22d0*/  FMUL.FTZ R44, R44, R37 ;  /* 0x000000252c2c7220 */ /* 0x000fe20000410000 */
[--C-:B------:R-:W-:Y:S02]  /*22e0*/  HADD2.F32 R49, -RZ, R94.reuse.H0_H0 ;  /* 0x2000005eff317230 */ /* 0x100fe40000004100 */
[----:B------:R-:W-:Y:S01]  /*22f0*/  FMUL.FTZ R43, R41, R42 ;  /* 0x0000002a292b7220 */ /* 0x000fe20000410000 */
[----:B------:R-:W-:Y:S02]  /*2300*/  HADD2.F32 R53, -RZ, R94.H1_H1 ;  /* 0x3000005eff357230 */ /* 0x000fe40000004100 */
[----:B------:R-:W-:Y:S01]  /*2310*/  FADD.FTZ R52, R52, R48 ;  /* 0x0000003034347221 */ /* 0x000fe20000010000 */
[----:B------:R-:W-:Y:S01]  /*2320*/  FFMA.FTZ R51, R48, R50, R51 ;  /* 0x0000003230337223 */ /* 0x000fe20000010033 */
        /* <DEDUP_REMOVED lines=82> */
[----:B------:R-:W-:Y:S02]  /*2850*/  HADD2.F32 R42, -RZ, R103.H1_H1 ;  /* 0x30000067ff2a7230 */ /* 0x000fe40000004100 */
[----:B------:R-:W-:Y:S01]  /*2860*/  FFMA.FTZ R55, R44, R49, R55 ;  /* 0x000000312c377223 */ /* 0x000fe20000010037 */
[----:B------:R-:W-:Y:S01]  /*2870*/  FADD.FTZ R44, -R36, R43 ;  /* 0x0000002b242c7221 */ /* 0x000fe20000010100 */
[----:B------:R-:W-:-:S02]  /*2880*/  HADD2.F32 R53, -RZ, R104.H0_H0 ;  /* 0x20000068ff357230 */ /* 0x000fc40000004100 */
[----:B------:R-:W-:Y:S01]  /*2890*/  FADD.FTZ R46, R46, R49 ;  /* 0x000000312e2e7221 */ /* 0x000fe20000010000 */
[----:B------:R-:W-:Y:S02]  /*28a0*/  HADD2.F32 R49, -RZ, R104.H1_H1 ;  /* 0x30000068ff317230 */ /* 0x000fe40000004100 */
[----:B------:R-:W-:Y:S01]  /*28b0*/  FMUL.FTZ R44, R44, R37 ;  /* 0x000000252c2c7220 */ /* 0x000fe20000410000 */
[----:B------:R-:W-:Y:S01]  /*28c0*/  FMUL.FTZ R43, R41, R42 ;  /* 0x0000002a292b7220 */ /* 0x000fe20000410000 */
[--C-:B------:R-:W-:Y:S02]  /*28d0*/  HADD2.F32 R48, -RZ, R106.reuse.H0_H0 ;  /* 0x2000006aff307230 */ /* 0x100fe40000004100 */
[----:B------:R-:W-:Y:S01]  /*28e0*/  FADD.FTZ R50, -R36, R53 ;  /* 0x0000003524327221 */ /* 0x000fe20000010100 */
[----:B------:R-:W-:Y:S01]  /*28f0*/  FFMA.FTZ R45, R42, R44, R45 ;  /* 0x0000002c2a2d7223 */ /* 0x000fe2000001002d */
[----:B------:R-:W-:Y:S01]  /*2900*/  FFMA.FTZ R55, R44, R43, R55 ;  /* 0x0000002b2c377223 */ /* 0x000fe20000010037 */
[----:B------:R-:W-:Y:S01]  /*2910*/  FADD.FTZ R44, -R36, R49 ;  /* 0x00000031242c7221 */ /* 0x000fe20000010100 */
[----:B------:R-:W-:Y:S01]  /*2920*/  FMUL.FTZ R50, R50, R37 ;  /* 0x0000002532327220 */ /* 0x000fe20000410000 */
[----:B------:R-:W-:Y:S01]  /*2930*/  FADD.FTZ R47, R47, R42 ;  /* 0x0000002a2f2f7221 */ /* 0x000fe20000010000 */
[----:B------:R-:W-:Y:S01]  /*2940*/  FMUL.FTZ R53, R40, R48 ;  /* 0x0000003028357220 */ /* 0x000fe20000410000 */
[----:B------:R-:W-:Y:S01]  /*2950*/  FADD.FTZ R46, R43, R46 ;  /* 0x0000002e2b2e7221 */ /* 0x000fe20000010000 */
[----:B------:R-:W-:-:S02]  /*2960*/  HADD2.F32 R42, -RZ, R106.H1_H1 ;  /* 0x3000006aff2a7230 */ /* 0x000fc40000004100 */
[----:B------:R-:W-:Y:S01]  /*2970*/  FMUL.FTZ R44, R44, R37 ;  /* 0x000000252c2c7220 */ /* 0x000fe20000410000 */
[----:B------:R-:W-:Y:S01]  /*2980*/  FFMA.FTZ R55, R50, R53, R55 ;  /* 0x0000003532377223 */ /* 0x000fe20000010037 */
[----:B------:R-:W-:Y:S01]  /*2990*/  FADD.FTZ R46, R46, R53 ;  /* 0x000000352e2e7221 */ /* 0x000fe20000010000 */
[--C-:B------:R-:W-:Y:S02]  /*29a0*/  HADD2.F32 R53, -RZ, R107.reuse.H0_H0 ;  /* 0x2000006bff357230 */ /* 0x100fe40000004100 */
[----:B------:R-:W-:Y:S01]  /*29b0*/  FFMA.FTZ R43, R42, R44, R45 ;  /* 0x0000002c2a2b7223 */ /* 0x000fe2000001002d */
[----:B------:R-:W-:Y:S02]  /*29c0*/  HADD2.F32 R45, -RZ, R107.H1_H1 ;  /* 0x3000006bff2d7230 */ /* 0x000fe40000004100 */
[----:B------:R-:W-:Y:S01]  /*29d0*/  FADD.FTZ R52, R52, R48 ;  /* 0x0000003034347221 */ /* 0x000fe20000010000 */
[----:B------:R-:W-:Y:S01]  /*29e0*/  FFMA.FTZ R51, R48, R50, R51 ;  /* 0x0000003230337223 */ /* 0x000fe20000010033 */
[----:B------:R-:W-:Y:S01]  /*29f0*/  FMUL.FTZ R49, R41, R42 ;  /* 0x0000002a29317220 */ /* 0x000fe20000410000 */
[----:B------:R-:W-:Y:S01]  /*2a00*/  FADD.FTZ R47, R47, R42 ;  /* 0x0000002a2f2f7221 */ /* 0x000fe20000010000 */
[----:B------:R-:W-:Y:S01]  /*2a10*/  FADD.FTZ R48, -R36, R53 ;  /* 0x0000003524307221 */ /* 0x000fe20000010100 */
[----:B------:R-:W-:-:S02]  /*2a20*/  HADD2.F32 R42, -RZ, R108.H0_H0 ;  /* 0x2000006cff2a7230 */ /* 0x000fc40000004100 */
[----:B------:R-:W-:Y:S01]  /*2a30*/  FADD.FTZ R50, -R36, R45 ;  /* 0x0000002d24327221 */ /* 0x000fe20000010100 */
[----:B------:R-:W-:Y:S01]  /*2a40*/  FFMA.FTZ R55, R44, R49, R55 ;  /* 0x000000312c377223 */ /* 0x000fe20000010037 */
[----:B------:R-:W-:Y:S01]  /*2a50*/  FADD.FTZ R46, R49, R46 ;  /* 0x0000002e312e7221 */ /* 0x000fe20000010000 */
[----:B------:R-:W-:Y:S02]  /*2a60*/  HADD2.F32 R44, -RZ, R108.H1_H1 ;  /* 0x3000006cff2c7230 */ /* 0x000fe40000004100 */
[-C--:B------:R-:W-:Y:S01]  /*2a70*/  FMUL.FTZ R48, R48, R37.reuse ;  /* 0x0000002530307220 */ /* 0x080fe20000410000 */
[----:B------:R-:W-:Y:S01]  /*2a80*/  FMUL.FTZ R49, R40, R42 ;  /* 0x0000002a28317220 */ /* 0x000fe20000410000 */
[----:B------:R-:W-:Y:S02]  /*2a90*/  HADD2.F32 R53, -RZ, R109.H0_H0 ;  /* 0x2000006dff357230 */ /* 0x000fe40000004100 */
[----:B------:R-:W-:Y:S01]  /*2aa0*/  FMUL.FTZ R50, R50, R37 ;  /* 0x0000002532327220 */ /* 0x000fe20000410000 */
[----:B------:R-:W-:Y:S01]  /*2ab0*/  FADD.FTZ R52, R52, R42 ;  /* 0x0000002a34347221 */ /* 0x000fe20000010000 */
[----:B------:R-:W-:Y:S01]  /*2ac0*/  FFMA.FTZ R45, R42, R48, R51 ;  /* 0x000000302a2d7223 */ /* 0x000fe20000010033 */
[----:B------:R-:W-:Y:S01]  /*2ad0*/  FADD.FTZ R42, R47, R44 ;  /* 0x0000002c2f2a7221 */ /* 0x000fe20000010000 */
[----:B------:R-:W-:Y:S01]  /*2ae0*/  FFMA.FTZ R55, R48, R49, R55 ;  /* 0x0000003130377223 */ /* 0x000fe20000010037 */
[----:B------:R-:W-:Y:S01]  /*2af0*/  FFMA.FTZ R43, R44, R50, R43 ;  /* 0x000000322c2b7223 */ /* 0x000fe2000001002b */
[----:B------:R-:W-:Y:S01]  /*2b00*/  FMUL.FTZ R47, R41, R44 ;  /* 0x0000002c292f7220 */ /* 0x000fe20000410000 */
[----:B------:R-:W-:-:S02]  /*2b10*/  HADD2.F32 R48, -RZ, R110.H0_H0 ;  /* 0x2000006eff307230 */ /* 0x000fc40000004100 */
[----:B------:R-:W-:Y:S01]  /*2b20*/  FADD.FTZ R46, R46, R49 ;  /* 0x000000312e2e7221 */ /* 0x000fe20000010000 */
[----:B------:R-:W-:Y:S01]  /*2b30*/  FADD.FTZ R44, -R36, R53 ;  /* 0x00000035242c7221 */ /* 0x000fe20000010100 */
[----:B------:R-:W-:Y:S01]  /*2b40*/  FFMA.FTZ R55, R50, R47, R55 ;  /* 0x0000002f32377223 */ /* 0x000fe20000010037 */
[----:B------:R-:W-:Y:S02]  /*2b50*/  HADD2.F32 R51, -RZ, R111.H1_H1 ;  /* 0x3000006fff337230 */ /* 0x000fe40000004100 */
[----:B------:R-:W-:Y:S01]  /*2b60*/  FADD.FTZ R46, R47, R46 ;  /* 0x0000002e2f2e7221 */ /* 0x000fe20000010000 */
[----:B------:R-:W-:Y:S01]  /*2b70*/  FMUL.FTZ R50, R44, R37 ;  /* 0x000000252c327220 */ /* 0x000fe20000410000 */
[----:B------:R-:W-:Y:S01]  /*2b80*/  FMUL.FTZ R49, R40, R48 ;  /* 0x0000003028317220 */ /* 0x000fe20000410000 */
[----:B------:R-:W-:Y:S02]  /*2b90*/  HADD2.F32 R47, -RZ, R109.H1_H1 ;  /* 0x3000006dff2f7230 */ /* 0x000fe40000004100 */
[----:B------:R-:W-:Y:S01]  /*2ba0*/  FADD.FTZ R44, R52, R48 ;  /* 0x00000030342c7221 */ /* 0x000fe20000010000 */
[----:B------:R-:W-:Y:S01]  /*2bb0*/  FFMA.FTZ R45, R48, R50, R45 ;  /* 0x00000032302d7223 */ /* 0x000fe2000001002d */
[----:B------:R-:W-:Y:S01]  /*2bc0*/  FADD.FTZ R52, R46, R49 ;  /* 0x000000312e347221 */ /* 0x000fe20000010000 */
[----:B------:R-:W-:Y:S01]  /*2bd0*/  FFMA.FTZ R55, R50, R49, R55 ;  /* 0x0000003132377223 */ /* 0x000fe20000010037 */
[----:B------:R-:W-:-:S02]  /*2be0*/  HADD2.F32 R48, -RZ, R110.H1_H1 ;  /* 0x3000006eff307230 */ /* 0x000fc40000004100 */
[C---:B------:R-:W-:Y:S01]  /*2bf0*/  FADD.FTZ R46, -R36.reuse, R47 ;  /* 0x0000002f242e7221 */ /* 0x040fe20000010100 */
[----:B------:R-:W-:Y:S02]  /*2c00*/  HADD2.F32 R49, -RZ, R111.H0_H0 ;  /* 0x2000006fff317230 */ /* 0x000fe40000004100 */
[----:B------:R-:W-:Y:S01]  /*2c10*/  FADD.FTZ R56, -R36, R51 ;  /* 0x0000003324387221 */ /* 0x000fe20000010100 */
[----:B------:R-:W-:Y:S02]  /*2c20*/  HADD2.F32 R50, -RZ, R112.H0_H0 ;  /* 0x20000070ff327230 */ /* 0x000fe40000004100 */
[----:B------:R-:W-:Y:S01]  /*2c30*/  FMUL.FTZ R47, R41, R48 ;  /* 0x00000030292f7220 */ /* 0x000fe20000410000 */
[----:B------:R-:W-:Y:S01]  /*2c40*/  FMUL.FTZ R46, R46, R37 ;  /* 0x000000252e2e7220 */ /* 0x000fe20000410000 */
[----:B------:R-:W-:Y:S01]  /*2c50*/  FADD.FTZ R54, -R36, R49 ;  /* 0x0000003124367221 */ /* 0x000fe20000010100 */
[----:B------:R-:W-:Y:S02]  /*2c60*/  HADD2.F32 R49, -RZ, R114.H0_H0 ;  /* 0x20000072ff317230 */ /* 0x000fe40000004100 */
[----:B------:R-:W-:Y:S01]  /*2c70*/  FADD.FTZ R52, R47, R52 ;  /* 0x000000342f347221 */ /* 0x000fe20000010000 */
[----:B------:R-:W-:Y:S01]  /*2c80*/  FFMA.FTZ R55, R46, R47, R55 ;  /* 0x0000002f2e377223 */ /* 0x000fe20000010037 */
[----:B------:R-:W-:Y:S01]  /*2c90*/  FMUL.FTZ R58, R54, R37 ;  /* 0x00000025363a7220 */ /* 0x000fe20000410000 */
[----:B------:R-:W-:Y:S01]  /*2ca0*/  FMUL.FTZ R47, R40, R50 ;  /* 0x00000032282f7220 */ /* 0x000fe20000410000 */
[----:B------:R-:W-:-:S02]  /*2cb0*/  HADD2.F32 R54, -RZ, R112.H1_H1 ;  /* 0x30000070ff367230 */ /* 0x000fc40000004100 */
[----:B------:R-:W-:Y:S01]  /*2cc0*/  FMUL.FTZ R56, R56, R37 ;  /* 0x0000002538387220 */ /* 0x000fe20000410000 */
[----:B------:R-:W-:Y:S01]  /*2cd0*/  FADD.FTZ R42, R42, R48 ;  /* 0x000000302a2a7221 */ /* 0x000fe20000010000 */
[----:B------:R-:W-:Y:S01]  /*2ce0*/  FADD.FTZ R52, R52, R47 ;  /* 0x0000002f34347221 */ /* 0x000fe20000010000 */
[----:B------:R-:W-:Y:S01]  /*2cf0*/  FFMA.FTZ R55, R58, R47, R55 ;  /* 0x0000002f3a377223 */ /* 0x000fe20000010037 */
[----:B------:R-:W-:Y:S01]  /*2d00*/  FMUL.FTZ R47, R41, R54 ;  /* 0x00000036292f7220 */ /* 0x000fe20000410000 */
[----:B------:R-:W-:Y:S01]  /*2d10*/  FFMA.FTZ R43, R48, R46, R43 ;  /* 0x0000002e302b7223 */ /* 0x000fe2000001002b */
[----:B------:R-:W-:Y:S02]  /*2d20*/  HADD2.F32 R68, -RZ, R113.H0_H0 ;  /* 0x20000071ff447230 */ /* 0x000fe40000004100 */
[----:B------:R-:W-:Y:S01]  /*2d30*/  FADD.FTZ R48, -R36, R49 ;  /* 0x0000003124307221 */ /* 0x000fe20000010100 */
[----:B------:R-:W-:Y:S01]  /*2d40*/  FADD.FTZ R52, R47, R52 ;  /* 0x000000342f347221 */ /* 0x000fe20000010000 */
[----:B------:R-:W-:Y:S01]  /*2d50*/  FFMA.FTZ R55, R56, R47, R55 ;  /* 0x0000002f38377223 */ /* 0x000fe20000010037 */
[----:B------:R-:W-:-:S02]  /*2d60*/  HADD2.F32 R47, -RZ, R114.H1_H1 ;  /* 0x30000072ff2f7230 */ /* 0x000fc40000004100 */
[----:B------:R-:W-:Y:S01]  /*2d70*/  FMUL.FTZ R49, R40, R68 ;  /* 0x0000004428317220 */ /* 0x000fe20000410000 */
[----:B------:R-:W-:Y:S02]  /*2d80*/  HADD2.F32 R46, -RZ, R113.H1_H1 ;  /* 0x30000071ff2e7230 */ /* 0x000fe40000004100 */
[----:B------:R-:W-:Y:S01]  /*2d90*/  FMUL.FTZ R60, R48, R37 ;  /* 0x00000025303c7220 */ /* 0x000fe20000410000 */
[----:B------:R-:W-:Y:S01]  /*2da0*/  FADD.FTZ R44, R44, R50 ;  /* 0x000000322c2c7221 */ /* 0x000fe20000010000 */
[----:B------:R-:W-:Y:S01]  /*2db0*/  FADD.FTZ R48, -R36, R47 ;  /* 0x0000002f24307221 */ /* 0x000fe20000010100 */
[----:B------:R-:W-:Y:S01]  /*2dc0*/  FADD.FTZ R52, R52, R49 ;  /* 0x0000003134347221 */ /* 0x000fe20000010000 */
[----:B------:R-:W-:Y:S01]  /*2dd0*/  FMUL.FTZ R47, R41, R46 ;  /* 0x0000002e292f7220 */ /* 0x000fe20000410000 */
[----:B------:R-:W-:Y:S01]  /*2de0*/  FFMA.FTZ R45, R50, R58, R45 ;  /* 0x0000003a322d7223 */ /* 0x000fe2000001002d */
[----:B------:R-:W-:Y:S01]  /*2df0*/  FFMA.FTZ R55, R60, R49, R55 ;  /* 0x000000313c377223 */ /* 0x000fe20000010037 */
[----:B------:R-:W-:Y:S01]  /*2e00*/  FMUL.FTZ R48, R48, R37 ;  /* 0x0000002530307220 */ /* 0x000fe20000410000 */
[----:B------:R-:W-:Y:S01]  /*2e10*/  FADD.FTZ R42, R42, R54 ;  /* 0x000000362a2a7221 */ /* 0x000fe20000010000 */
[----:B------:R-:W-:Y:S01]  /*2e20*/  FFMA.FTZ R43, R54, R56, R43 ;  /* 0x00000038362b7223 */ /* 0x000fe2000001002b */
[----:B------:R-:W-:Y:S01]  /*2e30*/  FADD.FTZ R52, R47, R52 ;  /* 0x000000342f347221 */ /* 0x000fe20000010000 */
[----:B------:R-:W-:Y:S01]  /*2e40*/  FADD.FTZ R70, R44, R68 ;  /* 0x000000442c467221 */ /* 0x000fe20000010000 */
[----:B------:R-:W-:Y:S01]  /*2e50*/  FFMA.FTZ R47, R48, R47, R55 ;  /* 0x0000002f302f7223 */ /* 0x000fe20000010037 */
[----:B------:R-:W-:Y:S01]  /*2e60*/  FFMA.FTZ R68, R68, R60, R45 ;  /* 0x0000003c44447223 */ /* 0x000fe2000001002d */
[----:B------:R-:W-:Y:S01]  /*2e70*/  FADD.FTZ R71, R42, R46 ;  /* 0x0000002e2a477221 */ /* 0x000fe20000010000 */
[----:B------:R-:W-:Y:S01]  /*2e80*/  FFMA.FTZ R69, R46, R48, R43 ;  /* 0x000000302e457223 */ /* 0x000fe2000001002b */
[----:B------:R-:W-:Y:S06]  /*2e90*/  BRA `(.L_x_750) ;  /* 0x0000002400007947 */ /* 0x000fec0003800000 */
.L_x_749:
[--C-:B-1---5:R-:W-:Y:S02]  /*2ea0*/  HADD2.F32 R43, -RZ, R26.reuse.H0_H0 ;  /* 0x2000001aff2b7230 */ /* 0x122fe40000004100 */
[----:B------:R-:W-:Y:S02]  /*2eb0*/  HADD2.F32 R45, -RZ, R26.H1_H1 ;  /* 0x3000001aff2d7230 */ /* 0x000fe40000004100 */
[--C-:B------:R-:W-:Y:S02]  /*2ec0*/  HADD2.F32 R47, -RZ, R22.reuse.H0_H0 ;  /* 0x20000016ff2f7230 */ /* 0x100fe40000004100 */
[C---:B------:R-:W-:Y:S01]  /*2ed0*/  FADD.FTZ R42, -R36.reuse, R43 ;  /* 0x0000002b242a7221 */ /* 0x040fe20000010100 */
[----:B------:R-:W-:Y:S02]  /*2ee0*/  HADD2.F32 R49, -RZ, R22.H1_H1 ;  /* 0x30000016ff317230 */ /* 0x000fe40000004100 */
[----:B------:R-:W-:Y:S01]  /*2ef0*/  FADD.FTZ R44, -R36, R45 ;  /* 0x0000002d242c7221 */ /* 0x000fe20000010100 */
[----:B------:R-:W-:-:S02]  /*2f00*/  HADD2.F32 R51, -RZ, R18.H0_H0 ;  /* 0x20000012ff337230 */ /* 0x000fc40000004100 */
[-C--:B0-----:R-:W-:Y:S01]  /*2f10*/  FMUL.FTZ R43, R42, R37.reuse ;  /* 0x000000252a2b7220 */ /* 0x081fe20000410000 */
[----:B------:R-:W-:Y:S01]  /*2f20*/  FADD.FTZ R46, -R36, R47 ;  /* 0x0000002f242e7221 */ /* 0x000fe20000010100 */
[----:B------:R-:W-:Y:S01]  /*2f30*/  FMUL.FTZ R42, R44, R37 ;  /* 0x000000252c2a7220 */ /* 0x000fe20000410000 */
[----:B------:R-:W-:Y:S02]  /*2f40*/  HADD2.F32 R53, -RZ, R18.H1_H1 ;  /* 0x30000012ff357230 */ /* 0x000fe40000004100 */
[--C-:B------:R-:W-:Y:S01]  /*2f50*/  FFMA.FTZ R70, R40, R43, R38.reuse ;  /* 0x0000002b28467223 */ /* 0x100fe20000010026 */
[C---:B------:R-:W-:Y:S01]  /*2f60*/  FADD.FTZ R68, -R36.reuse, R49 ;  /* 0x0000003124447221 */ /* 0x040fe20000010100 */
[----:B------:R-:W-:Y:S01]  /*2f70*/  FADD.FTZ R48, -R36, R51 ;  /* 0x0000003324307221 */ /* 0x000fe20000010100 */
[-C--:B------:R-:W-:Y:S01]  /*2f80*/  FMUL.FTZ R71, R46, R37.reuse ;  /* 0x000000252e477220 */ /* 0x080fe20000410000 */
[----:B------:R-:W-:Y:S01]  /*2f90*/  FMUL.FTZ R44, R70, -1.4426950216293334961 ;  /* 0xbfb8aa3b462c7820 */ /* 0x000fe20000410000 */
[----:B------:R-:W-:Y:S01]  /*2fa0*/  FFMA.FTZ R50, R41, R42, R39 ;  /* 0x0000002a29327223 */ /* 0x000fe20000010027 */
[----:B------:R-:W-:Y:S01]  /*2fb0*/  FADD.FTZ R60, -R36, R53 ;  /* 0x00000035243c7221 */ /* 0x000fe20000010100 */
[----:B------:R-:W-:Y:S01]  /*2fc0*/  FMUL.FTZ R68, R68, R37 ;  /* 0x0000002544447220 */ /* 0x000fe20000410000 */
[----:B------:R-:W-:Y:S01]  /*2fd0*/  FFMA.FTZ R49, R40, R71, R38 ;  /* 0x0000004728317223 */ /* 0x000fe20000010026 */
[----:B------:R-:W-:Y:S01]  /*2fe0*/  MUFU.EX2 R53, R44 ;  /* 0x0000002c00357308 */ /* 0x000fe20000000800 */
[----:B------:R-:W-:Y:S01]  /*2ff0*/  FMUL.FTZ R59, R48, R37 ;  /* 0x00000025303b7220 */ /* 0x000fe20000410000 */
[----:B------:R-:W-:-:S02]  /*3000*/  HADD2.F32 R55, -RZ, R14.H0_H0 ;  /* 0x2000000eff377230 */ /* 0x000fc40000004100 */
[----:B------:R-:W-:Y:S01]  /*3010*/  FMUL.FTZ R46, R50, -1.4426950216293334961 ;  /* 0xbfb8aa3b322e7820 */ /* 0x000fe20000410000 */
[----:B------:R-:W-:Y:S02]  /*3020*/  HADD2.F32 R57, -RZ, R14.H1_H1 ;  /* 0x3000000eff397230 */ /* 0x000fe40000004100 */
[----:B------:R-:W-:Y:S01]  /*3030*/  FFMA.FTZ R69, R41, R68, R39 ;  /* 0x0000004429457223 */ /* 0x000fe20000010027 */
[----:B------:R-:W-:Y:S01]  /*3040*/  FMUL.FTZ R51, R49, -1.4426950216293334961 ;  /* 0xbfb8aa3b31337820 */ /* 0x000fe20000410000 */
[--C-:B------:R-:W-:Y:S01]  /*3050*/  FFMA.FTZ R47, R40, R59, R38.reuse ;  /* 0x0000003b282f7223 */ /* 0x100fe20000010026 */
[----:B------:R-:W0:Y:S01]  /*3060*/  MUFU.EX2 R54, R46 ;  /* 0x0000002e00367308 */ /* 0x000e220000000800 */
[C---:B------:R-:W-:Y:S01]  /*3070*/  FADD.FTZ R52, -R36.reuse, R55 ;  /* 0x0000003724347221 */ /* 0x040fe20000010100 */
[----:B------:R-:W-:Y:S01]  /*3080*/  FADD.FTZ R64, -R36, R57 ;  /* 0x0000003924407221 */ /* 0x000fe20000010100 */
[-C--:B------:R-:W-:Y:S01]  /*3090*/  FMUL.FTZ R60, R60, R37.reuse ;  /* 0x000000253c3c7220 */ /* 0x080fe20000410000 */
[----:B------:R-:W-:Y:S01]  /*30a0*/  FMUL.FTZ R55, R69, -1.4426950216293334961 ;  /* 0xbfb8aa3b45377820 */ /* 0x000fe20000410000 */
[----:B------:R-:W1:Y:S01]  /*30b0*/  MUFU.EX2 R57, R51 ;  /* 0x0000003300397308 */ /* 0x000e620000000800 */
[----:B------:R-:W-:Y:S01]  /*30c0*/  FMUL.FTZ R61, R47, -1.4426950216293334961 ;  /* 0xbfb8aa3b2f3d7820 */ /* 0x000fe20000410000 */
[-C--:B------:R-:W-:Y:S01]  /*30d0*/  FMUL.FTZ R63, R52, R37.reuse ;  /* 0x00000025343f7220 */ /* 0x080fe20000410000 */
[--C-:B------:R-:W-:Y:S01]  /*30e0*/  FFMA.FTZ R48, R41, R60, R39.reuse ;  /* 0x0000003c29307223 */ /* 0x100fe20000010027 */
[----:B------:R2:W3:Y:S01]  /*30f0*/  MUFU.EX2 R58, R55 ;  /* 0x00000037003a7308 */ /* 0x0004e20000000800 */
[----:B------:R-:W-:Y:S01]  /*3100*/  FMUL.FTZ R64, R64, R37 ;  /* 0x0000002540407220 */ /* 0x000fe20000410000 */
[----:B------:R-:W-:Y:S01]  /*3110*/  FFMA.FTZ R45, R40, R63, R38 ;  /* 0x0000003f282d7223 */ /* 0x000fe20000010026 */
[----:B------:R-:W-:Y:S01]  /*3120*/  FMUL.FTZ R62, R48, -1.4426950216293334961 ;  /* 0xbfb8aa3b303e7820 */ /* 0x000fe20000410000 */
[----:B------:R-:W4:Y:S01]  /*3130*/  MUFU.EX2 R61, R61 ;  /* 0x0000003d003d7308 */ /* 0x000f220000000800 */
[----:B0-----:R-:W-:Y:S01]  /*3140*/  FADD.FTZ R56, R54, 1 ;  /* 0x3f80000036387421 */ /* 0x001fe20000010000 */
[----:B------:R-:W-:Y:S01]  /*3150*/  FMUL.FTZ R52, R45, -1.4426950216293334961 ;  /* 0xbfb8aa3b2d347820 */ /* 0x000fe20000410000 */
[----:B------:R-:W-:Y:S01]  /*3160*/  FFMA.FTZ R44, R41, R64, R39 ;  /* 0x00000040292c7223 */ /* 0x000fe20000010027 */
[----:B------:R0:W4:Y:S01]  /*3170*/  MUFU.EX2 R51, R62 ;  /* 0x0000003e00337308 */ /* 0x0001220000000800 */
[----:B--2---:R-:W-:Y:S01]  /*3180*/  FADD.FTZ R55, R53, 1 ;  /* 0x3f80000035377421 */ /* 0x004fe20000010000 */
[----:B-1----:R-:W-:Y:S01]  /*3190*/  FADD.FTZ R54, R57, 1 ;  /* 0x3f80000039367421 */ /* 0x002fe20000010000 */
[----:B------:R-:W-:Y:S01]  /*31a0*/  FMUL.FTZ R46, R44, -1.4426950216293334961 ;  /* 0xbfb8aa3b2c2e7820 */ /* 0x000fe20000410000 */
[----:B------:R-:W1:Y:S01]  /*31b0*/  MUFU.EX2 R52, R52 ;  /* 0x0000003400347308 */ /* 0x000e620000000800 */
[----:B------:R-:W-:-:S02]  /*31c0*/  HADD2.F32 R65, -RZ, R20.H0_H0 ;  /* 0x20000014ff417230 */ /* 0x000fc40000004100 */
[----:B---3--:R-:W-:Y:S01]  /*31d0*/  FADD.FTZ R58, R58, 1 ;  /* 0x3f8000003a3a7421 */ /* 0x008fe20000010000 */
[----:B------:R-:W-:Y:S01]  /*31e0*/  HADD2.F32 R66, -RZ, R16.H0_H0 ;  /* 0x20000010ff427230 */ /* 0x000fe20000004100 */
[----:B------:R-:W2:Y:S01]  /*31f0*/  MUFU.RCP R55, R55 ;  /* 0x0000003700377308 */ /* 0x000ea20000001000 */
[--C-:B0-----:R-:W-:Y:S02]  /*3200*/  HADD2.F32 R62, -RZ, R24.reuse.H0_H0 ;  /* 0x20000018ff3e7230 */ /* 0x101fe40000004100 */
[----:B----4-:R-:W-:Y:S01]  /*3210*/  FADD.FTZ R53, R61, 1 ;  /* 0x3f8000003d357421 */ /* 0x010fe20000010000 */
[----:B------:R-:W-:Y:S02]  /*3220*/  HADD2.F32 R61, -RZ, R24.H1_H1 ;  /* 0x30000018ff3d7230 */ /* 0x000fe40000004100 */
[----:B------:R-:W-:Y:S02]  /*3230*/  HADD2.F32 R115, -RZ, R12.H0_H0 ;  /* 0x2000000cff737230 */ /* 0x000fe40000004100 */
[----:B------:R-:W-:Y:S01]  /*3240*/  FADD.FTZ R51, R51, 1 ;  /* 0x3f80000033337421 */ /* 0x000fe20000010000 */
[--C-:B------:R-:W-:Y:S01]  /*3250*/  HADD2.F32 R121, -RZ, R8.reuse.H0_H0 ;  /* 0x20000008ff797230 */ /* 0x100fe20000004100 */
[----:B------:R-:W0:Y:S01]  /*3260*/  MUFU.RCP R56, R56 ;  /* 0x0000003800387308 */ /* 0x000e220000001000 */
[----:B------:R-:W-:-:S02]  /*3270*/  HADD2.F32 R122, -RZ, R8.H1_H1 ;  /* 0x30000008ff7a7230 */ /* 0x000fc40000004100 */
[----:B-1----:R-:W-:Y:S01]  /*3280*/  FADD.FTZ R52, R52, 1 ;  /* 0x3f80000034347421 */ /* 0x002fe20000010000 */
[----:B------:R-:W-:-:S04]  /*3290*/  HADD2.F32 R125, -RZ, R98.H0_H0 ;  /* 0x20000062ff7d7230 */ /* 0x000fc80000004100 */
[----:B------:R-:W1:Y:S01]  /*32a0*/  MUFU.RCP R54, R54 ;  /* 0x0000003600367308 */ /* 0x000e620000001000 */
[----:B--2---:R-:W-:Y:S01]  /*32b0*/  FADD.FTZ R57, -R55, 1 ;  /* 0x3f80000037397421 */ /* 0x004fe20000010100 */
[----:B------:R-:W-:-:S03]  /*32c0*/  FMUL.FTZ R55, R62, R55 ;  /* 0x000000373e377220 */ /* 0x000fc60000410000 */
[----:B------:R-:W-:-:S03]  /*32d0*/  FFMA.FTZ R70, R70, R57, 1 ;  /* 0x3f80000046467423 */ /* 0x000fc60000010039 */
[----:B------:R-:W2:Y:S01]  /*32e0*/  MUFU.RCP R58, R58 ;  /* 0x0000003a003a7308 */ /* 0x000ea20000001000 */
[----:B0-----:R-:W-:Y:S01]  /*32f0*/  FMUL.FTZ R57, R61, R56 ;  /* 0x000000383d397220 */ /* 0x001fe20000410000 */
[----:B------:R-:W-:Y:S01]  /*3300*/  FADD.FTZ R61, -R56, 1 ;  /* 0x3f800000383d7421 */ /* 0x000fe20000010100 */
[----:B------:R-:W-:-:S05]  /*3310*/  FMUL.FTZ R70, R55, R70 ;  /* 0x0000004637467220 */ /* 0x000fca0000410000 */
[----:B------:R-:W0:Y:S01]  /*3320*/  MUFU.RCP R53, R53 ;  /* 0x0000003500357308 */ /* 0x000e220000001000 */
[----:B-1----:R-:W-:Y:S01]  /*3330*/  FMUL.FTZ R56, R65, R54 ;  /* 0x0000003641387220 */ /* 0x002fe20000410000 */
[----:B------:R-:W-:Y:S01]  /*3340*/  FADD.FTZ R62, -R54, 1 ;  /* 0x3f800000363e7421 */ /* 0x000fe20000010100 */
[----:B------:R-:W-:Y:S02]  /*3350*/  HADD2.F32 R65, -RZ, R10.H0_H0 ;  /* 0x2000000aff417230 */ /* 0x000fe40000004100 */
[----:B------:R-:W-:Y:S01]  /*3360*/  FFMA.FTZ R54, R50, R61, 1 ;  /* 0x3f80000032367423 */ /* 0x000fe2000001003d */
[----:B------:R-:W-:Y:S02]  /*3370*/  HADD2.F32 R61, -RZ, R20.H1_H1 ;  /* 0x30000014ff3d7230 */ /* 0x000fe40000004100 */
[----:B------:R-:W-:Y:S01]  /*3380*/  FFMA.FTZ R49, R49, R62, 1 ;  /* 0x3f80000031317423 */ /* 0x000fe2000001003e */
[----:B------:R-:W1:Y:S01]  /*3390*/  MUFU.EX2 R46, R46 ;  /* 0x0000002e002e7308 */ /* 0x000e620000000800 */
[----:B------:R-:W-:Y:S01]  /*33a0*/  FADD.FTZ R120, -R36, R65 ;  /* 0x0000004124787221 */ /* 0x000fe20000010100 */
[----:B--2---:R-:W-:Y:S01]  /*33b0*/  FADD.FTZ R50, -R58, 1 ;  /* 0x3f8000003a327421 */ /* 0x004fe20000010100 */
[----:B------:R-:W-:Y:S01]  /*33c0*/  FMUL.FTZ R57, R57, R54 ;  /* 0x0000003639397220 */ /* 0x000fe20000410000 */
[----:B------:R-:W2:Y:S01]  /*33d0*/  MUFU.RCP R51, R51 ;  /* 0x0000003300337308 */ /* 0x000ea20000001000 */
[----:B------:R-:W-:Y:S01]  /*33e0*/  FMUL.FTZ R67, R120, R37 ;  /* 0x0000002578437220 */ /* 0x000fe20000410000 */
[----:B------:R-:W-:Y:S01]  /*33f0*/  FFMA.FTZ R69, R69, R50, 1 ;  /* 0x3f80000045457423 */ /* 0x000fe20000010032 */
[----:B------:R-:W-:Y:S01]  /*3400*/  FMUL.FTZ R50, R61, R58 ;  /* 0x0000003a3d327220 */ /* 0x000fe20000410000 */
[----:B------:R-:W-:Y:S01]  /*3410*/  FMUL.FTZ R56, R56, R49 ;  /* 0x0000003138387220 */ /* 0x000fe20000410000 */
[----:B------:R-:W-:-:S02]  /*3420*/  HADD2.F32 R49, -RZ, R6.H0_H0 ;  /* 0x20000006ff317230 */ /* 0x000fc40000004100 */
[----:B0-----:R-:W-:Y:S01]  /*3430*/  FADD.FTZ R62, -R53, 1 ;  /* 0x3f800000353e7421 */ /* 0x001fe20000010100 */
[----:B------:R-:W-:Y:S01]  /*3440*/  FMUL.FTZ R58, R66, R53 ;  /* 0x00000035423a7220 */ /* 0x000fe20000410000 */
[----:B------:R-:W0:Y:S01]  /*3450*/  MUFU.RCP R52, R52 ;  /* 0x0000003400347308 */ /* 0x000e220000001000 */
[----:B------:R-:W-:Y:S01]  /*3460*/  FMUL.FTZ R69, R50, R69 ;  /* 0x0000004532457220 */ /* 0x000fe20000410000 */
[----:B-1----:R-:W-:Y:S01]  /*3470*/  FADD.FTZ R46, R46, 1 ;  /* 0x3f8000002e2e7421 */ /* 0x002fe20000010000 */
[----:B------:R-:W-:Y:S01]  /*3480*/  FFMA.FTZ R53, R47, R62, 1 ;  /* 0x3f8000002f357423 */ /* 0x000fe2000001003e */
[----:B------:R-:W-:Y:S02]  /*3490*/  HADD2.F32 R62, -RZ, R16.H1_H1 ;  /* 0x30000010ff3e7230 */ /* 0x000fe40000004100 */
[----:B------:R-:W-:Y:S01]  /*34a0*/  FFMA.FTZ R47, R40, R67, R38 ;  /* 0x00000043282f7223 */ /* 0x000fe20000010026 */
[----:B------:R-:W-:Y:S01]  /*34b0*/  FMUL.FTZ R58, R58, R53 ;  /* 0x000000353a3a7220 */ /* 0x000fe20000410000 */
[----:B------:R-:W1:Y:S02]  /*34c0*/  MUFU.RCP R46, R46 ;  /* 0x0000002e002e7308 */ /* 0x000e640000001000 */
[----:B------:R-:W-:Y:S01]  /*34d0*/  FMUL.FTZ R55, R47, -1.4426950216293334961 ;  /* 0xbfb8aa3b2f377820 */ /* 0x000fe20000410000 */
[----:B--2---:R-:W-:-:S04]  /*34e0*/  FADD.FTZ R61, -R51, 1 ;  /* 0x3f800000333d7421 */ /* 0x004fc80000010100 */
[----:B------:R-:W-:Y:S01]  /*34f0*/  FFMA.FTZ R61, R48, R61, 1 ;  /* 0x3f800000303d7423 */ /* 0x000fe2000001003d */
[----:B------:R-:W-:Y:S02]  /*3500*/  FMUL.FTZ R48, R62, R51 ;  /* 0x000000333e307220 */ /* 0x000fe40000410000 */
[----:B------:R-:W2:Y:S01]  /*3510*/  MUFU.EX2 R51, R55 ;  /* 0x0000003700337308 */ /* 0x000ea20000000800 */
[----:B0-----:R-:W-:Y:S01]  /*3520*/  FADD.FTZ R62, -R52, 1 ;  /* 0x3f800000343e7421 */ /* 0x001fe20000010100 */
[----:B------:R-:W-:-:S03]  /*3530*/  FMUL.FTZ R61, R48, R61 ;  /* 0x0000003d303d7220 */ /* 0x000fc60000410000 */
[----:B------:R-:W-:Y:S01]  /*3540*/  FFMA.FTZ R62, R45, R62, 1 ;  /* 0x3f8000002d3e7423 */ /* 0x000fe2000001003e */
[----:B------:R-:W-:Y:S01]  /*3550*/  FMUL.FTZ R45, R115, R52 ;  /* 0x00000034732d7220 */ /* 0x000fe20000410000 */
[----:B------:R-:W-:Y:S02]  /*3560*/  HADD2.F32 R115, -RZ, R10.H1_H1 ;  /* 0x3000000aff737230 */ /* 0x000fe40000004100 */
[----:B-1----:R-:W-:Y:S01]  /*3570*/  FADD.FTZ R65, -R46, 1 ;  /* 0x3f8000002e417421 */ /* 0x002fe20000010100 */
[----:B------:R-:W-:Y:S02]  /*3580*/  FMUL.FTZ R62, R45, R62 ;  /* 0x0000003e2d3e7220 */ /* 0x000fe40000410000 */
[----:B------:R-:W-:Y:S01]  /*3590*/  FADD.FTZ R54, -R36, R115 ;  /* 0x0000007324367221 */ /* 0x000fe20000010100 */
[----:B------:R-:W-:Y:S01]  /*35a0*/  FFMA.FTZ R65, R44, R65, 1 ;  /* 0x3f8000002c417423 */ /* 0x000fe20000010041 */
[----:B------:R-:W-:Y:S01]  /*35b0*/  FADD.FTZ R44, -R36, R49 ;  /* 0x00000031242c7221 */ /* 0x000fe20000010100 */
[----:B--2---:R-:W-:Y:S01]  /*35c0*/  FADD.FTZ R48, R51, 1 ;  /* 0x3f80000033307421 */ /* 0x004fe20000010000 */
[----:B------:R-:W-:Y:S01]  /*35d0*/  FMUL.FTZ R54, R54, R37 ;  /* 0x0000002536367220 */ /* 0x000fe20000410000 */
[----:B------:R-:W-:-:S02]  /*35e0*/  HADD2.F32 R51, -RZ, R6.H1_H1 ;  /* 0x30000006ff337230 */ /* 0x000fc40000004100 */
[----:B------:R-:W-:Y:S01]  /*35f0*/  FMUL.FTZ R45, R44, R37 ;  /* 0x000000252c2d7220 */ /* 0x000fe20000410000 */
[----:B------:R-:W-:Y:S02]  /*3600*/  HADD2.F32 R49, -RZ, R12.H1_H1 ;  /* 0x3000000cff317230 */ /* 0x000fe40000004100 */
[----:B------:R-:W-:Y:S01]  /*3610*/  FFMA.FTZ R52, R41, R54, R39 ;  /* 0x0000003629347223 */ /* 0x000fe20000010027 */
[----:B------:R-:W0:Y:S01]  /*3620*/  MUFU.RCP R48, R48 ;  /* 0x0000003000307308 */ /* 0x000e220000001000 */
[----:B------:R-:W-:Y:S01]  /*3630*/  FADD.FTZ R66, -R36, R51 ;  /* 0x0000003324427221 */ /* 0x000fe20000010100 */
[----:B------:R-:W-:Y:S01]  /*3640*/  FFMA.FTZ R51, R40, R45, R38 ;  /* 0x0000002d28337223 */ /* 0x000fe20000010026 */
[----:B------:R-:W-:Y:S01]  /*3650*/  FMUL.FTZ R50, R52, -1.4426950216293334961 ;  /* 0xbfb8aa3b34327820 */ /* 0x000fe20000410000 */
[----:B------:R-:W-:Y:S01]  /*3660*/  FMUL.FTZ R46, R49, R46 ;  /* 0x0000002e312e7220 */ /* 0x000fe20000410000 */
[----:B------:R-:W-:Y:S01]  /*3670*/  FMUL.FTZ R44, R66, R37 ;  /* 0x00000025422c7220 */ /* 0x000fe20000410000 */
[----:B------:R-:W-:-:S02]  /*3680*/  FMUL.FTZ R55, R51, -1.4426950216293334961 ;  /* 0xbfb8aa3b33377820 */ /* 0x000fc40000410000 */
[----:B------:R-:W-:Y:S01]  /*3690*/  FMUL.FTZ R65, R46, R65 ;  /* 0x000000412e417220 */ /* 0x000fe20000410000 */
[----:B------:R-:W1:Y:S01]  /*36a0*/  MUFU.EX2 R50, R50 ;  /* 0x0000003200327308 */ /* 0x000e620000000800 */
[----:B------:R-:W-:-:S03]  /*36b0*/  FFMA.FTZ R49, R41, R44, R39 ;  /* 0x0000002c29317223 */ /* 0x000fc60000010027 */
[----:B------:R-:W2:Y:S01]  /*36c0*/  MUFU.EX2 R55, R55 ;  /* 0x0000003700377308 */ /* 0x000ea20000000800 */
[----:B------:R-:W-:Y:S01]  /*36d0*/  FMUL.FTZ R53, R49, -1.4426950216293334961 ;  /* 0xbfb8aa3b31357820 */ /* 0x000fe20000410000 */
[----:B0-----:R-:W-:-:S05]  /*36e0*/  FADD.FTZ R66, -R48, 1 ;  /* 0x3f80000030427421 */ /* 0x001fca0000010100 */
[----:B------:R-:W0:Y:S01]  /*36f0*/  MUFU.EX2 R53, R53 ;  /* 0x0000003500357308 */ /* 0x000e220000000800 */
[----:B------:R-:W-:Y:S01]  /*3700*/  FFMA.FTZ R66, R47, R66, 1 ;  /* 0x3f8000002f427423 */ /* 0x000fe20000010042 */
[----:B-1----:R-:W-:Y:S01]  /*3710*/  FADD.FTZ R115, R50, 1 ;  /* 0x3f80000032737421 */ /* 0x002fe20000010000 */
[----:B------:R-:W-:Y:S02]  /*3720*/  HADD2.F32 R47, -RZ, R94.H0_H0 ;  /* 0x2000005eff2f7230 */ /* 0x000fe40000004100 */
[----:B--2---:R-:W-:Y:S01]  /*3730*/  FADD.FTZ R120, R55, 1 ;  /* 0x3f80000037787421 */ /* 0x004fe20000010000 */
[----:B------:R-:W-:Y:S02]  /*3740*/  FMUL.FTZ R55, R121, R48 ;  /* 0x0000003079377220 */ /* 0x000fe40000410000 */
[----:B------:R-:W1:Y:S01]  /*3750*/  MUFU.RCP R115, R115 ;  /* 0x0000007300737308 */ /* 0x000e620000001000 */
[----:B------:R-:W-:Y:S01]  /*3760*/  FADD.FTZ R50, -R36, R47 ;  /* 0x0000002f24327221 */ /* 0x000fe20000010100 */
[----:B------:R-:W-:-:S03]  /*3770*/  FMUL.FTZ R66, R55, R66 ;  /* 0x0000004237427220 */ /* 0x000fc60000410000 */
[----:B------:R-:W-:Y:S01]  /*3780*/  FMUL.FTZ R47, R50, R37 ;  /* 0x00000025322f7220 */ /* 0x000fe20000410000 */
[----:B0-----:R-:W-:Y:S02]  /*3790*/  FADD.FTZ R123, R53, 1 ;  /* 0x3f800000357b7421 */ /* 0x001fe40000010000 */
[----:B------:R-:W0:Y:S01]  /*37a0*/  MUFU.RCP R120, R120 ;  /* 0x0000007800787308 */ /* 0x000e220000001000 */
[----:B------:R-:W-:-:S04]  /*37b0*/  FFMA.FTZ R50, R40, R47, R38 ;  /* 0x0000002f28327223 */ /* 0x000fc80000010026 */
[----:B------:R-:W-:Y:S01]  /*37c0*/  FMUL.FTZ R48, R50, -1.4426950216293334961 ;  /* 0xbfb8aa3b32307820 */ /* 0x000fe20000410000 */
[----:B-1----:R-:W-:Y:S01]  /*37d0*/  FADD.FTZ R121, -R115, 1 ;  /* 0x3f80000073797421 */ /* 0x002fe20000010100 */
[----:B------:R-:W-:-:S04]  /*37e0*/  FMUL.FTZ R122, R122, R115 ;  /* 0x000000737a7a7220 */ /* 0x000fc80000410000 */
[----:B------:R-:W1:Y:S01]  /*37f0*/  MUFU.EX2 R48, R48 ;  /* 0x0000003000307308 */ /* 0x000e620000000800 */
[--C-:B------:R-:W-:Y:S02]  /*3800*/  HADD2.F32 R115, -RZ, R93.reuse.H0_H0 ;  /* 0x2000005dff737230 */ /* 0x100fe40000004100 */
[----:B------:R-:W-:Y:S02]  /*3810*/  FFMA.FTZ R53, R52, R121, 1 ;  /* 0x3f80000034357423 */ /* 0x000fe40000010079 */
[----:B------:R2:W3:Y:S01]  /*3820*/  MUFU.RCP R52, R123 ;  /* 0x0000007b00347308 */ /* 0x0004e20000001000 */
[----:B0-----:R-:W-:Y:S01]  /*3830*/  FADD.FTZ R124, -R120, 1 ;  /* 0x3f800000787c7421 */ /* 0x001fe20000010100 */
[----:B------:R-:W-:Y:S01]  /*3840*/  FMUL.FTZ R120, R115, R120 ;  /* 0x0000007873787220 */ /* 0x000fe20000410000 */
[----:B------:R-:W-:Y:S01]  /*3850*/  FMUL.FTZ R55, R122, R53 ;  /* 0x000000357a377220 */ /* 0x000fe20000410000 */
[----:B------:R-:W-:Y:S02]  /*3860*/  HADD2.F32 R53, -RZ, R93.H1_H1 ;  /* 0x3000005dff357230 */ /* 0x000fe40000004100 */
[----:B------:R-:W-:Y:S01]  /*3870*/  FFMA.FTZ R51, R51, R124, 1 ;  /* 0x3f80000033337423 */ /* 0x000fe2000001007c */
[----:B--2---:R-:W-:-:S03]  /*3880*/  HADD2.F32 R123, -RZ, R95.H1_H1 ;  /* 0x3000005fff7b7230 */ /* 0x004fc60000004100 */
[----:B------:R-:W-:Y:S01]  /*3890*/  FMUL.FTZ R46, R120, R51 ;  /* 0x00000033782e7220 */ /* 0x000fe20000410000 */
[----:B------:R-:W-:Y:S02]  /*38a0*/  HADD2.F32 R51, -RZ, R94.H1_H1 ;  /* 0x3000005eff337230 */ /* 0x000fe40000004100 */
[----:B-1----:R-:W-:-:S03]  /*38b0*/  FADD.FTZ R124, R48, 1 ;  /* 0x3f800000307c7421 */ /* 0x002fc60000010000 */
[----:B------:R-:W-:Y:S01]  /*38c0*/  FADD.FTZ R48, -R36, R51 ;  /* 0x0000003324307221 */ /* 0x000fe20000010100 */
[----:B---3--:R-:W-:Y:S02]  /*38d0*/  FADD.FTZ R120, -R52, 1 ;  /* 0x3f80000034787421 */ /* 0x008fe40000010100 */
[----:B------:R-:W0:Y:S01]  /*38e0*/  MUFU.RCP R124, R124 ;  /* 0x0000007c007c7308 */ /* 0x000e220000001000 */
[----:B------:R-:W-:Y:S01]  /*38f0*/  FMUL.FTZ R48, R48, R37 ;  /* 0x0000002530307220 */ /* 0x000fe20000410000 */
[----:B------:R-:W-:Y:S01]  /*3900*/  FFMA.FTZ R51, R49, R120, 1 ;  /* 0x3f80000031337423 */ /* 0x000fe20000010078 */
[----:B------:R-:W-:Y:S02]  /*3910*/  FMUL.FTZ R120, R53, R52 ;  /* 0x0000003435787220 */ /* 0x000fe40000410000 */
[----:B------:R-:W-:Y:S01]  /*3920*/  FFMA.FTZ R52, R41, R48, R39 ;  /* 0x0000003029347223 */ /* 0x000fe20000010027 */
[----:B------:R-:W-:Y:S02]  /*3930*/  HADD2.F32 R53, -RZ, R96.H0_H0 ;  /* 0x20000060ff357230 */ /* 0x000fe40000004100 */
[----:B------:R-:W-:-:S02]  /*3940*/  HADD2.F32 R49, -RZ, R95.H0_H0 ;  /* 0x2000005fff317230 */ /* 0x000fc40000004100 */
[----:B------:R-:W-:-:S06]  /*3950*/  FMUL.FTZ R121, R52, -1.4426950216293334961 ;  /* 0xbfb8aa3b34797820 */ /* 0x000fcc0000410000 */
[----:B------:R-:W1:Y:S01]  /*3960*/  MUFU.EX2 R121, R121 ;  /* 0x0000007900797308 */ /* 0x000e620000000800 */
[----:B0-----:R-:W-:Y:S01]  /*3970*/  FADD.FTZ R115, -R124, 1 ;  /* 0x3f8000007c737421 */ /* 0x001fe20000010100 */
[----:B------:R-:W-:-:S03]  /*3980*/  FMUL.FTZ R124, R49, R124 ;  /* 0x0000007c317c7220 */ /* 0x000fc60000410000 */
[----:B------:R-:W-:Y:S01]  /*3990*/  FFMA.FTZ R115, R50, R115, 1 ;  /* 0x3f80000032737423 */ /* 0x000fe20000010073 */
[----:B------:R-:W-:-:S04]  /*39a0*/  FADD.FTZ R50, -R36, R53 ;  /* 0x0000003524327221 */ /* 0x000fc80000010100 */
[----:B------:R-:W-:Y:S01]  /*39b0*/  FMUL.FTZ R49, R50, R37 ;  /* 0x0000002532317220 */ /* 0x000fe20000410000 */
[----:B------:R-:W-:Y:S01]  /*39c0*/  FMUL.FTZ R50, R120, R51 ;  /* 0x0000003378327220 */ /* 0x000fe20000410000 */
[----:B-1----:R-:W-:Y:S01]  /*39d0*/  FADD.FTZ R122, R121, 1 ;  /* 0x3f800000797a7421 */ /* 0x002fe20000010000 */
[----:B------:R-:W-:Y:S01]  /*39e0*/  FMUL.FTZ R51, R124, R115 ;  /* 0x000000737c337220 */ /* 0x000fe20000410000 */
[C---:B------:R-:W-:Y:S01]  /*39f0*/  FFMA.FTZ R53, R40.reuse, R49, R38 ;  /* 0x0000003128357223 */ /* 0x040fe20000010026 */
[----:B------:R-:W-:-:S03]  /*3a00*/  FMUL.FTZ R120, R40, R70 ;  /* 0x0000004628787220 */ /* 0x000fc60000410000 */
[----:B------:R-:W0:Y:S01]  /*3a10*/  MUFU.RCP R122, R122 ;  /* 0x0000007a007a7308 */ /* 0x000e220000001000 */
[----:B------:R-:W-:-:S07]  /*3a20*/  FMUL.FTZ R121, R53, -1.4426950216293334961 ;  /* 0xbfb8aa3b35797820 */ /* 0x000fce0000410000 */
[----:B------:R-:W1:Y:S01]  /*3a30*/  MUFU.EX2 R121, R121 ;  /* 0x0000007900797308 */ /* 0x000e620000000800 */
[----:B0-----:R-:W-:-:S04]  /*3a40*/  FADD.FTZ R115, -R122, 1 ;  /* 0x3f8000007a737421 */ /* 0x001fc80000010100 */
[----:B------:R-:W-:Y:S01]  /*3a50*/  FFMA.FTZ R115, R52, R115, 1 ;  /* 0x3f80000034737423 */ /* 0x000fe20000010073 */
[----:B------:R-:W-:Y:S01]  /*3a60*/  FMUL.FTZ R52, R123, R122 ;  /* 0x0000007a7b347220 */ /* 0x000fe20000410000 */
[----:B-1----:R-:W-:Y:S01]  /*3a70*/  FADD.FTZ R124, R121, 1 ;  /* 0x3f800000797c7421 */ /* 0x002fe20000010000 */
[----:B------:R-:W-:Y:S01]  /*3a80*/  FFMA.FTZ R123, R43, R120, RZ ;  /* 0x000000782b7b7223 */ /* 0x000fe200000100ff */
[----:B------:R-:W-:Y:S01]  /*3a90*/  FADD.FTZ R120, RZ, R120 ;  /* 0x00000078ff787221 */ /* 0x000fe20000010000 */
[----:B------:R-:W-:Y:S01]  /*3aa0*/  FMUL.FTZ R52, R52, R115 ;  /* 0x0000007334347220 */ /* 0x000fe20000410000 */
[----:B------:R-:W-:Y:S01]  /*3ab0*/  FMUL.FTZ R121, R41, R57 ;  /* 0x0000003929797220 */ /* 0x000fe20000410000 */
[----:B------:R0:W1:Y:S03]  /*3ac0*/  MUFU.RCP R115, R124 ;  /* 0x0000007c00737308 */ /* 0x0000660000001000 */
[----:B------:R-:W-:Y:S01]  /*3ad0*/  FFMA.FTZ R122, R42, R121, R123 ;  /* 0x000000792a7a7223 */ /* 0x000fe2000001007b */
[----:B------:R-:W-:Y:S01]  /*3ae0*/  FADD.FTZ R120, R121, R120 ;  /* 0x0000007879787221 */ /* 0x000fe20000010000 */
[----:B------:R-:W-:-:S02]  /*3af0*/  HADD2.F32 R121, -RZ, R97.H0_H0 ;  /* 0x20000061ff797230 */ /* 0x000fc40000004100 */
[----:B0-----:R-:W-:Y:S01]  /*3b00*/  FFMA.FTZ R124, R43, R70, RZ ;  /* 0x000000462b7c7223 */ /* 0x001fe200000100ff */
[----:B------:R-:W-:Y:S02]  /*3b10*/  HADD2.F32 R43, -RZ, R96.H1_H1 ;  /* 0x30000060ff2b7230 */ /* 0x000fe40000004100 */
[----:B-1----:R-:W-:Y:S01]  /*3b20*/  FMUL.FTZ R121, R121, R115 ;  /* 0x0000007379797220 */ /* 0x002fe20000410000 */
[----:B------:R-:W-:-:S04]  /*3b30*/  FADD.FTZ R115, -R115, 1 ;  /* 0x3f80000073737421 */ /* 0x000fc80000010100 */
[----:B------:R-:W-:Y:S01]  /*3b40*/  FFMA.FTZ R53, R53, R115, 1 ;  /* 0x3f80000035357423 */ /* 0x000fe20000010073 */
[----:B------:R-:W-:Y:S01]  /*3b50*/  FADD.FTZ R115, RZ, R70 ;  /* 0x00000046ff737221 */ /* 0x000fe20000010000 */
[-C--:B------:R-:W-:Y:S02]  /*3b60*/  FFMA.FTZ R70, R71, R56.reuse, R124 ;  /* 0x0000003847467223 */ /* 0x080fe4000001007c */
[----:B------:R-:W-:Y:S01]  /*3b70*/  FMUL.FTZ R53, R121, R53 ;  /* 0x0000003579357220 */ /* 0x000fe20000410000 */
[----:B------:R-:W-:Y:S01]  /*3b80*/  FADD.FTZ R121, -R36, R43 ;  /* 0x0000002b24797221 */ /* 0x000fe20000010100 */
[----:B------:R-:W-:Y:S01]  /*3b90*/  FADD.FTZ R115, R115, R56 ;  /* 0x0000003873737221 */ /* 0x000fe20000010000 */
[----:B------:R-:W-:Y:S01]  /*3ba0*/  FMUL.FTZ R43, R40, R56 ;  /* 0x00000038282b7220 */ /* 0x000fe20000410000 */
[----:B------:R-:W-:Y:S01]  /*3bb0*/  FFMA.FTZ R70, R59, R58, R70 ;  /* 0x0000003a3b467223 */ /* 0x000fe20000010046 */
[----:B------:R-:W-:Y:S01]  /*3bc0*/  FMUL.FTZ R56, R121, R37 ;  /* 0x0000002579387220 */ /* 0x000fe20000410000 */
[----:B------:R-:W-:Y:S01]  /*3bd0*/  FADD.FTZ R115, R115, R58 ;  /* 0x0000003a73737221 */ /* 0x000fe20000010000 */
[----:B------:R-:W-:Y:S01]  /*3be0*/  FFMA.FTZ R121, R71, R43, R122 ;  /* 0x0000002b47797223 */ /* 0x000fe2000001007a */
[----:B------:R-:W-:Y:S01]  /*3bf0*/  FADD.FTZ R122, R120, R43 ;  /* 0x0000002b787a7221 */ /* 0x000fe20000010000 */
[----:B------:R-:W-:Y:S01]  /*3c00*/  FFMA.FTZ R71, R41, R56, R39 ;  /* 0x0000003829477223 */ /* 0x000fe20000010027 */
[----:B------:R-:W-:-:S02]  /*3c10*/  HADD2.F32 R43, -RZ, R97.H1_H1 ;  /* 0x30000061ff2b7230 */ /* 0x000fc40000004100 */
[----:B------:R-:W-:Y:S01]  /*3c20*/  FADD.FTZ R115, R115, R62 ;  /* 0x0000003e73737221 */ /* 0x000fe20000010000 */
[----:B------:R-:W-:Y:S01]  /*3c30*/  FFMA.FTZ R70, R63, R62, R70 ;  /* 0x0000003e3f467223 */ /* 0x000fe20000010046 */
[----:B------:R-:W-:Y:S02]  /*3c40*/  FMUL.FTZ R123, R71, -1.4426950216293334961 ;  /* 0xbfb8aa3b477b7820 */ /* 0x000fe40000410000 */
[----:B------:R-:W-:Y:S01]  /*3c50*/  FADD.FTZ R115, R115, R66 ;  /* 0x0000004273737221 */ /* 0x000fe20000010000 */
[----:B------:R-:W-:-:S03]  /*3c60*/  FFMA.FTZ R70, R67, R66, R70 ;  /* 0x0000004243467223 */ /* 0x000fc60000010046 */
[----:B------:R-:W0:Y:S01]  /*3c70*/  MUFU.EX2 R123, R123 ;  /* 0x0000007b007b7308 */ /* 0x000e220000000800 */
[----:B------:R-:W-:-:S04]  /*3c80*/  FFMA.FTZ R70, R45, R46, R70 ;  /* 0x0000002e2d467223 */ /* 0x000fc80000010046 */
[----:B------:R-:W-:-:S04]  /*3c90*/  FFMA.FTZ R70, R47, R51, R70 ;  /* 0x000000332f467223 */ /* 0x000fc80000010046 */
[----:B------:R-:W-:Y:S01]  /*3ca0*/  FFMA.FTZ R70, R49, R53, R70 ;  /* 0x0000003531467223 */ /* 0x000fe20000010046 */
[----:B0-----:R-:W-:-:S06]  /*3cb0*/  FADD.FTZ R124, R123, 1 ;  /* 0x3f8000007b7c7421 */ /* 0x001fcc0000010000 */
[----:B------:R-:W0:Y:S02]  /*3cc0*/  MUFU.RCP R124, R124 ;  /* 0x0000007c007c7308 */ /* 0x000e240000001000 */
[----:B0-----:R-:W-:Y:S01]  /*3cd0*/  FADD.FTZ R120, -R124, 1 ;  /* 0x3f8000007c787421 */ /* 0x001fe20000010100 */
[----:B------:R-:W-:-:S03]  /*3ce0*/  FMUL.FTZ R43, R43, R124 ;  /* 0x0000007c2b2b7220 */ /* 0x000fc60000410000 */
[----:B------:R-:W-:Y:S01]  /*3cf0*/  FFMA.FTZ R120, R71, R120, 1 ;  /* 0x3f80000047787423 */ /* 0x000fe20000010078 */
[----:B------:R-:W-:Y:S01]  /*3d00*/  FFMA.FTZ R71, R42, R57, RZ ;  /* 0x000000392a477223 */ /* 0x000fe200000100ff */
[-C--:B------:R-:W-:Y:S02]  /*3d10*/  FMUL.FTZ R42, R41, R69.reuse ;  /* 0x00000045292a7220 */ /* 0x080fe40000410000 */
[----:B------:R-:W-:Y:S01]  /*3d20*/  FMUL.FTZ R43, R43, R120 ;  /* 0x000000782b2b7220 */ /* 0x000fe20000410000 */
[----:B------:R-:W-:Y:S01]  /*3d30*/  FADD.FTZ R120, RZ, R57 ;  /* 0x00000039ff787221 */ /* 0x000fe20000010000 */
[----:B------:R-:W-:Y:S01]  /*3d40*/  FADD.FTZ R57, -R36, R125 ;  /* 0x0000007d24397221 */ /* 0x000fe20000010100 */
[C---:B------:R-:W-:Y:S01]  /*3d50*/  FFMA.FTZ R71, R68.reuse, R69, R71 ;  /* 0x0000004544477223 */ /* 0x040fe20000010047 */
[----:B------:R-:W-:Y:S01]  /*3d60*/  FFMA.FTZ R68, R68, R42, R121 ;  /* 0x0000002a44447223 */ /* 0x000fe20000010079 */
[----:B------:R-:W-:Y:S01]  /*3d70*/  FADD.FTZ R120, R120, R69 ;  /* 0x0000004578787221 */ /* 0x000fe20000010000 */
[----:B------:R-:W-:Y:S01]  /*3d80*/  FMUL.FTZ R57, R57, R37 ;  /* 0x0000002539397220 */ /* 0x000fe20000410000 */
[----:B------:R-:W-:Y:S01]  /*3d90*/  FADD.FTZ R122, R42, R122 ;  /* 0x0000007a2a7a7221 */ /* 0x000fe20000010000 */
[----:B------:R-:W-:-:S02]  /*3da0*/  HADD2.F32 R42, -RZ, R99.H0_H0 ;  /* 0x20000063ff2a7230 */ /* 0x000fc40000004100 */
[----:B------:R-:W-:Y:S01]  /*3db0*/  FADD.FTZ R120, R120, R61 ;  /* 0x0000003d78787221 */ /* 0x000fe20000010000 */
[----:B------:R-:W-:Y:S01]  /*3dc0*/  FFMA.FTZ R69, R40, R57, R38 ;  /* 0x0000003928457223 */ /* 0x000fe20000010026 */
[----:B------:R-:W-:Y:S02]  /*3dd0*/  FFMA.FTZ R71, R60, R61, R71 ;  /* 0x0000003d3c477223 */ /* 0x000fe40000010047 */
[----:B------:R-:W-:Y:S01]  /*3de0*/  FADD.FTZ R120, R120, R65 ;  /* 0x0000004178787221 */ /* 0x000fe20000010000 */
[----:B------:R-:W-:Y:S01]  /*3df0*/  FMUL.FTZ R121, R69, -1.4426950216293334961 ;  /* 0xbfb8aa3b45797820 */ /* 0x000fe20000410000 */
[----:B------:R-:W-:-:S04]  /*3e00*/  FFMA.FTZ R71, R64, R65, R71 ;  /* 0x0000004140477223 */ /* 0x000fc80000010047 */
[----:B------:R-:W-:Y:S01]  /*3e10*/  FFMA.FTZ R71, R54, R55, R71 ;  /* 0x0000003736477223 */ /* 0x000fe20000010047 */
[----:B------:R-:W0:Y:S03]  /*3e20*/  MUFU.EX2 R121, R121 ;  /* 0x0000007900797308 */ /* 0x000e260000000800 */
[----:B------:R-:W-:-:S04]  /*3e30*/  FFMA.FTZ R71, R44, R50, R71 ;  /* 0x000000322c477223 */ /* 0x000fc80000010047 */
[----:B------:R-:W-:-:S04]  /*3e40*/  FFMA.FTZ R71, R48, R52, R71 ;  /* 0x0000003430477223 */ /* 0x000fc80000010047 */
[----:B------:R-:W-:Y:S01]  /*3e50*/  FFMA.FTZ R71, R56, R43, R71 ;  /* 0x0000002b38477223 */ /* 0x000fe20000010047 */
[----:B0-----:R-:W-:Y:S01]  /*3e60*/  FADD.FTZ R123, R121, 1 ;  /* 0x3f800000797b7421 */ /* 0x001fe20000010000 */
[----:B------:R-:W-:-:S04]  /*3e70*/  FMUL.FTZ R121, R40, R58 ;  /* 0x0000003a28797220 */ /* 0x000fc80000410000 */
[----:B------:R-:W-:Y:S01]  /*3e80*/  FADD.FTZ R122, R122, R121 ;  /* 0x000000797a7a7221 */ /* 0x000fe20000010000 */
[----:B------:R-:W0:Y:S02]  /*3e90*/  MUFU.RCP R123, R123 ;  /* 0x0000007b007b7308 */ /* 0x000e240000001000 */
[----:B0-----:R-:W-:Y:S01]  /*3ea0*/  FADD.FTZ R124, -R123, 1 ;  /* 0x3f8000007b7c7421 */ /* 0x001fe20000010100 */
[----:B------:R-:W-:-:S03]  /*3eb0*/  FMUL.FTZ R42, R42, R123 ;  /* 0x0000007b2a2a7220 */ /* 0x000fc60000410000 */
[----:B------:R-:W-:-:S04]  /*3ec0*/  FFMA.FTZ R69, R69, R124, 1 ;  /* 0x3f80000045457423 */ /* 0x000fc8000001007c */
[----:B------:R-:W-:Y:S01]  /*3ed0*/  FMUL.FTZ R42, R42, R69 ;  /* 0x000000452a2a7220 */ /* 0x000fe20000410000 */
[----:B------:R-:W-:-:S03]  /*3ee0*/  HADD2.F32 R69, -RZ, R98.H1_H1 ;  /* 0x30000062ff457230 */ /* 0x000fc60000004100 */
[----:B------:R-:W-:Y:S02]  /*3ef0*/  FFMA.FTZ R70, R57, R42, R70 ;  /* 0x0000002a39467223 */ /* 0x000fe40000010046 */
[----:B------:R-:W-:Y:S01]  /*3f00*/  FADD.FTZ R124, -R36, R69 ;  /* 0x00000045247c7221 */ /* 0x000fe20000010100 */
[----:B------:R-:W-:-:S03]  /*3f10*/  FFMA.FTZ R69, R59, R121, R68 ;  /* 0x000000793b457223 */ /* 0x000fc60000010044 */
[----:B------:R-:W-:Y:S01]  /*3f20*/  FMUL.FTZ R58, R124, R37 ;  /* 0x000000257c3a7220 */ /* 0x000fe20000410000 */
[----:B------:R-:W-:-:S03]  /*3f30*/  HADD2.F32 R124, -RZ, R99.H1_H1 ;  /* 0x30000063ff7c7230 */ /* 0x000fc60000004100 */
        /* <DEDUP_REMOVED lines=9> */
[----:B------:R-:W-:Y:S02]  /*3fd0*/  HADD2.F32 R121, -RZ, R100.H0_H0 ;  /* 0x20000064ff797230 */ /* 0x000fe40000004100 */
[----:B------:R-:W-:Y:S01]  /*3fe0*/  FMUL.FTZ R124, R41, R61 ;  /* 0x0000003d297c7220 */ /* 0x000fe20000410000 */
[----:B------:R-:W-:Y:S02]  /*3ff0*/  FFMA.FTZ R71, R58, R59, R71 ;  /* 0x0000003b3a477223 */ /* 0x000fe40000010047 */
[----:B------:R-:W-:Y:S01]  /*4000*/  FADD.FTZ R121, -R36, R121 ;  /* 0x0000007924797221 */ /* 0x000fe20000010100 */
[----:B------:R-:W-:Y:S01]  /*4010*/  FFMA.FTZ R68, R60, R124, R69 ;  /* 0x0000007c3c447223 */ /* 0x000fe20000010045 */
[----:B------:R-:W-:Y:S01]  /*4020*/  FADD.FTZ R122, R124, R122 ;  /* 0x0000007a7c7a7221 */ /* 0x000fe20000010000 */
[----:B------:R-:W-:Y:S02]  /*4030*/  HADD2.F32 R124, -RZ, R101.H0_H0 ;  /* 0x20000065ff7c7230 */ /* 0x000fe40000004100 */
        /* <DEDUP_REMOVED lines=13> */
[----:B------:R-:W-:-:S03]  /*4110*/  HADD2.F32 R123, -RZ, R100.H1_H1 ;  /* 0x30000064ff7b7230 */ /* 0x000fc60000004100 */
[----:B------:R-:W-:Y:S02]  /*4120*/  FFMA.FTZ R70, R61, R60, R70 ;  /* 0x0000003c3d467223 */ /* 0x000fe40000010046 */
[----:B------:R-:W-:-:S04]  /*4130*/  FADD.FTZ R124, -R36, R123 ;  /* 0x0000007b247c7221 */ /* 0x000fc80000010100 */
        /* <DEDUP_REMOVED lines=12> */
[----:B------:R-:W-:-:S03]  /*4200*/  FMUL.FTZ R124, R41, R65 ;  /* 0x00000041297c7220 */ /* 0x000fc60000410000 */
        /* <DEDUP_REMOVED lines=14> */
[----:B------:R-:W-:Y:S02]  /*42f0*/  FFMA.FTZ R121, R67, R69, R68 ;  /* 0x0000004543797223 */ /* 0x000fe40000010044 */
[----:B------:R-:W-:-:S04]  /*4300*/  FFMA.FTZ R64, R64, R125, 1 ;  /* 0x3f80000040407423 */ /* 0x000fc8000001007d */
        /* <DEDUP_REMOVED lines=9> */
[----:B0-----:R-:W-:Y:S01]  /*43a0*/  FADD.FTZ R123, R68, 1 ;  /* 0x3f800000447b7421 */ /* 0x001fe20000010000 */
[----:B------:R-:W-:-:S04]  /*43b0*/  FMUL.FTZ R68, R41, R55 ;  /* 0x0000003729447220 */ /* 0x000fc80000410000 */
[----:B------:R-:W-:Y:S01]  /*43c0*/  FADD.FTZ R122, R68, R122 ;  /* 0x0000007a447a7221 */ /* 0x000fe20000010000 */
[----:B------:R-:W0:Y:S02]  /*43d0*/  MUFU.RCP R123, R123 ;  /* 0x0000007b007b7308 */ /* 0x000e240000001000 */
[----:B0-----:R-:W-:Y:S01]  /*43e0*/  FMUL.FTZ R69, R124, R123 ;  /* 0x0000007b7c457220 */ /* 0x001fe20000410000 */
[----:B------:R-:W-:-:S04]  /*43f0*/  FADD.FTZ R124, -R123, 1 ;  /* 0x3f8000007b7c7421 */ /* 0x000fc80000010100 */
[----:B------:R-:W-:-:S04]  /*4400*/  FFMA.FTZ R124, R67, R124, 1 ;  /* 0x3f800000437c7423 */ /* 0x000fc8000001007c */
[----:B------:R-:W-:Y:S01]  /*4410*/  FMUL.FTZ R67, R69, R124 ;  /* 0x0000007c45437220 */ /* 0x000fe20000410000 */
[----:B------:R-:W-:-:S05]  /*4420*/  HADD2.F32 R69, -RZ, R104.H0_H0 ;  /* 0x20000068ff457230 */ /* 0x000fca0000004100 */
[----:B------:R-:W-:Y:S01]  /*4430*/  FADD.FTZ R124, -R36, R69 ;  /* 0x00000045247c7221 */ /* 0x000fe20000010100 */
[----:B------:R-:W-:Y:S01]  /*4440*/  FADD.FTZ R69, R120, R55 ;  /* 0x0000003778457221 */ /* 0x000fe20000010000 */
[----:B------:R-:W-:Y:S01]  /*4450*/  FFMA.FTZ R120, R54, R68, R121 ;  /* 0x0000004436787223 */ /* 0x000fe20000010079 */
        /* <DEDUP_REMOVED lines=11> */
[----:B------:R-:W-:Y:S02]  /*4510*/  HADD2.F32 R125, -RZ, R104.H1_H1 ;  /* 0x30000068ff7d7230 */ /* 0x000fe40000004100 */
[----:B------:R-:W-:Y:S01]  /*4520*/  FADD.FTZ R68, R115, R46 ;  /* 0x0000002e73447221 */ /* 0x000fe20000010000 */
[----:B------:R-:W-:Y:S01]  /*4530*/  FMUL.FTZ R115, R40, R46 ;  /* 0x0000002e28737220 */ /* 0x000fe20000410000 */
[----:B------:R-:W-:Y:S01]  /*4540*/  FFMA.FTZ R70, R55, R54, R70 ;  /* 0x0000003637467223 */ /* 0x000fe20000010046 */
[----:B------:R-:W-:Y:S02]  /*4550*/  FADD.FTZ R124, -R36, R125 ;  /* 0x0000007d247c7221 */ /* 0x000fe40000010100 */
[----:B------:R-:W-:Y:S01]  /*4560*/  FFMA.FTZ R121, R45, R115, R120 ;  /* 0x000000732d797223 */ /* 0x000fe20000010078 */
[----:B------:R-:W-:Y:S01]  /*4570*/  FADD.FTZ R122, R122, R115 ;  /* 0x000000737a7a7221 */ /* 0x000fe20000010000 */
[----:B------:R-:W-:Y:S01]  /*4580*/  FADD.FTZ R68, R68, R51 ;  /* 0x0000003344447221 */ /* 0x000fe20000010000 */
[----:B------:R-:W-:Y:S01]  /*4590*/  FMUL.FTZ R46, R124, R37 ;  /* 0x000000257c2e7220 */ /* 0x000fe20000410000 */
[----:B------:R-:W-:-:S02]  /*45a0*/  HADD2.F32 R124, -RZ, R106.H1_H1 ;  /* 0x3000006aff7c7230 */ /* 0x000fc40000004100 */
[----:B------:R-:W-:Y:S01]  /*45b0*/  FMUL.FTZ R51, R40, R51 ;  /* 0x0000003328337220 */ /* 0x000fe20000410000 */
        /* <DEDUP_REMOVED lines=12> */
[----:B------:R-:W-:Y:S02]  /*4680*/  FMUL.FTZ R50, R41, R50 ;  /* 0x0000003229327220 */ /* 0x000fe40000410000 */
[----:B------:R-:W-:Y:S01]  /*4690*/  FMUL.FTZ R69, R124, R37 ;  /* 0x000000257c457220 */ /* 0x000fe20000410000 */
[--C-:B------:R-:W-:Y:S02]  /*46a0*/  HADD2.F32 R124, -RZ, R108.reuse.H1_H1 ;  /* 0x3000006cff7c7230 */ /* 0x100fe40000004100 */
[----:B------:R-:W-:Y:S01]  /*46b0*/  FFMA.FTZ R120, R44, R50, R121 ;  /* 0x000000322c787223 */ /* 0x000fe20000010079 */
[----:B------:R-:W-:Y:S01]  /*46c0*/  FADD.FTZ R122, R50, R122 ;  /* 0x0000007a327a7221 */ /* 0x000fe20000010000 */
[----:B------:R-:W-:Y:S01]  /*46d0*/  FFMA.FTZ R44, R40, R69, R38 ;  /* 0x00000045282c7223 */ /* 0x000fe20000010026 */
[----:B------:R-:W-:-:S02]  /*46e0*/  HADD2.F32 R50, -RZ, R108.H0_H0 ;  /* 0x2000006cff327230 */ /* 0x000fc40000004100 */
[----:B------:R-:W-:Y:S01]  /*46f0*/  FADD.FTZ R122, R122, R51 ;  /* 0x000000337a7a7221 */ /* 0x000fe20000010000 */
        /* <DEDUP_REMOVED lines=12> */
[----:B------:R-:W-:-:S03]  /*47c0*/  HADD2.F32 R125, -RZ, R111.H1_H1 ;  /* 0x3000006fff7d7230 */ /* 0x000fc60000004100 */
[----:B------:R-:W-:-:S04]  /*47d0*/  FMUL.FTZ R50, R50, R37 ;  /* 0x0000002532327220 */ /* 0x000fc80000410000 */
[----:B------:R-:W-:-:S04]  /*47e0*/  FFMA.FTZ R47, R41, R50, R39 ;  /* 0x00000032292f7223 */ /* 0x000fc80000010027 */
[----:B------:R-:W-:-:S06]  /*47f0*/  FMUL.FTZ R120, R47, -1.4426950216293334961 ;  /* 0xbfb8aa3b2f787820 */ /* 0x000fcc0000410000 */
[----:B------:R-:W0:Y:S02]  /*4800*/  MUFU.EX2 R120, R120 ;  /* 0x0000007800787308 */ /* 0x000e240000000800 */
[----:B0-----:R-:W-:Y:S01]  /*4810*/  FADD.FTZ R123, R120, 1 ;  /* 0x3f800000787b7421 */ /* 0x001fe20000010000 */
[----:B------:R-:W-:Y:S01]  /*4820*/  FADD.FTZ R120, R115, R52 ;  /* 0x0000003473787221 */ /* 0x000fe20000010000 */
[----:B------:R-:W-:-:S03]  /*4830*/  FMUL.FTZ R52, R41, R52 ;  /* 0x0000003429347220 */ /* 0x000fc60000410000 */
[----:B------:R-:W-:Y:S01]  /*4840*/  FADD.FTZ R120, R120, R43 ;  /* 0x0000002b78787221 */ /* 0x000fe20000010000 */
[----:B------:R-:W0:Y:S01]  /*4850*/  MUFU.RCP R123, R123 ;  /* 0x0000007b007b7308 */ /* 0x000e220000001000 */
[----:B------:R-:W-:Y:S02]  /*4860*/  FADD.FTZ R122, R52, R122 ;  /* 0x0000007a347a7221 */ /* 0x000fe40000010000 */
[----:B------:R-:W-:-:S04]  /*4870*/  FADD.FTZ R120, R120, R59 ;  /* 0x0000003b78787221 */ /* 0x000fc80000010000 */
[----:B------:R-:W-:-:S04]  /*4880*/  FADD.FTZ R120, R120, R63 ;  /* 0x0000003f78787221 */ /* 0x000fc80000010000 */
[----:B------:R-:W-:-:S04]  /*4890*/  FADD.FTZ R120, R120, R67 ;  /* 0x0000004378787221 */ /* 0x000fc80000010000 */
[----:B------:R-:W-:Y:S01]  /*48a0*/  FADD.FTZ R120, R120, R45 ;  /* 0x0000002d78787221 */ /* 0x000fe20000010000 */
[----:B0-----:R-:W-:Y:S01]  /*48b0*/  FMUL.FTZ R51, R124, R123 ;  /* 0x0000007b7c337220 */ /* 0x001fe20000410000 */
[----:B------:R-:W-:-:S04]  /*48c0*/  FADD.FTZ R124, -R123, 1 ;  /* 0x3f8000007b7c7421 */ /* 0x000fc80000010100 */
[----:B------:R-:W-:-:S04]  /*48d0*/  FFMA.FTZ R124, R47, R124, 1 ;  /* 0x3f8000002f7c7423 */ /* 0x000fc8000001007c */
[----:B------:R-:W-:Y:S01]  /*48e0*/  FMUL.FTZ R47, R51, R124 ;  /* 0x0000007c332f7220 */ /* 0x000fe20000410000 */
[----:B------:R-:W-:-:S03]  /*48f0*/  HADD2.F32 R51, -RZ, R109.H0_H0 ;  /* 0x2000006dff337230 */ /* 0x000fc60000004100 */
[----:B------:R-:W-:Y:S02]  /*4900*/  FADD.FTZ R120, R120, R47 ;  /* 0x0000002f78787221 */ /* 0x000fe40000010000 */
[----:B------:R-:W-:-:S04]  /*4910*/  FADD.FTZ R124, -R36, R51 ;  /* 0x00000033247c7221 */ /* 0x000fc80000010100 */
[----:B------:R-:W-:Y:S01]  /*4920*/  FMUL.FTZ R51, R124, R37 ;  /* 0x000000257c337220 */ /* 0x000fe20000410000 */
[----:B------:R-:W-:Y:S01]  /*4930*/  FFMA.FTZ R124, R48, R52, R121 ;  /* 0x00000034307c7223 */ /* 0x000fe20000010079 */
[----:B------:R-:W-:Y:S02]  /*4940*/  HADD2.F32 R52, -RZ, R110.H0_H0 ;  /* 0x2000006eff347230 */ /* 0x000fe40000004100 */
[----:B------:R-:W-:-:S04]  /*4950*/  FFMA.FTZ R48, R40, R51, R38 ;  /* 0x0000003328307223 */ /* 0x000fc80000010026 */
[----:B------:R-:W-:-:S06]  /*4960*/  FMUL.FTZ R115, R48, -1.4426950216293334961 ;  /* 0xbfb8aa3b30737820 */ /* 0x000fcc0000410000 */
[----:B------:R-:W0:Y:S02]  /*4970*/  MUFU.EX2 R115, R115 ;  /* 0x0000007300737308 */ /* 0x000e240000000800 */
[----:B0-----:R-:W-:Y:S01]  /*4980*/  FADD.FTZ R121, R115, 1 ;  /* 0x3f80000073797421 */ /* 0x001fe20000010000 */
[----:B------:R-:W-:-:S04]  /*4990*/  FADD.FTZ R115, R68, R53 ;  /* 0x0000003544737221 */ /* 0x000fc80000010000 */
[----:B------:R-:W-:Y:S01]  /*49a0*/  FADD.FTZ R115, R115, R42 ;  /* 0x0000002a73737221 */ /* 0x000fe20000010000 */
[----:B------:R-:W0:Y:S03]  /*49b0*/  MUFU.RCP R121, R121 ;  /* 0x0000007900797308 */ /* 0x000e260000001000 */
[----:B------:R-:W-:-:S04]  /*49c0*/  FADD.FTZ R115, R115, R60 ;  /* 0x0000003c73737221 */ /* 0x000fc80000010000 */
[----:B------:R-:W-:-:S04]  /*49d0*/  FADD.FTZ R115, R115, R64 ;  /* 0x0000004073737221 */ /* 0x000fc80000010000 */
[----:B------:R-:W-:-:S04]  /*49e0*/  FADD.FTZ R115, R115, R54 ;  /* 0x0000003673737221 */ /* 0x000fc80000010000 */
[----:B------:R-:W-:Y:S01]  /*49f0*/  FADD.FTZ R115, R115, R44 ;  /* 0x0000002c73737221 */ /* 0x000fe20000010000 */
[----:B0-----:R-:W-:Y:S01]  /*4a00*/  FADD.FTZ R123, -R121, 1 ;  /* 0x3f800000797b7421 */ /* 0x001fe20000010100 */
[----:B------:R-:W-:Y:S01]  /*4a10*/  FMUL.FTZ R52, R52, R121 ;  /* 0x0000007934347220 */ /* 0x000fe20000410000 */
[----:B------:R-:W-:Y:S02]  /*4a20*/  FMUL.FTZ R121, R40, R53 ;  /* 0x0000003528797220 */ /* 0x000fe40000410000 */
[----:B------:R-:W-:Y:S02]  /*4a30*/  FFMA.FTZ R123, R48, R123, 1 ;  /* 0x3f800000307b7423 */ /* 0x000fe4000001007b */
[----:B------:R-:W-:Y:S01]  /*4a40*/  FFMA.FTZ R53, R49, R121, R124 ;  /* 0x0000007931357223 */ /* 0x000fe2000001007c */
[----:B------:R-:W-:Y:S02]  /*4a50*/  HADD2.F32 R124, -RZ, R110.H1_H1 ;  /* 0x3000006eff7c7230 */ /* 0x000fe40000004100 */
[----:B------:R-:W-:Y:S01]  /*4a60*/  FMUL.FTZ R48, R52, R123 ;  /* 0x0000007b34307220 */ /* 0x000fe20000410000 */
[----:B------:R-:W-:-:S02]  /*4a70*/  HADD2.F32 R123, -RZ, R109.H1_H1 ;  /* 0x3000006dff7b7230 */ /* 0x000fc40000004100 */
[----:B------:R-:W-:Y:S01]  /*4a80*/  FADD.FTZ R122, R122, R121 ;  /* 0x000000797a7a7221 */ /* 0x000fe20000010000 */
[----:B------:R-:W-:Y:S02]  /*4a90*/  FFMA.FTZ R70, R51, R48, R70 ;  /* 0x0000003033467223 */ /* 0x000fe40000010046 */
[----:B------:R-:W-:-:S04]  /*4aa0*/  FADD.FTZ R52, -R36, R123 ;  /* 0x0000007b24347221 */ /* 0x000fc80000010100 */
        /* <DEDUP_REMOVED lines=9> */
[----:B------:R-:W-:Y:S02]  /*4b40*/  HADD2.F32 R68, -RZ, R112.H0_H0 ;  /* 0x20000070ff447230 */ /* 0x000fe40000004100 */
[----:B0-----:R-:W-:Y:S01]  /*4b50*/  FMUL.FTZ R121, R124, R123 ;  /* 0x0000007b7c797220 */ /* 0x001fe20000410000 */
[----:B------:R-:W-:-:S04]  /*4b60*/  FADD.FTZ R124, -R123, 1 ;  /* 0x3f8000007b7c7421 */ /* 0x000fc80000010100 */
[----:B------:R-:W-:-:S04]  /*4b70*/  FFMA.FTZ R124, R49, R124, 1 ;  /* 0x3f800000317c7423 */ /* 0x000fc8000001007c */
[----:B------:R-:W-:Y:S01]  /*4b80*/  FMUL.FTZ R49, R121, R124 ;  /* 0x0000007c79317220 */ /* 0x000fe20000410000 */
[----:B------:R-:W-:-:S05]  /*4b90*/  HADD2.F32 R121, -RZ, R111.H0_H0 ;  /* 0x2000006fff797230 */ /* 0x000fca0000004100 */
        /* <DEDUP_REMOVED lines=10> */
[----:B------:R-:W-:Y:S01]  /*4c40*/  FFMA.FTZ R53, R53, R124, 1 ;  /* 0x3f80000035357423 */ /* 0x000fe2000001007c */
[----:B------:R-:W-:Y:S01]  /*4c50*/  FMUL.FTZ R124, R41, R59 ;  /* 0x0000003b297c7220 */ /* 0x000fe20000410000 */
[----:B------:R-:W-:Y:S01]  /*4c60*/  FFMA.FTZ R121, R57, R123, R56 ;  /* 0x0000007b39797223 */ /* 0x000fe20000010038 */
[----:B------:R-:W-:Y:S01]  /*4c70*/  FADD.FTZ R122, R122, R123 ;  /* 0x0000007b7a7a7221 */ /* 0x000fe20000010000 */
[----:B------:R-:W-:Y:S01]  /*4c80*/  FMUL.FTZ R53, R68, R53 ;  /* 0x0000003544357220 */ /* 0x000fe20000410000 */
[----:B------:R-:W-:Y:S01]  /*4c90*/  FADD.FTZ R68, -R36, R125 ;  /* 0x0000007d24447221 */ /* 0x000fe20000010100 */
[----:B------:R-:W-:-:S02]  /*4ca0*/  HADD2.F32 R123, -RZ, R112.H1_H1 ;  /* 0x30000070ff7b7230 */ /* 0x000fc40000004100 */
[----:B------:R-:W-:Y:S01]  /*4cb0*/  FADD.FTZ R122, R124, R122 ;  /* 0x0000007a7c7a7221 */ /* 0x000fe20000010000 */
[----:B------:R-:W-:Y:S01]  /*4cc0*/  FFMA.FTZ R70, R43, R53, R70 ;  /* 0x000000352b467223 */ /* 0x000fe20000010046 */
        /* <DEDUP_REMOVED lines=8> */
[----:B------:R-:W-:Y:S01]  /*4d50*/  FFMA.FTZ R68, R58, R124, R121 ;  /* 0x0000007c3a447223 */ /* 0x000fe20000010079 */
[----:B------:R-:W-:Y:S02]  /*4d60*/  HADD2.F32 R124, -RZ, R113.H0_H0 ;  /* 0x20000071ff7c7230 */ /* 0x000fe40000004100 */
        /* <DEDUP_REMOVED lines=17> */
[----:B------:R-:W-:-:S02]  /*4e80*/  HADD2.F32 R123, -RZ, R114.H1_H1 ;  /* 0x30000072ff7b7230 */ /* 0x000fc40000004100 */
[----:B------:R-:W-:-:S03]  /*4e90*/  HADD2.F32 R68, -RZ, R113.H1_H1 ;  /* 0x30000071ff447230 */ /* 0x000fc60000004100 */
        /* <DEDUP_REMOVED lines=10> */
[CC--:B------:R-:W-:Y:S01]  /*4f40*/  FMUL.FTZ R124, R41.reuse, R63.reuse ;  /* 0x0000003f297c7220 */ /* 0x0c0fe20000410000 */
[----:B------:R-:W-:Y:S02]  /*4f50*/  FFMA.FTZ R59, R62, R63, R71 ;  /* 0x0000003f3e3b7223 */ /* 0x000fe40000010047 */
[----:B------:R-:W-:Y:S01]  /*4f60*/  FMUL.FTZ R71, R68, R121 ;  /* 0x0000007944477220 */ /* 0x000fe20000410000 */
[----:B------:R-:W-:Y:S01]  /*4f70*/  FFMA.FTZ R62, R62, R124, R61 ;  /* 0x0000007c3e3e7223 */ /* 0x000fe2000001003d */
[----:B------:R-:W-:Y:S01]  /*4f80*/  FMUL.FTZ R61, R40, R64 ;  /* 0x00000040283d7220 */ /* 0x000fe20000410000 */
[----:B------:R-:W-:Y:S01]  /*4f90*/  FADD.FTZ R122, R124, R122 ;  /* 0x0000007a7c7a7221 */ /* 0x000fe20000010000 */
[-C--:B------:R-:W-:Y:S01]  /*4fa0*/  FFMA.FTZ R59, R66, R67.reuse, R59 ;  /* 0x00000043423b7223 */ /* 0x080fe2000001003b */
[----:B------:R-:W-:Y:S01]  /*4fb0*/  FMUL.FTZ R67, R41, R67 ;  /* 0x0000004329437220 */ /* 0x000fe20000410000 */
[----:B------:R-:W-:Y:S01]  /*4fc0*/  FFMA.FTZ R62, R65, R61, R62 ;  /* 0x0000003d413e7223 */ /* 0x000fe2000001003e */
[----:B------:R-:W-:Y:S01]  /*4fd0*/  FADD.FTZ R122, R122, R61 ;  /* 0x0000003d7a7a7221 */ /* 0x000fe20000010000 */
[----:B------:R-:W-:Y:S01]  /*4fe0*/  FMUL.FTZ R61, R40, R54 ;  /* 0x00000036283d7220 */ /* 0x000fe20000410000 */
[----:B------:R-:W-:Y:S01]  /*4ff0*/  FFMA.FTZ R59, R46, R45, R59 ;  /* 0x0000002d2e3b7223 */ /* 0x000fe2000001003b */
[----:B------:R-:W-:Y:S01]  /*5000*/  FFMA.FTZ R62, R66, R67, R62 ;  /* 0x00000043423e7223 */ /* 0x000fe2000001003e */
[----:B------:R-:W-:Y:S01]  /*5010*/  FADD.FTZ R122, R67, R122 ;  /* 0x0000007a437a7221 */ /* 0x000fe20000010000 */
[----:B------:R-:W-:Y:S01]  /*5020*/  FFMA.FTZ R68, R57, R58, R70 ;  /* 0x0000003a39447223 */ /* 0x000fe20000010046 */
[----:B------:R-:W-:Y:S01]  /*5030*/  FFMA.FTZ R59, R50, R47, R59 ;  /* 0x0000002f323b7223 */ /* 0x000fe2000001003b */
[----:B------:R-:W-:Y:S01]  /*5040*/  FFMA.FTZ R62, R55, R61, R62 ;  /* 0x0000003d373e7223 */ /* 0x000fe2000001003e */
[C---:B------:R-:W-:Y:S01]  /*5050*/  FMUL.FTZ R55, R41.reuse, R45 ;  /* 0x0000002d29377220 */ /* 0x040fe20000410000 */
[----:B------:R-:W-:Y:S01]  /*5060*/  FADD.FTZ R122, R122, R61 ;  /* 0x0000003d7a7a7221 */ /* 0x000fe20000010000 */
[----:B------:R-:W-:Y:S01]  /*5070*/  FMUL.FTZ R61, R40, R44 ;  /* 0x0000002c283d7220 */ /* 0x000fe20000410000 */
[----:B------:R-:W-:Y:S01]  /*5080*/  FMUL.FTZ R45, R41, R47 ;  /* 0x0000002f292d7220 */ /* 0x000fe20000410000 */
[----:B------:R-:W-:Y:S01]  /*5090*/  FFMA.FTZ R62, R46, R55, R62 ;  /* 0x000000372e3e7223 */ /* 0x000fe2000001003e */
[----:B------:R-:W-:Y:S01]  /*50a0*/  FADD.FTZ R122, R55, R122 ;  /* 0x0000007a377a7221 */ /* 0x000fe20000010000 */
[C---:B------:R-:W-:Y:S01]  /*50b0*/  FMUL.FTZ R55, R40.reuse, R48 ;  /* 0x0000003028377220 */ /* 0x040fe20000410000 */
[----:B------:R-:W-:Y:S01]  /*50c0*/  FMUL.FTZ R47, R40, R53 ;  /* 0x00000035282f7220 */ /* 0x000fe20000410000 */
[----:B------:R-:W-:Y:S01]  /*50d0*/  FFMA.FTZ R62, R69, R61, R62 ;  /* 0x0000003d453e7223 */ /* 0x000fe2000001003e */
[----:B------:R-:W-:Y:S01]  /*50e0*/  FADD.FTZ R122, R122, R61 ;  /* 0x0000003d7a7a7221 */ /* 0x000fe20000010000 */
[----:B------:R-:W-:Y:S01]  /*50f0*/  FFMA.FTZ R59, R52, R49, R59 ;  /* 0x00000031343b7223 */ /* 0x000fe2000001003b */
[----:B------:R-:W-:Y:S01]  /*5100*/  FADD.FTZ R48, R115, R48 ;  /* 0x0000003073307221 */ /* 0x000fe20000010000 */
[----:B------:R-:W-:Y:S01]  /*5110*/  FFMA.FTZ R62, R50, R45, R62 ;  /* 0x0000002d323e7223 */ /* 0x000fe2000001003e */
[----:B------:R-:W-:Y:S01]  /*5120*/  FADD.FTZ R122, R45, R122 ;  /* 0x0000007a2d7a7221 */ /* 0x000fe20000010000 */
[----:B------:R-:W-:Y:S01]  /*5130*/  FMUL.FTZ R45, R41, R49 ;  /* 0x00000031292d7220 */ /* 0x000fe20000410000 */
[----:B------:R-:W-:Y:S01]  /*5140*/  FADD.FTZ R49, R120, R49 ;  /* 0x0000003178317221 */ /* 0x000fe20000010000 */
[----:B------:R-:W-:Y:S01]  /*5150*/  FFMA.FTZ R62, R51, R55, R62 ;  /* 0x00000037333e7223 */ /* 0x000fe2000001003e */
[----:B------:R-:W-:Y:S01]  /*5160*/  FADD.FTZ R122, R122, R55 ;  /* 0x000000377a7a7221 */ /* 0x000fe20000010000 */
[-C--:B------:R-:W-:Y:S01]  /*5170*/  FFMA.FTZ R59, R42, R56.reuse, R59 ;  /* 0x000000382a3b7223 */ /* 0x080fe2000001003b */
[----:B------:R-:W-:Y:S01]  /*5180*/  FADD.FTZ R53, R48, R53 ;  /* 0x0000003530357221 */ /* 0x000fe20000010000 */
[----:B------:R-:W-:Y:S01]  /*5190*/  FFMA.FTZ R62, R52, R45, R62 ;  /* 0x0000002d343e7223 */ /* 0x000fe2000001003e */
[----:B------:R-:W-:Y:S01]  /*51a0*/  FADD.FTZ R122, R45, R122 ;  /* 0x0000007a2d7a7221 */ /* 0x000fe20000010000 */
[----:B------:R-:W-:Y:S01]  /*51b0*/  FMUL.FTZ R45, R41, R56 ;  /* 0x00000038292d7220 */ /* 0x000fe20000410000 */
[----:B------:R-:W-:Y:S01]  /*51c0*/  FADD.FTZ R56, R49, R56 ;  /* 0x0000003831387221 */ /* 0x000fe20000010000 */
[----:B------:R-:W-:Y:S01]  /*51d0*/  FFMA.FTZ R51, R43, R47, R62 ;  /* 0x0000002f2b337223 */ /* 0x000fe2000001003e */
[----:B------:R-:W-:Y:S01]  /*51e0*/  FADD.FTZ R122, R122, R47 ;  /* 0x0000002f7a7a7221 */ /* 0x000fe20000010000 */
[----:B------:R-:W-:Y:S01]  /*51f0*/  FMUL.FTZ R43, R40, R58 ;  /* 0x0000003a282b7220 */ /* 0x000fe20000410000 */
[----:B------:R-:W-:Y:S01]  /*5200*/  FFMA.FTZ R69, R60, R71, R59 ;  /* 0x000000473c457223 */ /* 0x000fe2000001003b */
[----:B------:R-:W-:Y:S01]  /*5210*/  FFMA.FTZ R44, R42, R45, R51 ;  /* 0x0000002d2a2c7223 */ /* 0x000fe20000010033 */
[----:B------:R-:W-:Y:S01]  /*5220*/  FADD.FTZ R122, R45, R122 ;  /* 0x0000007a2d7a7221 */ /* 0x000fe20000010000 */
[----:B------:R-:W-:Y:S01]  /*5230*/  FMUL.FTZ R45, R41, R71 ;  /* 0x00000047292d7220 */ /* 0x000fe20000410000 */
[----:B------:R-:W-:Y:S01]  /*5240*/  FADD.FTZ R70, R53, R58 ;  /* 0x0000003a35467221 */ /* 0x000fe20000010000 */
[----:B------:R-:W-:Y:S01]  /*5250*/  FFMA.FTZ R47, R57, R43, R44 ;  /* 0x0000002b392f7223 */ /* 0x000fe2000001002c */
[----:B------:R-:W-:Y:S01]  /*5260*/  FADD.FTZ R122, R122, R43 ;  /* 0x0000002b7a7a7221 */ /* 0x000fe20000010000 */
[----:B------:R-:W-:-:S02]  /*5270*/  FADD.FTZ R71, R56, R71 ;  /* 0x0000004738477221 */ /* 0x000fc40000010000 */
[----:B------:R-:W-:Y:S01]  /*5280*/  FFMA.FTZ R47, R60, R45, R47 ;  /* 0x0000002d3c2f7223 */ /* 0x000fe2000001002f */
[----:B------:R-:W-:-:S07]  /*5290*/  FADD.FTZ R52, R45, R122 ;  /* 0x0000007a2d347221 */ /* 0x000fce0000010000 */
.L_x_750:
        /* <DEDUP_REMOVED lines=35> */
.L_x_752:
[----:B------:R-:W-:Y:S05]  /*54d0*/  BSYNC.RECONVERGENT B0 ;  /* 0x0000000000007941 */ /* 0x000fea0003800200 */
.L_x_751:
        /* <DEDUP_REMOVED lines=21> */
.L_x_754:
[----:B------:R-:W-:Y:S05]  /*5630*/  BSYNC.RECONVERGENT B0 ;  /* 0x0000000000007941 */ /* 0x000fea0003800200 */
.L_x_753:
[----:B------:R-:W-:Y:S06]  /*5640*/  BAR.SYNC.DEFER_BLOCKING 0x0 ;  /* 0x0000000000007b1d */ /* 0x000fec0000010000 */
[----:B------:R-:W-:Y:S04]  /*5650*/  BSSY.RECONVERGENT B0, `(.L_x_755) ;  /* 0x000009d000007945 */ /* 0x000fe80003800200 */
[----:B------:R-:W-:Y:S05]  /*5660*/  @P5 BRA `(.L_x_756) ;  /* 0x00000008006c5947 */ /* 0x000fea0003800000 */
[----:B------:R-:W4:Y:S04]  /*5670*/  LDS.128 R52, [R90+0x70] ;  /* 0x000070005a347984 */ /* 0x000f280000000c00 */
[----:B------:R-:W5:Y:S04]  /*5680*/  LDS.128 R48, [R90+0xe0] ;  /* 0x0000e0005a307984 */ /* 0x000f680000000c00 */
[----:B-12---:R-:W1:Y:S04]  /*5690*/  LDS.128 R44, [R90+0x150] ;  /* 0x000150005a2c7984 */ /* 0x006e680000000c00 */
[----:B------:R-:W2:Y:S04]  /*56a0*/  LDS.128 R60, [R90+0x1c0] ;  /* 0x0001c0005a3c7984 */ /* 0x000ea80000000c00 */
[----:B------:R-:W0:Y:S01]  /*56b0*/  LDS.128 R64, [R90+0x230] ;  /* 0x000230005a407984 */ /* 0x000e220000000c00 */
[----:B----4-:R-:W-:Y:S01]  /*56c0*/  FADD.FTZ R57, R68, R52 ;  /* 0x0000003444397221 */ /* 0x010fe20000010000 */
[----:B------:R-:W-:Y:S01]  /*56d0*/  FADD.FTZ R52, R69, R53 ;  /* 0x0000003545347221 */ /* 0x000fe20000010000 */
[----:B------:R-:W-:Y:S01]  /*56e0*/  FADD.FTZ R53, R70, R54 ;  /* 0x0000003646357221 */ /* 0x000fe20000010000 */
[----:B------:R-:W-:Y:S01]  /*56f0*/  FADD.FTZ R54, R71, R55 ;  /* 0x0000003747367221 */ /* 0x000fe20000010000 */
[----:B-----5:R-:W-:Y:S01]  /*5700*/  FADD.FTZ R115, R57, R48 ;  /* 0x0000003039737221 */ /* 0x020fe20000010000 */
[----:B------:R-:W4:Y:S01]  /*5710*/  LDS.128 R68, [R90+0x2a0] ;  /* 0x0002a0005a447984 */ /* 0x000f220000000c00 */
[----:B------:R-:W-:Y:S01]  /*5720*/  FADD.FTZ R52, R52, R49 ;  /* 0x0000003134347221 */ /* 0x000fe20000010000 */
[----:B------:R-:W-:Y:S01]  /*5730*/  FADD.FTZ R53, R53, R50 ;  /* 0x0000003235357221 */ /* 0x000fe20000010000 */
[----:B------:R-:W-:Y:S01]  /*5740*/  FADD.FTZ R48, R54, R51 ;  /* 0x0000003336307221 */ /* 0x000fe20000010000 */
[----:B------:R-:W5:Y:S01]  /*5750*/  LDS.128 R56, [R90+0x310] ;  /* 0x000310005a387984 */ /* 0x000f620000000c00 */
[----:B-1----:R-:W-:Y:S01]  /*5760*/  FADD.FTZ R120, R52, R45 ;  /* 0x0000002d34787221 */ /* 0x002fe20000010000 */
[----:B------:R-:W-:Y:S01]  /*5770*/  FADD.FTZ R121, R53, R46 ;  /* 0x0000002e35797221 */ /* 0x000fe20000010000 */
[----:B------:R-:W-:Y:S01]  /*5780*/  FADD.FTZ R115, R115, R44 ;  /* 0x0000002c73737221 */ /* 0x000fe20000010000 */
[----:B------:R-:W1:Y:S01]  /*5790*/  LDS.128 R52, [R90+0x380] ;  /* 0x000380005a347984 */ /* 0x000e620000000c00 */
[----:B------:R-:W-:Y:S01]  /*57a0*/  FADD.FTZ R122, R48, R47 ;  /* 0x0000002f307a7221 */ /* 0x000fe20000010000 */
[----:B--2---:R-:W-:Y:S01]  /*57b0*/  FADD.FTZ R120, R120, R61 ;  /* 0x0000003d78787221 */ /* 0x004fe20000010000 */
[----:B------:R-:W-:Y:S01]  /*57c0*/  FADD.FTZ R115, R115, R60 ;  /* 0x0000003c73737221 */ /* 0x000fe20000010000 */
[----:B------:R-:W2:Y:S01]  /*57d0*/  LDS.128 R44, [R90+0x3f0] ;  /* 0x0003f0005a2c7984 */ /* 0x000ea20000000c00 */
[----:B------:R-:W-:Y:S01]  /*57e0*/  FADD.FTZ R121, R121, R62 ;  /* 0x0000003e79797221 */ /* 0x000fe20000010000 */
[----:B------:R-:W-:Y:S01]  /*57f0*/  FADD.FTZ R122, R122, R63 ;  /* 0x0000003f7a7a7221 */ /* 0x000fe20000010000 */
[----:B0-----:R-:W-:Y:S01]  /*5800*/  FADD.FTZ R115, R115, R64 ;  /* 0x0000004073737221 */ /* 0x001fe20000010000 */
[----:B------:R-:W0:Y:S01]  /*5810*/  LDS.128 R48, [R90+0x460] ;  /* 0x000460005a307984 */ /* 0x000e220000000c00 */
[----:B------:R-:W-:Y:S01]  /*5820*/  FADD.FTZ R120, R120, R65 ;  /* 0x0000004178787221 */ /* 0x000fe20000010000 */
[----:B------:R-:W-:Y:S01]  /*5830*/  FADD.FTZ R121, R121, R66 ;  /* 0x0000004279797221 */ /* 0x000fe20000010000 */
[----:B------:R-:W-:Y:S01]  /*5840*/  FADD.FTZ R122, R122, R67 ;  /* 0x000000437a7a7221 */ /* 0x000fe20000010000 */
[----:B------:R-:W3:Y:S04]  /*5850*/  LDS.128 R60, [R90+0x4d0] ;  /* 0x0004d0005a3c7984 */ /* 0x000ee80000000c00 */
[----:B------:R-:W3:Y:S01]  /*5860*/  LDS.128 R64, [R90+0x540] ;  /* 0x000540005a407984 */ /* 0x000ee20000000c00 */
[----:B----4-:R-:W-:Y:S01]  /*5870*/  FADD.FTZ R115, R115, R68 ;  /* 0x0000004473737221 */ /* 0x010fe20000010000 */
[----:B------:R-:W-:Y:S01]  /*5880*/  FADD.FTZ R120, R120, R69 ;  /* 0x0000004578787221 */ /* 0x000fe20000010000 */
[----:B------:R-:W-:Y:S01]  /*5890*/  FADD.FTZ R121, R121, R70 ;  /* 0x0000004679797221 */ /* 0x000fe20000010000 */
[----:B------:R-:W-:Y:S01]  /*58a0*/  FADD.FTZ R122, R122, R71 ;  /* 0x000000477a7a7221 */ /* 0x000fe20000010000 */
[----:B-----5:R-:W-:Y:S01]  /*58b0*/  FADD.FTZ R115, R115, R56 ;  /* 0x0000003873737221 */ /* 0x020fe20000010000 */
[----:B------:R-:W-:Y:S01]  /*58c0*/  FADD.FTZ R120, R120, R57 ;  /* 0x0000003978787221 */ /* 0x000fe20000010000 */
[----:B------:R-:W-:Y:S01]  /*58d0*/  FADD.FTZ R121, R121, R58 ;  /* 0x0000003a79797221 */ /* 0x000fe20000010000 */
[----:B------:R-:W-:Y:S01]  /*58e0*/  FADD.FTZ R122, R122, R59 ;  /* 0x0000003b7a7a7221 */ /* 0x000fe20000010000 */
[----:B-1----:R-:W-:Y:S01]  /*58f0*/  FADD.FTZ R115, R115, R52 ;  /* 0x0000003473737221 */ /* 0x002fe20000010000 */
[----:B------:R-:W-:Y:S01]  /*5900*/  FADD.FTZ R120, R120, R53 ;  /* 0x0000003578787221 */ /* 0x000fe20000010000 */
[----:B------:R-:W-:Y:S01]  /*5910*/  FADD.FTZ R121, R121, R54 ;  /* 0x0000003679797221 */ /* 0x000fe20000010000 */
[----:B------:R-:W-:Y:S01]  /*5920*/  FADD.FTZ R122, R122, R55 ;  /* 0x000000377a7a7221 */ /* 0x000fe20000010000 */
[----:B------:R-:W1:Y:S01]  /*5930*/  LDS.128 R68, [R90+0x5b0] ;  /* 0x0005b0005a447984 */ /* 0x000e620000000c00 */
[----:B--2---:R-:W-:Y:S01]  /*5940*/  FADD.FTZ R115, R115, R44 ;  /* 0x0000002c73737221 */ /* 0x004fe20000010000 */
[----:B------:R-:W-:Y:S01]  /*5950*/  FADD.FTZ R120, R120, R45 ;  /* 0x0000002d78787221 */ /* 0x000fe20000010000 */
[----:B------:R-:W-:Y:S01]  /*5960*/  FADD.FTZ R121, R121, R46 ;  /* 0x0000002e79797221 */ /* 0x000fe20000010000 */
[----:B------:R-:W-:Y:S01]  /*5970*/  FADD.FTZ R122, R122, R47 ;  /* 0x0000002f7a7a7221 */ /* 0x000fe20000010000 */
[----:B------:R-:W-:Y:S01]  /*5980*/  LDS.128 R52, [R90+0x690] ;  /* 0x000690005a347984 */ /* 0x000fe20000000c00 */
[----:B0-----:R-:W-:Y:S01]  /*5990*/  FADD.FTZ R115, R115, R48 ;  /* 0x0000003073737221 */ /* 0x001fe20000010000 */
[----:B------:R-:W-:Y:S01]  /*59a0*/  FADD.FTZ R120, R120, R49 ;  /* 0x0000003178787221 */ /* 0x000fe20000010000 */
[----:B------:R-:W-:Y:S01]  /*59b0*/  FADD.FTZ R121, R121, R50 ;  /* 0x0000003279797221 */ /* 0x000fe20000010000 */
[----:B------:R-:W0:Y:S01]  /*59c0*/  LDS.128 R44, [R90+0x620] ;  /* 0x000620005a2c7984 */ /* 0x000e220000000c00 */
[----:B------:R-:W-:Y:S01]  /*59d0*/  FADD.FTZ R122, R122, R51 ;  /* 0x000000337a7a7221 */ /* 0x000fe20000010000 */
[----:B---3--:R-:W-:Y:S01]  /*59e0*/  FADD.FTZ R115, R115, R60 ;  /* 0x0000003c73737221 */ /* 0x008fe20000010000 */
[----:B------:R-:W-:Y:S01]  /*59f0*/  FADD.FTZ R120, R120, R61 ;  /* 0x0000003d78787221 */ /* 0x000fe20000010000 */
[----:B------:R-:W2:Y:S01]  /*5a00*/  LDS.128 R56, [R90+0x700] ;  /* 0x000700005a387984 */ /* 0x000ea20000000c00 */
[----:B------:R-:W-:Y:S01]  /*5a10*/  FADD.FTZ R121, R121, R62 ;  /* 0x0000003e79797221 */ /* 0x000fe20000010000 */
[----:B------:R-:W-:Y:S01]  /*5a20*/  FADD.FTZ R122, R122, R63 ;  /* 0x0000003f7a7a7221 */ /* 0x000fe20000010000 */
[----:B------:R-:W-:Y:S01]  /*5a30*/  FADD.FTZ R115, R115, R64 ;  /* 0x0000004073737221 */ /* 0x000fe20000010000 */
[----:B------:R-:W3:Y:S01]  /*5a40*/  LDS.128 R48, [R90+0x770] ;  /* 0x000770005a307984 */ /* 0x000ee20000000c00 */
[----:B------:R-:W-:Y:S01]  /*5a50*/  FADD.FTZ R120, R120, R65 ;  /* 0x0000004178787221 */ /* 0x000fe20000010000 */
[----:B------:R-:W-:Y:S01]  /*5a60*/  FADD.FTZ R121, R121, R66 ;  /* 0x0000004279797221 */ /* 0x000fe20000010000 */
[----:B------:R-:W-:Y:S01]  /*5a70*/  FADD.FTZ R122, R122, R67 ;  /* 0x000000437a7a7221 */ /* 0x000fe20000010000 */
[----:B------:R-:W4:Y:S04]  /*5a80*/  LDS.128 R60, [R90+0x7e0] ;  /* 0x0007e0005a3c7984 */ /* 0x000f280000000c00 */
[----:B------:R-:W-:Y:S01]  /*5a90*/  LDS.128 R64, [R90+0x9a0] ;  /* 0x0009a0005a407984 */ /* 0x000fe20000000c00 */
[----:B-1----:R-:W-:Y:S01]  /*5aa0*/  FADD.FTZ R115, R115, R68 ;  /* 0x0000004473737221 */ /* 0x002fe20000010000 */
[----:B------:R-:W-:Y:S01]  /*5ab0*/  FADD.FTZ R120, R120, R69 ;  /* 0x0000004578787221 */ /* 0x000fe20000010000 */
[----:B------:R-:W-:Y:S01]  /*5ac0*/  FADD.FTZ R121, R121, R70 ;  /* 0x0000004679797221 */ /* 0x000fe20000010000 */
[----:B------:R-:W-:-:S02]  /*5ad0*/  FADD.FTZ R122, R122, R71 ;  /* 0x000000477a7a7221 */ /* 0x000fc40000010000 */
[----:B------:R-:W-:Y:S01]  /*5ae0*/  LDS.128 R68, [R90+0xa10] ;  /* 0x000a10005a447984 */ /* 0x000fe20000000c00 */
[----:B0-----:R-:W-:Y:S01]  /*5af0*/  FADD.FTZ R115, R115, R44 ;  /* 0x0000002c73737221 */ /* 0x001fe20000010000 */
[----:B------:R-:W-:Y:S01]  /*5b00*/  FADD.FTZ R120, R120, R45 ;  /* 0x0000002d78787221 */ /* 0x000fe20000010000 */
[----:B------:R-:W-:Y:S01]  /*5b10*/  FADD.FTZ R121, R121, R46 ;  /* 0x0000002e79797221 */ /* 0x000fe20000010000 */
[----:B------:R-:W-:Y:S01]  /*5b20*/  FADD.FTZ R122, R122, R47 ;  /* 0x0000002f7a7a7221 */ /* 0x000fe20000010000 */
[----:B------:R-:W-:Y:S01]  /*5b30*/  FADD.FTZ R115, R115, R52 ;  /* 0x0000003473737221 */ /* 0x000fe20000010000 */
[----:B------:R-:W0:Y:S01]  /*5b40*/  LDS.128 R44, [R90+0x850] ;  /* 0x000850005a2c7984 */ /* 0x000e220000000c00 */
        /* <DEDUP_REMOVED lines=13> */
[----:B----4-:R-:W-:Y:S01]  /*5c20*/  FADD.FTZ R115, R115, R60 ;  /* 0x0000003c73737221 */ /* 0x010fe20000010000 */
[----:B------:R-:W3:Y:S01]  /*5c30*/  LDS.128 R48, [R90+0xa80] ;  /* 0x000a80005a307984 */ /* 0x000ee20000000c00 */
[----:B------:R-:W-:Y:S01]  /*5c40*/  FADD.FTZ R120, R120, R61 ;  /* 0x0000003d78787221 */ /* 0x000fe20000010000 */
[----:B------:R-:W-:Y:S01]  /*5c50*/  FADD.FTZ R121, R121, R62 ;  /* 0x0000003e79797221 */ /* 0x000fe20000010000 */
[----:B------:R-:W-:-:S02]  /*5c60*/  FADD.FTZ R122, R122, R63 ;  /* 0x0000003f7a7a7221 */ /* 0x000fc40000010000 */
[----:B------:R-:W-:Y:S01]  /*5c70*/  LDS.128 R60, [R90+0xcb0] ;  /* 0x000cb0005a3c7984 */ /* 0x000fe20000000c00 */
[----:B0-----:R-:W-:Y:S01]  /*5c80*/  FADD.FTZ R115, R115, R44 ;  /* 0x0000002c73737221 */ /* 0x001fe20000010000 */
[----:B------:R-:W-:Y:S01]  /*5c90*/  FADD.FTZ R120, R120, R45 ;  /* 0x0000002d78787221 */ /* 0x000fe20000010000 */
[----:B------:R-:W-:Y:S01]  /*5ca0*/  FADD.FTZ R121, R121, R46 ;  /* 0x0000002e79797221 */ /* 0x000fe20000010000 */
[----:B------:R-:W-:Y:S02]  /*5cb0*/  FADD.FTZ R122, R122, R47 ;  /* 0x0000002f7a7a7221 */ /* 0x000fe40000010000 */
        /* <DEDUP_REMOVED lines=10> */
[----:B------:R-:W-:Y:S01]  /*5d60*/  FADD.FTZ R115, R115, R64 ;  /* 0x0000004073737221 */ /* 0x000fe20000010000 */
[----:B------:R-:W2:Y:S01]  /*5d70*/  LDS.128 R56, [R90+0xbd0] ;  /* 0x000bd0005a387984 */ /* 0x000ea20000000c00 */
[----:B------:R-:W-:Y:S01]  /*5d80*/  FADD.FTZ R120, R120, R65 ;  /* 0x0000004178787221 */ /* 0x000fe20000010000 */
[----:B------:R-:W-:Y:S01]  /*5d90*/  FADD.FTZ R121, R121, R66 ;  /* 0x0000004279797221 */ /* 0x000fe20000010000 */
[----:B------:R-:W-:Y:S01]  /*5da0*/  FADD.FTZ R122, R122, R67 ;  /* 0x000000437a7a7221 */ /* 0x000fe20000010000 */
[----:B------:R-:W-:Y:S01]  /*5db0*/  FADD.FTZ R115, R115, R68 ;  /* 0x0000004473737221 */ /* 0x000fe20000010000 */
[----:B------:R-:W4:Y:S01]  /*5dc0*/  LDS.128 R64, [R90+0xc40] ;  /* 0x000c40005a407984 */ /* 0x000f220000000c00 */
[----:B------:R-:W-:Y:S01]  /*5dd0*/  FADD.FTZ R120, R120, R69 ;  /* 0x0000004578787221 */ /* 0x000fe20000010000 */
[----:B------:R-:W-:Y:S01]  /*5de0*/  FADD.FTZ R121, R121, R70 ;  /* 0x0000004679797221 */ /* 0x000fe20000010000 */
[----:B------:R-:W-:Y:S01]  /*5df0*/  FADD.FTZ R122, R122, R71 ;  /* 0x000000477a7a7221 */ /* 0x000fe20000010000 */
[----:B---3--:R-:W-:Y:S01]  /*5e00*/  FADD.FTZ R115, R115, R48 ;  /* 0x0000003073737221 */ /* 0x008fe20000010000 */
[----:B------:R-:W-:Y:S01]  /*5e10*/  FADD.FTZ R120, R120, R49 ;  /* 0x0000003178787221 */ /* 0x000fe20000010000 */
[----:B------:R-:W-:Y:S01]  /*5e20*/  FADD.FTZ R121, R121, R50 ;  /* 0x0000003279797221 */ /* 0x000fe20000010000 */
[----:B------:R-:W-:Y:S01]  /*5e30*/  FADD.FTZ R122, R122, R51 ;  /* 0x000000337a7a7221 */ /* 0x000fe20000010000 */
[----:B------:R-:W-:Y:S04]  /*5e40*/  LDS.128 R68, [R90+0xd90] ;  /* 0x000d90005a447984 */ /* 0x000fe80000000c00 */
        /* <DEDUP_REMOVED lines=16> */
[----:B------:R-:W-:Y:S01]  /*5f50*/  FADD.FTZ R122, R122, R67 ;  /* 0x000000437a7a7221 */ /* 0x000fe20000010000 */
[----:B------:R-:W-:Y:S01]  /*5f60*/  FADD.FTZ R115, R115, R60 ;  /* 0x0000003c73737221 */ /* 0x000fe20000010000 */
[----:B------:R-:W-:Y:S01]  /*5f70*/  FADD.FTZ R120, R120, R61 ;  /* 0x0000003d78787221 */ /* 0x000fe20000010000 */
[----:B------:R-:W-:Y:S01]  /*5f80*/  FADD.FTZ R121, R121, R62 ;  /* 0x0000003e79797221 */ /* 0x000fe20000010000 */
[----:B------:R-:W-:Y:S01]  /*5f90*/  FADD.FTZ R122, R122, R63 ;  /* 0x0000003f7a7a7221 */ /* 0x000fe20000010000 */
[----:B---3--:R-:W-:Y:S01]  /*5fa0*/  FADD.FTZ R115, R115, R48 ;  /* 0x0000003073737221 */ /* 0x008fe20000010000 */
[----:B------:R-:W-:Y:S01]  /*5fb0*/  FADD.FTZ R120, R120, R49 ;  /* 0x0000003178787221 */ /* 0x000fe20000010000 */
[----:B------:R-:W-:Y:S01]  /*5fc0*/  FADD.FTZ R121, R121, R50 ;  /* 0x0000003279797221 */ /* 0x000fe20000010000 */
[----:B------:R-:W-:Y:S01]  /*5fd0*/  FADD.FTZ R122, R122, R51 ;  /* 0x000000337a7a7221 */ /* 0x000fe20000010000 */
[----:B------:R-:W-:Y:S01]  /*5fe0*/  FADD.FTZ R68, R115, R68 ;  /* 0x0000004473447221 */ /* 0x000fe20000010000 */
[----:B------:R-:W-:Y:S01]  /*5ff0*/  FADD.FTZ R69, R120, R69 ;  /* 0x0000004578457221 */ /* 0x000fe20000010000 */
[----:B------:R-:W-:Y:S01]  /*6000*/  FADD.FTZ R70, R121, R70 ;  /* 0x0000004679467221 */ /* 0x000fe20000010000 */
[----:B------:R-:W-:-:S07]  /*6010*/  FADD.FTZ R71, R122, R71 ;  /* 0x000000477a477221 */ /* 0x000fce0000010000 */
.L_x_756:
[----:B------:R-:W-:Y:S05]  /*6020*/  BSYNC.RECONVERGENT B0 ;  /* 0x0000000000007941 */ /* 0x000fea0003800200 */
.L_x_755:
[----:B------:R-:W-:Y:S04]  /*6030*/  BSSY.RECONVERGENT B0, `(.L_x_757) ;  /* 0x000001d000007945 */ /* 0x000fe80003800200 */
[----:B------:R-:W-:Y:S05]  /*6040*/  @P5 BRA `(.L_x_758) ;  /* 0x00000000006c5947 */ /* 0x000fea0003800000 */
[----:B------:R-:W4:Y:S01]  /*6050*/  LDC.64 R44, c[0x0][0x3f8] ;  /* 0x0000fe00ff2c7b82 */ /* 0x000f220000000a00 */
[----:B------:R-:W-:-:S07]  /*6060*/  IMAD R105, R105, 0x7, R4 ;  /* 0x0000000769697824 */ /* 0x000fce00078e0204 */
[----:B-12---:R-:W1:Y:S01]  /*6070*/  LDC.64 R46, c[0x0][0x3d8] ;  /* 0x0000f600ff2e7b82 */ /* 0x006e620000000a00 */
[----:B----4-:R-:W-:Y:S01]  /*6080*/  IMAD.WIDE.U32 R48, R44, 0x3, RZ ;  /* 0x000000032c307825 */ /* 0x010fe200078e00ff */
        /* <DEDUP_REMOVED lines=23> */
.L_x_758:
[----:B------:R-:W-:Y:S05]  /*6200*/  BSYNC.RECONVERGENT B0 ;  /* 0x0000000000007941 */ /* 0x000fea0003800200 */
.L_x_757:
[----:B------:R-:W-:Y:S05]  /*6210*/  @!P0 BRA `(.L_x_759) ;  /* 0x0000000800908947 */ /* 0x000fea0003800000 */
[----:B------:R-:W5:Y:S01]  /*6220*/  LDC.64 R54, c[0x0][0x3d0] ;  /* 0x0000f400ff367b82 */ /* 0x000f620000000a00 */
[----:B----4-:R-:W-:Y:S02]  /*6230*/  LOP3.LUT R45, R28, 0x1, RZ, 0xc0, !PT ;  /* 0x000000011c2d7812 */ /* 0x010fe400078ec0ff */
[----:B------:R-:W-:-:S03]  /*6240*/  ISETP.GE.U32.AND P2, PT, R2, 0x8, PT ;  /* 0x000000080200780c */ /* 0x000fc60003f46070 */
[----:B-1----:R-:W-:-:S04]  /*6250*/  IMAD R47, R45, R0, RZ ;  /* 0x000000002d2f7224 */ /* 0x002fc800078e02ff */
[----:B------:R-:W-:-:S05]  /*6260*/  IMAD R44, R47, R2, RZ ;  /* 0x000000022f2c7224 */ /* 0x000fca00078e02ff */
[----:B------:R-:W-:-:S05]  /*6270*/  SHF.L.U32 R45, R44, 0x1, RZ ;  /* 0x000000012c2d7819 */ /* 0x000fca00000006ff */
[----:B-----5:R-:W-:Y:S01]  /*6280*/  IMAD.WIDE R54, R45, 0x4, R54 ;  /* 0x000000042d367825 */ /* 0x020fe200078e0236 */
[----:B------:R-:W-:Y:S06]  /*6290*/  @P1 BRA `(.L_x_760) ;  /* 0x0000000000501947 */ /* 0x000fec0003800000 */
[----:B------:R-:W1:Y:S01]  /*62a0*/  LDC.64 R44, c[0x0][0x3c8] ;  /* 0x0000f200ff2c7b82 */ /* 0x000e620000000a00 */
[----:B------:R-:W-:Y:S01]  /*62b0*/  LOP3.LUT P0, R48, R28, 0x2, RZ, 0xc0, !PT ;  /* 0x000000021c307812 */ /* 0x000fe2000780c0ff */
[----:B------:R-:W-:Y:S01]  /*62c0*/  IMAD R49, R0, UR10, R73 ;  /* 0x0000000a00317c24 */ /* 0x000fe2000f8e0249 */
[----:B------:R-:W-:Y:S02]  /*62d0*/  IADD3 R47, PT, PT, R47, R73, RZ ;  /* 0x000000492f2f7210 */ /* 0x000fe40007ffe0ff */
[----:B------:R-:W-:-:S04]  /*62e0*/  SEL R51, R2, RZ, !P0 ;  /* 0x000000ff02337207 */ /* 0x000fc80004000000 */
[----:B------:R-:W-:Y:S01]  /*62f0*/  ISETP.NE.AND P0, PT, R51, -0x1, PT ;  /* 0xffffffff3300780c */ /* 0x000fe20003f05270 */
[----:B-1----:R-:W-:-:S04]  /*6300*/  IMAD.WIDE.U32 R44, R47, 0x4, R44 ;  /* 0x000000042f2c7825 */ /* 0x002fc800078e002c */
[----:B--2---:R-:W-:Y:S01]  /*6310*/  IMAD.WIDE.U32 R46, R49, 0x8, R54 ;  /* 0x00000008312e7825 */ /* 0x004fe200078e0036 */
[----:B------:R-:W-:-:S04]  /*6320*/  IADD3 R49, PT, PT, -R48, 0x1, RZ ;  /* 0x0000000130317810 */ /* 0x000fc80007ffe1ff */
[----:B------:R1:W-:Y:S01]  /*6330*/  STG.E.64 desc[UR8][R46.64], R42 ;  /* 0x0000002a2e007986 */ /* 0x0003e2000c101b08 */
[----:B------:R-:W-:Y:S06]  /*6340*/  MEMBAR.ALL.GPU ;  /* 0x0000000000007992 */ /* 0x000fec000000a000 */
[----:B------:R-:W-:-:S00]  /*6350*/  ERRBAR ;  /* 0x00000000000079ab */ /* 0x000fc00000000000 */
[----:B------:R-:W-:Y:S06]  /*6360*/  CGAERRBAR ;  /* 0x00000000000075ab */ /* 0x000fec0000000000 */
[----:B------:R1:W-:Y:S01]  /*6370*/  REDG.E.ADD.S32.STRONG.GPU desc[UR8][R44.64], R49 ;  /* 0x000000312c00798e */ /* 0x0003e2000c12e308 */
[----:B------:R-:W-:Y:S05]  /*6380*/  @!P0 BRA `(.L_x_760) ;  /* 0x0000000000148947 */ /* 0x000fea0003800000 */
.L_x_761:
[----:B-1----:R-:W2:Y:S04]  /*6390*/  LDG.E.STRONG.GPU R46, desc[UR8][R44.64] ;  /* 0x000000082c2e7981 */ /* 0x002ea8000c1ef900 */
[----:B--2---:R-:W-:Y:S01]  /*63a0*/  CCTL.IVALL ;  /* 0x00000000ff00798f */ /* 0x004fe20002000000 */
[----:B------:R-:W-:Y:S05]  /*63b0*/  YIELD ;  /* 0x0000000000007946 */ /* 0x000fea0003800000 */
[----:B------:R-:W-:-:S13]  /*63c0*/  ISETP.NE.AND P0, PT, R46, R51, PT ;  /* 0x000000332e00720c */ /* 0x000fda0003f05270 */
[----:B------:R-:W-:Y:S05]  /*63d0*/  @P0 BRA `(.L_x_761) ;  /* 0xfffffffc00ec0947 */ /* 0x000fea000383ffff */
.L_x_760:
        /* <DEDUP_REMOVED lines=13> */
[----:B------:R-:W-:Y:S02]  /*64b0*/  MOV R61, R32 ;  /* 0x00000020003d7202 */ /* 0x000fe40000000f00 */
[----:B------:R-:W-:-:S09]  /*64c0*/  LOP3.LUT R56, R2, 0x7ffffff8, RZ, 0xc0, !PT ;  /* 0x7ffffff802387812 */ /* 0x000fd200078ec0ff */
.L_x_763:
[----:B------:R-:W-:Y:S02]  /*64d0*/  ISETP.EQ.OR P2, PT, RZ, UR6, P1 ;  /* 0x00000006ff007c0c */ /* 0x000fe40008f42670 */
[C---:B-1----:R-:W-:Y:S02]  /*64e0*/  IADD3 R44, PT, PT, R105.reuse, 0x1, RZ ;  /* 0x00000001692c7810 */ /* 0x042fe40007ffe0ff */
[----:B------:R-:W-:Y:S02]  /*64f0*/  IADD3 R45, PT, PT, R105, 0x2, RZ ;  /* 0x00000002692d7810 */ /* 0x000fe40007ffe0ff */
[----:B------:R-:W-:Y:S02]  /*6500*/  ISETP.EQ.OR P6, PT, R44, UR10, P1 ;  /* 0x0000000a2c007c0c */ /* 0x000fe40008fc2670 */
[----:B------:R-:W-:-:S05]  /*6510*/  ISETP.EQ.OR P5, PT, R45, UR10, P1 ;  /* 0x0000000a2d007c0c */ /* 0x000fca0008fa2670 */
[----:B------:R-:W-:-:S06]  /*6520*/  @!P2 IMAD.WIDE.U32 R44, R71, 0x8, R54 ;  /* 0x00000008472ca825 */ /* 0x000fcc00078e0036 */
[--C-:B--2---:R-:W-:Y:S01]  /*6530*/  @!P6 IMAD.WIDE.U32 R46, R65, 0x8, R54.reuse ;  /* 0x00000008412ee825 */ /* 0x104fe200078e0036 */
[----:B------:R-:W0:Y:S03]  /*6540*/  @!P2 LDG.E.64 R44, desc[UR8][R44.64] ;  /* 0x000000082c2ca981 */ /* 0x000e26000c1e1b00 */
[----:B------:R-:W-:Y:S02]  /*6550*/  @!P5 IMAD.WIDE.U32 R48, R63, 0x8, R54 ;  /* 0x000000083f30d825 */ /* 0x000fe400078e0036 */
[----:B------:R-:W2:Y:S04]  /*6560*/  @!P6 LDG.E.64 R46, desc[UR8][R46.64] ;  /* 0x000000082e2ee981 */ /* 0x000ea8000c1e1b00 */
[----:B------:R-:W4:Y:S01]  /*6570*/  @!P5 LDG.E.64 R48, desc[UR8][R48.64] ;  /* 0x000000083030d981 */ /* 0x000f22000c1e1b00 */
[----:B------:R-:W-:-:S02]  /*6580*/  IADD3 R50, PT, PT, R105, 0x3, RZ ;  /* 0x0000000369327810 */ /* 0x000fc40007ffe0ff */
[----:B------:R-:W-:Y:S02]  /*6590*/  IADD3 R51, PT, PT, R105, 0x4, RZ ;  /* 0x0000000469337810 */ /* 0x000fe40007ffe0ff */
[----:B------:R-:W-:Y:S02]  /*65a0*/  ISETP.EQ.OR P0, PT, R50, UR10, P1 ;  /* 0x0000000a32007c0c */ /* 0x000fe40008f02670 */
[----:B------:R-:W-:Y:S02]  /*65b0*/  ISETP.EQ.OR P4, PT, R51, UR10, P1 ;  /* 0x0000000a33007c0c */ /* 0x000fe40008f82670 */
[----:B------:R-:W-:Y:S01]  /*65c0*/  IADD3 R50, PT, PT, R105, 0x5, RZ ;  /* 0x0000000569327810 */ /* 0x000fe20007ffe0ff */
[----:B0--3--:R-:W-:Y:S01]  /*65d0*/  @!P2 FADD.FTZ R42, R42, R44 ;  /* 0x0000002c2a2aa221 */ /* 0x009fe20000010000 */
[----:B------:R-:W-:Y:S01]  /*65e0*/  @!P2 FADD.FTZ R43, R43, R45 ;  /* 0x0000002d2b2ba221 */ /* 0x000fe20000010000 */
[----:B------:R-:W-:Y:S02]  /*65f0*/  IADD3 R44, PT, PT, R105, 0x6, RZ ;  /* 0x00000006692c7810 */ /* 0x000fe40007ffe0ff */
[----:B------:R-:W-:Y:S01]  /*6600*/  ISETP.EQ.OR P2, PT, R50, UR10, P1 ;  /* 0x0000000a32007c0c */ /* 0x000fe20008f42670 */
[----:B--2---:R-:W-:Y:S01]  /*6610*/  @!P6 FADD.FTZ R42, R42, R46 ;  /* 0x0000002e2a2ae221 */ /* 0x004fe20000010000 */
[----:B------:R-:W-:Y:S01]  /*6620*/  @!P6 FADD.FTZ R43, R43, R47 ;  /* 0x0000002f2b2be221 */ /* 0x000fe20000010000 */
[----:B------:R-:W-:Y:S01]  /*6630*/  ISETP.EQ.OR P6, PT, R44, UR10, P1 ;  /* 0x0000000a2c007c0c */ /* 0x000fe20008fc2670 */
[----:B------:R-:W-:Y:S01]  /*6640*/  @!P0 IMAD.WIDE.U32 R44, R67, 0x8, R54 ;  /* 0x00000008432c8825 */ /* 0x000fe200078e0036 */
[----:B------:R-:W-:-:S03]  /*6650*/  IADD3 R46, PT, PT, R105, 0x7, RZ ;  /* 0x00000007692e7810 */ /* 0x000fc60007ffe0ff */
[----:B----4-:R-:W-:Y:S01]  /*6660*/  @!P5 FADD.FTZ R42, R42, R48 ;  /* 0x000000302a2ad221 */ /* 0x010fe20000010000 */
[----:B------:R-:W-:Y:S01]  /*6670*/  @!P5 FADD.FTZ R43, R43, R49 ;  /* 0x000000312b2bd221 */ /* 0x000fe20000010000 */
[----:B------:R-:W-:Y:S01]  /*6680*/  ISETP.EQ.OR P5, PT, R46, UR10, P1 ;  /* 0x0000000a2e007c0c */ /* 0x000fe20008fa2670 */
[--C-:B------:R-:W-:Y:S01]  /*6690*/  @!P4 IMAD.WIDE.U32 R46, R61, 0x8, R54.reuse ;  /* 0x000000083d2ec825 */ /* 0x100fe200078e0036 */
[----:B------:R-:W2:Y:S03]  /*66a0*/  @!P0 LDG.E.64 R44, desc[UR8][R44.64] ;  /* 0x000000082c2c8981 */ /* 0x000ea6000c1e1b00 */
[--C-:B------:R-:W-:Y:S02]  /*66b0*/  @!P2 IMAD.WIDE.U32 R48, R69, 0x8, R54.reuse ;  /* 0x000000084530a825 */ /* 0x100fe400078e0036 */
[----:B------:R-:W3:Y:S02]  /*66c0*/  @!P4 LDG.E.64 R46, desc[UR8][R46.64] ;  /* 0x000000082e2ec981 */ /* 0x000ee4000c1e1b00 */
[----:B------:R-:W-:-:S02]  /*66d0*/  @!P6 IMAD.WIDE.U32 R50, R59, 0x8, R54 ;  /* 0x000000083b32e825 */ /* 0x000fc400078e0036 */
[----:B------:R-:W4:Y:S02]  /*66e0*/  @!P2 LDG.E.64 R48, desc[UR8][R48.64] ;  /* 0x000000083030a981 */ /* 0x000f24000c1e1b00 */
[----:B------:R-:W-:Y:S02]  /*66f0*/  @!P5 IMAD.WIDE.U32 R52, R57, 0x8, R54 ;  /* 0x000000083934d825 */ /* 0x000fe400078e0036 */
[----:B------:R-:W5:Y:S04]  /*6700*/  @!P6 LDG.E.64 R50, desc[UR8][R50.64] ;  /* 0x000000083232e981 */ /* 0x000f68000c1e1b00 */
[----:B------:R-:W5:Y:S01]  /*6710*/  @!P5 LDG.E.64 R52, desc[UR8][R52.64] ;  /* 0x000000083434d981 */ /* 0x000f62000c1e1b00 */
[----:B------:R-:W-:Y:S01]  /*6720*/  IADD3 R105, PT, PT, R105, 0x8, RZ ;  /* 0x0000000869697810 */ /* 0x000fe20007ffe0ff */
[----:B------:R-:W-:Y:S01]  /*6730*/  UIADD3 UR6, UPT, UPT, UR6, 0x8, URZ ;  /* 0x0000000806067890 */ /* 0x000fe2000fffe0ff */
[----:B------:R-:W-:-:S02]  /*6740*/  LEA R71, R0, R71, 0x3 ;  /* 0x0000004700477211 */ /* 0x000fc400078e18ff */
        /* <DEDUP_REMOVED lines=8> */
[----:B------:R-:W-:Y:S01]  /*67d0*/  @!P0 FADD.FTZ R43, R43, R45 ;  /* 0x0000002d2b2b8221 */ /* 0x000fe20000010000 */
[----:B------:R-:W-:Y:S02]  /*67e0*/  ISETP.NE.AND P0, PT, R105, R56, PT ;  /* 0x000000386900720c */ /* 0x000fe40003f05270 */
[----:B---3--:R-:W-:Y:S01]  /*67f0*/  @!P4 FADD.FTZ R42, R42, R46 ;  /* 0x0000002e2a2ac221 */ /* 0x008fe20000010000 */
[----:B------:R-:W-:-:S03]  /*6800*/  @!P4 FADD.FTZ R43, R43, R47 ;  /* 0x0000002f2b2bc221 */ /* 0x000fc60000010000 */
[----:B----4-:R-:W-:Y:S01]  /*6810*/  @!P2 FADD.FTZ R42, R42, R48 ;  /* 0x000000302a2aa221 */ /* 0x010fe20000010000 */
[----:B------:R-:W-:-:S03]  /*6820*/  @!P2 FADD.FTZ R43, R43, R49 ;  /* 0x000000312b2ba221 */ /* 0x000fc60000010000 */
[----:B-----5:R-:W-:Y:S01]  /*6830*/  @!P6 FADD.FTZ R42, R42, R50 ;  /* 0x000000322a2ae221 */ /* 0x020fe20000010000 */
[----:B------:R-:W-:-:S03]  /*6840*/  @!P6 FADD.FTZ R43, R43, R51 ;  /* 0x000000332b2be221 */ /* 0x000fc60000010000 */
[----:B------:R-:W-:Y:S01]  /*6850*/  @!P5 FADD.FTZ R42, R42, R52 ;  /* 0x000000342a2ad221 */ /* 0x000fe20000010000 */
[----:B------:R-:W-:Y:S01]  /*6860*/  @!P5 FADD.FTZ R43, R43, R53 ;  /* 0x000000352b2bd221 */ /* 0x000fe20000010000 */
[----:B------:R-:W-:Y:S06]  /*6870*/  @P0 BRA `(.L_x_763) ;  /* 0xfffffffc00140947 */ /* 0x000fec000383ffff */
.L_x_762:
[----:B------:R-:W-:-:S13]  /*6880*/  ISETP.NE.AND P0, PT, R88, RZ, PT ;  /* 0x000000ff5800720c */ /* 0x000fda0003f05270 */
[----:B------:R-:W-:Y:S05]  /*6890*/  @!P0 BRA `(.L_x_759) ;  /* 0x0000000000f08947 */ /* 0x000fea0003800000 */
[----:B-1----:R-:W-:Y:S02]  /*68a0*/  IADD3 R44, PT, PT, R88, -0x1, RZ ;  /* 0xffffffff582c7810 */ /* 0x002fe40007ffe0ff */
[----:B------:R-:W-:Y:S02]  /*68b0*/  LOP3.LUT P0, R52, R2, 0x3, RZ, 0xc0, !PT ;  /* 0x0000000302347812 */ /* 0x000fe4000780c0ff */
[----:B------:R-:W-:-:S13]  /*68c0*/  ISETP.GE.U32.AND P2, PT, R44, 0x3, PT ;  /* 0x000000032c00780c */ /* 0x000fda0003f46070 */
[----:B------:R-:W-:Y:S05]  /*68d0*/  @!P2 BRA `(.L_x_764) ;  /* 0x000000000070a947 */ /* 0x000fea0003800000 */
[C---:B------:R-:W-:Y:S02]  /*68e0*/  IADD3 R47, PT, PT, R56.reuse, 0x1, RZ ;  /* 0x00000001382f7810 */ /* 0x040fe40007ffe0ff */
[C---:B------:R-:W-:Y:S02]  /*68f0*/  ISETP.EQ.OR P2, PT, R56.reuse, UR10, P1 ;  /* 0x0000000a38007c0c */ /* 0x040fe40008f42670 */
[C---:B------:R-:W-:Y:S02]  /*6900*/  IADD3 R49, PT, PT, R56.reuse, 0x2, RZ ;  /* 0x0000000238317810 */ /* 0x040fe40007ffe0ff */
[----:B------:R-:W-:Y:S02]  /*6910*/  ISETP.EQ.OR P4, PT, R47, UR10, P1 ;  /* 0x0000000a2f007c0c */ /* 0x000fe40008f82670 */
[----:B------:R-:W-:Y:S02]  /*6920*/  IADD3 R51, PT, PT, R56, 0x3, RZ ;  /* 0x0000000338337810 */ /* 0x000fe40007ffe0ff */
[----:B------:R-:W-:-:S02]  /*6930*/  ISETP.EQ.OR P5, PT, R49, UR10, P1 ;  /* 0x0000000a31007c0c */ /* 0x000fc40008fa2670 */
[----:B------:R-:W-:-:S03]  /*6940*/  ISETP.EQ.OR P6, PT, R51, UR10, P1 ;  /* 0x0000000a33007c0c */ /* 0x000fc60008fc2670 */
[----:B------:R-:W-:-:S04]  /*6950*/  @!P2 IMAD R45, R56, R0, R73 ;  /* 0x00000000382da224 */ /* 0x000fc800078e0249 */
[----:B------:R-:W-:Y:S02]  /*6960*/  @!P4 IMAD R47, R47, R0, R73 ;  /* 0x000000002f2fc224 */ /* 0x000fe400078e0249 */
[----:B------:R-:W-:-:S04]  /*6970*/  @!P2 IMAD.WIDE.U32 R44, R45, 0x8, R54 ;  /* 0x000000082d2ca825 */ /* 0x000fc800078e0036 */
[-C--:B------:R-:W-:Y:S02]  /*6980*/  @!P5 IMAD R49, R49, R0.reuse, R73 ;  /* 0x000000003131d224 */ /* 0x080fe400078e0249 */
[----:B--2---:R-:W-:Y:S01]  /*6990*/  @!P4 IMAD.WIDE.U32 R46, R47, 0x8, R54 ;  /* 0x000000082f2ec825 */ /* 0x004fe200078e0036 */
[----:B------:R-:W0:Y:S03]  /*69a0*/  @!P2 LDG.E.64 R44, desc[UR8][R44.64] ;  /* 0x000000082c2ca981 */ /* 0x000e26000c1e1b00 */
[----:B------:R-:W-:Y:S02]  /*69b0*/  @!P6 IMAD R51, R51, R0, R73 ;  /* 0x000000003333e224 */ /* 0x000fe400078e0249 */
[--C-:B------:R-:W-:Y:S01]  /*69c0*/  @!P5 IMAD.WIDE.U32 R48, R49, 0x8, R54.reuse ;  /* 0x000000083130d825 */ /* 0x100fe200078e0036 */
[----:B------:R-:W2:Y:S03]  /*69d0*/  @!P4 LDG.E.64 R46, desc[UR8][R46.64] ;  /* 0x000000082e2ec981 */ /* 0x000ea6000c1e1b00 */
[----:B------:R-:W-:-:S02]  /*69e0*/  @!P6 IMAD.WIDE.U32 R50, R51, 0x8, R54 ;  /* 0x000000083332e825 */ /* 0x000fc400078e0036 */
        /* <DEDUP_REMOVED lines=11> */
.L_x_764:
        /* <DEDUP_REMOVED lines=10> */
[----:B--2---:R-:W-:Y:S02]  /*6b40*/  @!P0 IMAD.WIDE.U32 R46, R47, 0x8, R54 ;  /* 0x000000082f2e8825 */ /* 0x004fe400078e0036 */
[----:B------:R-:W0:Y:S04]  /*6b50*/  @!P2 LDG.E.64 R44, desc[UR8][R44.64] ;  /* 0x000000082c2ca981 */ /* 0x000e28000c1e1b00 */
[----:B------:R-:W2:Y:S01]  /*6b60*/  @!P0 LDG.E.64 R46, desc[UR8][R46.64] ;  /* 0x000000082e2e8981 */ /* 0x000ea2000c1e1b00 */
[----:B------:R-:W-:Y:S01]  /*6b70*/  IADD3 R56, PT, PT, R56, 0x2, RZ ;  /* 0x0000000238387810 */ /* 0x000fe20007ffe0ff */
[----:B0--3--:R-:W-:Y:S01]  /*6b80*/  @!P2 FADD.FTZ R42, R42, R44 ;  /* 0x0000002c2a2aa221 */ /* 0x009fe20000010000 */
[----:B------:R-:W-:-:S03]  /*6b90*/  @!P2 FADD.FTZ R43, R43, R45 ;  /* 0x0000002d2b2ba221 */ /* 0x000fc60000010000 */
[----:B--2---:R-:W-:Y:S01]  /*6ba0*/  @!P0 FADD.FTZ R42, R42, R46 ;  /* 0x0000002e2a2a8221 */ /* 0x004fe20000010000 */
[----:B------:R-:W-:-:S07]  /*6bb0*/  @!P0 FADD.FTZ R43, R43, R47 ;  /* 0x0000002f2b2b8221 */ /* 0x000fce0000010000 */
.L_x_765:
        /* <DEDUP_REMOVED lines=9> */
.L_x_766:
[----:B------:R-:W-:Y:S05]  /*6c50*/  BSYNC.RECONVERGENT B0 ;  /* 0x0000000000007941 */ /* 0x000fea0003800200 */
.L_x_759:
[----:B------:R-:W5:Y:S01]  /*6c60*/  S2UR UR7, SR_CgaCtaId ;  /* 0x00000000000779c3 */ /* 0x000f620000008800 */
[----:B------:R-:W-:Y:S01]  /*6c70*/  UMOV UR6, 0x400 ;  /* 0x0000040000067882 */ /* 0x000fe20000000000 */
[----:B------:R-:W0:Y:S01]  /*6c80*/  LDCU.64 UR12, c[0x0][0x400] ;  /* 0x00008000ff0c77ac */ /* 0x000e220008000a00 */
[--C-:B-1--4-:R-:W-:Y:S02]  /*6c90*/  HADD2.F32 R49, -RZ, R26.reuse.H0_H0 ;  /* 0x2000001aff317230 */ /* 0x112fe40000004100 */
[----:B------:R-:W-:Y:S01]  /*6ca0*/  HADD2.F32 R51, -RZ, R26.H1_H1 ;  /* 0x3000001aff337230 */ /* 0x000fe20000004100 */
[----:B0-----:R-:W-:Y:S01]  /*6cb0*/  ISETP.GE.U32.AND P0, PT, R92, UR12, PT ;  /* 0x0000000c5c007c0c */ /* 0x001fe2000bf06070 */
[----:B-----5:R-:W-:-:S03]  /*6cc0*/  ULEA UR6, UR7, UR6, 0x18 ;  /* 0x0000000607067291 */ /* 0x020fc6000f8ec0ff */
[----:B------:R-:W-:-:S06]  /*6cd0*/  ISETP.GE.AND.EX P0, PT, R5, UR13, PT, P0 ;  /* 0x0000000d05007c0c */ /* 0x000fcc000bf06300 */
[----:B------:R3:W-:Y:S01]  /*6ce0*/  @!P1 STS.64 [UR6+0x48], R42 ;  /* 0x0000482aff009988 */ /* 0x0007e20008000a06 */
[----:B------:R-:W-:Y:S01]  /*6cf0*/  BAR.SYNC.DEFER_BLOCKING 0x0 ;  /* 0x0000000000007b1d */ /* 0x000fe20000010000 */
[----:B------:R-:W-:Y:S01]  /*6d00*/  ISETP.GE.U32.AND P1, PT, R87, UR12, PT ;  /* 0x0000000c57007c0c */ /* 0x000fe2000bf26070 */
[----:B---3--:R-:W-:Y:S01]  /*6d10*/  FADD.FTZ R42, -R36, R51 ;  /* 0x00000033242a7221 */ /* 0x008fe20000010100 */
[--C-:B------:R-:W-:Y:S02]  /*6d20*/  HADD2.F32 R43, -RZ, R24.reuse.H0_H0 ;  /* 0x20000018ff2b7230 */ /* 0x100fe40000004100 */
[----:B------:R-:W-:Y:S01]  /*6d30*/  HADD2.F32 R24, -RZ, R24.H1_H1 ;  /* 0x30000018ff187230 */ /* 0x000fe20000004100 */
[----:B------:R-:W0:Y:S01]  /*6d40*/  LDS.64 R44, [UR6+0x48] ;  /* 0x00004806ff2c7984 */ /* 0x000e220008000a00 */
[----:B------:R-:W0:Y:S02]  /*6d50*/  LDCU UR6, c[0x0][0x42c] ;  /* 0x00008580ff0677ac */ /* 0x000e240008000800 */
[----:B0-----:R-:W-:Y:S01]  /*6d60*/  FMUL.FTZ R26, R44, UR6 ;  /* 0x000000062c1a7c20 */ /* 0x001fe20008410000 */
[----:B------:R-:W-:Y:S01]  /*6d70*/  FADD.FTZ R44, -R36, R49 ;  /* 0x00000031242c7221 */ /* 0x000fe20000010100 */
[----:B------:R-:W-:-:S03]  /*6d80*/  FMUL.FTZ R47, R45, UR6 ;  /* 0x000000062d2f7c20 */ /* 0x000fc60008410000 */
[-C--:B------:R-:W-:Y:S01]  /*6d90*/  FMUL.FTZ R45, R44, R37.reuse ;  /* 0x000000252c2d7220 */ /* 0x080fe20000410000 */
[----:B------:R-:W-:-:S03]  /*6da0*/  FMUL.FTZ R44, R42, R37 ;  /* 0x000000252a2c7220 */ /* 0x000fc60000410000 */
[C-C-:B------:R-:W-:Y:S01]  /*6db0*/  FFMA.FTZ R55, R26.reuse, R45, R47.reuse ;  /* 0x0000002d1a377223 */ /* 0x140fe2000001002f */
[----:B------:R-:W-:Y:S01]  /*6dc0*/  FFMA.FTZ R50, R26, R44, R47 ;  /* 0x0000002c1a327223 */ /* 0x000fe2000001002f */
        /* <DEDUP_REMOVED lines=19> */
.L_x_767:
[----:B------:R-:W-:Y:S01]  /*6f00*/  BSSY.RECONVERGENT B0, `(.L_x_768) ;  /* 0x0000013000007945 */ /* 0x000fe20003800200 */
[----:B------:R-:W-:Y:S01]  /*6f10*/  FFMA.FTZ R44, R40, R43, -R55 ;  /* 0x0000002b282c7223 */ /* 0x000fe20000010837 */
[----:B------:R-:W-:Y:S02]  /*6f20*/  HADD2.F32 R51, -RZ, R22.H0_H0 ;  /* 0x20000016ff337230 */ /* 0x000fe40000004100 */
[----:B------:R-:W-:Y:S01]  /*6f30*/  FFMA.FTZ R24, R41, R24, -R50 ;  /* 0x0000001829187223 */ /* 0x000fe20000010832 */
        /* <DEDUP_REMOVED lines=15> */
.L_x_769:
[----:B------:R-:W-:Y:S05]  /*7030*/  BSYNC.RECONVERGENT B0 ;  /* 0x0000000000007941 */ /* 0x000fea0003800200 */
.L_x_768:
[----:B0-----:R-:W-:Y:S02]  /*7040*/  HADD2.F32 R45, -RZ, R22.H1_H1 ;  /* 0x30000016ff2d7230 */ /* 0x001fe40000004100 */
[----:B------:R-:W-:Y:S01]  /*7050*/  FADD.FTZ R22, -R36, R51 ;  /* 0x0000003324167221 */ /* 0x000fe20000010100 */
[----:B------:R-:W-:Y:S01]  /*7060*/  ISETP.GE.U32.AND P0, PT, R86, UR12, PT ;  /* 0x0000000c56007c0c */ /* 0x000fe2000bf06070 */
[--C-:B------:R-:W-:Y:S01]  /*7070*/  HADD2.F32 R43, -RZ, R20.reuse.H0_H0 ;  /* 0x20000014ff2b7230 */ /* 0x100fe20000004100 */
[----:B------:R-:W-:Y:S01]  /*7080*/  ISETP.GE.AND.EX P1, PT, R7, UR13, PT, P1 ;  /* 0x0000000d07007c0c */ /* 0x000fe2000bf26310 */
[----:B------:R-:W-:Y:S01]  /*7090*/  FMUL.FTZ R49, R22, R37 ;  /* 0x0000002516317220 */ /* 0x000fe20000410000 */
[----:B------:R-:W-:Y:S01]  /*70a0*/  FADD.FTZ R22, -R36, R45 ;  /* 0x0000002d24167221 */ /* 0x000fe20000010100 */
[----:B------:R-:W-:Y:S01]  /*70b0*/  ISETP.GE.AND.EX P0, PT, R9, UR13, PT, P0 ;  /* 0x0000000d09007c0c */ /* 0x000fe2000bf06300 */
[----:B------:R-:W-:Y:S02]  /*70c0*/  HADD2.F32 R20, -RZ, R20.H1_H1 ;  /* 0x30000014ff147230 */ /* 0x000fe40000004100 */
[----:B------:R-:W-:Y:S01]  /*70d0*/  FFMA.FTZ R55, R26, R49, R47 ;  /* 0x000000311a377223 */ /* 0x000fe2000001002f */
[----:B------:R-:W-:-:S02]  /*70e0*/  HADD2.F32 R57, -RZ, R18.H0_H0 ;  /* 0x20000012ff397230 */ /* 0x000fc40000004100 */
[----:B------:R-:W-:Y:S01]  /*70f0*/  FMUL.FTZ R48, R22, R37 ;  /* 0x0000002516307220 */ /* 0x000fe20000410000 */
[----:B------:R-:W-:Y:S06]  /*7100*/  @!P3 BRA `(.L_x_770) ;  /* 0x000000000048b947 */ /* 0x000fec0003800000 */
        /* <DEDUP_REMOVED lines=18> */
.L_x_770:
[----:B------:R-:W-:Y:S01]  /*7230*/  FFMA.FTZ R24, R26, R48, R47 ;  /* 0x000000301a187223 */ /* 0x000fe2000001002f */
[----:B------:R-:W-:Y:S01]  /*7240*/  BSSY.RECONVERGENT B0, `(.L_x_771) ;  /* 0x0000014000007945 */ /* 0x000fe20003800200 */
[----:B------:R-:W-:Y:S02]  /*7250*/  HADD2.F32 R51, -RZ, R18.H1_H1 ;  /* 0x30000012ff337230 */ /* 0x000fe40000004100 */
[----:B------:R-:W-:Y:S01]  /*7260*/  FFMA.FTZ R22, R40, R43, -R55 ;  /* 0x0000002b28167223 */ /* 0x000fe20000010837 */
[----:B--2---:R-:W-:Y:S01]  /*7270*/  FADD.FTZ R46, -R36, R57 ;  /* 0x00000039242e7221 */ /* 0x004fe20000010100 */
        /* <DEDUP_REMOVED lines=16> */
.L_x_772:
[----:B------:R-:W-:Y:S05]  /*7380*/  BSYNC.RECONVERGENT B0 ;  /* 0x0000000000007941 */ /* 0x000fea0003800200 */
.L_x_771:
[----:B0-----:R-:W-:Y:S01]  /*7390*/  FMUL.FTZ R45, R46, R37 ;  /* 0x000000252e2d7220 */ /* 0x001fe20000410000 */
[----:B------:R-:W-:Y:S01]  /*73a0*/  FADD.FTZ R18, -R36, R51 ;  /* 0x0000003324127221 */ /* 0x000fe20000010100 */
[--C-:B------:R-:W-:Y:S02]  /*73b0*/  HADD2.F32 R43, -RZ, R16.reuse.H0_H0 ;  /* 0x20000010ff2b7230 */ /* 0x100fe40000004100 */
[----:B------:R-:W-:Y:S02]  /*73c0*/  HADD2.F32 R16, -RZ, R16.H1_H1 ;  /* 0x30000010ff107230 */ /* 0x000fe40000004100 */
        /* <DEDUP_REMOVED lines=21> */
.L_x_773:
[----:B------:R-:W-:Y:S01]  /*7520*/  FFMA.FTZ R20, R26, R46, R47 ;  /* 0x0000002e1a147223 */ /* 0x000fe2000001002f */
[----:B------:R-:W-:Y:S01]  /*7530*/  BSSY.RECONVERGENT B0, `(.L_x_774) ;  /* 0x0000014000007945 */ /* 0x000fe20003800200 */
[----:B------:R-:W-:Y:S01]  /*7540*/  FFMA.FTZ R18, R40, R43, -R53 ;  /* 0x0000002b28127223 */ /* 0x000fe20000010835 */
[--C-:B------:R-:W-:Y:S02]  /*7550*/  HADD2.F32 R51, -RZ, R14.reuse.H0_H0 ;  /* 0x2000000eff337230 */ /* 0x100fe40000004100 */
[----:B------:R-:W-:Y:S02]  /*7560*/  HADD2.F32 R53, -RZ, R14.H1_H1 ;  /* 0x3000000eff357230 */ /* 0x000fe40000004100 */
        /* <DEDUP_REMOVED lines=16> */
.L_x_775:
[----:B------:R-:W-:Y:S05]  /*7670*/  BSYNC.RECONVERGENT B0 ;  /* 0x0000000000007941 */ /* 0x000fea0003800200 */
.L_x_774:
[----:B0-----:R-:W-:Y:S02]  /*7680*/  HADD2.F32 R45, -RZ, R10.H1_H1 ;  /* 0x3000000aff2d7230 */ /* 0x001fe40000004100 */
[C---:B------:R-:W-:Y:S01]  /*7690*/  FADD.FTZ R44, -R36.reuse, R51 ;  /* 0x00000033242c7221 */ /* 0x040fe20000010100 */
[--C-:B------:R-:W-:Y:S01]  /*76a0*/  HADD2.F32 R61, -RZ, R96.reuse.H0_H0 ;  /* 0x20000060ff3d7230 */ /* 0x100fe20000004100 */
[----:B------:R-:W-:Y:S01]  /*76b0*/  ISETP.GE.U32.AND P1, PT, R85, UR12, PT ;  /* 0x0000000c55007c0c */ /* 0x000fe2000bf26070 */
[----:B------:R-:W-:Y:S02]  /*76c0*/  HADD2.F32 R63, -RZ, R96.H1_H1 ;  /* 0x30000060ff3f7230 */ /* 0x000fe40000004100 */
[----:B------:R-:W-:Y:S01]  /*76d0*/  FADD.FTZ R96, -R36, R53 ;  /* 0x0000003524607221 */ /* 0x000fe20000010100 */
[----:B------:R-:W-:Y:S01]  /*76e0*/  HADD2.F32 R43, -RZ, R10.H0_H0 ;  /* 0x2000000aff2b7230 */ /* 0x000fe20000004100 */
[----:B------:R-:W-:Y:S01]  /*76f0*/  ISETP.GE.U32.AND P0, PT, R84, UR12, PT ;  /* 0x0000000c54007c0c */ /* 0x000fe2000bf06070 */
[----:B------:R-:W-:Y:S01]  /*7700*/  HADD2.F32 R125, -RZ, R107.H0_H0 ;  /* 0x2000006bff7d7230 */ /* 0x000fe20000004100 */
[----:B------:R-:W-:Y:S01]  /*7710*/  ISETP.GE.U32.AND P6, PT, R83, UR12, PT ;  /* 0x0000000c53007c0c */ /* 0x000fe2000bfc6070 */
[----:B------:R-:W-:Y:S01]  /*7720*/  HADD2.F32 R46, -RZ, R109.H0_H0 ;  /* 0x2000006dff2e7230 */ /* 0x000fe20000004100 */
[----:B------:R-:W-:Y:S01]  /*7730*/  ISETP.GE.U32.AND P4, PT, R82, UR12, PT ;  /* 0x0000000c52007c0c */ /* 0x000fe2000bf86070 */
[----:B------:R-:W-:Y:S01]  /*7740*/  HADD2.F32 R50, -RZ, R111.H0_H0 ;  /* 0x2000006fff327230 */ /* 0x000fe20000004100 */
[----:B------:R-:W-:Y:S01]  /*7750*/  ISETP.GE.U32.AND P5, PT, R81, UR12, PT ;  /* 0x0000000c51007c0c */ /* 0x000fe2000bfa6070 */
[----:B------:R-:W-:-:S02]  /*7760*/  HADD2.F32 R49, -RZ, R6.H0_H0 ;  /* 0x20000006ff317230 */ /* 0x000fc40000004100 */
[----:B------:R-:W-:Y:S01]  /*7770*/  FMUL.FTZ R96, R96, R37 ;  /* 0x0000002560607220 */ /* 0x000fe20000410000 */
[----:B------:R-:W-:Y:S02]  /*7780*/  HADD2.F32 R55, -RZ, R6.H1_H1 ;  /* 0x30000006ff377230 */ /* 0x000fe40000004100 */
[C---:B------:R-:W-:Y:S01]  /*7790*/  FADD.FTZ R42, -R36.reuse, R43 ;  /* 0x0000002b242a7221 */ /* 0x040fe20000010100 */
[--C-:B------:R-:W-:Y:S02]  /*77a0*/  HADD2.F32 R57, -RZ, R94.reuse.H0_H0 ;  /* 0x2000005eff397230 */ /* 0x100fe40000004100 */
[C---:B------:R-:W-:Y:S01]  /*77b0*/  FADD.FTZ R68, -R36.reuse, R49 ;  /* 0x0000003124447221 */ /* 0x040fe20000010100 */
[----:B------:R-:W-:Y:S02]  /*77c0*/  HADD2.F32 R59, -RZ, R94.H1_H1 ;  /* 0x3000005eff3b7230 */ /* 0x000fe40000004100 */
[----:B------:R-:W-:Y:S01]  /*77d0*/  FADD.FTZ R94, -R36, R45 ;  /* 0x0000002d245e7221 */ /* 0x000fe20000010100 */
        /* <DEDUP_REMOVED lines=9> */
[C---:B------:R-:W-:Y:S01]  /*7870*/  FADD.FTZ R62, -R36.reuse, R61 ;  /* 0x0000003d243e7221 */ /* 0x040fe20000010100 */
[----:B------:R-:W-:Y:S02]  /*7880*/  HADD2.F32 R115, -RZ, R102.H1_H1 ;  /* 0x30000066ff737230 */ /* 0x000fe40000004100 */
[C---:B------:R-:W-:Y:S01]  /*7890*/  FADD.FTZ R64, -R36.reuse, R63 ;  /* 0x0000003f24407221 */ /* 0x040fe20000010100 */
[--C-:B------:R-:W-:Y:S02]  /*78a0*/  HADD2.F32 R121, -RZ, R104.reuse.H0_H0 ;  /* 0x20000068ff797230 */ /* 0x100fe40000004100 */
[C---:B------:R-:W-:Y:S01]  /*78b0*/  FADD.FTZ R58, -R36.reuse, R65 ;  /* 0x00000041243a7221 */ /* 0x040fe20000010100 */
[----:B------:R-:W-:Y:S02]  /*78c0*/  HADD2.F32 R123, -RZ, R104.H1_H1 ;  /* 0x30000068ff7b7230 */ /* 0x000fe40000004100 */
[----:B------:R-:W-:Y:S01]  /*78d0*/  FADD.FTZ R56, -R36, R67 ;  /* 0x0000004324387221 */ /* 0x000fe20000010100 */
[----:B------:R-:W-:-:S02]  /*78e0*/  HADD2.F32 R107, -RZ, R107.H1_H1 ;  /* 0x3000006bff6b7230 */ /* 0x000fc40000004100 */
[C---:B------:R-:W-:Y:S01]  /*78f0*/  FADD.FTZ R6, -R36.reuse, R69 ;  /* 0x0000004524067221 */ /* 0x040fe20000010100 */
[----:B------:R-:W-:Y:S02]  /*7900*/  HADD2.F32 R109, -RZ, R109.H1_H1 ;  /* 0x3000006dff6d7230 */ /* 0x000fe40000004100 */
[C---:B------:R-:W-:Y:S01]  /*7910*/  FADD.FTZ R10, -R36.reuse, R71 ;  /* 0x00000047240a7221 */ /* 0x040fe20000010100 */
[----:B------:R-:W-:Y:S02]  /*7920*/  HADD2.F32 R111, -RZ, R111.H1_H1 ;  /* 0x3000006fff6f7230 */ /* 0x000fe40000004100 */
[C---:B------:R-:W-:Y:S01]  /*7930*/  FADD.FTZ R14, -R36.reuse, R105 ;  /* 0x00000069240e7221 */ /* 0x040fe20000010100 */
[--C-:B------:R-:W-:Y:S02]  /*7940*/  HADD2.F32 R54, -RZ, R114.reuse.H0_H0 ;  /* 0x20000072ff367230 */ /* 0x100fe40000004100 */
[----:B------:R-:W-:Y:S01]  /*7950*/  FADD.FTZ R16, -R36, R115 ;  /* 0x0000007324107221 */ /* 0x000fe20000010100 */
[----:B------:R-:W-:-:S02]  /*7960*/  HADD2.F32 R114, -RZ, R114.H1_H1 ;  /* 0x30000072ff727230 */ /* 0x000fc40000004100 */
[C---:B------:R-:W-:Y:S01]  /*7970*/  FADD.FTZ R18, -R36.reuse, R121 ;  /* 0x0000007924127221 */ /* 0x040fe20000010100 */
[C---:B------:R-:W-:Y:S01]  /*7980*/  FADD.FTZ R20, -R36.reuse, R123 ;  /* 0x0000007b24147221 */ /* 0x040fe20000010100 */
[C---:B------:R-:W-:Y:S01]  /*7990*/  FADD.FTZ R22, -R36.reuse, R125 ;  /* 0x0000007d24167221 */ /* 0x040fe20000010100 */
[C---:B------:R-:W-:Y:S01]  /*79a0*/  FADD.FTZ R24, -R36.reuse, R107 ;  /* 0x0000006b24187221 */ /* 0x040fe20000010100 */
[C---:B------:R-:W-:Y:S01]  /*79b0*/  FADD.FTZ R46, -R36.reuse, R46 ;  /* 0x0000002e242e7221 */ /* 0x040fe20000010100 */
[C---:B------:R-:W-:Y:S01]  /*79c0*/  FADD.FTZ R48, -R36.reuse, R109 ;  /* 0x0000006d24307221 */ /* 0x040fe20000010100 */
[C---:B------:R-:W-:Y:S01]  /*79d0*/  FADD.FTZ R50, -R36.reuse, R50 ;  /* 0x0000003224327221 */ /* 0x040fe20000010100 */
[C---:B------:R-:W-:Y:S01]  /*79e0*/  FADD.FTZ R52, -R36.reuse, R111 ;  /* 0x0000006f24347221 */ /* 0x040fe20000010100 */
[----:B------:R-:W-:Y:S01]  /*79f0*/  FADD.FTZ R54, -R36, R54 ;  /* 0x0000003624367221 */ /* 0x000fe20000010100 */
[--C-:B------:R-:W-:Y:S01]  /*7a00*/  HADD2.F32 R43, -RZ, R12.reuse.H0_H0 ;  /* 0x2000000cff2b7230 */ /* 0x100fe20000004100 */
[----:B------:R-:W-:Y:S01]  /*7a10*/  ISETP.GE.U32.AND P2, PT, R80, UR12, PT ;  /* 0x0000000c50007c0c */ /* 0x000fe2000bf46070 */
[----:B------:R-:W-:Y:S01]  /*7a20*/  FADD.FTZ R36, -R36, R114 ;  /* 0x0000007224247221 */ /* 0x000fe20000010100 */
[----:B------:R-:W-:Y:S01]  /*7a30*/  ISETP.GE.AND.EX P1, PT, R11, UR13, PT, P1 ;  /* 0x0000000d0b007c0c */ /* 0x000fe2000bf26310 */
[C-C-:B------:R-:W-:Y:S01]  /*7a40*/  FFMA.FTZ R59, R26.reuse, R45, R47.reuse ;  /* 0x0000002d1a3b7223 */ /* 0x140fe2000001002f */
[----:B------:R-:W-:Y:S01]  /*7a50*/  ISETP.GE.AND.EX P0, PT, R13, UR13, PT, P0 ;  /* 0x0000000d0d007c0c */ /* 0x000fe2000bf06300 */
[----:B------:R-:W-:Y:S01]  /*7a60*/  FFMA.FTZ R100, R26, R96, R47 ;  /* 0x000000601a647223 */ /* 0x000fe2000001002f */
[----:B------:R-:W-:Y:S01]  /*7a70*/  ISETP.GE.AND.EX P6, PT, R15, UR13, PT, P6 ;  /* 0x0000000d0f007c0c */ /* 0x000fe2000bfc6360 */
[----:B------:R-:W-:Y:S01]  /*7a80*/  HADD2.F32 R12, -RZ, R12.H1_H1 ;  /* 0x3000000cff0c7230 */ /* 0x000fe20000004100 */
[----:B------:R-:W-:-:S02]  /*7a90*/  ISETP.GE.AND.EX P4, PT, R17, UR13, PT, P4 ;  /* 0x0000000d11007c0c */ /* 0x000fc4000bf86340 */
[----:B------:R-:W-:Y:S01]  /*7aa0*/  ISETP.GE.AND.EX P5, PT, R19, UR13, PT, P5 ;  /* 0x0000000d13007c0c */ /* 0x000fe2000bfa6350 */
[----:B------:R-:W-:-:S12]  /*7ab0*/  @!P3 BRA `(.L_x_776) ;  /* 0x000000000048b947 */ /* 0x000fd80003800000 */
        /* <DEDUP_REMOVED lines=18> */
.L_x_776:
[----:B------:R-:W-:Y:S01]  /*7be0*/  BSSY.RECONVERGENT B0, `(.L_x_777) ;  /* 0x0000013000007945 */ /* 0x000fe20003800200 */
[----:B------:R-:W-:Y:S01]  /*7bf0*/  FFMA.FTZ R44, R40, R43, -R59 ;  /* 0x0000002b282c7223 */ /* 0x000fe2000001083b */
[----:B------:R-:W-:Y:S01]  /*7c00*/  FMUL.FTZ R51, R42, R37 ;  /* 0x000000252a337220 */ /* 0x000fe20000410000 */
        /* <DEDUP_REMOVED lines=16> */
.L_x_778:
[----:B------:R-:W-:Y:S05]  /*7d10*/  BSYNC.RECONVERGENT B0 ;  /* 0x0000000000007941 */ /* 0x000fea0003800200 */
.L_x_777:
[--C-:B0-----:R-:W-:Y:S02]  /*7d20*/  HADD2.F32 R43, -RZ, R8.reuse.H0_H0 ;  /* 0x20000008ff2b7230 */ /* 0x101fe40000004100 */
[----:B------:R-:W-:Y:S01]  /*7d30*/  FFMA.FTZ R57, R26, R51, R47 ;  /* 0x000000331a397223 */ /* 0x000fe2000001002f */
[----:B------:R-:W-:Y:S02]  /*7d40*/  HADD2.F32 R8, -RZ, R8.H1_H1 ;  /* 0x30000008ff087230 */ /* 0x000fe40000004100 */
        /* <DEDUP_REMOVED lines=20> */
.L_x_779:
[----:B------:R-:W-:Y:S01]  /*7e90*/  FFMA.FTZ R42, R26, R96, R47 ;  /* 0x000000601a2a7223 */ /* 0x000fe2000001002f */
[----:B------:R-:W-:Y:S01]  /*7ea0*/  BSSY.RECONVERGENT B0, `(.L_x_780) ;  /* 0x0000014000007945 */ /* 0x000fe20003800200 */
[----:B------:R-:W-:Y:S01]  /*7eb0*/  FMUL.FTZ R51, R68, R37 ;  /* 0x0000002544337220 */ /* 0x000fe20000410000 */
        /* <DEDUP_REMOVED lines=18> */
.L_x_781:
[----:B------:R-:W-:Y:S05]  /*7fe0*/  BSYNC.RECONVERGENT B0 ;  /* 0x0000000000007941 */ /* 0x000fea0003800200 */
.L_x_780:
[--C-:B0-----:R-:W-:Y:S02]  /*7ff0*/  HADD2.F32 R43, -RZ, R93.reuse.H0_H0 ;  /* 0x2000005dff2b7230 */ /* 0x101fe40000004100 */
[C-C-:B------:R-:W-:Y:S01]  /*8000*/  FFMA.FTZ R57, R26.reuse, R51, R47.reuse ;  /* 0x000000331a397223 */ /* 0x140fe2000001002f */
[----:B------:R-:W-:Y:S01]  /*8010*/  FFMA.FTZ R70, R26, R68, R47 ;  /* 0x000000441a467223 */ /* 0x000fe2000001002f */
        /* <DEDUP_REMOVED lines=20> */
.L_x_782:
        /* <DEDUP_REMOVED lines=19> */
.L_x_784:
[----:B------:R-:W-:Y:S05]  /*8290*/  BSYNC.RECONVERGENT B0 ;  /* 0x0000000000007941 */ /* 0x000fea0003800200 */
.L_x_783:
        /* <DEDUP_REMOVED lines=23> */
.L_x_785:
[----:B------:R-:W-:Y:S01]  /*8410*/  FFMA.FTZ R42, R26, R66, R47 ;  /* 0x000000421a2a7223 */ /* 0x000fe2000001002f */
[----:B------:R-:W-:Y:S01]  /*8420*/  BSSY.RECONVERGENT B0, `(.L_x_786) ;  /* 0x0000014000007945 */ /* 0x000fe20003800200 */
[----:B------:R-:W-:Y:S01]  /*8430*/  FFMA.FTZ R12, R40, R43, -R57 ;  /* 0x0000002b280c7223 */ /* 0x000fe20000010839 */
[-C--:B------:R-:W-:Y:S01]  /*8440*/  FMUL.FTZ R51, R62, R37.reuse ;  /* 0x000000253e337220 */ /* 0x080fe20000410000 */
        /* <DEDUP_REMOVED lines=17> */
.L_x_787:
[----:B------:R-:W-:Y:S05]  /*8560*/  BSYNC.RECONVERGENT B0 ;  /* 0x0000000000007941 */ /* 0x000fea0003800200 */
.L_x_786:
        /* <DEDUP_REMOVED lines=23> */
.L_x_788:
        /* <DEDUP_REMOVED lines=18> */
.L_x_790:
[----:B------:R-:W-:Y:S05]  /*8800*/  BSYNC.RECONVERGENT B0 ;  /* 0x0000000000007941 */ /* 0x000fea0003800200 */
.L_x_789:
[----:B------:R-:W-:Y:S01]  /*8810*/  UISETP.NE.AND UP0, UPT, UR11, URZ, UPT ;  /* 0x000000ff0b00728c */ /* 0x000fe2000bf05270 */
[-C--:B0-----:R-:W-:Y:S01]  /*8820*/  FMUL.FTZ R45, R58, R37.reuse ;  /* 0x000000253a2d7220 */ /* 0x081fe20000410000 */
[----:B------:R-:W-:Y:S01]  /*8830*/  FMUL.FTZ R56, R56, R37 ;  /* 0x0000002538387220 */ /* 0x000fe20000410000 */
[----:B------:R-:W-:Y:S01]  /*8840*/  ISETP.GE.AND.EX P2, PT, R21, UR13, PT, P2 ;  /* 0x0000000d15007c0c */ /* 0x000fe2000bf46320 */
[--C-:B------:R-:W-:Y:S02]  /*8850*/  HADD2.F32 R43, -RZ, R99.reuse.H0_H0 ;  /* 0x20000063ff2b7230 */ /* 0x100fe40000004100 */
[C-C-:B------:R-:W-:Y:S01]  /*8860*/  FFMA.FTZ R57, R26.reuse, R45, R47.reuse ;  /* 0x0000002d1a397223 */ /* 0x140fe2000001002f */
[----:B------:R-:W-:Y:S01]  /*8870*/  FFMA.FTZ R58, R26, R56, R47 ;  /* 0x000000381a3a7223 */ /* 0x000fe2000001002f */
[----:B------:R-:W-:Y:S01]  /*8880*/  HADD2.F32 R8, -RZ, R99.H1_H1 ;  /* 0x30000063ff087230 */ /* 0x000fe20000004100 */
        /* <DEDUP_REMOVED lines=19> */
.L_x_791:
        /* <DEDUP_REMOVED lines=18> */
.L_x_793:
[----:B------:R-:W-:Y:S05]  /*8ae0*/  BSYNC.RECONVERGENT B0 ;  /* 0x0000000000007941 */ /* 0x000fea0003800200 */
.L_x_792:
        /* <DEDUP_REMOVED lines=20> */
[--C-:B------:R-:W-:Y:S01]  /*8c30*/  FFMA.FTZ R59, R26, R14, R47.reuse ;  /* 0x0000000e1a3b7223 */ /* 0x100fe2000001002f */
        /* <DEDUP_REMOVED lines=14> */
[----:B------:R-:W-:Y:S01]  /*8d20*/  ISETP.GE.AND.EX P2, PT, R23, UR13, PT, P2 ;  /* 0x0000000d17007c0c */ /* 0x000fe2000bf46320 */
[--C-:B------:R-:W-:Y:S01]  /*8d30*/  HADD2.F32 R43, -RZ, R101.reuse.H0_H0 ;  /* 0x20000065ff2b7230 */ /* 0x100fe20000004100 */
[----:B------:R-:W-:Y:S01]  /*8d40*/  ISETP.GE.AND.EX P1, PT, R25, UR13, PT, P1 ;  /* 0x0000000d19007c0c */ /* 0x000fe2000bf26310 */
[----:B------:R-:W-:Y:S01]  /*8d50*/  HADD2.F32 R42, -RZ, R101.H1_H1 ;  /* 0x30000065ff2a7230 */ /* 0x000fe20000004100 */
[----:B------:R-:W-:-:S02]  /*8d60*/  ISETP.GE.AND.EX P0, PT, R27, UR13, PT, P0 ;  /* 0x0000000d1b007c0c */ /* 0x000fc4000bf06300 */
[----:B------:R-:W-:Y:S02]  /*8d70*/  ISETP.GE.AND.EX P6, PT, R29, UR13, PT, P6 ;  /* 0x0000000d1d007c0c */ /* 0x000fe4000bfc6360 */
[----:B------:R-:W-:Y:S02]  /*8d80*/  ISETP.GE.AND.EX P4, PT, R31, UR13, PT, P4 ;  /* 0x0000000d1f007c0c */ /* 0x000fe4000bf86340 */
        /* <DEDUP_REMOVED lines=20> */
.L_x_794:
        /* <DEDUP_REMOVED lines=15> */
[----:B------:R-:W-:Y:S02]  /*8fc0*/  F2FP.F16.F32.PACK_AB R47, R47, R58 ;  /* 0x0000003a2f2f723e */ /* 0x000fe400000000ff */
[----:B------:R-:W-:-:S05]  /*8fd0*/  LEA.HI.X R45, R42, UR15, R45, 0x1, P2 ;  /* 0x0000000f2a2d7c11 */ /* 0x000fca00090f0c2d */
[----:B------:R0:W-:Y:S02]  /*8fe0*/  STG.E desc[UR8][R44.64], R47 ;  /* 0x0000002f2c007986 */ /* 0x0001e4000c101908 */
.L_x_796:
[----:B------:R-:W-:Y:S05]  /*8ff0*/  BSYNC.RECONVERGENT B0 ;  /* 0x0000000000007941 */ /* 0x000fea0003800200 */
.L_x_795:
        /* <DEDUP_REMOVED lines=21> */
.L_x_797:
[----:B------:R-:W-:Y:S01]  /*9150*/  BSSY.RECONVERGENT B0, `(.L_x_798) ;  /* 0x0000012000007945 */ /* 0x000fe20003800200 */
[----:B------:R-:W-:Y:S01]  /*9160*/  FFMA.FTZ R14, R40, R42, -R59 ;  /* 0x0000002a280e7223 */ /* 0x000fe2000001083b */
[----:B------:R-:W-:Y:S02]  /*9170*/  FFMA.FTZ R56, R41, R103, -R56 ;  /* 0x0000006729387223 */ /* 0x000fe40000010838 */
[----:B------:R-:W-:Y:S05]  /*9180*/  @P1 BRA `(.L_x_799) ;  /* 0x0000000000381947 */ /* 0x000fea0003800000 */
[----:B------:R-:W1:Y:S01]  /*9190*/  LDCU.64 UR6, c[0x0][0x3f8] ;  /* 0x00007f00ff0677ac */ /* 0x000e620008000a00 */
[----:B------:R-:W-:Y:S01]  /*91a0*/  MOV R42, R116 ;  /* 0x00000074002a7202 */ /* 0x000fe20000000f00 */
[----:B0-----:R-:W-:Y:S01]  /*91b0*/  FMUL.FTZ R47, R14, R37 ;  /* 0x000000250e2f7220 */ /* 0x001fe20000410000 */
[----:B------:R-:W-:Y:S01]  /*91c0*/  MOV R43, R119 ;  /* 0x00000077002b7202 */ /* 0x000fe20000000f00 */
[----:B------:R-:W0:Y:S01]  /*91d0*/  LDCU.64 UR14, c[0x0][0x380] ;  /* 0x00007000ff0e77ac */ /* 0x000e220008000a00 */
[----:B------:R-:W-:Y:S01]  /*91e0*/  FMUL.FTZ R14, R56, R37 ;  /* 0x00000025380e7220 */ /* 0x000fe20000410000 */
[----:B-1----:R-:W-:Y:S02]  /*91f0*/  IMAD R45, R25, UR6, RZ ;  /* 0x00000006192d7c24 */ /* 0x002fe4000f8e02ff */
[----:B------:R-:W-:-:S04]  /*9200*/  IMAD.WIDE.U32 R42, R78, UR6, R42 ;  /* 0x000000064e2a7c25 */ /* 0x000fc8000f8e002a */
[----:B------:R-:W-:Y:S01]  /*9210*/  IMAD R45, R78, UR7, R45 ;  /* 0x000000074e2d7c24 */ /* 0x000fe2000f8e022d */
[----:B0-----:R-:W-:-:S04]  /*9220*/  LEA R44, P1, R42, UR14, 0x1 ;  /* 0x0000000e2a2c7c11 */ /* 0x001fc8000f8208ff */
[----:B------:R-:W-:Y:S02]  /*9230*/  IADD3 R45, PT, PT, R43, R45, RZ ;  /* 0x0000002d2b2d7210 */ /* 0x000fe40007ffe0ff */
[----:B------:R-:W-:Y:S02]  /*9240*/  F2FP.F16.F32.PACK_AB R43, R14, R47 ;  /* 0x0000002f0e2b723e */ /* 0x000fe400000000ff */
[----:B------:R-:W-:-:S05]  /*9250*/  LEA.HI.X R45, R42, UR15, R45, 0x1, P1 ;  /* 0x0000000f2a2d7c11 */ /* 0x000fca00088f0c2d */
[----:B------:R1:W-:Y:S02]  /*9260*/  STG.E desc[UR8][R44.64], R43 ;  /* 0x0000002b2c007986 */ /* 0x0003e4000c101908 */
.L_x_799:
[----:B------:R-:W-:Y:S05]  /*9270*/  BSYNC.RECONVERGENT B0 ;  /* 0x0000000000007941 */ /* 0x000fea0003800200 */
.L_x_798:
[--C-:B------:R-:W-:Y:S02]  /*9280*/  HADD2.F32 R14, -RZ, R106.reuse.H0_H0 ;  /* 0x2000006aff0e7230 */ /* 0x100fe40000004100 */
[----:B------:R-:W-:Y:S01]  /*9290*/  HADD2.F32 R106, -RZ, R106.H1_H1 ;  /* 0x3000006aff6a7230 */ /* 0x000fe20000004100 */
[----:B------:R-:W-:Y:S06]  /*92a0*/  BRA.U !UP0, `(.L_x_800) ;  /* 0x0000000108487547 */ /* 0x000fec000b800000 */
[----:B------:R-:W-:Y:S01]  /*92b0*/  FFMA.FTZ R20, R41, R20, R39 ;  /* 0x0000001429147223 */ /* 0x000fe20000010027 */
[----:B------:R-:W-:-:S03]  /*92c0*/  FFMA.FTZ R18, R40, R18, R38 ;  /* 0x0000001228127223 */ /* 0x000fc60000010026 */
[----:B01----:R-:W-:Y:S01]  /*92d0*/  FMUL.FTZ R44, R20, -1.4426950216293334961 ;  /* 0xbfb8aa3b142c7820 */ /* 0x003fe20000410000 */
        /* <DEDUP_REMOVED lines=15> */
.L_x_800:
[----:B------:R-:W-:Y:S01]  /*93d0*/  BSSY.RECONVERGENT B0, `(.L_x_801) ;  /* 0x0000012000007945 */ /* 0x000fe20003800200 */
[----:B------:R-:W-:Y:S01]  /*93e0*/  FFMA.FTZ R14, R40, R14, -R57 ;  /* 0x0000000e280e7223 */ /* 0x000fe20000010839 */
[----:B------:R-:W-:Y:S02]  /*93f0*/  FFMA.FTZ R12, R41, R106, -R12 ;  /* 0x0000006a290c7223 */ /* 0x000fe4000001080c */
[----:B------:R-:W-:Y:S05]  /*9400*/  @P0 BRA `(.L_x_802) ;  /* 0x0000000000380947 */ /* 0x000fea0003800000 */
[----:B------:R-:W2:Y:S01]  /*9410*/  LDCU.64 UR6, c[0x0][0x3f8] ;  /* 0x00007f00ff0677ac */ /* 0x000ea20008000a00 */
[----:B------:R-:W-:Y:S01]  /*9420*/  MOV R42, R116 ;  /* 0x00000074002a7202 */ /* 0x000fe20000000f00 */
[----:B0-----:R-:W-:Y:S01]  /*9430*/  FMUL.FTZ R47, R14, R37 ;  /* 0x000000250e2f7220 */ /* 0x001fe20000410000 */
[----:B-1----:R-:W-:Y:S01]  /*9440*/  MOV R43, R119 ;  /* 0x00000077002b7202 */ /* 0x002fe20000000f00 */
[----:B------:R-:W0:Y:S01]  /*9450*/  LDCU.64 UR14, c[0x0][0x380] ;  /* 0x00007000ff0e77ac */ /* 0x000e220008000a00 */
[----:B------:R-:W-:Y:S01]  /*9460*/  FMUL.FTZ R12, R12, R37 ;  /* 0x000000250c0c7220 */ /* 0x000fe20000410000 */
[----:B--2---:R-:W-:Y:S02]  /*9470*/  IMAD R16, R27, UR6, RZ ;  /* 0x000000061b107c24 */ /* 0x004fe4000f8e02ff */
[----:B------:R-:W-:-:S04]  /*9480*/  IMAD.WIDE.U32 R42, R77, UR6, R42 ;  /* 0x000000064d2a7c25 */ /* 0x000fc8000f8e002a */
[----:B------:R-:W-:Y:S01]  /*9490*/  IMAD R45, R77, UR7, R16 ;  /* 0x000000074d2d7c24 */ /* 0x000fe2000f8e0210 */
[----:B0-----:R-:W-:-:S04]  /*94a0*/  LEA R44, P0, R42, UR14, 0x1 ;  /* 0x0000000e2a2c7c11 */ /* 0x001fc8000f8008ff */
[----:B------:R-:W-:Y:S02]  /*94b0*/  IADD3 R45, PT, PT, R43, R45, RZ ;  /* 0x0000002d2b2d7210 */ /* 0x000fe40007ffe0ff */
[----:B------:R-:W-:Y:S02]  /*94c0*/  F2FP.F16.F32.PACK_AB R43, R12, R47 ;  /* 0x0000002f0c2b723e */ /* 0x000fe400000000ff */
[----:B------:R-:W-:-:S05]  /*94d0*/  LEA.HI.X R45, R42, UR15, R45, 0x1, P0 ;  /* 0x0000000f2a2d7c11 */ /* 0x000fca00080f0c2d */
[----:B------:R2:W-:Y:S02]  /*94e0*/  STG.E desc[UR8][R44.64], R43 ;  /* 0x0000002b2c007986 */ /* 0x0005e4000c101908 */
.L_x_802:
[----:B------:R-:W-:Y:S05]  /*94f0*/  BSYNC.RECONVERGENT B0 ;  /* 0x0000000000007941 */ /* 0x000fea0003800200 */
.L_x_801:
[--C-:B------:R-:W-:Y:S02]  /*9500*/  HADD2.F32 R12, -RZ, R108.reuse.H0_H0 ;  /* 0x2000006cff0c7230 */ /* 0x100fe40000004100 */
[----:B------:R-:W-:Y:S01]  /*9510*/  HADD2.F32 R108, -RZ, R108.H1_H1 ;  /* 0x3000006cff6c7230 */ /* 0x000fe20000004100 */
[----:B------:R-:W-:Y:S06]  /*9520*/  BRA.U !UP0, `(.L_x_803) ;  /* 0x0000000108487547 */ /* 0x000fec000b800000 */
[----:B------:R-:W-:Y:S01]  /*9530*/  FFMA.FTZ R22, R40, R22, R38 ;  /* 0x0000001628167223 */ /* 0x000fe20000010026 */
[----:B------:R-:W-:-:S03]  /*9540*/  FFMA.FTZ R24, R41, R24, R39 ;  /* 0x0000001829187223 */ /* 0x000fc60000010027 */
[----:B------:R-:W-:Y:S01]  /*9550*/  FMUL.FTZ R14, R22, -1.4426950216293334961 ;  /* 0xbfb8aa3b160e7820 */ /* 0x000fe20000410000 */
[----:B------:R-:W-:-:S05]  /*9560*/  FMUL.FTZ R18, R24, -1.4426950216293334961 ;  /* 0xbfb8aa3b18127820 */ /* 0x000fca0000410000 */
[----:B------:R-:W3:Y:S04]  /*9570*/  MUFU.EX2 R14, R14 ;  /* 0x0000000e000e7308 */ /* 0x000ee80000000800 */
[----:B------:R-:W4:Y:S01]  /*9580*/  MUFU.EX2 R18, R18 ;  /* 0x0000001200127308 */ /* 0x000f220000000800 */
[----:B---3--:R-:W-:Y:S01]  /*9590*/  FADD.FTZ R16, R14, 1 ;  /* 0x3f8000000e107421 */ /* 0x008fe20000010000 */
[----:B----4-:R-:W-:-:S03]  /*95a0*/  FADD.FTZ R20, R18, 1 ;  /* 0x3f80000012147421 */ /* 0x010fc60000010000 */
[----:B-12---:R-:W1:Y:S08]  /*95b0*/  MUFU.RCP R43, R16 ;  /* 0x00000010002b7308 */ /* 0x006e700000001000 */
[----:B0-----:R-:W0:Y:S01]  /*95c0*/  MUFU.RCP R45, R20 ;  /* 0x00000014002d7308 */ /* 0x001e220000001000 */
        /* <DEDUP_REMOVED lines=8> */
.L_x_803:
[----:B------:R-:W-:Y:S01]  /*9650*/  BSSY.RECONVERGENT B0, `(.L_x_804) ;  /* 0x0000012000007945 */ /* 0x000fe20003800200 */
[----:B------:R-:W-:Y:S01]  /*9660*/  FFMA.FTZ R12, R40, R12, -R55 ;  /* 0x0000000c280c7223 */ /* 0x000fe20000010837 */
[----:B------:R-:W-:Y:S02]  /*9670*/  FFMA.FTZ R10, R41, R108, -R10 ;  /* 0x0000006c290a7223 */ /* 0x000fe4000001080a */
[----:B------:R-:W-:Y:S05]  /*9680*/  @P6 BRA `(.L_x_805) ;  /* 0x0000000000386947 */ /* 0x000fea0003800000 */
[----:B------:R-:W3:Y:S01]  /*9690*/  LDCU.64 UR6, c[0x0][0x3f8] ;  /* 0x00007f00ff0677ac */ /* 0x000ee20008000a00 */
[----:B------:R-:W-:Y:S01]  /*96a0*/  MOV R42, R116 ;  /* 0x00000074002a7202 */ /* 0x000fe20000000f00 */
[----:B0-----:R-:W-:Y:S01]  /*96b0*/  FMUL.FTZ R47, R12, R37 ;  /* 0x000000250c2f7220 */ /* 0x001fe20000410000 */
[----:B-12---:R-:W-:Y:S01]  /*96c0*/  MOV R43, R119 ;  /* 0x00000077002b7202 */ /* 0x006fe20000000f00 */
[----:B------:R-:W0:Y:S01]  /*96d0*/  LDCU.64 UR14, c[0x0][0x380] ;  /* 0x00007000ff0e77ac */ /* 0x000e220008000a00 */
[----:B------:R-:W-:Y:S01]  /*96e0*/  FMUL.FTZ R10, R10, R37 ;  /* 0x000000250a0a7220 */ /* 0x000fe20000410000 */
[----:B---3--:R-:W-:Y:S02]  /*96f0*/  IMAD R45, R29, UR6, RZ ;  /* 0x000000061d2d7c24 */ /* 0x008fe4000f8e02ff */
[----:B------:R-:W-:-:S04]  /*9700*/  IMAD.WIDE.U32 R42, R76, UR6, R42 ;  /* 0x000000064c2a7c25 */ /* 0x000fc8000f8e002a */
[----:B------:R-:W-:Y:S01]  /*9710*/  IMAD R45, R76, UR7, R45 ;  /* 0x000000074c2d7c24 */ /* 0x000fe2000f8e022d */
[----:B0-----:R-:W-:-:S04]  /*9720*/  LEA R44, P0, R42, UR14, 0x1 ;  /* 0x0000000e2a2c7c11 */ /* 0x001fc8000f8008ff */
[----:B------:R-:W-:Y:S02]  /*9730*/  IADD3 R45, PT, PT, R43, R45, RZ ;  /* 0x0000002d2b2d7210 */ /* 0x000fe40007ffe0ff */
[----:B------:R-:W-:Y:S02]  /*9740*/  F2FP.F16.F32.PACK_AB R43, R10, R47 ;  /* 0x0000002f0a2b723e */ /* 0x000fe400000000ff */
[----:B------:R-:W-:-:S05]  /*9750*/  LEA.HI.X R45, R42, UR15, R45, 0x1, P0 ;  /* 0x0000000f2a2d7c11 */ /* 0x000fca00080f0c2d */
[----:B------:R3:W-:Y:S02]  /*9760*/  STG.E desc[UR8][R44.64], R43 ;  /* 0x0000002b2c007986 */ /* 0x0007e4000c101908 */
.L_x_805:
[----:B------:R-:W-:Y:S05]  /*9770*/  BSYNC.RECONVERGENT B0 ;  /* 0x0000000000007941 */ /* 0x000fea0003800200 */
.L_x_804:
[--C-:B------:R-:W-:Y:S02]  /*9780*/  HADD2.F32 R10, -RZ, R110.reuse.H0_H0 ;  /* 0x2000006eff0a7230 */ /* 0x100fe40000004100 */
[----:B------:R-:W-:Y:S01]  /*9790*/  HADD2.F32 R110, -RZ, R110.H1_H1 ;  /* 0x3000006eff6e7230 */ /* 0x000fe20000004100 */
[----:B------:R-:W-:Y:S06]  /*97a0*/  BRA.U !UP0, `(.L_x_806) ;  /* 0x0000000108487547 */ /* 0x000fec000b800000 */
        /* <DEDUP_REMOVED lines=8> */
[----:B-123--:R-:W1:Y:S08]  /*9830*/  MUFU.RCP R43, R14 ;  /* 0x0000000e002b7308 */ /* 0x00ee700000001000 */
        /* <DEDUP_REMOVED lines=9> */
.L_x_806:
[----:B------:R-:W-:Y:S01]  /*98d0*/  BSSY.RECONVERGENT B0, `(.L_x_807) ;  /* 0x0000012000007945 */ /* 0x000fe20003800200 */
[----:B------:R-:W-:Y:S01]  /*98e0*/  FFMA.FTZ R10, R40, R10, -R53 ;  /* 0x0000000a280a7223 */ /* 0x000fe20000010835 */
[----:B------:R-:W-:Y:S02]  /*98f0*/  FFMA.FTZ R8, R41, R110, -R8 ;  /* 0x0000006e29087223 */ /* 0x000fe40000010808 */
[----:B------:R-:W-:Y:S05]  /*9900*/  @P4 BRA `(.L_x_808) ;  /* 0x0000000000384947 */ /* 0x000fea0003800000 */
[----:B------:R-:W4:Y:S01]  /*9910*/  LDCU.64 UR6, c[0x0][0x3f8] ;  /* 0x00007f00ff0677ac */ /* 0x000f220008000a00 */
[----:B------:R-:W-:Y:S01]  /*9920*/  MOV R42, R116 ;  /* 0x00000074002a7202 */ /* 0x000fe20000000f00 */
[----:B0-----:R-:W-:Y:S01]  /*9930*/  FMUL.FTZ R47, R10, R37 ;  /* 0x000000250a2f7220 */ /* 0x001fe20000410000 */
[----:B-123--:R-:W-:Y:S01]  /*9940*/  MOV R43, R119 ;  /* 0x00000077002b7202 */ /* 0x00efe20000000f00 */
[----:B------:R-:W0:Y:S01]  /*9950*/  LDCU.64 UR14, c[0x0][0x380] ;  /* 0x00007000ff0e77ac */ /* 0x000e220008000a00 */
[----:B------:R-:W-:Y:S01]  /*9960*/  FMUL.FTZ R8, R8, R37 ;  /* 0x0000002508087220 */ /* 0x000fe20000410000 */
[----:B----4-:R-:W-:Y:S02]  /*9970*/  IMAD R45, R31, UR6, RZ ;  /* 0x000000061f2d7c24 */ /* 0x010fe4000f8e02ff */
[----:B------:R-:W-:-:S04]  /*9980*/  IMAD.WIDE.U32 R42, R74, UR6, R42 ;  /* 0x000000064a2a7c25 */ /* 0x000fc8000f8e002a */
[----:B------:R-:W-:Y:S01]  /*9990*/  IMAD R45, R74, UR7, R45 ;  /* 0x000000074a2d7c24 */ /* 0x000fe2000f8e022d */
[----:B0-----:R-:W-:-:S04]  /*99a0*/  LEA R44, P0, R42, UR14, 0x1 ;  /* 0x0000000e2a2c7c11 */ /* 0x001fc8000f8008ff */
[----:B------:R-:W-:Y:S02]  /*99b0*/  IADD3 R45, PT, PT, R43, R45, RZ ;  /* 0x0000002d2b2d7210 */ /* 0x000fe40007ffe0ff */
[----:B------:R-:W-:Y:S02]  /*99c0*/  F2FP.F16.F32.PACK_AB R43, R8, R47 ;  /* 0x0000002f082b723e */ /* 0x000fe400000000ff */
[----:B------:R-:W-:-:S05]  /*99d0*/  LEA.HI.X R45, R42, UR15, R45, 0x1, P0 ;  /* 0x0000000f2a2d7c11 */ /* 0x000fca00080f0c2d */
[----:B------:R4:W-:Y:S02]  /*99e0*/  STG.E desc[UR8][R44.64], R43 ;  /* 0x0000002b2c007986 */ /* 0x0009e4000c101908 */
.L_x_808:
[----:B------:R-:W-:Y:S05]  /*99f0*/  BSYNC.RECONVERGENT B0 ;  /* 0x0000000000007941 */ /* 0x000fea0003800200 */
.L_x_807:
[--C-:B------:R-:W-:Y:S02]  /*9a00*/  HADD2.F32 R8, -RZ, R112.reuse.H0_H0 ;  /* 0x20000070ff087230 */ /* 0x100fe40000004100 */
[----:B------:R-:W-:Y:S01]  /*9a10*/  HADD2.F32 R112, -RZ, R112.H1_H1 ;  /* 0x30000070ff707230 */ /* 0x000fe20000004100 */
[----:B------:R-:W-:Y:S06]  /*9a20*/  BRA.U !UP0, `(.L_x_809) ;  /* 0x0000000108487547 */ /* 0x000fec000b800000 */
[----:B------:R-:W-:Y:S01]  /*9a30*/  FFMA.FTZ R50, R40, R50, R38 ;  /* 0x0000003228327223 */ /* 0x000fe20000010026 */
[----:B------:R-:W-:-:S03]  /*9a40*/  FFMA.FTZ R52, R41, R52, R39 ;  /* 0x0000003429347223 */ /* 0x000fc60000010027 */
[----:B------:R-:W-:Y:S01]  /*9a50*/  FMUL.FTZ R10, R50, -1.4426950216293334961 ;  /* 0xbfb8aa3b320a7820 */ /* 0x000fe20000410000 */
[----:B------:R-:W-:-:S05]  /*9a60*/  FMUL.FTZ R14, R52, -1.4426950216293334961 ;  /* 0xbfb8aa3b340e7820 */ /* 0x000fca0000410000 */
[----:B------:R-:W5:Y:S04]  /*9a70*/  MUFU.EX2 R10, R10 ;  /* 0x0000000a000a7308 */ /* 0x000f680000000800 */
[----:B------:R-:W0:Y:S01]  /*9a80*/  MUFU.EX2 R14, R14 ;  /* 0x0000000e000e7308 */ /* 0x000e220000000800 */
[----:B-----5:R-:W-:Y:S01]  /*9a90*/  FADD.FTZ R12, R10, 1 ;  /* 0x3f8000000a0c7421 */ /* 0x020fe20000010000 */
[----:B0-----:R-:W-:-:S03]  /*9aa0*/  FADD.FTZ R16, R14, 1 ;  /* 0x3f8000000e107421 */ /* 0x001fc60000010000 */
[----:B-1234-:R-:W0:Y:S08]  /*9ab0*/  MUFU.RCP R43, R12 ;  /* 0x0000000c002b7308 */ /* 0x01ee300000001000 */
        /* <DEDUP_REMOVED lines=9> */
.L_x_809:
[----:B------:R-:W-:Y:S01]  /*9b50*/  BSSY.RECONVERGENT B0, `(.L_x_810) ;  /* 0x0000012000007945 */ /* 0x000fe20003800200 */
[----:B------:R-:W-:Y:S01]  /*9b60*/  FFMA.FTZ R8, R40, R8, -R51 ;  /* 0x0000000828087223 */ /* 0x000fe20000010833 */
[----:B------:R-:W-:Y:S02]  /*9b70*/  FFMA.FTZ R6, R41, R112, -R6 ;  /* 0x0000007029067223 */ /* 0x000fe40000010806 */
[----:B------:R-:W-:Y:S05]  /*9b80*/  @P5 BRA `(.L_x_811) ;  /* 0x0000000000385947 */ /* 0x000fea0003800000 */
[----:B------:R-:W5:Y:S01]  /*9b90*/  LDCU.64 UR6, c[0x0][0x3f8] ;  /* 0x00007f00ff0677ac */ /* 0x000f620008000a00 */
[----:B------:R-:W-:Y:S01]  /*9ba0*/  MOV R42, R116 ;  /* 0x00000074002a7202 */ /* 0x000fe20000000f00 */
[----:B0-----:R-:W-:Y:S01]  /*9bb0*/  FMUL.FTZ R47, R8, R37 ;  /* 0x00000025082f7220 */ /* 0x001fe20000410000 */
[----:B-1234-:R-:W-:Y:S01]  /*9bc0*/  MOV R43, R119 ;  /* 0x00000077002b7202 */ /* 0x01efe20000000f00 */
[----:B------:R-:W0:Y:S01]  /*9bd0*/  LDCU.64 UR14, c[0x0][0x380] ;  /* 0x00007000ff0e77ac */ /* 0x000e220008000a00 */
[----:B------:R-:W-:Y:S01]  /*9be0*/  FMUL.FTZ R6, R6, R37 ;  /* 0x0000002506067220 */ /* 0x000fe20000410000 */
[----:B-----5:R-:W-:Y:S02]  /*9bf0*/  IMAD R45, R33, UR6, RZ ;  /* 0x00000006212d7c24 */ /* 0x020fe4000f8e02ff */
[----:B------:R-:W-:-:S04]  /*9c00*/  IMAD.WIDE.U32 R42, R72, UR6, R42 ;  /* 0x00000006482a7c25 */ /* 0x000fc8000f8e002a */
[----:B------:R-:W-:Y:S01]  /*9c10*/  IMAD R45, R72, UR7, R45 ;  /* 0x00000007482d7c24 */ /* 0x000fe2000f8e022d */
[----:B0-----:R-:W-:-:S04]  /*9c20*/  LEA R44, P0, R42, UR14, 0x1 ;  /* 0x0000000e2a2c7c11 */ /* 0x001fc8000f8008ff */
[----:B------:R-:W-:Y:S02]  /*9c30*/  IADD3 R45, PT, PT, R43, R45, RZ ;  /* 0x0000002d2b2d7210 */ /* 0x000fe40007ffe0ff */
[----:B------:R-:W-:Y:S02]  /*9c40*/  F2FP.F16.F32.PACK_AB R43, R6, R47 ;  /* 0x0000002f062b723e */ /* 0x000fe400000000ff */
[----:B------:R-:W-:-:S05]  /*9c50*/  LEA.HI.X R45, R42, UR15, R45, 0x1, P0 ;  /* 0x0000000f2a2d7c11 */ /* 0x000fca00080f0c2d */
[----:B------:R0:W-:Y:S02]  /*9c60*/  STG.E desc[UR8][R44.64], R43 ;  /* 0x0000002b2c007986 */ /* 0x0001e4000c101908 */
.L_x_811:
[----:B------:R-:W-:Y:S05]  /*9c70*/  BSYNC.RECONVERGENT B0 ;  /* 0x0000000000007941 */ /* 0x000fea0003800200 */
.L_x_810:
        /* <DEDUP_REMOVED lines=10> */
[----:B0-----:R-:W-:-:S05]  /*9d20*/  FADD.FTZ R10, R8, 1 ;  /* 0x3f800000080a7421 */ /* 0x001fca0000010000 */
[----:B------:R-:W1:Y:S08]  /*9d30*/  MUFU.RCP R14, R14 ;  /* 0x0000000e000e7308 */ /* 0x000e700000001000 */
[----:B------:R-:W0:Y:S01]  /*9d40*/  MUFU.RCP R39, R10 ;  /* 0x0000000a00277308 */ /* 0x000e220000001000 */
[----:B-1234-:R-:W-:Y:S01]  /*9d50*/  FADD.FTZ R45, -R14, 1 ;  /* 0x3f8000000e2d7421 */ /* 0x01efe20000010100 */
[----:B------:R-:W-:-:S03]  /*9d60*/  FMUL.FTZ R113, R113, R14 ;  /* 0x0000000e71717220 */ /* 0x000fc60000410000 */
[----:B------:R-:W-:Y:S01]  /*9d70*/  FFMA.FTZ R36, R36, R45, 1 ;  /* 0x3f80000024247423 */ /* 0x000fe2000001002d */
[----:B0-----:R-:W-:Y:S01]  /*9d80*/  FADD.FTZ R43, -R39, 1 ;  /* 0x3f800000272b7421 */ /* 0x001fe20000010100 */
[----:B------:R-:W-:Y:S02]  /*9d90*/  FMUL.FTZ R6, R6, R39 ;  /* 0x0000002706067220 */ /* 0x000fe40000410000 */
[----:B------:R-:W-:Y:S01]  /*9da0*/  FMUL.FTZ R113, R113, R36 ;  /* 0x0000002471717220 */ /* 0x000fe20000410000 */
[----:B------:R-:W-:-:S04]  /*9db0*/  FFMA.FTZ R43, R38, R43, 1 ;  /* 0x3f800000262b7423 */ /* 0x000fc8000001002b */
[----:B------:R-:W-:-:S07]  /*9dc0*/  FMUL.FTZ R6, R6, R43 ;  /* 0x0000002b06067220 */ /* 0x000fce0000410000 */
.L_x_812:
[----:B------:R-:W-:Y:S01]  /*9dd0*/  ISETP.GE.AND.EX P3, PT, R35, UR13, PT, P3 ;  /* 0x0000000d23007c0c */ /* 0x000fe2000bf66330 */
[----:B------:R-:W-:Y:S01]  /*9de0*/  FFMA.FTZ R6, R40, R6, -R49 ;  /* 0x0000000628067223 */ /* 0x000fe20000010831 */
[----:B------:R-:W-:Y:S01]  /*9df0*/  FFMA.FTZ R26, R41, R113, -R26 ;  /* 0x00000071291a7223 */ /* 0x000fe2000001081a */
[----:B------:R-:W-:Y:S02]  /*9e00*/  BSSY.RECONVERGENT B0, `(.L_x_813) ;  /* 0x000000f000007945 */ /* 0x000fe40003800200 */
[-C--:B------:R-:W-:Y:S01]  /*9e10*/  FMUL.FTZ R6, R6, R37.reuse ;  /* 0x0000002506067220 */ /* 0x080fe20000410000 */
[----:B------:R-:W-:-:S07]  /*9e20*/  FMUL.FTZ R39, R26, R37 ;  /* 0x000000251a277220 */ /* 0x000fce0000410000 */
[----:B------:R-:W-:Y:S05]  /*9e30*/  @P3 BRA `(.L_x_814) ;  /* 0x00000000002c3947 */ /* 0x000fea0003800000 */
[----:B------:R-:W5:Y:S01]  /*9e40*/  LDCU.64 UR6, c[0x0][0x3f8] ;  /* 0x00007f00ff0677ac */ /* 0x000f620008000a00 */
[----:B------:R-:W-:Y:S02]  /*9e50*/  MOV R117, R119 ;  /* 0x0000007700757202 */ /* 0x000fe40000000f00 */
[----:B------:R-:W-:Y:S01]  /*9e60*/  F2FP.F16.F32.PACK_AB R39, R39, R6 ;  /* 0x000000062727723e */ /* 0x000fe200000000ff */
[----:B------:R-:W0:Y:S01]  /*9e70*/  LDCU.64 UR12, c[0x0][0x380] ;  /* 0x00007000ff0c77ac */ /* 0x000e220008000a00 */
[----:B-----5:R-:W-:Y:S02]  /*9e80*/  IMAD R37, R35, UR6, RZ ;  /* 0x0000000623257c24 */ /* 0x020fe4000f8e02ff */
[----:B------:R-:W-:-:S04]  /*9e90*/  IMAD.WIDE.U32 R116, R34, UR6, R116 ;  /* 0x0000000622747c25 */ /* 0x000fc8000f8e0074 */
[----:B------:R-:W-:Y:S01]  /*9ea0*/  IMAD R37, R34, UR7, R37 ;  /* 0x0000000722257c24 */ /* 0x000fe2000f8e0225 */
[----:B0-----:R-:W-:-:S04]  /*9eb0*/  LEA R36, P0, R116, UR12, 0x1 ;  /* 0x0000000c74247c11 */ /* 0x001fc8000f8008ff */
[----:B------:R-:W-:-:S04]  /*9ec0*/  IADD3 R37, PT, PT, R117, R37, RZ ;  /* 0x0000002575257210 */ /* 0x000fc80007ffe0ff */
[----:B------:R-:W-:-:S05]  /*9ed0*/  LEA.HI.X R37, R116, UR13, R37, 0x1, P0 ;  /* 0x0000000d74257c11 */ /* 0x000fca00080f0c25 */
[----:B------:R0:W-:Y:S02]  /*9ee0*/  STG.E desc[UR8][R36.64], R39 ;  /* 0x0000002724007986 */ /* 0x0001e4000c101908 */
.L_x_814:
[----:B------:R-:W-:Y:S05]  /*9ef0*/  BSYNC.RECONVERGENT B0 ;  /* 0x0000000000007941 */ /* 0x000fea0003800200 */
.L_x_813:
[----:B------:R-:W-:Y:S02]  /*9f00*/  IADD3 R75, PT, PT, R0, R75, RZ ;  /* 0x0000004b004b7210 */ /* 0x000fe40007ffe0ff */
[----:B------:R-:W-:Y:S02]  /*9f10*/  IADD3 R28, PT, PT, R28, 0x1, RZ ;  /* 0x000000011c1c7810 */ /* 0x000fe40007ffe0ff */
[----:B------:R-:W-:-:S13]  /*9f20*/  ISETP.GE.AND P0, PT, R75, UR4, PT ;  /* 0x000000044b007c0c */ /* 0x000fda000bf06270 */
[----:B------:R-:W-:Y:S05]  /*9f30*/  @!P0 BRA `(.L_x_815) ;  /* 0xffffff6400448947 */ /* 0x000fea000383ffff */
.L_x_748:
[----:B------:R-:W5:Y:S01]  /*9f40*/  LDC R6, c[0x0][0x370] ;  /* 0x0000dc00ff067b82 */ /* 0x000f620000000800 */
[----:B------:R-:W-:Y:S01]  /*9f50*/  ISETP.NE.AND P2, PT, R4, RZ, PT ;  /* 0x000000ff0400720c */ /* 0x000fe20003f45270 */
[----:B------:R-:W-:Y:S06]  /*9f60*/  BSSY.RECONVERGENT B0, `(.L_x_816) ;  /* 0x0000011000007945 */ /* 0x000fec0003800200 */
[----:B------:R-:W0:Y:S08]  /*9f70*/  LDC R7, c[0x0][0x374] ;  /* 0x0000dd00ff077b82 */ /* 0x000e300000000800 */
[----:B------:R-:W1:Y:S01]  /*9f80*/  LDC.64 R2, c[0x0][0x3c8] ;  /* 0x0000f200ff027b82 */ /* 0x000e620000000a00 */
[----:B-----5:R-:W-:-:S02]  /*9f90*/  IADD3 R5, PT, PT, R6, -0x1, RZ ;  /* 0xffffffff06057810 */ /* 0x020fc40007ffe0ff */
[----:B------:R-:W-:Y:S02]  /*9fa0*/  ISETP.NE.AND P1, PT, R6, 0x1, PT ;  /* 0x000000010600780c */ /* 0x000fe40003f25270 */
[----:B0-----:R-:W-:-:S04]  /*9fb0*/  IADD3 R0, PT, PT, R7, -0x1, RZ ;  /* 0xffffffff07007810 */ /* 0x001fc80007ffe0ff */
[----:B------:R-:W-:Y:S02]  /*9fc0*/  ISETP.NE.AND P0, PT, R73, R0, PT ;  /* 0x000000004900720c */ /* 0x000fe40003f05270 */
[----:B------:R-:W-:Y:S02]  /*9fd0*/  SHF.L.U32 R0, R7, 0x1, RZ ;  /* 0x0000000107007819 */ /* 0x000fe400000006ff */
[----:B------:R-:W-:Y:S02]  /*9fe0*/  ISETP.NE.OR P0, PT, R5, UR10, P0 ;  /* 0x0000000a05007c0c */ /* 0x000fe40008705670 */
[----:B------:R-:W-:-:S05]  /*9ff0*/  SEL R5, R0, RZ, P1 ;  /* 0x000000ff00057207 */ /* 0x000fca0000800000 */
[----:B-1----:R-:W-:Y:S01]  /*a000*/  IMAD.WIDE.U32 R2, R5, 0x4, R2 ;  /* 0x0000000405027825 */ /* 0x002fe200078e0002 */
[----:B------:R-:W-:Y:S06]  /*a010*/  @P2 BRA `(.L_x_817) ;  /* 0x0000000000142947 */ /* 0x000fec0003800000 */
[----:B------:R-:W-:Y:S01]  /*a020*/  HFMA2 R5, -RZ, RZ, 0, 5.9604644775390625e-08 ;  /* 0x00000001ff057431 */ /* 0x000fe200000001ff */
[----:B------:R-:W-:Y:S06]  /*a030*/  MEMBAR.ALL.GPU ;  /* 0x0000000000007992 */ /* 0x000fec000000a000 */
[----:B------:R-:W-:-:S00]  /*a040*/  ERRBAR ;  /* 0x00000000000079ab */ /* 0x000fc00000000000 */
[----:B------:R-:W-:Y:S06]  /*a050*/  CGAERRBAR ;  /* 0x00000000000075ab */ /* 0x000fec0000000000 */
[----:B------:R0:W-:Y:S02]  /*a060*/  REDG.E.ADD.S32.STRONG.GPU desc[UR8][R2.64], R5 ;  /* 0x000000050200798e */ /* 0x0001e4000c12e308 */
.L_x_817:
[----:B------:R-:W-:Y:S05]  /*a070*/  BSYNC.RECONVERGENT B0 ;  /* 0x0000000000007941 */ /* 0x000fea0003800200 */
.L_x_816:
[----:B------:R-:W-:Y:S05]  /*a080*/  @P0 EXIT ;  /* 0x000000000000094d */ /* 0x000fea0003800000 */
[----:B------:R-:W-:Y:S05]  /*a090*/  @P2 BRA `(.L_x_818) ;  /* 0x0000000000202947 */ /* 0x000fea0003800000 */
[----:B------:R-:W-:-:S05]  /*a0a0*/  IMAD R0, R6, R7, RZ ;  /* 0x0000000706007224 */ /* 0x000fca00078e02ff */
[----:B------:R-:W-:-:S13]  /*a0b0*/  ISETP.NE.AND P0, PT, R0, -0x1, PT ;  /* 0xffffffff0000780c */ /* 0x000fda0003f05270 */
[----:B------:R-:W-:Y:S05]  /*a0c0*/  @!P0 BRA `(.L_x_818) ;  /* 0x0000000000148947 */ /* 0x000fea0003800000 */
.L_x_819:
[----:B0-----:R-:W5:Y:S04]  /*a0d0*/  LDG.E.STRONG.GPU R5, desc[UR8][R2.64] ;  /* 0x0000000802057981 */ /* 0x001f68000c1ef900 */
[----:B-----5:R-:W-:Y:S01]  /*a0e0*/  CCTL.IVALL ;  /* 0x00000000ff00798f */ /* 0x020fe20002000000 */
[----:B------:R-:W-:Y:S05]  /*a0f0*/  YIELD ;  /* 0x0000000000007946 */ /* 0x000fea0003800000 */
[----:B------:R-:W-:-:S13]  /*a100*/  ISETP.NE.AND P0, PT, R5, R0, PT ;  /* 0x000000000500720c */ /* 0x000fda0003f05270 */
[----:B------:R-:W-:Y:S05]  /*a110*/  @P0 BRA `(.L_x_819) ;  /* 0xfffffffc00ec0947 */ /* 0x000fea000383ffff */
.L_x_818:
        /* <DEDUP_REMOVED lines=33> */
[----:B------:R-:W-:Y:S01]  /*a330*/  IMAD.WIDE.U32 R8, R34, 0x3, RZ ;  /* 0x0000000322087825 */ /* 0x000fe200078e00ff */
[----:B------:R-:W-:-:S03]  /*a340*/  LEA R5, R35, R35, 0x1 ;  /* 0x0000002323057211 */ /* 0x000fc600078e08ff */
[----:B------:R-:W-:Y:S01]  /*a350*/  IMAD.WIDE.U32.X R6, R13, 0x24924924, R10, P0 ;  /* 0x249249240d067825 */ /* 0x000fe200000e040a */
[----:B------:R-:W-:Y:S02]  /*a360*/  IADD3 R5, PT, PT, R9, R5, RZ ;  /* 0x0000000509057210 */ /* 0x000fe40007ffe0ff */
[----:B------:R-:W-:Y:S02]  /*a370*/  IADD3 R15, P0, PT, R15, R6, RZ ;  /* 0x000000060f0f7210 */ /* 0x000fe40007f1e0ff */
[----:B------:R-:W-:Y:S02]  /*a380*/  LEA.HI R27, P2, R5, R8, RZ, 0x1 ;  /* 0x00000008051b7211 */ /* 0x000fe400078508ff */
[----:B------:R-:W-:Y:S02]  /*a390*/  LOP3.LUT R2, R15, 0x3, RZ, 0xc0, !PT ;  /* 0x000000030f027812 */ /* 0x000fe400078ec0ff */
[----:B------:R-:W-:Y:S02]  /*a3a0*/  IADD3.X R6, PT, PT, RZ, R7, RZ, P0, !PT ;  /* 0x00000007ff067210 */ /* 0x000fe400007fe4ff */
[----:B------:R-:W-:-:S02]  /*a3b0*/  ISETP.NE.U32.AND P1, PT, R2, 0x3, PT ;  /* 0x000000030200780c */ /* 0x000fc40003f25070 */
[----:B------:R-:W-:Y:S02]  /*a3c0*/  IADD3.X R32, PT, PT, RZ, R5, RZ, P2, !PT ;  /* 0x00000005ff207210 */ /* 0x000fe400017fe4ff */
[----:B------:R-:W-:Y:S02]  /*a3d0*/  ISETP.NE.AND.EX P1, PT, RZ, RZ, PT, P1 ;  /* 0x000000ffff00720c */ /* 0x000fe40003f25310 */
[----:B------:R-:W-:Y:S02]  /*a3e0*/  ISETP.GE.U32.AND P0, PT, R15, 0x3, PT ;  /* 0x000000030f00780c */ /* 0x000fe40003f06070 */
[--C-:B------:R-:W-:Y:S02]  /*a3f0*/  SHF.R.S64 R27, R27, 0x1, R32.reuse ;  /* 0x000000011b1b7819 */ /* 0x100fe40000001020 */
[----:B------:R-:W-:Y:S02]  /*a400*/  ISETP.GE.U32.AND.EX P0, PT, R6, RZ, PT, P0 ;  /* 0x000000ff0600720c */ /* 0x000fe40003f06100 */
[----:B------:R-:W-:-:S05]  /*a410*/  SHF.R.S32.HI R32, RZ, 0x1, R32 ;  /* 0x00000001ff207819 */ /* 0x000fca0000011420 */
[----:B------:R-:W-:Y:S06]  /*a420*/  @!P1 BRA `(.L_x_821) ;  /* 0x0000000000d89947 */ /* 0x000fec0003800000 */
[----:B------:R-:W0:Y:S01]  /*a430*/  LDCU.64 UR4, c[0x0][0x3d8] ;  /* 0x00007b00ff0477ac */ /* 0x000e220008000a00 */
[----:B------:R-:W-:Y:S02]  /*a440*/  IADD3 R9, PT, PT, R15, 0x1, RZ ;  /* 0x000000010f097810 */ /* 0x000fe40007ffe0ff */
[----:B------:R-:W-:Y:S01]  /*a450*/  MOV R5, R29 ;  /* 0x0000001d00057202 */ /* 0x000fe20000000f00 */
[----:B------:R-:W1:Y:S01]  /*a460*/  LDCU.64 UR6, c[0x0][0x390] ;  /* 0x00007200ff0677ac */ /* 0x000e620008000a00 */
[----:B------:R-:W-:Y:S02]  /*a470*/  LOP3.LUT R9, R9, 0x3, RZ, 0xc0, !PT ;  /* 0x0000000309097812 */ /* 0x000fe400078ec0ff */
[C---:B------:R-:W-:Y:S01]  /*a480*/  SHF.L.U32 R20, R4.reuse, 0x3, RZ ;  /* 0x0000000304147819 */ /* 0x040fe200000006ff */
[----:B------:R-:W5:Y:S01]  /*a490*/  LDCU.64 UR10, c[0x0][0x388] ;  /* 0x00007100ff0a77ac */ /* 0x000f620008000a00 */
[----:B------:R-:W-:Y:S01]  /*a4a0*/  SHF.L.U64.HI R21, R4, 0x3, R29 ;  /* 0x0000000304157819 */ /* 0x000fe2000001021d */
[----:B------:R-:W-:Y:S01]  /*a4b0*/  IMAD.WIDE.U32 R6, R9, 0xe0, R4 ;  /* 0x000000e009067825 */ /* 0x000fe200078e0004 */
[----:B------:R-:W-:-:S02]  /*a4c0*/  SHF.L.U32 R5, R35, 0x2, RZ ;  /* 0x0000000223057819 */ /* 0x000fc400000006ff */
[----:B------:R-:W-:Y:S02]  /*a4d0*/  SHF.L.U64.HI R30, R3, 0x2, R0 ;  /* 0x00000002031e7819 */ /* 0x000fe40000010200 */
[----:B------:R-:W-:Y:S02]  /*a4e0*/  SHF.L.U64.HI R26, R27, 0x2, R32 ;  /* 0x000000021b1a7819 */ /* 0x000fe40000010220 */
[----:B0-----:R-:W-:Y:S01]  /*a4f0*/  LEA R24, P1, R4, UR4, 0x2 ;  /* 0x0000000404187c11 */ /* 0x001fe2000f8210ff */
[----:B------:R-:W-:Y:S01]  /*a500*/  UMOV UR4, URZ ;  /* 0x000000ff00047c82 */ /* 0x000fe20008000000 */
[----:B-1----:R-:W-:Y:S02]  /*a510*/  IADD3 R22, P2, PT, R20, UR6, RZ ;  /* 0x0000000614167c10 */ /* 0x002fe4000ff5e0ff */
[----:B------:R-:W-:Y:S02]  /*a520*/  LEA.HI.X R25, R4, UR5, R29, 0x2, P1 ;  /* 0x0000000504197c11 */ /* 0x000fe400088f141d */
[----:B------:R-:W-:-:S02]  /*a530*/  IADD3 R29, PT, PT, R7, UR4, RZ ;  /* 0x00000004071d7c10 */ /* 0x000fc4000fffe0ff */
[----:B------:R-:W-:Y:S01]  /*a540*/  MOV R4, R6 ;  /* 0x0000000600047202 */ /* 0x000fe20000000f00 */
[----:B------:R-:W-:Y:S01]  /*a550*/  IMAD.WIDE.U32 R6, R34, 0x4, RZ ;  /* 0x0000000422067825 */ /* 0x000fe200078e00ff */
[----:B------:R-:W-:Y:S02]  /*a560*/  IADD3.X R23, PT, PT, R21, UR7, RZ, P2, !PT ;  /* 0x0000000715177c10 */ /* 0x000fe400097fe4ff */
[----:B-----5:R-:W-:Y:S02]  /*a570*/  IADD3 R20, P1, PT, R20, UR10, RZ ;  /* 0x0000000a14147c10 */ /* 0x020fe4000ff3e0ff */
[----:B------:R-:W-:Y:S02]  /*a580*/  IADD3 R2, P2, PT, RZ, -R9, RZ ;  /* 0x80000009ff027210 */ /* 0x000fe40007f5e0ff */
[----:B------:R-:W-:Y:S02]  /*a590*/  IADD3 R28, PT, PT, R7, R5, RZ ;  /* 0x00000005071c7210 */ /* 0x000fe40007ffe0ff */
[----:B------:R-:W-:-:S02]  /*a5a0*/  IADD3.X R21, PT, PT, R21, UR11, RZ, P1, !PT ;  /* 0x0000000b15157c10 */ /* 0x000fc40008ffe4ff */
[----:B------:R-:W-:-:S07]  /*a5b0*/  IADD3.X R5, PT, PT, RZ, -0x1, RZ, P2, !PT ;  /* 0xffffffffff057810 */ /* 0x000fce00017fe4ff */
.L_x_822:
[----:B0-----:R-:W-:Y:S02]  /*a5c0*/  LEA R10, P1, R3, R24, 0x2 ;  /* 0x00000018030a7211 */ /* 0x001fe400078210ff */
[----:B------:R-:W-:Y:S02]  /*a5d0*/  IADD3 R12, P2, PT, R24, R6, RZ ;  /* 0x00000006180c7210 */ /* 0x000fe40007f5e0ff */
[----:B------:R-:W-:Y:S02]  /*a5e0*/  LEA R14, P3, R27, R24, 0x2 ;  /* 0x000000181b0e7211 */ /* 0x000fe400078610ff */
[C---:B------:R-:W-:Y:S02]  /*a5f0*/  IADD3.X R11, PT, PT, R25.reuse, R30, RZ, P1, !PT ;  /* 0x0000001e190b7210 */ /* 0x040fe40000ffe4ff */
[----:B------:R-:W-:Y:S02]  /*a600*/  MOV R8, R24 ;  /* 0x0000001800087202 */ /* 0x000fe40000000f00 */
[----:B------:R-:W-:Y:S01]  /*a610*/  MOV R9, R25 ;  /* 0x0000001900097202 */ /* 0x000fe20000000f00 */
[----:B------:R0:W5:Y:S01]  /*a620*/  LDG.E R17, desc[UR8][R10.64] ;  /* 0x000000080a117981 */ /* 0x000162000c1e1900 */
[----:B------:R-:W-:-:S02]  /*a630*/  IADD3.X R13, PT, PT, R25, R28, RZ, P2, !PT ;  /* 0x0000001c190d7210 */ /* 0x000fc400017fe4ff */
[----:B------:R-:W-:Y:S01]  /*a640*/  IADD3.X R15, PT, PT, R25, R26, RZ, P3, !PT ;  /* 0x0000001a190f7210 */ /* 0x000fe20001ffe4ff */
[----:B------:R1:W5:Y:S04]  /*a650*/  LDG.E R16, desc[UR8][R8.64] ;  /* 0x0000000808107981 */ /* 0x000368000c1e1900 */
[----:B------:R-:W2:Y:S04]  /*a660*/  LDG.E R18, desc[UR8][R12.64] ;  /* 0x000000080c127981 */ /* 0x000ea8000c1e1900 */
[----:B------:R-:W2:Y:S01]  /*a670*/  LDG.E R19, desc[UR8][R14.64] ;  /* 0x000000080e137981 */ /* 0x000ea2000c1e1900 */
        /* <DEDUP_REMOVED lines=14> */
[----:B-----5:R0:W-:Y:S04]  /*a760*/  STG.E.64 desc[UR8][R8.64], R16 ;  /* 0x0000001008007986 */ /* 0x0201e8000c101b08 */
[----:B--2---:R0:W-:Y:S01]  /*a770*/  STG.E.64 desc[UR8][R10.64], R18 ;  /* 0x000000120a007986 */ /* 0x0041e2000c101b08 */
[----:B------:R-:W-:Y:S05]  /*a780*/  @P1 BRA `(.L_x_822) ;  /* 0xfffffffc008c1947 */ /* 0x000fea000383ffff */
.L_x_821:
[----:B------:R-:W-:Y:S05]  /*a790*/  BSYNC.RECONVERGENT B0 ;  /* 0x0000000000007941 */ /* 0x000fea0003800200 */
.L_x_820:
[----:B------:R-:W-:Y:S05]  /*a7a0*/  @!P0 EXIT ;  /* 0x000000000000894d */ /* 0x000fea0003800000 */
[C---:B------:R-:W-:Y:S01]  /*a7b0*/  SHF.L.U64.HI R33, R34.reuse, 0x2, R35 ;  /* 0x0000000222217819 */ /* 0x040fe20000010223 */
[----:B------:R-:W1:Y:S01]  /*a7c0*/  LDCU.64 UR4, c[0x0][0x3d8] ;  /* 0x00007b00ff0477ac */ /* 0x000e620008000a00 */
[----:B------:R-:W-:Y:S02]  /*a7d0*/  SHF.L.U32 R31, R34, 0x2, RZ ;  /* 0x00000002221f7819 */ /* 0x000fe400000006ff */
[C---:B------:R-:W-:Y:S01]  /*a7e0*/  SHF.L.U64.HI R39, R27.reuse, 0x2, R32 ;  /* 0x000000021b277819 */ /* 0x040fe20000010220 */
[----:B------:R-:W0:Y:S01]  /*a7f0*/  LDCU.64 UR6, c[0x0][0x388] ;  /* 0x00007100ff0677ac */ /* 0x000e220008000a00 */
[----:B------:R-:W-:Y:S02]  /*a800*/  SHF.L.U32 R41, R27, 0x2, RZ ;  /* 0x000000021b297819 */ /* 0x000fe400000006ff */
[C---:B------:R-:W-:Y:S01]  /*a810*/  SHF.L.U64.HI R35, R3.reuse, 0x2, R0 ;  /* 0x0000000203237819 */ /* 0x040fe20000010200 */
[----:B------:R-:W0:Y:S01]  /*a820*/  LDCU.64 UR10, c[0x0][0x390] ;  /* 0x00007200ff0a77ac */ /* 0x000e220008000a00 */
[----:B------:R-:W-:-:S07]  /*a830*/  SHF.L.U32 R37, R3, 0x2, RZ ;  /* 0x0000000203257819 */ /* 0x000fce00000006ff */
.L_x_823:
[C---:B0-----:R-:W-:Y:S02]  /*a840*/  SHF.L.U32 R18, R4.reuse, 0x2, RZ ;  /* 0x0000000204127819 */ /* 0x041fe400000006ff */
[----:B------:R-:W-:Y:S02]  /*a850*/  SHF.L.U64.HI R2, R4, 0x2, R29 ;  /* 0x0000000204027819 */ /* 0x000fe4000001021d */
[----:B-1----:R-:W-:-:S04]  /*a860*/  IADD3 R6, P0, PT, R18, UR4, RZ ;  /* 0x0000000412067c10 */ /* 0x002fc8000ff1e0ff */
[----:B------:R-:W-:Y:S02]  /*a870*/  IADD3.X R7, PT, PT, R2, UR5, RZ, P0, !PT ;  /* 0x0000000502077c10 */ /* 0x000fe400087fe4ff */
[C---:B------:R-:W-:Y:S02]  /*a880*/  IADD3 R8, P0, PT, R6.reuse, R37, RZ ;  /* 0x0000002506087210 */ /* 0x040fe40007f1e0ff */
[C---:B------:R-:W-:Y:S01]  /*a890*/  IADD3 R12, P1, PT, R6.reuse, R41, RZ ;  /* 0x00000029060c7210 */ /* 0x040fe20007f3e0ff */
[----:B------:R0:W5:Y:S01]  /*a8a0*/  LDG.E R20, desc[UR8][R6.64] ;  /* 0x0000000806147981 */ /* 0x000162000c1e1900 */
[C---:B------:R-:W-:Y:S02]  /*a8b0*/  IADD3.X R9, PT, PT, R7.reuse, R35, RZ, P0, !PT ;  /* 0x0000002307097210 */ /* 0x040fe400007fe4ff */
[----:B------:R-:W-:Y:S02]  /*a8c0*/  IADD3 R10, P0, PT, R6, R31, RZ ;  /* 0x0000001f060a7210 */ /* 0x000fe40007f1e0ff */
[C---:B------:R-:W-:Y:S01]  /*a8d0*/  IADD3.X R13, PT, PT, R7.reuse, R39, RZ, P1, !PT ;  /* 0x00000027070d7210 */ /* 0x040fe20000ffe4ff */
[----:B------:R1:W5:Y:S01]  /*a8e0*/  LDG.E R21, desc[UR8][R8.64] ;  /* 0x0000000808157981 */ /* 0x000362000c1e1900 */
[----:B------:R-:W-:-:S03]  /*a8f0*/  IADD3.X R11, PT, PT, R7, R33, RZ, P0, !PT ;  /* 0x00000021070b7210 */ /* 0x000fc600007fe4ff */
[----:B------:R-:W2:Y:S04]  /*a900*/  LDG.E R23, desc[UR8][R12.64] ;  /* 0x000000080c177981 */ /* 0x000ea8000c1e1900 */
[----:B------:R3:W2:Y:S01]  /*a910*/  LDG.E R22, desc[UR8][R10.64] ;  /* 0x000000080a167981 */ /* 0x0006a2000c1e1900 */
[C---:B------:R-:W-:Y:S02]  /*a920*/  SHF.L.U32 R28, R4.reuse, 0x3, RZ ;  /* 0x00000003041c7819 */ /* 0x040fe400000006ff */
[----:B------:R-:W-:Y:S02]  /*a930*/  SHF.L.U64.HI R29, R4, 0x3, R29 ;  /* 0x00000003041d7819 */ /* 0x000fe4000001021d */
[----:B------:R-:W-:Y:S02]  /*a940*/  LOP3.LUT R16, R28, 0xfffffff8, RZ, 0xc0, !PT ;  /* 0xfffffff81c107812 */ /* 0x000fe400078ec0ff */
[----:B------:R-:W-:-:S02]  /*a950*/  LOP3.LUT R18, R18, 0xfffffffc, RZ, 0xc0, !PT ;  /* 0xfffffffc12127812 */ /* 0x000fc400078ec0ff */
[----:B------:R-:W-:Y:S02]  /*a960*/  LOP3.LUT R5, R29, 0x3, RZ, 0xc0, !PT ;  /* 0x000000031d057812 */ /* 0x000fe400078ec0ff */
[----:B------:R-:W-:Y:S02]  /*a970*/  IADD3 R14, P0, PT, R16, UR6, RZ ;  /* 0x00000006100e7c10 */ /* 0x000fe4000ff1e0ff */
[----:B------:R-:W-:Y:S02]  /*a980*/  LOP3.LUT R2, R2, 0x3, RZ, 0xc0, !PT ;  /* 0x0000000302027812 */ /* 0x000fe400078ec0ff */
[----:B------:R-:W-:Y:S02]  /*a990*/  IADD3 R16, P1, PT, R16, UR10, RZ ;  /* 0x0000000a10107c10 */ /* 0x000fe4000ff3e0ff */
[----:B------:R-:W-:Y:S02]  /*a9a0*/  IADD3 R18, P2, PT, R18, UR4, RZ ;  /* 0x0000000412127c10 */ /* 0x000fe4000ff5e0ff */
[----:B------:R-:W-:-:S02]  /*a9b0*/  IADD3.X R15, PT, PT, R5, UR7, RZ, P0, !PT ;  /* 0x00000007050f7c10 */ /* 0x000fc400087fe4ff */
[----:B------:R-:W-:Y:S02]  /*a9c0*/  IADD3.X R17, PT, PT, R5, UR11, RZ, P1, !PT ;  /* 0x0000000b05117c10 */ /* 0x000fe40008ffe4ff */
[----:B------:R-:W-:Y:S02]  /*a9d0*/  IADD3.X R19, PT, PT, R2, UR5, RZ, P2, !PT ;  /* 0x0000000502137c10 */ /* 0x000fe400097fe4ff */
[C---:B0-----:R-:W-:Y:S02]  /*a9e0*/  IADD3 R6, P0, PT, R18.reuse, R37, RZ ;  /* 0x0000002512067210 */ /* 0x041fe40007f1e0ff */
[C---:B-1----:R-:W-:Y:S02]  /*a9f0*/  IADD3 R8, P1, PT, R18.reuse, R31, RZ ;  /* 0x0000001f12087210 */ /* 0x042fe40007f3e0ff */
[----:B---3--:R-:W-:Y:S02]  /*aa00*/  IADD3 R10, P2, PT, R18, R41, RZ ;  /* 0x00000029120a7210 */ /* 0x008fe40007f5e0ff */
[----:B------:R-:W-:-:S02]  /*aa10*/  IADD3.X R7, PT, PT, R19, R35, RZ, P0, !PT ;  /* 0x0000002313077210 */ /* 0x000fc400007fe4ff */
[C---:B------:R-:W-:Y:S02]  /*aa20*/  IADD3.X R9, PT, PT, R19.reuse, R33, RZ, P1, !PT ;  /* 0x0000002113097210 */ /* 0x040fe40000ffe4ff */
[----:B------:R-:W-:Y:S01]  /*aa30*/  IADD3.X R11, PT, PT, R19, R39, RZ, P2, !PT ;  /* 0x00000027130b7210 */ /* 0x000fe200017fe4ff */
[----:B-----5:R0:W-:Y:S04]  /*aa40*/  STG.E.64 desc[UR8][R14.64], R20 ;  /* 0x000000140e007986 */ /* 0x0201e8000c101b08 */
[----:B--2---:R1:W-:Y:S04]  /*aa50*/  STG.E.64 desc[UR8][R16.64], R22 ;  /* 0x0000001610007986 */ /* 0x0043e8000c101b08 */
        /* <DEDUP_REMOVED lines=16> */
[----:B-1----:R-:W5:Y:S04]  /*ab60*/  LDG.E R22, desc[UR8][R8.64+0x700] ;  /* 0x0007000808167981 */ /* 0x002f68000c1e1900 */
[----:B------:R-:W5:Y:S01]  /*ab70*/  LDG.E R23, desc[UR8][R10.64+0x700] ;  /* 0x000700080a177981 */ /* 0x000f62000c1e1900 */
        /* <DEDUP_REMOVED lines=9> */
[----:B-----5:R1:W-:Y:S04]  /*ac10*/  STG.E.64 desc[UR8][R12.64], R22 ;  /* 0x000000160c007986 */ /* 0x0203e8000c101b08 */
        /* <DEDUP_REMOVED lines=20> */
.L_x_824:
        /* <DEDUP_REMOVED lines=10> */
.L_x_3422:


//--------------------- .text._Z35group_norm_nhwc_bwd_one_pass_kernelI11Fp16IOBf16WLi64ELi14ELi224EEv26Group_norm_nhwc_bwd_params --------------------------
	.section	.text._Z35group_norm_nhwc_bwd_one_pass_kernelI11Fp16IOBf16WLi64ELi14ELi224EEv26Group_norm_nhwc_bwd_params,"ax",@progbits
	.align	128
        .global         _Z35group_norm_nhwc_bwd_one_pass_kernelI11Fp16IOBf16WLi64ELi14ELi224EEv26Group_norm_nhwc_bwd_params
        .type           _Z35group_norm_nhwc_bwd_one_pass_kernelI11Fp16IOBf16WLi64ELi14ELi224EEv26Group_norm_nhwc_bwd_params,@function
        .size           _Z35group_norm_nhwc_bwd_one_pass_kernelI11Fp16IOBf16WLi64ELi14ELi224EEv26Group_norm_nhwc_bwd_params,(.L_x_3423 - _Z35group_norm_nhwc_bwd_one_pass_kernelI11Fp16IOBf16WLi64ELi14ELi224EEv26Group_norm_nhwc_bwd_params)
        .other          _Z35group_norm_nhwc_bwd_one_pass_kernelI11Fp16IOBf16WLi64ELi14ELi224EEv26Group_norm_nhwc_bwd_params,@"STO_CUDA_ENTRY STV_DEFAULT"
_Z35group_norm_nhwc_bwd_one_pass_kernelI11Fp16IOBf16WLi64ELi14ELi224EEv26Group_norm_nhwc_bwd_params:
.text._Z35group_norm_nhwc_bwd_one_pass_kernelI11Fp16IOBf16WLi64ELi14ELi224EEv26Group_norm_nhwc_bwd_params:
        /* <DEDUP_REMOVED lines=46> */
.L_x_850:
[----:B0-----:R-:W0:Y:S01]  /*02e0*/  LDC R10, c[0x0][0x410] ;  /* 0x00010400ff0a7b82 */ /* 0x001e220000000800 */
[----:B-1----:R-:W1:Y:S01]  /*02f0*/  LDCU.64 UR6, c[0x0][0x3b8] ;  /* 0x00007700ff0677ac */ /* 0x002e620008000a00 */
[----:B------:R-:W-:Y:S01]  /*0300*/  IABS R6, UR12 ;  /* 0x0000000c00067c13 */ /* 0x000fe20008000000 */
[----:B--2---:R-:W2:Y:S01]  /*0310*/  LDCU.128 UR20, c[0x0][0x400] ;  /* 0x00008000ff1477ac */ /* 0x004ea20008000c00 */
[----:B------:R-:W-:-:S04]  /*0320*/  ISETP.LE.AND P1, PT, RZ, UR12, PT ;  /* 0x0000000cff007c0c */ /* 0x000fc8000bf23270 */
[----:B---3--:R-:W3:Y:S01]  /*0330*/  LDC.64 R18, c[0x0][0x3a8] ;  /* 0x0000ea00ff127b82 */ /* 0x008ee20000000a00 */
[----:B-1----:R-:W-:Y:S01]  /*0340*/  UIMAD.WIDE UR6, UR12, 0x8, UR6 ;  /* 0x000000080c0678a5 */ /* 0x002fe2000f8e0206 */
[----:B0-----:R-:W-:-:S04]  /*0350*/  IABS R11, R10 ;  /* 0x0000000a000b7213 */ /* 0x001fc80000000000 */
[----:B------:R-:W0:Y:S08]  /*0360*/  I2F.RP R2, R11 ;  /* 0x0000000b00027306 */ /* 0x000e300000209400 */
[----:B0-----:R-:W0:Y:S02]  /*0370*/  MUFU.RCP R2, R2 ;  /* 0x0000000200027308 */ /* 0x001e240000001000 */
[----:B0-----:R-:W-:-:S06]  /*0380*/  IADD3 R8, PT, PT, R2, 0xffffffe, RZ ;  /* 0x0ffffffe02087810 */ /* 0x001fcc0007ffe0ff */
[----:B------:R0:W1:Y:S02]  /*0390*/  F2I.FTZ.U32.TRUNC.NTZ R9, R8 ;  /* 0x0000000800097305 */ /* 0x000064000021f000 */
[----:B0-----:R-:W-:Y:S02]  /*03a0*/  MOV R8, RZ ;  /* 0x000000ff00087202 */ /* 0x001fe40000000f00 */
[----:B-1----:R-:W-:-:S05]  /*03b0*/  IADD3 R4, PT, PT, RZ, -R9, RZ ;  /* 0x80000009ff047210 */ /* 0x002fca0007ffe0ff */
[----:B------:R-:W-:-:S04]  /*03c0*/  IMAD R13, R4, R11, RZ ;  /* 0x0000000b040d7224 */ /* 0x000fc800078e02ff */
[----:B------:R-:W-:Y:S01]  /*03d0*/  IMAD.HI.U32 R9, R9, R13, R8 ;  /* 0x0000000d09097227 */ /* 0x000fe200078e0008 */
[----:B------:R-:W-:-:S05]  /*03e0*/  MOV R8, UR6 ;  /* 0x0000000600087c02 */ /* 0x000fca0008000f00 */
[----:B------:R-:W-:Y:S01]  /*03f0*/  IMAD.HI.U32 R4, R9, R6, RZ ;  /* 0x0000000609047227 */ /* 0x000fe200078e00ff */
[----:B------:R-:W-:-:S04]  /*0400*/  MOV R9, UR7 ;  /* 0x0000000700097c02 */ /* 0x000fc80008000f00 */
[----:B------:R-:W-:Y:S02]  /*0410*/  IADD3 R2, PT, PT, -R4, RZ, RZ ;  /* 0x000000ff04027210 */ /* 0x000fe40007ffe1ff */
[----:B------:R-:W4:Y:S03]  /*0420*/  LDG.E.64 R8, desc[UR16][R8.64] ;  /* 0x0000001008087981 */ /* 0x000f26000c1e1b00 */
[----:B------:R-:W-:-:S05]  /*0430*/  IMAD R2, R11, R2, R6 ;  /* 0x000000020b027224 */ /* 0x000fca00078e0206 */
[----:B------:R-:W-:Y:S02]  /*0440*/  ISETP.GT.U32.AND P5, PT, R11, R2, PT ;  /* 0x000000020b00720c */ /* 0x000fe40003fa4070 */
[----:B--2---:R-:W-:Y:S02]  /*0450*/  ISETP.GE.U32.AND P0, PT, R47, UR20, PT ;  /* 0x000000142f007c0c */ /* 0x004fe4000bf06070 */
[----:B------:R-:W-:-:S09]  /*0460*/  LOP3.LUT R6, R10, UR12, RZ, 0x3c, !PT ;  /* 0x0000000c0a067c12 */ /* 0x000fd2000f8e3cff */
[----:B------:R-:W-:-:S04]  /*0470*/  @!P5 IADD3 R2, PT, PT, R2, -R11, RZ ;  /* 0x8000000b0202d210 */ /* 0x000fc80007ffe0ff */
[-C--:B------:R-:W-:Y:S02]  /*0480*/  ISETP.GE.U32.AND P4, PT, R2, R11.reuse, PT ;  /* 0x0000000b0200720c */ /* 0x080fe40003f86070 */
[----:B------:R-:W-:Y:S02]  /*0490*/  @!P5 IADD3 R4, PT, PT, R4, 0x1, RZ ;  /* 0x000000010404d810 */ /* 0x000fe40007ffe0ff */
[----:B------:R-:W-:Y:S02]  /*04a0*/  ISETP.GE.AND.EX P0, PT, R3, UR21, PT, P0 ;  /* 0x0000001503007c0c */ /* 0x000fe4000bf06300 */
[----:B------:R-:W-:Y:S02]  /*04b0*/  ISETP.GT.U32.AND P5, PT, R11, R2, PT ;  /* 0x000000020b00720c */ /* 0x000fe40003fa4070 */
[----:B------:R-:W-:Y:S02]  /*04c0*/  IADD3 R11, PT, PT, R2, -R11, RZ ;  /* 0x8000000b020b7210 */ /* 0x000fe40007ffe0ff */
[----:B------:R-:W-:-:S02]  /*04d0*/  ISETP.GE.AND P2, PT, R6, RZ, PT ;  /* 0x000000ff0600720c */ /* 0x000fc40003f46270 */
[----:B------:R-:W-:Y:S02]  /*04e0*/  SEL R2, R11, R2, !P5 ;  /* 0x000000020b027207 */ /* 0x000fe40006800000 */
[----:B------:R-:W-:Y:S02]  /*04f0*/  @P4 IADD3 R4, PT, PT, R4, 0x1, RZ ;  /* 0x0000000104044810 */ /* 0x000fe40007ffe0ff */
[----:B------:R-:W-:Y:S01]  /*0500*/  ISETP.NE.AND P4, PT, R10, RZ, PT ;  /* 0x000000ff0a00720c */ /* 0x000fe20003f85270 */
[----:B------:R-:W0:Y:S01]  /*0510*/  @!P0 LDC.64 R24, c[0x0][0x3f8] ;  /* 0x0000fe00ff188b82 */ /* 0x000e220000000a00 */
[----:B------:R-:W-:Y:S02]  /*0520*/  LOP3.LUT R11, RZ, R10, RZ, 0x33, !PT ;  /* 0x0000000aff0b7212 */ /* 0x000fe400078e33ff */
[----:B------:R-:W-:-:S04]  /*0530*/  @!P1 IADD3 R2, PT, PT, -R2, RZ, RZ ;  /* 0x000000ff02029210 */ /* 0x000fc80007ffe1ff */
[----:B------:R-:W-:Y:S01]  /*0540*/  SEL R2, R11, R2, !P4 ;  /* 0x000000020b027207 */ /* 0x000fe20006000000 */
[----:B------:R-:W1:Y:S01]  /*0550*/  @!P0 LDC.64 R20, c[0x0][0x3a0] ;  /* 0x0000e800ff148b82 */ /* 0x000e620000000a00 */
[----:B------:R-:W-:-:S03]  /*0560*/  @!P2 IADD3 R4, PT, PT, -R4, RZ, RZ ;  /* 0x000000ff0404a210 */ /* 0x000fc60007ffe1ff */
[----:B------:R-:W-:Y:S01]  /*0570*/  IMAD R27, R2, 0xe, RZ ;  /* 0x0000000e021b7824 */ /* 0x000fe200078e02ff */
[----:B------:R-:W-:-:S04]  /*0580*/  SEL R11, R11, R4, !P4 ;  /* 0x000000040b0b7207 */ /* 0x000fc80006000000 */
[----:B------:R-:W-:Y:S02]  /*0590*/  SHF.R.S32.HI R4, RZ, 0x1f, R11 ;  /* 0x0000001fff047819 */ /* 0x000fe4000001140b */
[----:B------:R-:W-:-:S03]  /*05a0*/  IADD3 R48, P2, PT, R27, R0, RZ ;  /* 0x000000001b307210 */ /* 0x000fc60007f5e0ff */
[----:B------:R-:W-:Y:S01]  /*05b0*/  IMAD R4, R4, UR22, RZ ;  /* 0x0000001604047c24 */ /* 0x000fe2000f8e02ff */
[----:B------:R-:W-:Y:S02]  /*05c0*/  LEA.HI.X.SX32 R49, R27, RZ, 0x1, P2 ;  /* 0x000000ff1b317211 */ /* 0x000fe400010f0eff */
[----:B------:R-:W-:Y:S01]  /*05d0*/  ISETP.GE.U32.AND P1, PT, R44, UR20, PT ;  /* 0x000000142c007c0c */ /* 0x000fe2000bf26070 */
[C---:B------:R-:W-:Y:S02]  /*05e0*/  IMAD R51, R11.reuse, UR23, R4 ;  /* 0x000000170b337c24 */ /* 0x040fe4000f8e0204 */
[----:B------:R-:W-:Y:S01]  /*05f0*/  IMAD.WIDE.U32 R48, R11, UR22, R48 ;  /* 0x000000160b307c25 */ /* 0x000fe2000f8e0030 */
[----:B------:R-:W-:Y:S01]  /*0600*/  ISETP.GE.AND.EX P1, PT, R5, UR21, PT, P1 ;  /* 0x0000001505007c0c */ /* 0x000fe2000bf26310 */
[----:B------:R-:W2:Y:S01]  /*0610*/  @!P0 LDC.64 R10, c[0x0][0x398] ;  /* 0x0000e600ff0a8b82 */ /* 0x000ea20000000a00 */
[----:B------:R-:W-:Y:S01]  /*0620*/  ISETP.NE.AND P4, PT, RZ, UR19, PT ;  /* 0x00000013ff007c0c */ /* 0x000fe2000bf85270 */
[----:B0-----:R-:W-:Y:S01]  /*0630*/  @!P0 IMAD R4, R3, R24, RZ ;  /* 0x0000001803048224 */ /* 0x001fe200078e02ff */
[----:B------:R-:W-:-:S02]  /*0640*/  IADD3 R51, PT, PT, R49, R51, RZ ;  /* 0x0000003331337210 */ /* 0x000fc40007ffe0ff */
[----:B------:R-:W-:Y:S01]  /*0650*/  @!P0 MOV R50, R48 ;  /* 0x0000003000328202 */ /* 0x000fe20000000f00 */
[----:B------:R-:W-:-:S04]  /*0660*/  @!P0 IMAD R17, R47, R25, R4 ;  /* 0x000000192f118224 */ /* 0x000fc800078e0204 */
[----:B------:R-:W-:Y:S02]  /*0670*/  @!P0 IMAD.WIDE.U32 R24, R47, R24, R50 ;  /* 0x000000182f188225 */ /* 0x000fe400078e0032 */
[----:B------:R-:W0:Y:S03]  /*0680*/  @!P1 LDC.64 R22, c[0x0][0x3f8] ;  /* 0x0000fe00ff169b82 */ /* 0x000e260000000a00 */
[----:B------:R-:W-:-:S05]  /*0690*/  @!P0 IADD3 R25, PT, PT, R25, R17, RZ ;  /* 0x0000001119198210 */ /* 0x000fca0007ffe0ff */
[----:B------:R-:W0:Y:S01]  /*06a0*/  @P4 LDC.64 R16, c[0x0][0x3b0] ;  /* 0x0000ec00ff104b82 */ /* 0x000e220000000a00 */
[C---:B------:R-:W-:Y:S02]  /*06b0*/  @!P0 SHF.L.U32 R29, R24.reuse, 0x1, RZ ;  /* 0x00000001181d8819 */ /* 0x040fe400000006ff */
[----:B------:R-:W-:Y:S02]  /*06c0*/  @!P0 SHF.L.U64.HI R4, R24, 0x1, R25 ;  /* 0x0000000118048819 */ /* 0x000fe40000010219 */
[----:B-1----:R-:W-:Y:S02]  /*06d0*/  @!P0 IADD3 R20, P2, PT, R29, R20, RZ ;  /* 0x000000141d148210 */ /* 0x002fe40007f5e0ff */
[----:B------:R-:W-:Y:S02]  /*06e0*/  IADD3 R27, PT, PT, R27, R0, RZ ;  /* 0x000000001b1b7210 */ /* 0x000fe40007ffe0ff */
[----:B------:R-:W-:Y:S02]  /*06f0*/  CS2R R40, SRZ ;  /* 0x0000000000287805 */ /* 0x000fe4000001ff00 */
[----:B------:R-:W-:Y:S01]  /*0700*/  @!P0 IADD3.X R21, PT, PT, R4, R21, RZ, P2, !PT ;  /* 0x0000001504158210 */ /* 0x000fe200017fe4ff */
[----:B------:R-:W1:Y:S01]  /*0710*/  @!P1 LDC.64 R12, c[0x0][0x3a0] ;  /* 0x0000e800ff0c9b82 */ /* 0x000e620000000a00 */
[----:B--2---:R-:W-:Y:S01]  /*0720*/  @!P0 IADD3 R10, P2, PT, R29, R10, RZ ;  /* 0x0000000a1d0a8210 */ /* 0x004fe20007f5e0ff */
[----:B---3--:R-:W-:-:S02]  /*0730*/  IMAD.WIDE R18, R27, 0x2, R18 ;  /* 0x000000021b127825 */ /* 0x008fc400078e0212 */
[----:B------:R2:W5:Y:S02]  /*0740*/  @!P0 LDG.E R41, desc[UR16][R20.64] ;  /* 0x0000001014298981 */ /* 0x000564000c1e1900 */
[----:B0-----:R-:W-:Y:S01]  /*0750*/  @!P1 IMAD R6, R5, R22, RZ ;  /* 0x0000001605069224 */ /* 0x001fe200078e02ff */
[----:B------:R-:W-:Y:S01]  /*0760*/  @!P0 IADD3.X R11, PT, PT, R4, R11, RZ, P2, !PT ;  /* 0x0000000b040b8210 */ /* 0x000fe200017fe4ff */
[----:B------:R-:W0:Y:S01]  /*0770*/  @!P1 LDC.64 R14, c[0x0][0x398] ;  /* 0x0000e600ff0e9b82 */ /* 0x000e220000000a00 */
[----:B------:R-:W3:Y:S01]  /*0780*/  LDG.E.U16 R4, desc[UR16][R18.64] ;  /* 0x0000001012047981 */ /* 0x000ee2000c1e1500 */
[----:B------:R-:W-:-:S03]  /*0790*/  @!P1 IMAD R23, R44, R23, R6 ;  /* 0x000000172c179224 */ /* 0x000fc600078e0206 */
[----:B------:R-:W2:Y:S01]  /*07a0*/  LDG.E.U16 R6, desc[UR16][R18.64+0x2] ;  /* 0x0000021012067981 */ /* 0x000ea2000c1e1500 */
[----:B------:R-:W-:-:S03]  /*07b0*/  @P4 IMAD.WIDE R16, R27, 0x2, R16 ;  /* 0x000000021b104825 */ /* 0x000fc600078e0210 */
[----:B------:R0:W5:Y:S04]  /*07c0*/  @!P0 LDG.E R40, desc[UR16][R10.64] ;  /* 0x000000100a288981 */ /* 0x000168000c1e1900 */
[----:B------:R-:W2:Y:S04]  /*07d0*/  @P4 LDG.E.U16 R21, desc[UR16][R16.64] ;  /* 0x0000001010154981 */ /* 0x000ea8000c1e1500 */
[----:B------:R-:W2:Y:S01]  /*07e0*/  @P4 LDG.E.U16 R20, desc[UR16][R16.64+0x2] ;  /* 0x0000021010144981 */ /* 0x000ea2000c1e1500 */
[----:B------:R-:W-:Y:S02]  /*07f0*/  @!P1 MOV R24, R48 ;  /* 0x0000003000189202 */ /* 0x000fe40000000f00 */
[----:B------:R-:W-:-:S03]  /*0800*/  @!P1 MOV R25, R51 ;  /* 0x0000003300199202 */ /* 0x000fc60000000f00 */
[----:B------:R-:W-:-:S05]  /*0810*/  @!P1 IMAD.WIDE.U32 R24, R44, R22, R24 ;  /* 0x000000162c189225 */ /* 0x000fca00078e0018 */
[----:B------:R-:W-:Y:S02]  /*0820*/  @!P1 IADD3 R25, PT, PT, R25, R23, RZ ;  /* 0x0000001719199210 */ /* 0x000fe40007ffe0ff */
[C---:B------:R-:W-:Y:S02]  /*0830*/  @!P1 SHF.L.U32 R23, R24.reuse, 0x1, RZ ;  /* 0x0000000118179819 */ /* 0x040fe400000006ff */
[----:B------:R-:W-:Y:S02]  /*0840*/  @!P1 SHF.L.U64.HI R24, R24, 0x1, R25 ;  /* 0x0000000118189819 */ /* 0x000fe40000010219 */
[C---:B-1----:R-:W-:Y:S02]  /*0850*/  @!P1 IADD3 R12, P5, PT, R23.reuse, R12, RZ ;  /* 0x0000000c170c9210 */ /* 0x042fe40007fbe0ff */
[----:B0-----:R-:W-:Y:S02]  /*0860*/  @!P1 IADD3 R14, P6, PT, R23, R14, RZ ;  /* 0x0000000e170e9210 */ /* 0x001fe40007fde0ff */
[----:B------:R-:W-:-:S02]  /*0870*/  CS2R R38, SRZ ;  /* 0x0000000000267805 */ /* 0x000fc4000001ff00 */
[----:B------:R-:W-:Y:S02]  /*0880*/  CS2R R36, SRZ ;  /* 0x0000000000247805 */ /* 0x000fe4000001ff00 */
[C---:B------:R-:W-:Y:S02]  /*0890*/  @!P1 IADD3.X R13, PT, PT, R24.reuse, R13, RZ, P5, !PT ;  /* 0x0000000d180d9210 */ /* 0x040fe40002ffe4ff */
[----:B------:R-:W-:-:S03]  /*08a0*/  @!P1 IADD3.X R15, PT, PT, R24, R15, RZ, P6, !PT ;  /* 0x0000000f180f9210 */ /* 0x000fc600037fe4ff */
[----:B------:R0:W5:Y:S04]  /*08b0*/  @!P1 LDG.E R38, desc[UR16][R12.64] ;  /* 0x000000100c269981 */ /* 0x000168000c1e1900 */
[----:B------:R0:W5:Y:S01]  /*08c0*/  @!P1 LDG.E R36, desc[UR16][R14.64] ;  /* 0x000000100e249981 */ /* 0x000162000c1e1900 */
[----:B------:R-:W-:Y:S01]  /*08d0*/  UISETP.NE.AND UP1, UPT, UR19, URZ, UPT ;  /* 0x000000ff1300728c */ /* 0x000fe2000bf25270 */
[----:B------:R-:W-:Y:S01]  /*08e0*/  UMOV UR20, 0x3f800000 ;  /* 0x3f80000000147882 */ /* 0x000fe20000000000 */
        /* <DEDUP_REMOVED lines=11> */
[----:B---3--:R-:W-:Y:S02]  /*09a0*/  SHF.L.U32 R4, R4, 0x10, RZ ;  /* 0x0000001004047819 */ /* 0x008fe400000006ff */
[----:B--2---:R-:W-:Y:S02]  /*09b0*/  SHF.L.U32 R6, R6, 0x10, RZ ;  /* 0x0000001006067819 */ /* 0x004fe400000006ff */
[----:B------:R-:W-:Y:S02]  /*09c0*/  @P4 SHF.L.U32 R39, R21, 0x10, RZ ;  /* 0x0000001015274819 */ /* 0x000fe400000006ff */
[----:B------:R-:W-:Y:S01]  /*09d0*/  @P4 SHF.L.U32 R37, R20, 0x10, RZ ;  /* 0x0000001014254819 */ /* 0x000fe200000006ff */
[----:B0-----:R-:W-:Y:S06]  /*09e0*/  BRA.U UP1, `(.L_x_826) ;  /* 0x0000000101947547 */ /* 0x001fec000b800000 */
[--C-:B-----5:R-:W-:Y:S02]  /*09f0*/  HADD2.F32 R8, -RZ, R41.reuse.H0_H0 ;  /* 0x20000029ff087230 */ /* 0x120fe40000004100 */
[--C-:B------:R-:W-:Y:S02]  /*0a00*/  HADD2.F32 R11, -RZ, R40.reuse.H0_H0 ;  /* 0x20000028ff0b7230 */ /* 0x100fe40000004100 */
[----:B------:R-:W-:Y:S02]  /*0a10*/  HADD2.F32 R10, -RZ, R41.H1_H1 ;  /* 0x30000029ff0a7230 */ /* 0x000fe40000004100 */
[----:B------:R-:W-:Y:S01]  /*0a20*/  FADD.FTZ R8, R8, -UR30 ;  /* 0x8000001e08087e21 */ /* 0x000fe20008010000 */
[----:B------:R-:W-:Y:S02]  /*0a30*/  HADD2.F32 R9, -RZ, R40.H1_H1 ;  /* 0x30000028ff097230 */ /* 0x000fe40000004100 */
[----:B------:R-:W-:Y:S01]  /*0a40*/  FMUL.FTZ R13, R4, R11 ;  /* 0x0000000b040d7220 */ /* 0x000fe20000410000 */
[----:B------:R-:W-:-:S02]  /*0a50*/  HADD2.F32 R14, -RZ, R38.H0_H0 ;  /* 0x20000026ff0e7230 */ /* 0x000fc40000004100 */
[----:B------:R-:W-:Y:S01]  /*0a60*/  FADD.FTZ R10, R10, -UR30 ;  /* 0x8000001e0a0a7e21 */ /* 0x000fe20008010000 */
[----:B------:R-:W-:Y:S01]  /*0a70*/  FMUL.FTZ R8, R8, UR20 ;  /* 0x0000001408087c20 */ /* 0x000fe20008410000 */
[----:B------:R-:W-:Y:S01]  /*0a80*/  FADD.FTZ R12, RZ, R13 ;  /* 0x0000000dff0c7221 */ /* 0x000fe20000010000 */
[----:B------:R-:W-:Y:S01]  /*0a90*/  FMUL.FTZ R15, R6, R9 ;  /* 0x00000009060f7220 */ /* 0x000fe20000410000 */
[----:B------:R-:W-:Y:S01]  /*0aa0*/  FMUL.FTZ R10, R10, UR20 ;  /* 0x000000140a0a7c20 */ /* 0x000fe20008410000 */
[----:B------:R-:W-:Y:S01]  /*0ab0*/  FFMA.FTZ R13, R8, R13, RZ ;  /* 0x0000000d080d7223 */ /* 0x000fe200000100ff */
[----:B------:R-:W-:Y:S01]  /*0ac0*/  FADD.FTZ R16, R14, -UR30 ;  /* 0x8000001e0e107e21 */ /* 0x000fe20008010000 */
[----:B------:R-:W-:Y:S02]  /*0ad0*/  HADD2.F32 R17, -RZ, R36.H0_H0 ;  /* 0x20000024ff117230 */ /* 0x000fe40000004100 */
[----:B------:R-:W-:Y:S01]  /*0ae0*/  FADD.FTZ R12, R15, R12 ;  /* 0x0000000c0f0c7221 */ /* 0x000fe20000010000 */
[----:B------:R-:W-:-:S02]  /*0af0*/  HADD2.F32 R14, -RZ, R38.H1_H1 ;  /* 0x30000026ff0e7230 */ /* 0x000fc40000004100 */
[----:B------:R-:W-:Y:S01]  /*0b00*/  FFMA.FTZ R13, R10, R15, R13 ;  /* 0x0000000f0a0d7223 */ /* 0x000fe2000001000d */
[----:B------:R-:W-:Y:S02]  /*0b10*/  HADD2.F32 R15, -RZ, R36.H1_H1 ;  /* 0x30000024ff0f7230 */ /* 0x000fe40000004100 */
[----:B------:R-:W-:Y:S01]  /*0b20*/  FMUL.FTZ R19, R4, R17 ;  /* 0x0000001104137220 */ /* 0x000fe20000410000 */
[----:B------:R-:W-:Y:S01]  /*0b30*/  FMUL.FTZ R16, R16, UR20 ;  /* 0x0000001410107c20 */ /* 0x000fe20008410000 */
[----:B------:R-:W-:Y:S01]  /*0b40*/  FADD.FTZ R14, R14, -UR30 ;  /* 0x8000001e0e0e7e21 */ /* 0x000fe20008010000 */
[----:B------:R-:W-:Y:S01]  /*0b50*/  FFMA.FTZ R8, R11, R8, RZ ;  /* 0x000000080b087223 */ /* 0x000fe200000100ff */
[----:B------:R-:W-:Y:S01]  /*0b60*/  FADD.FTZ R20, RZ, R11 ;  /* 0x0000000bff147221 */ /* 0x000fe20000010000 */
[----:B------:R-:W-:Y:S01]  /*0b70*/  FADD.FTZ R22, R12, R19 ;  /* 0x000000130c167221 */ /* 0x000fe20000010000 */
[----:B------:R-:W-:Y:S01]  /*0b80*/  FFMA.FTZ R13, R16, R19, R13 ;  /* 0x00000013100d7223 */ /* 0x000fe2000001000d */
[----:B------:R-:W-:Y:S01]  /*0b90*/  FMUL.FTZ R11, R6, R15 ;  /* 0x0000000f060b7220 */ /* 0x000fe20000410000 */
[----:B------:R-:W-:Y:S01]  /*0ba0*/  FMUL.FTZ R14, R14, UR20 ;  /* 0x000000140e0e7c20 */ /* 0x000fe20008410000 */
[----:B------:R-:W-:Y:S01]  /*0bb0*/  FFMA.FTZ R12, R9, R10, RZ ;  /* 0x0000000a090c7223 */ /* 0x000fe200000100ff */
[----:B------:R-:W-:Y:S01]  /*0bc0*/  FADD.FTZ R18, RZ, R9 ;  /* 0x00000009ff127221 */ /* 0x000fe20000010000 */
[----:B------:R-:W-:Y:S01]  /*0bd0*/  FADD.FTZ R22, R11, R22 ;  /* 0x000000160b167221 */ /* 0x000fe20000010000 */
[----:B------:R-:W-:Y:S01]  /*0be0*/  FFMA.FTZ R19, R14, R11, R13 ;  /* 0x0000000b0e137223 */ /* 0x000fe2000001000d */
[C---:B------:R-:W-:Y:S01]  /*0bf0*/  FADD.FTZ R10, R17.reuse, R20 ;  /* 0x00000014110a7221 */ /* 0x040fe20000010000 */
[----:B------:R-:W-:Y:S01]  /*0c00*/  FFMA.FTZ R8, R17, R16, R8 ;  /* 0x0000001011087223 */ /* 0x000fe20000010008 */
[C---:B------:R-:W-:Y:S01]  /*0c10*/  FADD.FTZ R11, R15.reuse, R18 ;  /* 0x000000120f0b7221 */ /* 0x040fe20000010000 */
[----:B------:R-:W-:Y:S01]  /*0c20*/  FFMA.FTZ R9, R15, R14, R12 ;  /* 0x0000000e0f097223 */ /* 0x000fe2000001000c */
[----:B------:R-:W-:Y:S06]  /*0c30*/  BRA `(.L_x_827) ;  /* 0x0000000400207947 */ /* 0x000fec0003800000 */
.L_x_826:
[--C-:B-----5:R-:W-:Y:S02]  /*0c40*/  HADD2.F32 R8, -RZ, R41.reuse.H0_H0 ;  /* 0x20000029ff087230 */ /* 0x120fe40000004100 */
[----:B------:R-:W-:Y:S02]  /*0c50*/  HADD2.F32 R10, -RZ, R41.H1_H1 ;  /* 0x30000029ff0a7230 */ /* 0x000fe40000004100 */
[----:B------:R-:W-:Y:S02]  /*0c60*/  HADD2.F32 R11, -RZ, R38.H0_H0 ;  /* 0x20000026ff0b7230 */ /* 0x000fe40000004100 */
[----:B------:R-:W-:Y:S01]  /*0c70*/  FADD.FTZ R8, R8, -UR30 ;  /* 0x8000001e08087e21 */ /* 0x000fe20008010000 */
[--C-:B------:R-:W-:Y:S02]  /*0c80*/  HADD2.F32 R24, -RZ, R36.reuse.H0_H0 ;  /* 0x20000024ff187230 */ /* 0x100fe40000004100 */
[----:B------:R-:W-:Y:S02]  /*0c90*/  HADD2.F32 R23, -RZ, R36.H1_H1 ;  /* 0x30000024ff177230 */ /* 0x000fe40000004100 */
[----:B------:R-:W-:Y:S01]  /*0ca0*/  FMUL.FTZ R9, R8, UR20 ;  /* 0x0000001408097c20 */ /* 0x000fe20008410000 */
[----:B------:R-:W-:Y:S01]  /*0cb0*/  FADD.FTZ R8, R10, -UR30 ;  /* 0x8000001e0a087e21 */ /* 0x000fe20008010000 */
[----:B------:R-:W-:-:S02]  /*0cc0*/  HADD2.F32 R10, -RZ, R38.H1_H1 ;  /* 0x30000026ff0a7230 */ /* 0x000fc40000004100 */
[----:B------:R-:W-:Y:S01]  /*0cd0*/  FADD.FTZ R11, R11, -UR30 ;  /* 0x8000001e0b0b7e21 */ /* 0x000fe20008010000 */
[----:B------:R-:W-:Y:S01]  /*0ce0*/  FFMA.FTZ R15, R4, R9, R39 ;  /* 0x00000009040f7223 */ /* 0x000fe20000010027 */
[----:B------:R-:W-:Y:S01]  /*0cf0*/  FMUL.FTZ R8, R8, UR20 ;  /* 0x0000001408087c20 */ /* 0x000fe20008410000 */
[----:B------:R-:W-:Y:S01]  /*0d00*/  FADD.FTZ R12, R10, -UR30 ;  /* 0x8000001e0a0c7e21 */ /* 0x000fe20008010000 */
[----:B------:R-:W-:Y:S02]  /*0d10*/  FMUL.FTZ R10, R11, UR20 ;  /* 0x000000140b0a7c20 */ /* 0x000fe40008410000 */
[----:B------:R-:W-:Y:S01]  /*0d20*/  FFMA.FTZ R14, R6, R8, R37 ;  /* 0x00000008060e7223 */ /* 0x000fe20000010025 */
[----:B------:R-:W-:Y:S01]  /*0d30*/  FMUL.FTZ R16, R15, -1.4426950216293334961 ;  /* 0xbfb8aa3b0f107820 */ /* 0x000fe20000410000 */
[----:B------:R-:W-:Y:S01]  /*0d40*/  FMUL.FTZ R11, R12, UR20 ;  /* 0x000000140c0b7c20 */ /* 0x000fe20008410000 */
[----:B------:R-:W-:Y:S01]  /*0d50*/  FFMA.FTZ R13, R4, R10, R39 ;  /* 0x0000000a040d7223 */ /* 0x000fe20000010027 */
[----:B------:R-:W-:-:S02]  /*0d60*/  FMUL.FTZ R18, R14, -1.4426950216293334961 ;  /* 0xbfb8aa3b0e127820 */ /* 0x000fc40000410000 */
[----:B------:R-:W-:Y:S01]  /*0d70*/  FFMA.FTZ R12, R6, R11, R37 ;  /* 0x0000000b060c7223 */ /* 0x000fe20000010025 */
[----:B------:R-:W0:Y:S01]  /*0d80*/  MUFU.EX2 R16, R16 ;  /* 0x0000001000107308 */ /* 0x000e220000000800 */
[----:B------:R-:W-:Y:S02]  /*0d90*/  FMUL.FTZ R19, R13, -1.4426950216293334961 ;  /* 0xbfb8aa3b0d137820 */ /* 0x000fe40000410000 */
[----:B------:R-:W-:Y:S01]  /*0da0*/  FMUL.FTZ R20, R12, -1.4426950216293334961 ;  /* 0xbfb8aa3b0c147820 */ /* 0x000fe20000410000 */
[----:B------:R-:W1:Y:S04]  /*0db0*/  MUFU.EX2 R18, R18 ;  /* 0x0000001200127308 */ /* 0x000e680000000800 */
[----:B------:R-:W2:Y:S04]  /*0dc0*/  MUFU.EX2 R19, R19 ;  /* 0x0000001300137308 */ /* 0x000ea80000000800 */
        /* <DEDUP_REMOVED lines=47> */
.L_x_827:
        /* <DEDUP_REMOVED lines=35> */
.L_x_829:
[----:B------:R-:W-:Y:S05]  /*12f0*/  BSYNC.RECONVERGENT B0 ;  /* 0x0000000000007941 */ /* 0x000fea0003800200 */
.L_x_828:
        /* <DEDUP_REMOVED lines=21> */
.L_x_831:
[----:B------:R-:W-:Y:S05]  /*1450*/  BSYNC.RECONVERGENT B0 ;  /* 0x0000000000007941 */ /* 0x000fea0003800200 */
.L_x_830:
        /* <DEDUP_REMOVED lines=158> */
.L_x_833:
[----:B------:R-:W-:Y:S05]  /*1e40*/  BSYNC.RECONVERGENT B0 ;  /* 0x0000000000007941 */ /* 0x000fea0003800200 */
.L_x_832:
        /* <DEDUP_REMOVED lines=29> */
.L_x_835:
[----:B------:R-:W-:Y:S05]  /*2020*/  BSYNC.RECONVERGENT B0 ;  /* 0x0000000000007941 */ /* 0x000fea0003800200 */
.L_x_834:
        /* <DEDUP_REMOVED lines=15> */
[----:B-1----:R-:W-:Y:S01]  /*2120*/  SEL R15, R7, RZ, !P2 ;  /* 0x000000ff070f7207 */ /* 0x002fe20005000000 */
        /* <DEDUP_REMOVED lines=12> */
.L_x_838:
[----:B------:R-:W5:Y:S04]  /*21f0*/  LDG.E.STRONG.GPU R2, desc[UR16][R8.64] ;  /* 0x0000001008027981 */ /* 0x000f68000c1ef900 */
[----:B-----5:R-:W-:Y:S01]  /*2200*/  CCTL.IVALL ;  /* 0x00000000ff00798f */ /* 0x020fe20002000000 */
[----:B------:R-:W-:Y:S05]  /*2210*/  YIELD ;  /* 0x0000000000007946 */ /* 0x000fea0003800000 */
[----:B------:R-:W-:-:S13]  /*2220*/  ISETP.NE.AND P2, PT, R2, R15, PT ;  /* 0x0000000f0200720c */ /* 0x000fda0003f45270 */
[----:B------:R-:W-:Y:S05]  /*2230*/  @P2 BRA `(.L_x_838) ;  /* 0xfffffffc00ec2947 */ /* 0x000fea000383ffff */
.L_x_837:
        /* <DEDUP_REMOVED lines=14> */
.L_x_840:
        /* <DEDUP_REMOVED lines=21> */
[----:B------:R-:W-:Y:S01]  /*2470*/  IADD3 R12, PT, PT, R2, 0x4, RZ ;  /* 0x00000004020c7810 */ /* 0x000fe20007ffe0ff */
[----:B----4-:R-:W-:Y:S01]  /*2480*/  @!P2 FADD.FTZ R32, R32, R10 ;  /* 0x0000000a2020a221 */ /* 0x010fe20000010000 */
[----:B------:R-:W-:Y:S02]  /*2490*/  @!P2 FADD.FTZ R33, R33, R11 ;  /* 0x0000000b2121a221 */ /* 0x000fe40000010000 */
[----:B------:R-:W-:Y:S02]  /*24a0*/  ISETP.EQ.OR P2, PT, R12, UR15, P5 ;  /* 0x0000000f0c007c0c */ /* 0x000fe4000af42670 */
[----:B------:R-:W-:-:S02]  /*24b0*/  MOV R10, UR26 ;  /* 0x0000001a000a7c02 */ /* 0x000fc40008000f00 */
        /* <DEDUP_REMOVED lines=12> */
[----:B--2---:R-:W-:Y:S01]  /*2580*/  IADD3 R14, PT, PT, R2, 0x5, RZ ;  /* 0x00000005020e7810 */ /* 0x004fe20007ffe0ff */
[----:B---3--:R-:W-:Y:S01]  /*2590*/  @!P6 FADD.FTZ R32, R32, R10 ;  /* 0x0000000a2020e221 */ /* 0x008fe20000010000 */
[----:B------:R-:W-:Y:S02]  /*25a0*/  @!P6 FADD.FTZ R33, R33, R11 ;  /* 0x0000000b2121e221 */ /* 0x000fe40000010000 */
[----:B------:R-:W-:Y:S02]  /*25b0*/  ISETP.EQ.OR P6, PT, R14, UR15, P5 ;  /* 0x0000000f0e007c0c */ /* 0x000fe4000afc2670 */
[----:B------:R-:W-:Y:S01]  /*25c0*/  IADD3 R14, PT, PT, R2, 0x6, RZ ;  /* 0x00000006020e7810 */ /* 0x000fe20007ffe0ff */
[----:B----4-:R-:W-:Y:S01]  /*25d0*/  @!P1 FADD.FTZ R32, R32, R8 ;  /* 0x0000000820209221 */ /* 0x010fe20000010000 */
[----:B------:R-:W-:Y:S02]  /*25e0*/  @!P1 FADD.FTZ R33, R33, R9 ;  /* 0x0000000921219221 */ /* 0x000fe40000010000 */
[----:B------:R-:W-:-:S07]  /*25f0*/  ISETP.EQ.OR P1, PT, R14, UR15, P5 ;  /* 0x0000000f0e007c0c */ /* 0x000fce000af22670 */
[----:B------:R-:W-:Y:S01]  /*2600*/  VOTEU.ALL UP0, P6 ;  /* 0x0000000000ff7886 */ /* 0x000fe20003000000 */
[----:B------:R-:W-:Y:S01]  /*2610*/  IADD3 R8, PT, PT, R2, 0x7, RZ ;  /* 0x0000000702087810 */ /* 0x000fe20007ffe0ff */
[----:B-----5:R-:W-:Y:S01]  /*2620*/  @!P2 FADD.FTZ R32, R32, R12 ;  /* 0x0000000c2020a221 */ /* 0x020fe20000010000 */
[----:B------:R-:W-:Y:S02]  /*2630*/  @!P2 FADD.FTZ R33, R33, R13 ;  /* 0x0000000d2121a221 */ /* 0x000fe40000010000 */
[----:B------:R-:W-:Y:S01]  /*2640*/  ISETP.EQ.OR P2, PT, R8, UR15, P5 ;  /* 0x0000000f08007c0c */ /* 0x000fe2000af42670 */
[----:B------:R-:W-:Y:S01]  /*2650*/  @!UP0 UIMAD.WIDE.U32 UR26, UR23, 0x8, UR32 ;  /* 0x00000008171a88a5 */ /* 0x000fe2000f8e0020 */
[----:B------:R-:W-:-:S05]  /*2660*/  VOTEU.ALL UP1, P1 ;  /* 0x0000000000ff7886 */ /* 0x000fca0000820000 */
[----:B------:R-:W-:Y:S02]  /*2670*/  MOV R10, UR26 ;  /* 0x0000001a000a7c02 */ /* 0x000fe40008000f00 */
[----:B------:R-:W-:Y:S01]  /*2680*/  MOV R11, UR27 ;  /* 0x0000001b000b7c02 */ /* 0x000fe20008000f00 */
[----:B------:R-:W-:-:S03]  /*2690*/  @!UP1 UIMAD.WIDE.U32 UR28, UR24, 0x8, UR32 ;  /* 0x00000008181c98a5 */ /* 0x000fc6000f8e0020 */
[----:B------:R-:W-:Y:S02]  /*26a0*/  VOTEU.ALL UP0, P2 ;  /* 0x0000000000ff7886 */ /* 0x000fe40001000000 */
[----:B------:R-:W2:Y:S03]  /*26b0*/  @!P6 LDG.E.64 R10, desc[UR16][R10.64] ;  /* 0x000000100a0ae981 */ /* 0x000ea6000c1e1b00 */
[----:B------:R-:W-:Y:S01]  /*26c0*/  @!UP0 UIMAD.WIDE.U32 UR26, UR25, 0x8, UR32 ;  /* 0x00000008191a88a5 */ /* 0x000fe2000f8e0020 */
[----:B------:R-:W-:Y:S02]  /*26d0*/  MOV R8, UR28 ;  /* 0x0000001c00087c02 */ /* 0x000fe40008000f00 */
[----:B------:R-:W-:-:S03]  /*26e0*/  MOV R9, UR29 ;  /* 0x0000001d00097c02 */ /* 0x000fc60008000f00 */
[----:B------:R-:W-:Y:S02]  /*26f0*/  MOV R12, UR26 ;  /* 0x0000001a000c7c02 */ /* 0x000fe40008000f00 */
[----:B------:R-:W-:Y:S01]  /*2700*/  MOV R13, UR27 ;  /* 0x0000001b000d7c02 */ /* 0x000fe20008000f00 */
[----:B------:R-:W3:Y:S05]  /*2710*/  @!P1 LDG.E.64 R8, desc[UR16][R8.64] ;  /* 0x0000001008089981 */ /* 0x000eea000c1e1b00 */
[----:B------:R-:W4:Y:S01]  /*2720*/  @!P2 LDG.E.64 R12, desc[UR16][R12.64] ;  /* 0x000000100c0ca981 */ /* 0x000f22000c1e1b00 */
[----:B------:R-:W-:Y:S01]  /*2730*/  IADD3 R2, PT, PT, R2, 0x8, RZ ;  /* 0x0000000802027810 */ /* 0x000fe20007ffe0ff */
[----:B------:R-:W-:-:S02]  /*2740*/  UIADD3 UR21, UPT, UPT, UR21, 0x8, URZ ;  /* 0x0000000815157890 */ /* 0x000fc4000fffe0ff */
[----:B------:R-:W-:Y:S02]  /*2750*/  ULEA UR6, UR18, UR6, 0x3 ;  /* 0x0000000612067291 */ /* 0x000fe4000f8e18ff */
[----:B------:R-:W-:Y:S02]  /*2760*/  ULEA UR7, UR18, UR7, 0x3 ;  /* 0x0000000712077291 */ /* 0x000fe4000f8e18ff */
[----:B------:R-:W-:Y:S02]  /*2770*/  ULEA UR13, UR18, UR13, 0x3 ;  /* 0x0000000d120d7291 */ /* 0x000fe4000f8e18ff */
[----:B------:R-:W-:Y:S02]  /*2780*/  ULEA UR14, UR18, UR14, 0x3 ;  /* 0x0000000e120e7291 */ /* 0x000fe4000f8e18ff */
[----:B------:R-:W-:Y:S02]  /*2790*/  ULEA UR22, UR18, UR22, 0x3 ;  /* 0x0000001612167291 */ /* 0x000fe4000f8e18ff */
[----:B------:R-:W-:-:S02]  /*27a0*/  ULEA UR23, UR18, UR23, 0x3 ;  /* 0x0000001712177291 */ /* 0x000fc4000f8e18ff */
[----:B------:R-:W-:Y:S02]  /*27b0*/  ULEA UR24, UR18, UR24, 0x3 ;  /* 0x0000001812187291 */ /* 0x000fe4000f8e18ff */
[----:B------:R-:W-:Y:S01]  /*27c0*/  ULEA UR25, UR18, UR25, 0x3 ;  /* 0x0000001912197291 */ /* 0x000fe2000f8e18ff */
[----:B--2---:R-:W-:Y:S01]  /*27d0*/  @!P6 FADD.FTZ R32, R32, R10 ;  /* 0x0000000a2020e221 */ /* 0x004fe20000010000 */
[----:B------:R-:W-:Y:S01]  /*27e0*/  @!P6 FADD.FTZ R33, R33, R11 ;  /* 0x0000000b2121e221 */ /* 0x000fe20000010000 */
[----:B------:R-:W-:Y:S02]  /*27f0*/  ISETP.NE.AND P6, PT, R2, R43, PT ;  /* 0x0000002b0200720c */ /* 0x000fe40003fc5270 */
[----:B---3--:R-:W-:Y:S01]  /*2800*/  @!P1 FADD.FTZ R32, R32, R8 ;  /* 0x0000000820209221 */ /* 0x008fe20000010000 */
[----:B------:R-:W-:-:S03]  /*2810*/  @!P1 FADD.FTZ R33, R33, R9 ;  /* 0x0000000921219221 */ /* 0x000fc60000010000 */
[----:B----4-:R-:W-:Y:S01]  /*2820*/  @!P2 FADD.FTZ R32, R32, R12 ;  /* 0x0000000c2020a221 */ /* 0x010fe20000010000 */
[----:B------:R-:W-:-:S06]  /*2830*/  @!P2 FADD.FTZ R33, R33, R13 ;  /* 0x0000000d2121a221 */ /* 0x000fcc0000010000 */
[----:B------:R-:W-:Y:S05]  /*2840*/  @P6 BRA `(.L_x_840) ;  /* 0xfffffff800b46947 */ /* 0x000fea000383ffff */
[----:B------:R-:W-:-:S07]  /*2850*/  MOV R2, R43 ;  /* 0x0000002b00027202 */ /* 0x000fce0000000f00 */
.L_x_839:
[----:B----4-:R-:W-:-:S04]  /*2860*/  LOP3.LUT R8, R7, 0x7, RZ, 0xc0, !PT ;  /* 0x0000000707087812 */ /* 0x010fc800078ec0ff */
[----:B------:R-:W-:-:S13]  /*2870*/  ISETP.NE.AND P1, PT, R8, RZ, PT ;  /* 0x000000ff0800720c */ /* 0x000fda0003f25270 */
[----:B------:R-:W-:Y:S05]  /*2880*/  @!P1 BRA `(.L_x_836) ;  /* 0x0000000400249947 */ /* 0x000fea0003800000 */
[----:B--2---:R-:W-:-:S04]  /*2890*/  LOP3.LUT R14, R7, 0x3, RZ, 0xc0, !PT ;  /* 0x00000003070e7812 */ /* 0x004fc800078ec0ff */
        /* <DEDUP_REMOVED lines=15> */
[C---:B------:R-:W-:Y:S02]  /*2990*/  IADD3 R12, PT, PT, R2.reuse, 0x2, RZ ;  /* 0x00000002020c7810 */ /* 0x040fe40007ffe0ff */
[----:B------:R-:W-:Y:S02]  /*29a0*/  IADD3 R13, PT, PT, R2, 0x3, RZ ;  /* 0x00000003020d7810 */ /* 0x000fe40007ffe0ff */
[----:B-1----:R-:W-:-:S02]  /*29b0*/  MOV R15, UR18 ;  /* 0x00000012000f7c02 */ /* 0x002fc40008000f00 */
[----:B------:R-:W-:Y:S01]  /*29c0*/  MOV R16, UR18 ;  /* 0x0000001200107c02 */ /* 0x000fe20008000f00 */
[----:B0--3--:R-:W-:Y:S01]  /*29d0*/  @!P6 FADD.FTZ R32, R32, R10 ;  /* 0x0000000a2020e221 */ /* 0x009fe20000010000 */
[----:B------:R-:W-:Y:S01]  /*29e0*/  @!P6 FADD.FTZ R33, R33, R11 ;  /* 0x0000000b2121e221 */ /* 0x000fe20000010000 */
[----:B------:R-:W-:Y:S01]  /*29f0*/  ISETP.EQ.OR P6, PT, R12, UR15, P5 ;  /* 0x0000000f0c007c0c */ /* 0x000fe2000afc2670 */
[----:B------:R-:W-:Y:S02]  /*2a00*/  HFMA2 R11, -RZ, RZ, 0, 4.76837158203125e-07 ;  /* 0x00000008ff0b7431 */ /* 0x000fe400000001ff */
[----:B--2---:R-:W-:Y:S01]  /*2a10*/  @!P2 FADD.FTZ R32, R32, R8 ;  /* 0x000000082020a221 */ /* 0x004fe20000010000 */
        /* <DEDUP_REMOVED lines=14> */
.L_x_841:
        /* <DEDUP_REMOVED lines=22> */
.L_x_842:
        /* <DEDUP_REMOVED lines=11> */
.L_x_843:
[----:B------:R-:W-:Y:S05]  /*2d10*/  BSYNC.RECONVERGENT B0 ;  /* 0x0000000000007941 */ /* 0x000fea0003800200 */
.L_x_836:
[----:B------:R-:W5:Y:S01]  /*2d20*/  S2UR UR7, SR_CgaCtaId ;  /* 0x00000000000779c3 */ /* 0x000f620000008800 */
[----:B------:R-:W-:Y:S01]  /*2d30*/  UMOV UR6, 0x400 ;  /* 0x0000040000067882 */ /* 0x000fe20000000000 */
[--C-:B----4-:R-:W-:Y:S02]  /*2d40*/  HADD2.F32 R10, -RZ, R41.reuse.H0_H0 ;  /* 0x20000029ff0a7230 */ /* 0x110fe40000004100 */
[----:B------:R-:W-:Y:S02]  /*2d50*/  HADD2.F32 R41, -RZ, R41.H1_H1 ;  /* 0x30000029ff297230 */ /* 0x000fe40000004100 */
[----:B------:R-:W-:Y:S02]  /*2d60*/  HADD2.F32 R12, -RZ, R38.H1_H1 ;  /* 0x30000026ff0c7230 */ /* 0x000fe40000004100 */
[----:B------:R-:W-:Y:S01]  /*2d70*/  FADD.FTZ R10, R10, -UR30 ;  /* 0x8000001e0a0a7e21 */ /* 0x000fe20008010000 */
[--C-:B------:R-:W-:Y:S02]  /*2d80*/  HADD2.F32 R11, -RZ, R40.reuse.H0_H0 ;  /* 0x20000028ff0b7230 */ /* 0x100fe40000004100 */
[----:B------:R-:W-:Y:S01]  /*2d90*/  FADD.FTZ R41, R41, -UR30 ;  /* 0x8000001e29297e21 */ /* 0x000fe20008010000 */
[----:B------:R-:W-:-:S02]  /*2da0*/  HADD2.F32 R13, -RZ, R40.H1_H1 ;  /* 0x30000028ff0d7230 */ /* 0x000fc40000004100 */
[----:B------:R-:W-:Y:S01]  /*2db0*/  FADD.FTZ R12, R12, -UR30 ;  /* 0x8000001e0c0c7e21 */ /* 0x000fe20008010000 */
[----:B------:R-:W-:Y:S01]  /*2dc0*/  FMUL.FTZ R20, R10, UR20 ;  /* 0x000000140a147c20 */ /* 0x000fe20008410000 */
        /* <DEDUP_REMOVED lines=8> */
[----:B------:R-:W-:-:S03]  /*2e50*/  FMUL.FTZ R9, R9, UR6 ;  /* 0x0000000609097c20 */ /* 0x000fc60008410000 */
[----:B------:R-:W-:Y:S01]  /*2e60*/  FADD.FTZ R8, R8, -UR30 ;  /* 0x8000001e08087e21 */ /* 0x000fe20008010000 */
[----:B------:R-:W-:Y:S06]  /*2e70*/  @!P4 BRA `(.L_x_844) ;  /* 0x000000000048c947 */ /* 0x000fec0003800000 */
[----:B------:R-:W-:Y:S01]  /*2e80*/  FFMA.FTZ R10, R4, R20, R39 ;  /* 0x00000014040a7223 */ /* 0x000fe20000010027 */
[----:B--2---:R-:W-:-:S03]  /*2e90*/  FFMA.FTZ R14, R6, R22, R37 ;  /* 0x00000016060e7223 */ /* 0x004fc60000010025 */
[----:B-1----:R-:W-:Y:S01]  /*2ea0*/  FMUL.FTZ R15, R10, -1.4426950216293334961 ;  /* 0xbfb8aa3b0a0f7820 */ /* 0x002fe20000410000 */
[----:B------:R-:W-:-:S05]  /*2eb0*/  FMUL.FTZ R17, R14, -1.4426950216293334961 ;  /* 0xbfb8aa3b0e117820 */ /* 0x000fca0000410000 */
[----:B------:R-:W1:Y:S04]  /*2ec0*/  MUFU.EX2 R15, R15 ;  /* 0x0000000f000f7308 */ /* 0x000e680000000800 */
[----:B------:R-:W2:Y:S01]  /*2ed0*/  MUFU.EX2 R17, R17 ;  /* 0x0000001100117308 */ /* 0x000ea20000000800 */
[----:B-1----:R-:W-:Y:S01]  /*2ee0*/  FADD.FTZ R16, R15, 1 ;  /* 0x3f8000000f107421 */ /* 0x002fe20000010000 */
[----:B--2---:R-:W-:-:S05]  /*2ef0*/  FADD.FTZ R18, R17, 1 ;  /* 0x3f80000011127421 */ /* 0x004fca0000010000 */
        /* <DEDUP_REMOVED lines=10> */
.L_x_844:
[----:B------:R-:W-:Y:S04]  /*2fa0*/  BSSY.RECONVERGENT B0, `(.L_x_845) ;  /* 0x0000014000007945 */ /* 0x000fe80003800200 */
[----:B------:R-:W-:Y:S05]  /*2fb0*/  @P0 BRA `(.L_x_846) ;  /* 0x0000000000480947 */ /* 0x000fea0003800000 */
[----:B------:R-:W2:Y:S01]  /*2fc0*/  LDCU.64 UR22, c[0x0][0x3f8] ;  /* 0x00007f00ff1677ac */ /* 0x000ea20008000a00 */
[C-C-:B-1----:R-:W-:Y:S01]  /*2fd0*/  FFMA.FTZ R15, R2.reuse, R20, R9.reuse ;  /* 0x00000014020f7223 */ /* 0x142fe20000010009 */
[----:B------:R-:W-:Y:S01]  /*2fe0*/  FFMA.FTZ R17, R2, R22, R9 ;  /* 0x0000001602117223 */ /* 0x000fe20000010009 */
[----:B------:R-:W-:Y:S01]  /*2ff0*/  MOV R10, R48 ;  /* 0x00000030000a7202 */ /* 0x000fe20000000f00 */
[----:B------:R-:W1:Y:S01]  /*3000*/  LDCU.64 UR6, c[0x0][0x380] ;  /* 0x00007000ff0677ac */ /* 0x000e620008000a00 */
[----:B------:R-:W-:Y:S01]  /*3010*/  FFMA.FTZ R15, R4, R11, -R15 ;  /* 0x0000000b040f7223 */ /* 0x000fe2000001080f */
[----:B------:R-:W-:Y:S01]  /*3020*/  MOV R11, R51 ;  /* 0x00000033000b7202 */ /* 0x000fe20000000f00 */
[----:B------:R-:W-:Y:S02]  /*3030*/  FFMA.FTZ R13, R6, R13, -R17 ;  /* 0x0000000d060d7223 */ /* 0x000fe40000010811 */
[----:B------:R-:W-:Y:S02]  /*3040*/  FMUL.FTZ R16, R15, UR20 ;  /* 0x000000140f107c20 */ /* 0x000fe40008410000 */
[----:B------:R-:W-:-:S05]  /*3050*/  FMUL.FTZ R13, R13, UR20 ;  /* 0x000000140d0d7c20 */ /* 0x000fca0008410000 */
[----:B------:R-:W-:Y:S01]  /*3060*/  F2FP.F16.F32.PACK_AB R13, R13, R16 ;  /* 0x000000100d0d723e */ /* 0x000fe200000000ff */
[----:B--2---:R-:W-:Y:S02]  /*3070*/  IMAD R14, R3, UR22, RZ ;  /* 0x00000016030e7c24 */ /* 0x004fe4000f8e02ff */
[----:B------:R-:W-:-:S04]  /*3080*/  IMAD.WIDE.U32 R10, R47, UR22, R10 ;  /* 0x000000162f0a7c25 */ /* 0x000fc8000f8e000a */
[----:B------:R-:W-:Y:S01]  /*3090*/  IMAD R17, R47, UR23, R14 ;  /* 0x000000172f117c24 */ /* 0x000fe2000f8e020e */
[----:B-1----:R-:W-:-:S04]  /*30a0*/  LEA R14, P0, R10, UR6, 0x1 ;  /* 0x000000060a0e7c11 */ /* 0x002fc8000f8008ff */
[----:B------:R-:W-:-:S04]  /*30b0*/  IADD3 R17, PT, PT, R11, R17, RZ ;  /* 0x000000110b117210 */ /* 0x000fc80007ffe0ff */
[----:B------:R-:W-:-:S05]  /*30c0*/  LEA.HI.X R15, R10, UR7, R17, 0x1, P0 ;  /* 0x000000070a0f7c11 */ /* 0x000fca00080f0c11 */
[----:B------:R4:W-:Y:S02]  /*30d0*/  STG.E desc[UR16][R14.64], R13 ;  /* 0x0000000d0e007986 */ /* 0x0009e4000c101910 */
.L_x_846:
[----:B------:R-:W-:Y:S05]  /*30e0*/  BSYNC.RECONVERGENT B0 ;  /* 0x0000000000007941 */ /* 0x000fea0003800200 */
.L_x_845:
[----:B------:R-:W-:Y:S01]  /*30f0*/  UISETP.NE.AND UP0, UPT, UR19, URZ, UPT ;  /* 0x000000ff1300728c */ /* 0x000fe2000bf05270 */
[--C-:B------:R-:W-:Y:S02]  /*3100*/  HADD2.F32 R11, -RZ, R36.reuse.H0_H0 ;  /* 0x20000024ff0b7230 */ /* 0x100fe40000004100 */
[----:B-1--4-:R-:W-:Y:S01]  /*3110*/  FMUL.FTZ R15, R8, UR20 ;  /* 0x00000014080f7c20 */ /* 0x012fe20008410000 */
[----:B------:R-:W-:Y:S02]  /*3120*/  HADD2.F32 R13, -RZ, R36.H1_H1 ;  /* 0x30000024ff0d7230 */ /* 0x000fe40000004100 */
[----:B------:R-:W-:-:S03]  /*3130*/  FMUL.FTZ R20, R12, UR20 ;  /* 0x000000140c147c20 */ /* 0x000fc60008410000 */
[----:B------:R-:W-:Y:S05]  /*3140*/  BRA.U !UP0, `(.L_x_847) ;  /* 0x0000000108487547 */ /* 0x000fea000b800000 */
[----:B------:R-:W-:Y:S01]  /*3150*/  FFMA.FTZ R39, R4, R15, R39 ;  /* 0x0000000f04277223 */ /* 0x000fe20000010027 */
[----:B------:R-:W-:-:S03]  /*3160*/  FFMA.FTZ R37, R6, R20, R37 ;  /* 0x0000001406257223 */ /* 0x000fc60000010025 */
[----:B------:R-:W-:Y:S01]  /*3170*/  FMUL.FTZ R8, R39, -1.4426950216293334961 ;  /* 0xbfb8aa3b27087820 */ /* 0x000fe20000410000 */
        /* <DEDUP_REMOVED lines=15> */
.L_x_847:
[----:B------:R-:W1:Y:S01]  /*3270*/  LDCU.64 UR6, c[0x0][0x400] ;  /* 0x00008000ff0677ac */ /* 0x000e620008000a00 */
[C-C-:B------:R-:W-:Y:S01]  /*3280*/  FFMA.FTZ R15, R2.reuse, R15, R9.reuse ;  /* 0x0000000f020f7223 */ /* 0x140fe20000010009 */
[----:B------:R-:W-:Y:S01]  /*3290*/  FFMA.FTZ R9, R2, R20, R9 ;  /* 0x0000001402097223 */ /* 0x000fe20000010009 */
[----:B------:R-:W-:Y:S02]  /*32a0*/  BSSY.RECONVERGENT B0, `(.L_x_848) ;  /* 0x0000013000007945 */ /* 0x000fe40003800200 */
[----:B------:R-:W-:Y:S01]  /*32b0*/  FFMA.FTZ R15, R4, R11, -R15 ;  /* 0x0000000b040f7223 */ /* 0x000fe2000001080f */
[----:B------:R-:W-:-:S03]  /*32c0*/  FFMA.FTZ R9, R6, R13, -R9 ;  /* 0x0000000d06097223 */ /* 0x000fc60000010809 */
[----:B------:R-:W-:Y:S01]  /*32d0*/  FMUL.FTZ R11, R15, UR20 ;  /* 0x000000140f0b7c20 */ /* 0x000fe20008410000 */
[----:B------:R-:W-:Y:S01]  /*32e0*/  FMUL.FTZ R2, R9, UR20 ;  /* 0x0000001409027c20 */ /* 0x000fe20008410000 */
[----:B-1----:R-:W-:-:S04]  /*32f0*/  ISETP.GE.U32.AND P0, PT, R44, UR6, PT ;  /* 0x000000062c007c0c */ /* 0x002fc8000bf06070 */
[----:B------:R-:W-:-:S13]  /*3300*/  ISETP.GE.AND.EX P0, PT, R5, UR7, PT, P0 ;  /* 0x0000000705007c0c */ /* 0x000fda000bf06300 */
[----:B------:R-:W-:Y:S05]  /*3310*/  @P0 BRA `(.L_x_849) ;  /* 0x00000000002c0947 */ /* 0x000fea0003800000 */
[----:B------:R-:W1:Y:S01]  /*3320*/  LDCU.64 UR6, c[0x0][0x3f8] ;  /* 0x00007f00ff0677ac */ /* 0x000e620008000a00 */
[----:B------:R-:W-:Y:S02]  /*3330*/  MOV R49, R51 ;  /* 0x0000003300317202 */ /* 0x000fe40000000f00 */
[----:B------:R-:W-:Y:S01]  /*3340*/  F2FP.F16.F32.PACK_AB R11, R2, R11 ;  /* 0x0000000b020b723e */ /* 0x000fe200000000ff */
[----:B------:R-:W4:Y:S01]  /*3350*/  LDCU.64 UR20, c[0x0][0x380] ;  /* 0x00007000ff1477ac */ /* 0x000f220008000a00 */
[----:B-1----:R-:W-:Y:S02]  /*3360*/  IMAD R9, R5, UR6, RZ ;  /* 0x0000000605097c24 */ /* 0x002fe4000f8e02ff */
[----:B------:R-:W-:-:S04]  /*3370*/  IMAD.WIDE.U32 R48, R44, UR6, R48 ;  /* 0x000000062c307c25 */ /* 0x000fc8000f8e0030 */
[----:B------:R-:W-:Y:S01]  /*3380*/  IMAD R9, R44, UR7, R9 ;  /* 0x000000072c097c24 */ /* 0x000fe2000f8e0209 */
[----:B----4-:R-:W-:-:S04]  /*3390*/  LEA R8, P0, R48, UR20, 0x1 ;  /* 0x0000001430087c11 */ /* 0x010fc8000f8008ff */
[----:B------:R-:W-:-:S04]  /*33a0*/  IADD3 R9, PT, PT, R49, R9, RZ ;  /* 0x0000000931097210 */ /* 0x000fc80007ffe0ff */
[----:B------:R-:W-:-:S05]  /*33b0*/  LEA.HI.X R9, R48, UR21, R9, 0x1, P0 ;  /* 0x0000001530097c11 */ /* 0x000fca00080f0c09 */
[----:B------:R1:W-:Y:S02]  /*33c0*/  STG.E desc[UR16][R8.64], R11 ;  /* 0x0000000b08007986 */ /* 0x0003e4000c101910 */
.L_x_849:
[----:B------:R-:W-:Y:S05]  /*33d0*/  BSYNC.RECONVERGENT B0 ;  /* 0x0000000000007941 */ /* 0x000fea0003800200 */
.L_x_848:
[----:B------:R-:W-:Y:S01]  /*33e0*/  UIADD3 UR12, UPT, UPT, UR18, UR12, URZ ;  /* 0x0000000c120c7290 */ /* 0x000fe2000fffe0ff */
[----:B------:R-:W-:-:S03]  /*33f0*/  IADD3 R42, PT, PT, R42, 0x1, RZ ;  /* 0x000000012a2a7810 */ /* 0x000fc60007ffe0ff */
[----:B------:R-:W-:-:S09]  /*3400*/  UISETP.GE.AND UP0, UPT, UR12, UR5, UPT ;  /* 0x000000050c00728c */ /* 0x000fd2000bf06270 */
[----:B------:R-:W-:Y:S05]  /*3410*/  BRA.U !UP0, `(.L_x_850) ;  /* 0xffffffcd08b07547 */ /* 0x000fea000b83ffff */
.L_x_825:
[----:B------:R-:W4:Y:S01]  /*3420*/  LDC R4, c[0x0][0x370] ;  /* 0x0000dc00ff047b82 */ /* 0x000f220000000800 */
        /* <DEDUP_REMOVED lines=18> */
.L_x_852:
[----:B------:R-:W-:Y:S05]  /*3550*/  BSYNC.RECONVERGENT B0 ;  /* 0x0000000000007941 */ /* 0x000fea0003800200 */
.L_x_851:
[----:B------:R-:W-:Y:S05]  /*3560*/  @P0 EXIT ;  /* 0x000000000000094d */ /* 0x000fea0003800000 */
[----:B------:R-:W-:Y:S05]  /*3570*/  @P2 BRA `(.L_x_853) ;  /* 0x0000000000202947 */ /* 0x000fea0003800000 */
[----:B------:R-:W-:-:S05]  /*3580*/  IMAD R0, R4, R7, RZ ;  /* 0x0000000704007224 */ /* 0x000fca00078e02ff */
[----:B------:R-:W-:-:S13]  /*3590*/  ISETP.NE.AND P0, PT, R0, -0x1, PT ;  /* 0xffffffff0000780c */ /* 0x000fda0003f05270 */
[----:B------:R-:W-:Y:S05]  /*35a0*/  @!P0 BRA `(.L_x_853) ;  /* 0x0000000000148947 */ /* 0x000fea0003800000 */
.L_x_854:
[----:B0-----:R-:W4:Y:S04]  /*35b0*/  LDG.E.STRONG.GPU R5, desc[UR16][R2.64] ;  /* 0x0000001002057981 */ /* 0x001f28000c1ef900 */
[----:B----4-:R-:W-:Y:S01]  /*35c0*/  CCTL.IVALL ;  /* 0x00000000ff00798f */ /* 0x010fe20002000000 */
[----:B------:R-:W-:Y:S05]  /*35d0*/  YIELD ;  /* 0x0000000000007946 */ /* 0x000fea0003800000 */
[----:B------:R-:W-:-:S13]  /*35e0*/  ISETP.NE.AND P0, PT, R5, R0, PT ;  /* 0x000000000500720c */ /* 0x000fda0003f05270 */
[----:B------:R-:W-:Y:S05]  /*35f0*/  @P0 BRA `(.L_x_854) ;  /* 0xfffffffc00ec0947 */ /* 0x000fea000383ffff */
.L_x_853:
        /* <DEDUP_REMOVED lines=47> */
[----:B---3--:R-:W-:-:S03]  /*38f0*/  SHF.R.S32.HI R33, RZ, 0x1, R11 ;  /* 0x00000001ff217819 */ /* 0x008fc6000001140b */
[----:B------:R-:W-:Y:S06]  /*3900*/  @!P1 BRA `(.L_x_856) ;  /* 0x0000000000e49947 */ /* 0x000fec0003800000 */
[----:B------:R-:W0:Y:S01]  /*3910*/  LDCU.64 UR6, c[0x0][0x3d8] ;  /* 0x00007b00ff0677ac */ /* 0x000e220008000a00 */
[----:B------:R-:W-:Y:S02]  /*3920*/  IADD3 R9, PT, PT, R12, 0x1, RZ ;  /* 0x000000010c097810 */ /* 0x000fe40007ffe0ff */
[----:B------:R-:W-:Y:S01]  /*3930*/  MOV R6, R35 ;  /* 0x0000002300067202 */ /* 0x000fe20000000f00 */
[----:B------:R-:W1:Y:S01]  /*3940*/  LDCU.64 UR8, c[0x0][0x390] ;  /* 0x00007200ff0877ac */ /* 0x000e620008000a00 */
[----:B------:R-:W-:Y:S02]  /*3950*/  LOP3.LUT R9, R9, 0x3, RZ, 0xc0, !PT ;  /* 0x0000000309097812 */ /* 0x000fe400078ec0ff */
[----:B------:R-:W-:Y:S01]  /*3960*/  MOV R7, R18 ;  /* 0x0000001200077202 */ /* 0x000fe20000000f00 */
[----:B------:R-:W3:Y:S01]  /*3970*/  LDCU.64 UR10, c[0x0][0x388] ;  /* 0x00007100ff0a77ac */ /* 0x000ee20008000a00 */
        /* <DEDUP_REMOVED lines=13> */
[----:B---3--:R-:W-:Y:S02]  /*3a50*/  IADD3 R21, P1, PT, R21, UR10, RZ ;  /* 0x0000000a15157c10 */ /* 0x008fe4000ff3e0ff */
[----:B------:R-:W-:Y:S02]  /*3a60*/  IADD3 R16, P2, PT, RZ, -R9, RZ ;  /* 0x80000009ff107210 */ /* 0x000fe40007f5e0ff */
[----:B------:R-:W-:Y:S02]  /*3a70*/  IADD3.X R22, PT, PT, R22, UR11, RZ, P1, !PT ;  /* 0x0000000b16167c10 */ /* 0x000fe40008ffe4ff */
[----:B------:R-:W-:Y:S02]  /*3a80*/  SHF.L.U64.HI R27, R28, 0x2, R33 ;  /* 0x000000021c1b7819 */ /* 0x000fe40000010221 */
[----:B------:R-:W-:-:S02]  /*3a90*/  IADD3 R29, PT, PT, R7, R29, RZ ;  /* 0x0000001d071d7210 */ /* 0x000fc40007ffe0ff */
[----:B------:R-:W-:-:S07]  /*3aa0*/  IADD3.X R20, PT, PT, RZ, -0x1, RZ, P2, !PT ;  /* 0xffffffffff147810 */ /* 0x000fce00017fe4ff */
.L_x_857:
[-C--:B0-----:R-:W-:Y:S02]  /*3ab0*/  LEA R10, P1, R0, R25.reuse, 0x2 ;  /* 0x00000019000a7211 */ /* 0x081fe400078210ff */
[----:B--2---:R-:W-:Y:S02]  /*3ac0*/  LEA R14, P3, R28, R25, 0x2 ;  /* 0x000000191c0e7211 */ /* 0x004fe400078610ff */
        /* <DEDUP_REMOVED lines=29> */
.L_x_856:
[----:B------:R-:W-:Y:S05]  /*3ca0*/  BSYNC.RECONVERGENT B0 ;  /* 0x0000000000007941 */ /* 0x000fea0003800200 */
.L_x_855:
[----:B------:R-:W-:Y:S05]  /*3cb0*/  @!P0 EXIT ;  /* 0x000000000000894d */ /* 0x000fea0003800000 */
[C---:B------:R-:W-:Y:S01]  /*3cc0*/  SHF.L.U64.HI R5, R4.reuse, 0x2, R5 ;  /* 0x0000000204057819 */ /* 0x040fe20000010205 */
[----:B------:R-:W1:Y:S01]  /*3cd0*/  LDCU.64 UR4, c[0x0][0x3d8] ;  /* 0x00007b00ff0477ac */ /* 0x000e620008000a00 */
[----:B------:R-:W-:Y:S02]  /*3ce0*/  SHF.L.U32 R6, R4, 0x2, RZ ;  /* 0x0000000204067819 */ /* 0x000fe400000006ff */
[C---:B------:R-:W-:Y:S01]  /*3cf0*/  SHF.L.U64.HI R7, R28.reuse, 0x2, R33 ;  /* 0x000000021c077819 */ /* 0x040fe20000010221 */
[----:B------:R-:W3:Y:S01]  /*3d00*/  LDCU.64 UR6, c[0x0][0x388] ;  /* 0x00007100ff0677ac */ /* 0x000ee20008000a00 */
[----:B0-----:R-:W-:Y:S02]  /*3d10*/  SHF.L.U32 R8, R28, 0x2, RZ ;  /* 0x000000021c087819 */ /* 0x001fe400000006ff */
[C---:B------:R-:W-:Y:S01]  /*3d20*/  SHF.L.U64.HI R2, R0.reuse, 0x2, R3 ;  /* 0x0000000200027819 */ /* 0x040fe20000010203 */
[----:B------:R-:W0:Y:S01]  /*3d30*/  LDCU.64 UR8, c[0x0][0x390] ;  /* 0x00007200ff0877ac */ /* 0x000e220008000a00 */
[----:B------:R-:W-:-:S07]  /*3d40*/  SHF.L.U32 R4, R0, 0x2, RZ ;  /* 0x0000000200047819 */ /* 0x000fce00000006ff */
.L_x_858:
[C---:B----4-:R-:W-:Y:S02]  /*3d50*/  SHF.L.U32 R9, R35.reuse, 0x2, RZ ;  /* 0x0000000223097819 */ /* 0x050fe400000006ff */
[----:B------:R-:W-:Y:S02]  /*3d60*/  SHF.L.U64.HI R18, R35, 0x2, R18 ;  /* 0x0000000223127819 */ /* 0x000fe40000010212 */
[----:B-1----:R-:W-:-:S04]  /*3d70*/  IADD3 R10, P0, PT, R9, UR4, RZ ;  /* 0x00000004090a7c10 */ /* 0x002fc8000ff1e0ff */
[----:B------:R-:W-:Y:S02]  /*3d80*/  IADD3.X R11, PT, PT, R18, UR5, RZ, P0, !PT ;  /* 0x00000005120b7c10 */ /* 0x000fe400087fe4ff */
[C---:B------:R-:W-:Y:S02]  /*3d90*/  IADD3 R12, P0, PT, R10.reuse, R4, RZ ;  /* 0x000000040a0c7210 */ /* 0x040fe40007f1e0ff */
[C---:B------:R-:W-:Y:S02]  /*3da0*/  IADD3 R16, P2, PT, R10.reuse, R8, RZ ;  /* 0x000000080a107210 */ /* 0x040fe40007f5e0ff */
[C---:B------:R-:W-:Y:S02]  /*3db0*/  IADD3.X R13, PT, PT, R11.reuse, R2, RZ, P0, !PT ;  /* 0x000000020b0d7210 */ /* 0x040fe400007fe4ff */
[----:B--2---:R-:W-:Y:S02]  /*3dc0*/  IADD3 R14, P1, PT, R10, R6, RZ ;  /* 0x000000060a0e7210 */ /* 0x004fe40007f3e0ff */
[C---:B------:R-:W-:Y:S01]  /*3dd0*/  IADD3.X R17, PT, PT, R11.reuse, R7, RZ, P2, !PT ;  /* 0x000000070b117210 */ /* 0x040fe200017fe4ff */
[----:B------:R1:W2:Y:S01]  /*3de0*/  LDG.E R10, desc[UR16][R10.64] ;  /* 0x000000100a0a7981 */ /* 0x0002a2000c1e1900 */
[----:B------:R-:W-:-:S03]  /*3df0*/  IADD3.X R15, PT, PT, R11, R5, RZ, P1, !PT ;  /* 0x000000050b0f7210 */ /* 0x000fc60000ffe4ff */
[----:B------:R-:W2:Y:S04]  /*3e00*/  LDG.E R13, desc[UR16][R12.64] ;  /* 0x000000100c0d7981 */ /* 0x000ea8000c1e1900 */
[----:B------:R-:W4:Y:S04]  /*3e10*/  LDG.E R14, desc[UR16][R14.64] ;  /* 0x000000100e0e7981 */ /* 0x000f28000c1e1900 */
[----:B------:R-:W4:Y:S01]  /*3e20*/  LDG.E R17, desc[UR16][R16.64] ;  /* 0x0000001010117981 */ /* 0x000f22000c1e1900 */
[----:B------:R-:W-:Y:S02]  /*3e30*/  LOP3.LUT R23, R9, 0xfffffffc, RZ, 0xc0, !PT ;  /* 0xfffffffc09177812 */ /* 0x000fe400078ec0ff */
[----:B------:R-:W-:-:S02]  /*3e40*/  LOP3.LUT R24, R18, 0x1, RZ, 0xc0, !PT ;  /* 0x0000000112187812 */ /* 0x000fc400078ec0ff */
[C---:B---3--:R-:W-:Y:S02]  /*3e50*/  IADD3 R20, P0, PT, R23.reuse, UR6, RZ ;  /* 0x0000000617147c10 */ /* 0x048fe4000ff1e0ff */
[----:B-1----:R-:W-:Y:S02]  /*3e60*/  LOP3.LUT R11, R18, 0x3, RZ, 0xc0, !PT ;  /* 0x00000003120b7812 */ /* 0x002fe400078ec0ff */
[----:B------:R-:W-:Y:S02]  /*3e70*/  IADD3.X R21, PT, PT, R24, UR7, RZ, P0, !PT ;  /* 0x0000000718157c10 */ /* 0x000fe400087fe4ff */
[----:B0-----:R-:W-:Y:S02]  /*3e80*/  IADD3 R22, P0, PT, R23, UR8, RZ ;  /* 0x0000000817167c10 */ /* 0x001fe4000ff1e0ff */
[----:B--2---:R-:W-:Y:S02]  /*3e90*/  F2FP.BF16.F32.PACK_AB R19, R13, R10 ;  /* 0x0000000a0d13723e */ /* 0x004fe400000010ff */
        /* <DEDUP_REMOVED lines=66> */
.L_x_859:
        /* <DEDUP_REMOVED lines=12> */
.L_x_3423:


//--------------------- .text._Z35group_norm_nhwc_bwd_one_pass_kernelI11Fp16IOBf16WLi128ELi14ELi224EEv26Group_norm_nhwc_bwd_params --------------------------
	.section	.text._Z35group_norm_nhwc_bwd_one_pass_kernelI11Fp16IOBf16WLi128ELi14ELi224EEv26Group_norm_nhwc_bwd_params,"ax",@progbits
	.align	128
        .global         _Z35group_norm_nhwc_bwd_one_pass_kernelI11Fp16IOBf16WLi128ELi14ELi224EEv26Group_norm_nhwc_bwd_params
        .type           _Z35group_norm_nhwc_bwd_one_pass_kernelI11Fp16IOBf16WLi128ELi14ELi224EEv26Group_norm_nhwc_bwd_params,@function
        .size           _Z35group_norm_nhwc_bwd_one_pass_kernelI11Fp16IOBf16WLi128ELi14ELi224EEv26Group_norm_nhwc_bwd_params,(.L_x_3424 - _Z35group_norm_nhwc_bwd_one_pass_kernelI11Fp16IOBf16WLi128ELi14ELi224EEv26Group_norm_nhwc_bwd_params)
        .other          _Z35group_norm_nhwc_bwd_one_pass_kernelI11Fp16IOBf16WLi128ELi14ELi224EEv26Group_norm_nhwc_bwd_params,@"STO_CUDA_ENTRY STV_DEFAULT"
_Z35group_norm_nhwc_bwd_one_pass_kernelI11Fp16IOBf16WLi128ELi14ELi224EEv26Group_norm_nhwc_bwd_params:
.text._Z35group_norm_nhwc_bwd_one_pass_kernelI11Fp16IOBf16WLi128ELi14ELi224EEv26Group_norm_nhwc_bwd_params:
        /* <DEDUP_REMOVED lines=38> */
.L_x_891:
[----:B0-----:R-:W0:Y:S01]  /*0260*/  LDC R8, c[0x0][0x410] ;  /* 0x00010400ff087b82 */ /* 0x001e220000000800 */
[----:B-1----:R-:W1:Y:S01]  /*0270*/  LDCU.128 UR24, c[0x0][0x400] ;  /* 0x00008000ff1877ac */ /* 0x002e620008000c00 */
[----:B------:R-:W-:Y:S02]  /*0280*/  ISETP.LE.AND P0, PT, RZ, UR10, PT ;  /* 0x0000000aff007c0c */ /* 0x000fe4000bf03270 */
[C---:B------:R-:W-:Y:S01]  /*0290*/  IADD3 R21, PT, PT, R38.reuse, 0x20, RZ ;  /* 0x0000002026157810 */ /* 0x040fe20007ffe0ff */
[----:B--2---:R-:W2:Y:S01]  /*02a0*/  LDCU.64 UR6, c[0x0][0x3b8] ;  /* 0x00007700ff0677ac */ /* 0x004ea20008000a00 */
[----:B------:R-:W-:Y:S02]  /*02b0*/  IADD3 R16, PT, PT, R38, 0x40, RZ ;  /* 0x0000004026107810 */ /* 0x000fe40007ffe0ff */
[----:B------:R-:W-:Y:S02]  /*02c0*/  SHF.R.S32.HI R11, RZ, 0x1f, R21 ;  /* 0x0000001fff0b7819 */ /* 0x000fe40000011415 */
[----:B------:R-:W-:-:S02]  /*02d0*/  SHF.R.S32.HI R19, RZ, 0x1f, R16 ;  /* 0x0000001fff137819 */ /* 0x000fc40000011410 */
[----:B------:R-:W-:Y:S02]  /*02e0*/  SHF.R.S32.HI R17, RZ, 0x1f, R38 ;  /* 0x0000001fff117819 */ /* 0x000fe40000011426 */
[----:B-1----:R-:W-:-:S04]  /*02f0*/  ISETP.GE.U32.AND P1, PT, R21, UR24, PT ;  /* 0x0000001815007c0c */ /* 0x002fc8000bf26070 */
[----:B------:R-:W-:Y:S01]  /*0300*/  ISETP.GE.AND.EX P1, PT, R11, UR25, PT, P1 ;  /* 0x000000190b007c0c */ /* 0x000fe2000bf26310 */
[----:B--2---:R-:W-:Y:S01]  /*0310*/  UIMAD.WIDE UR6, UR10, 0x8, UR6 ;  /* 0x000000080a0678a5 */ /* 0x004fe2000f8e0206 */
[----:B0--3--:R-:W-:-:S04]  /*0320*/  IABS R5, R8 ;  /* 0x0000000800057213 */ /* 0x009fc80000000000 */
[----:B------:R-:W0:Y:S07]  /*0330*/  I2F.RP R4, R5 ;  /* 0x0000000500047306 */ /* 0x000e2e0000209400 */
[----:B------:R-:W1:Y:S01]  /*0340*/  @!P1 LDC.64 R14, c[0x0][0x3a0] ;  /* 0x0000e800ff0e9b82 */ /* 0x000e620000000a00 */
[----:B0-----:R-:W0:Y:S07]  /*0350*/  MUFU.RCP R4, R4 ;  /* 0x0000000400047308 */ /* 0x001e2e0000001000 */
[----:B------:R-:W2:Y:S01]  /*0360*/  @!P1 LDC.64 R12, c[0x0][0x398] ;  /* 0x0000e600ff0c9b82 */ /* 0x000ea20000000a00 */
[----:B0-----:R-:W-:-:S04]  /*0370*/  IADD3 R2, PT, PT, R4, 0xffffffe, RZ ;  /* 0x0ffffffe04027810 */ /* 0x001fc80007ffe0ff */
        /* <DEDUP_REMOVED lines=10> */
[----:B------:R-:W-:-:S05]  /*0420*/  IMAD R4, R5, R4, R6 ;  /* 0x0000000405047224 */ /* 0x000fca00078e0206 */
        /* <DEDUP_REMOVED lines=12> */
[----:B------:R-:W0:Y:S01]  /*04f0*/  @!P1 LDC.64 R8, c[0x0][0x3f8] ;  /* 0x0000fe00ff089b82 */ /* 0x000e220000000a00 */
[----:B------:R-:W-:-:S02]  /*0500*/  SEL R49, R5, R4, !P3 ;  /* 0x0000000405317207 */ /* 0x000fc40005800000 */
[----:B------:R-:W-:Y:S02]  /*0510*/  SEL R3, R5, R3, !P3 ;  /* 0x0000000305037207 */ /* 0x000fe40005800000 */
[----:B------:R-:W-:Y:S01]  /*0520*/  ISETP.GE.U32.AND P2, PT, R16, UR24, PT ;  /* 0x0000001810007c0c */ /* 0x000fe2000bf46070 */
[----:B------:R-:W-:Y:S01]  /*0530*/  IMAD R27, R49, 0xe, RZ ;  /* 0x0000000e311b7824 */ /* 0x000fe200078e02ff */
[----:B------:R-:W-:Y:S02]  /*0540*/  SHF.R.S32.HI R2, RZ, 0x1f, R3 ;  /* 0x0000001fff027819 */ /* 0x000fe40000011403 */
[----:B------:R-:W-:Y:S02]  /*0550*/  ISETP.GE.AND.EX P2, PT, R19, UR25, PT, P2 ;  /* 0x0000001913007c0c */ /* 0x000fe4000bf46320 */
[----:B------:R-:W-:Y:S01]  /*0560*/  IADD3 R4, P0, PT, R27, R50, RZ ;  /* 0x000000321b047210 */ /* 0x000fe20007f1e0ff */
[----:B------:R-:W-:-:S03]  /*0570*/  IMAD R2, R2, UR26, RZ ;  /* 0x0000001a02027c24 */ /* 0x000fc6000f8e02ff */
[----:B------:R-:W-:Y:S01]  /*0580*/  LEA.HI.X.SX32 R5, R27, RZ, 0x1, P0 ;  /* 0x000000ff1b057211 */ /* 0x000fe200000f0eff */
[C---:B------:R-:W-:Y:S01]  /*0590*/  IMAD R7, R3.reuse, UR27, R2 ;  /* 0x0000001b03077c24 */ /* 0x040fe2000f8e0202 */
[----:B------:R-:W-:Y:S02]  /*05a0*/  MOV R2, UR6 ;  /* 0x0000000600027c02 */ /* 0x000fe40008000f00 */
[----:B------:R-:W-:Y:S01]  /*05b0*/  ISETP.GE.U32.AND P0, PT, R38, UR24, PT ;  /* 0x0000001826007c0c */ /* 0x000fe2000bf06070 */
[----:B------:R-:W-:Y:S01]  /*05c0*/  IMAD.WIDE.U32 R4, R3, UR26, R4 ;  /* 0x0000001a03047c25 */ /* 0x000fe2000f8e0004 */
[----:B------:R-:W-:Y:S02]  /*05d0*/  MOV R3, UR7 ;  /* 0x0000000700037c02 */ /* 0x000fe40008000f00 */
[----:B------:R-:W-:Y:S01]  /*05e0*/  SHF.R.S32.HI R29, RZ, 0x1f, R51 ;  /* 0x0000001fff1d7819 */ /* 0x000fe20000011433 */
[----:B0-----:R-:W-:Y:S01]  /*05f0*/  @!P1 IMAD R6, R11, R8, RZ ;  /* 0x000000080b069224 */ /* 0x001fe200078e02ff */
[----:B------:R-:W-:Y:S01]  /*0600*/  ISETP.GE.AND.EX P0, PT, R17, UR25, PT, P0 ;  /* 0x0000001911007c0c */ /* 0x000fe2000bf06300 */
[----:B------:R-:W0:Y:S01]  /*0610*/  @!P2 LDC.64 R10, c[0x0][0x3f8] ;  /* 0x0000fe00ff0aab82 */ /* 0x000e220000000a00 */
[----:B------:R-:W3:Y:S01]  /*0620*/  LDG.E.64 R2, desc[UR14][R2.64] ;  /* 0x0000000e02027981 */ /* 0x000ee2000c1e1b00 */
[----:B------:R-:W-:Y:S01]  /*0630*/  @!P1 IMAD R23, R21, R9, R6 ;  /* 0x0000000915179224 */ /* 0x000fe200078e0206 */
[----:B------:R-:W-:-:S02]  /*0640*/  IADD3 R7, PT, PT, R5, R7, RZ ;  /* 0x0000000705077210 */ /* 0x000fc40007ffe0ff */
[----:B------:R-:W-:Y:S02]  /*0650*/  CS2R R46, SRZ ;  /* 0x00000000002e7805 */ /* 0x000fe4000001ff00 */
[----:B------:R-:W-:Y:S02]  /*0660*/  @!P1 MOV R6, R4 ;  /* 0x0000000400069202 */ /* 0x000fe40000000f00 */
[----:B------:R-:W-:Y:S01]  /*0670*/  ISETP.GE.U32.AND P3, PT, R51, UR24, PT ;  /* 0x0000001833007c0c */ /* 0x000fe2000bf66070 */
[----:B------:R-:W4:Y:S02]  /*0680*/  @!P2 LDC.64 R24, c[0x0][0x3a0] ;  /* 0x0000e800ff18ab82 */ /* 0x000f240000000a00 */
[----:B------:R-:W-:Y:S01]  /*0690*/  @!P1 IMAD.WIDE.U32 R20, R21, R8, R6 ;  /* 0x0000000815149225 */ /* 0x000fe200078e0006 */
[----:B------:R-:W-:-:S04]  /*06a0*/  ISETP.GE.AND.EX P3, PT, R29, UR25, PT, P3 ;  /* 0x000000191d007c0c */ /* 0x000fc8000bf66330 */
[----:B------:R-:W-:Y:S01]  /*06b0*/  @!P1 IADD3 R21, PT, PT, R21, R23, RZ ;  /* 0x0000001715159210 */ /* 0x000fe20007ffe0ff */
[----:B------:R-:W4:Y:S01]  /*06c0*/  @!P0 LDC.64 R8, c[0x0][0x3f8] ;  /* 0x0000fe00ff088b82 */ /* 0x000f220000000a00 */
[C---:B------:R-:W-:Y:S02]  /*06d0*/  @!P1 SHF.L.U32 R23, R20.reuse, 0x1, RZ ;  /* 0x0000000114179819 */ /* 0x040fe400000006ff */
[----:B------:R-:W-:Y:S02]  /*06e0*/  @!P1 SHF.L.U64.HI R18, R20, 0x1, R21 ;  /* 0x0000000114129819 */ /* 0x000fe40000010215 */
[----:B-1----:R-:W-:-:S03]  /*06f0*/  @!P1 IADD3 R14, P4, PT, R23, R14, RZ ;  /* 0x0000000e170e9210 */ /* 0x002fc60007f9e0ff */
[----:B------:R-:W1:Y:S01]  /*0700*/  @!P2 LDC.64 R20, c[0x0][0x398] ;  /* 0x0000e600ff14ab82 */ /* 0x000e620000000a00 */
[----:B------:R-:W-:Y:S01]  /*0710*/  @!P1 IADD3.X R15, PT, PT, R18, R15, RZ, P4, !PT ;  /* 0x0000000f120f9210 */ /* 0x000fe200027fe4ff */
[----:B0-----:R-:W-:Y:S01]  /*0720*/  @!P2 IMAD R19, R19, R10, RZ ;  /* 0x0000000a1313a224 */ /* 0x001fe200078e02ff */
[----:B--2---:R-:W-:-:S03]  /*0730*/  @!P1 IADD3 R12, P4, PT, R23, R12, RZ ;  /* 0x0000000c170c9210 */ /* 0x004fc60007f9e0ff */
[----:B------:R0:W5:Y:S01]  /*0740*/  @!P1 LDG.E R47, desc[UR14][R14.64] ;  /* 0x0000000e0e2f9981 */ /* 0x000162000c1e1900 */
[----:B------:R-:W-:Y:S01]  /*0750*/  @!P2 IMAD R31, R16, R11, R19 ;  /* 0x0000000b101fa224 */ /* 0x000fe200078e0213 */
[----:B------:R-:W-:Y:S02]  /*0760*/  @!P1 IADD3.X R13, PT, PT, R18, R13, RZ, P4, !PT ;  /* 0x0000000d120d9210 */ /* 0x000fe400027fe4ff */
[----:B------:R-:W-:Y:S01]  /*0770*/  CS2R R42, SRZ ;  /* 0x00000000002a7805 */ /* 0x000fe2000001ff00 */
[----:B------:R-:W2:Y:S01]  /*0780*/  @!P3 LDC.64 R18, c[0x0][0x3f8] ;  /* 0x0000fe00ff12bb82 */ /* 0x000ea20000000a00 */
[----:B------:R-:W-:-:S04]  /*0790*/  ISETP.NE.AND P4, PT, RZ, UR18, PT ;  /* 0x00000012ff007c0c */ /* 0x000fc8000bf85270 */
[----:B------:R1:W5:Y:S01]  /*07a0*/  @!P1 LDG.E R43, desc[UR14][R12.64] ;  /* 0x0000000e0c2b9981 */ /* 0x000362000c1e1900 */
[----:B0-----:R-:W-:Y:S01]  /*07b0*/  @!P2 MOV R14, R4 ;  /* 0x00000004000ea202 */ /* 0x001fe20000000f00 */
[----:B----4-:R-:W-:Y:S01]  /*07c0*/  @!P0 IMAD R17, R17, R8, RZ ;  /* 0x0000000811118224 */ /* 0x010fe200078e02ff */
[----:B------:R-:W-:Y:S01]  /*07d0*/  @!P2 MOV R15, R7 ;  /* 0x00000007000fa202 */ /* 0x000fe20000000f00 */
[----:B------:R-:W0:Y:S02]  /*07e0*/  @!P0 LDC.64 R22, c[0x0][0x3a0] ;  /* 0x0000e800ff168b82 */ /* 0x000e240000000a00 */
[----:B------:R-:W-:Y:S02]  /*07f0*/  @!P0 IMAD R17, R38, R9, R17 ;  /* 0x0000000926118224 */ /* 0x000fe400078e0211 */
[----:B------:R-:W-:Y:S01]  /*0800*/  @!P2 IMAD.WIDE.U32 R10, R16, R10, R14 ;  /* 0x0000000a100aa225 */ /* 0x000fe200078e000e */
[----:B------:R-:W-:Y:S02]  /*0810*/  @!P0 MOV R14, R4 ;  /* 0x00000004000e8202 */ /* 0x000fe40000000f00 */
[----:B------:R-:W-:Y:S01]  /*0820*/  @!P0 MOV R15, R7 ;  /* 0x00000007000f8202 */ /* 0x000fe20000000f00 */
[----:B-1----:R-:W1:Y:S02]  /*0830*/  @!P3 LDC.64 R12, c[0x0][0x398] ;  /* 0x0000e600ff0cbb82 */ /* 0x002e640000000a00 */
[----:B------:R-:W-:Y:S01]  /*0840*/  @!P0 IMAD.WIDE.U32 R8, R38, R8, R14 ;  /* 0x0000000826088225 */ /* 0x000fe200078e000e */
[----:B------:R-:W-:-:S02]  /*0850*/  @!P2 IADD3 R15, PT, PT, R11, R31, RZ ;  /* 0x0000001f0b0fa210 */ /* 0x000fc40007ffe0ff */
[C---:B------:R-:W-:Y:S02]  /*0860*/  @!P2 SHF.L.U32 R11, R10.reuse, 0x1, RZ ;  /* 0x000000010a0ba819 */ /* 0x040fe400000006ff */
[----:B------:R-:W-:Y:S02]  /*0870*/  @!P0 IADD3 R9, PT, PT, R9, R17, RZ ;  /* 0x0000001109098210 */ /* 0x000fe40007ffe0ff */
[----:B------:R-:W-:Y:S01]  /*0880*/  @!P2 SHF.L.U64.HI R28, R10, 0x1, R15 ;  /* 0x000000010a1ca819 */ /* 0x000fe2000001020f */
[----:B------:R-:W4:Y:S01]  /*0890*/  LDC.64 R16, c[0x0][0x3a8] ;  /* 0x0000ea00ff107b82 */ /* 0x000f220000000a00 */
[C---:B------:R-:W-:Y:S02]  /*08a0*/  @!P2 IADD3 R24, P1, PT, R11.reuse, R24, RZ ;  /* 0x000000180b18a210 */ /* 0x040fe40007f3e0ff */
[----:B------:R-:W-:Y:S02]  /*08b0*/  @!P2 IADD3 R20, P5, PT, R11, R20, RZ ;  /* 0x000000140b14a210 */ /* 0x000fe40007fbe0ff */
[----:B------:R-:W-:-:S02]  /*08c0*/  @!P0 SHF.L.U32 R31, R8, 0x1, RZ ;  /* 0x00000001081f8819 */ /* 0x000fc400000006ff */
[----:B------:R-:W-:Y:S01]  /*08d0*/  @!P0 SHF.L.U64.HI R26, R8, 0x1, R9 ;  /* 0x00000001081a8819 */ /* 0x000fe20000010209 */
[----:B------:R-:W1:Y:S01]  /*08e0*/  @!P3 LDC.64 R10, c[0x0][0x3a0] ;  /* 0x0000e800ff0abb82 */ /* 0x000e620000000a00 */
[----:B------:R-:W-:Y:S01]  /*08f0*/  @!P2 IADD3.X R25, PT, PT, R28, R25, RZ, P1, !PT ;  /* 0x000000191c19a210 */ /* 0x000fe20000ffe4ff */
[----:B--2---:R-:W-:-:S04]  /*0900*/  @!P3 IMAD R30, R29, R18, RZ ;  /* 0x000000121d1eb224 */ /* 0x004fc800078e02ff */
[----:B------:R2:W5:Y:S02]  /*0910*/  @!P2 LDG.E R46, desc[UR14][R24.64] ;  /* 0x0000000e182ea981 */ /* 0x000564000c1e1900 */
[----:B------:R-:W1:Y:S08]  /*0920*/  @!P0 LDC.64 R8, c[0x0][0x398] ;  /* 0x0000e600ff088b82 */ /* 0x000e700000000a00 */
[----:B------:R-:W1:Y:S01]  /*0930*/  @P4 LDC.64 R14, c[0x0][0x3b0] ;  /* 0x0000ec00ff0e4b82 */ /* 0x000e620000000a00 */
[----:B--2---:R-:W-:-:S02]  /*0940*/  @!P3 MOV R24, R4 ;  /* 0x000000040018b202 */ /* 0x004fc40000000f00 */
[----:B------:R-:W-:Y:S01]  /*0950*/  @!P3 MOV R25, R7 ;  /* 0x000000070019b202 */ /* 0x000fe20000000f00 */
[C---:B------:R-:W-:Y:S02]  /*0960*/  @!P3 IMAD R29, R51.reuse, R19, R30 ;  /* 0x00000013331db224 */ /* 0x040fe400078e021e */
[----:B------:R-:W-:Y:S01]  /*0970*/  @!P3 IMAD.WIDE.U32 R18, R51, R18, R24 ;  /* 0x000000123312b225 */ /* 0x000fe200078e0018 */
[----:B------:R-:W-:Y:S02]  /*0980*/  @!P2 IADD3.X R21, PT, PT, R28, R21, RZ, P5, !PT ;  /* 0x000000151c15a210 */ /* 0x000fe40002ffe4ff */
[----:B0-----:R-:W-:Y:S02]  /*0990*/  @!P0 IADD3 R22, P1, PT, R31, R22, RZ ;  /* 0x000000161f168210 */ /* 0x001fe40007f3e0ff */
[----:B------:R-:W-:Y:S01]  /*09a0*/  @!P3 IADD3 R29, PT, PT, R19, R29, RZ ;  /* 0x0000001d131db210 */ /* 0x000fe20007ffe0ff */
[----:B------:R-:W5:Y:S01]  /*09b0*/  @!P2 LDG.E R42, desc[UR14][R20.64] ;  /* 0x0000000e142aa981 */ /* 0x000f62000c1e1900 */
[----:B------:R-:W-:-:S02]  /*09c0*/  IADD3 R27, PT, PT, R27, R50, RZ ;  /* 0x000000321b1b7210 */ /* 0x000fc40007ffe0ff */
[----:B------:R-:W-:Y:S02]  /*09d0*/  @!P3 SHF.L.U32 R19, R18, 0x1, RZ ;  /* 0x000000011213b819 */ /* 0x000fe400000006ff */
[----:B------:R-:W-:Y:S01]  /*09e0*/  @!P0 IADD3.X R23, PT, PT, R26, R23, RZ, P1, !PT ;  /* 0x000000171a178210 */ /* 0x000fe20000ffe4ff */
[----:B----4-:R-:W-:Y:S01]  /*09f0*/  IMAD.WIDE R16, R27, 0x2, R16 ;  /* 0x000000021b107825 */ /* 0x010fe200078e0210 */
[----:B------:R-:W-:Y:S02]  /*0a00*/  @!P3 SHF.L.U64.HI R18, R18, 0x1, R29 ;  /* 0x000000011212b819 */ /* 0x000fe4000001021d */
[----:B-1----:R-:W-:Y:S01]  /*0a10*/  @!P0 IADD3 R8, P1, PT, R31, R8, RZ ;  /* 0x000000081f088210 */ /* 0x002fe20007f3e0ff */
[----:B------:R-:W-:Y:S01]  /*0a20*/  @P4 IMAD.WIDE R14, R27, 0x2, R14 ;  /* 0x000000021b0e4825 */ /* 0x000fe200078e020e */
[C---:B------:R-:W-:Y:S02]  /*0a30*/  @!P3 IADD3 R10, P2, PT, R19.reuse, R10, RZ ;  /* 0x0000000a130ab210 */ /* 0x040fe40007f5e0ff */
[----:B------:R-:W-:Y:S01]  /*0a40*/  @!P3 IADD3 R12, P5, PT, R19, R12, RZ ;  /* 0x0000000c130cb210 */ /* 0x000fe20007fbe0ff */
[----:B------:R-:W-:Y:S01]  /*0a50*/  HFMA2 R48, -RZ, RZ, 0, 0 ;  /* 0x00000000ff307431 */ /* 0x000fe200000001ff */
[----:B------:R-:W-:-:S02]  /*0a60*/  CS2R R44, SRZ ;  /* 0x00000000002c7805 */ /* 0x000fc4000001ff00 */
[----:B------:R-:W-:Y:S02]  /*0a70*/  CS2R R40, SRZ ;  /* 0x0000000000287805 */ /* 0x000fe4000001ff00 */
[----:B------:R-:W-:Y:S01]  /*0a80*/  @!P0 IADD3.X R9, PT, PT, R26, R9, RZ, P1, !PT ;  /* 0x000000091a098210 */ /* 0x000fe20000ffe4ff */
[----:B------:R-:W2:Y:S01]  /*0a90*/  @P4 LDG.E.U16 R21, desc[UR14][R14.64] ;  /* 0x0000000e0e154981 */ /* 0x000ea2000c1e1500 */
[C---:B------:R-:W-:Y:S02]  /*0aa0*/  @!P3 IADD3.X R11, PT, PT, R18.reuse, R11, RZ, P2, !PT ;  /* 0x0000000b120bb210 */ /* 0x040fe400017fe4ff */
[----:B------:R-:W-:Y:S01]  /*0ab0*/  @!P3 IADD3.X R13, PT, PT, R18, R13, RZ, P5, !PT ;  /* 0x0000000d120db210 */ /* 0x000fe20002ffe4ff */
[----:B------:R0:W4:Y:S04]  /*0ac0*/  @P4 LDG.E.U16 R20, desc[UR14][R14.64+0x2] ;  /* 0x0000020e0e144981 */ /* 0x000128000c1e1500 */
[----:B------:R-:W4:Y:S04]  /*0ad0*/  LDG.E.U16 R18, desc[UR14][R16.64] ;  /* 0x0000000e10127981 */ /* 0x000f28000c1e1500 */
[----:B------:R-:W4:Y:S04]  /*0ae0*/  LDG.E.U16 R19, desc[UR14][R16.64+0x2] ;  /* 0x0000020e10137981 */ /* 0x000f28000c1e1500 */
[----:B------:R1:W5:Y:S04]  /*0af0*/  @!P0 LDG.E R48, desc[UR14][R22.64] ;  /* 0x0000000e16308981 */ /* 0x000368000c1e1900 */
[----:B------:R1:W5:Y:S04]  /*0b00*/  @!P0 LDG.E R44, desc[UR14][R8.64] ;  /* 0x0000000e082c8981 */ /* 0x000368000c1e1900 */
[----:B------:R1:W5:Y:S04]  /*0b10*/  @!P3 LDG.E R45, desc[UR14][R10.64] ;  /* 0x0000000e0a2db981 */ /* 0x000368000c1e1900 */
[----:B------:R1:W5:Y:S01]  /*0b20*/  @!P3 LDG.E R41, desc[UR14][R12.64] ;  /* 0x0000000e0c29b981 */ /* 0x000362000c1e1900 */
[----:B------:R-:W-:Y:S01]  /*0b30*/  UISETP.NE.AND UP1, UPT, UR18, URZ, UPT ;  /* 0x000000ff1200728c */ /* 0x000fe2000bf25270 */
[----:B------:R-:W-:Y:S01]  /*0b40*/  HFMA2 R39, -RZ, RZ, 0, 0 ;  /* 0x00000000ff277431 */ /* 0x000fe200000001ff */
        /* <DEDUP_REMOVED lines=12> */
[----:B--2---:R-:W-:Y:S02]  /*0c10*/  @P4 SHF.L.U32 R40, R21, 0x10, RZ ;  /* 0x0000001015284819 */ /* 0x004fe400000006ff */
[----:B----4-:R-:W-:Y:S02]  /*0c20*/  @P4 SHF.L.U32 R39, R20, 0x10, RZ ;  /* 0x0000001014274819 */ /* 0x010fe400000006ff */
[----:B------:R-:W-:Y:S02]  /*0c30*/  SHF.L.U32 R2, R18, 0x10, RZ ;  /* 0x0000001012027819 */ /* 0x000fe400000006ff */
[----:B------:R-:W-:Y:S01]  /*0c40*/  SHF.L.U32 R3, R19, 0x10, RZ ;  /* 0x0000001013037819 */ /* 0x000fe200000006ff */
[----:B-1----:R-:W-:Y:S06]  /*0c50*/  BRA.U UP1, `(.L_x_861) ;  /* 0x0000000501247547 */ /* 0x002fec000b800000 */
        /* <DEDUP_REMOVED lines=42> */
[----:B------:R-:W-:Y:S01]  /*0f00*/  FADD.FTZ R11, R19, -UR22 ;  /* 0x80000016130b7e21 */ /* 0x000fe20008010000 */
[----:B------:R-:W-:Y:S01]  /*0f10*/  FADD.FTZ R9, RZ, R8 ;  /* 0x00000008ff097221 */ /* 0x000fe20000010000 */
[----:B------:R-:W-:Y:S02]  /*0f20*/  HADD2.F32 R19, -RZ, R45.H0_H0 ;  /* 0x2000002dff137230 */ /* 0x000fe40000004100 */
[----:B------:R-:W-:Y:S01]  /*0f30*/  FMUL.FTZ R8, R3, R18 ;  /* 0x0000001203087220 */ /* 0x000fe20000410000 */
[----:B------:R-:W-:Y:S01]  /*0f40*/  FMUL.FTZ R11, R11, UR23 ;  /* 0x000000170b0b7c20 */ /* 0x000fe20008410000 */
[----:B------:R-:W-:Y:S01]  /*0f50*/  FFMA.FTZ R17, R12, R17, R15 ;  /* 0x000000110c117223 */ /* 0x000fe2000001000f */
[----:B------:R-:W-:-:S02]  /*0f60*/  HADD2.F32 R15, -RZ, R41.H0_H0 ;  /* 0x20000029ff0f7230 */ /* 0x000fc40000004100 */
[----:B------:R-:W-:Y:S01]  /*0f70*/  FADD.FTZ R21, R8, R21 ;  /* 0x0000001508157221 */ /* 0x000fe20000010000 */
[----:B------:R-:W-:Y:S01]  /*0f80*/  FFMA.FTZ R20, R11, R8, R20 ;  /* 0x000000080b147223 */ /* 0x000fe20000010014 */
[----:B------:R-:W-:Y:S02]  /*0f90*/  HADD2.F32 R8, -RZ, R45.H1_H1 ;  /* 0x3000002dff087230 */ /* 0x000fe40000004100 */
[----:B------:R-:W-:Y:S01]  /*0fa0*/  FADD.FTZ R19, R19, -UR22 ;  /* 0x8000001613137e21 */ /* 0x000fe20008010000 */
[----:B------:R-:W-:Y:S01]  /*0fb0*/  FADD.FTZ R9, R12, R9 ;  /* 0x000000090c097221 */ /* 0x000fe20000010000 */
        /* <DEDUP_REMOVED lines=15> */
[----:B------:R-:W-:Y:S01]  /*10b0*/  FADD.FTZ R10, R14, R15 ;  /* 0x0000000f0e0a7221 */ /* 0x000fe20000010000 */
[----:B------:R-:W-:Y:S01]  /*10c0*/  FFMA.FTZ R8, R15, R19, R16 ;  /* 0x000000130f087223 */ /* 0x000fe20000010010 */
[----:B------:R-:W-:Y:S01]  /*10d0*/  FFMA.FTZ R9, R12, R13, R17 ;  /* 0x0000000d0c097223 */ /* 0x000fe20000010011 */
[----:B------:R-:W-:Y:S06]  /*10e0*/  BRA `(.L_x_862) ;  /* 0x0000000800407947 */ /* 0x000fec0003800000 */
.L_x_861:
[--C-:B-----5:R-:W-:Y:S02]  /*10f0*/  HADD2.F32 R8, -RZ, R48.reuse.H0_H0 ;  /* 0x20000030ff087230 */ /* 0x120fe40000004100 */
[----:B------:R-:W-:Y:S02]  /*1100*/  HADD2.F32 R9, -RZ, R48.H1_H1 ;  /* 0x30000030ff097230 */ /* 0x000fe40000004100 */
[--C-:B------:R-:W-:Y:S02]  /*1110*/  HADD2.F32 R12, -RZ, R47.reuse.H1_H1 ;  /* 0x3000002fff0c7230 */ /* 0x100fe40000004100 */
[----:B------:R-:W-:Y:S01]  /*1120*/  FADD.FTZ R8, R8, -UR22 ;  /* 0x8000001608087e21 */ /* 0x000fe20008010000 */
[----:B------:R-:W-:Y:S02]  /*1130*/  HADD2.F32 R11, -RZ, R47.H0_H0 ;  /* 0x2000002fff0b7230 */ /* 0x000fe40000004100 */
[----:B------:R-:W-:Y:S01]  /*1140*/  FADD.FTZ R10, R9, -UR22 ;  /* 0x80000016090a7e21 */ /* 0x000fe20008010000 */
[----:B------:R-:W-:-:S02]  /*1150*/  HADD2.F32 R13, -RZ, R46.H0_H0 ;  /* 0x2000002eff0d7230 */ /* 0x000fc40000004100 */
[----:B------:R-:W-:Y:S01]  /*1160*/  FMUL.FTZ R9, R8, UR23 ;  /* 0x0000001708097c20 */ /* 0x000fe20008410000 */
[----:B------:R-:W-:Y:S01]  /*1170*/  FADD.FTZ R18, R12, -UR22 ;  /* 0x800000160c127e21 */ /* 0x000fe20008010000 */
[----:B------:R-:W-:Y:S01]  /*1180*/  FMUL.FTZ R8, R10, UR23 ;  /* 0x000000170a087c20 */ /* 0x000fe20008410000 */
[----:B------:R-:W-:Y:S01]  /*1190*/  FADD.FTZ R11, R11, -UR22 ;  /* 0x800000160b0b7e21 */ /* 0x000fe20008010000 */
[--C-:B------:R-:W-:Y:S01]  /*11a0*/  FFMA.FTZ R12, R2, R9, R40.reuse ;  /* 0x00000009020c7223 */ /* 0x100fe20000010028 */
[--C-:B------:R-:W-:Y:S02]  /*11b0*/  HADD2.F32 R15, -RZ, R45.reuse.H0_H0 ;  /* 0x2000002dff0f7230 */ /* 0x100fe40000004100 */
[--C-:B------:R-:W-:Y:S01]  /*11c0*/  FFMA.FTZ R10, R3, R8, R39.reuse ;  /* 0x00000008030a7223 */ /* 0x100fe20000010027 */
[----:B------:R-:W-:Y:S01]  /*11d0*/  FMUL.FTZ R11, R11, UR23 ;  /* 0x000000170b0b7c20 */ /* 0x000fe20008410000 */
[----:B------:R-:W-:Y:S01]  /*11e0*/  FMUL.FTZ R19, R12, -1.4426950216293334961 ;  /* 0xbfb8aa3b0c137820 */ /* 0x000fe20000410000 */
[----:B------:R-:W-:Y:S01]  /*11f0*/  FADD.FTZ R13, R13, -UR22 ;  /* 0x800000160d0d7e21 */ /* 0x000fe20008010000 */
[----:B------:R-:W-:Y:S01]  /*1200*/  FMUL.FTZ R20, R10, -1.4426950216293334961 ;  /* 0xbfb8aa3b0a147820 */ /* 0x000fe20000410000 */
[--C-:B------:R-:W-:Y:S01]  /*1210*/  FFMA.FTZ R17, R2, R11, R40.reuse ;  /* 0x0000000b02117223 */ /* 0x100fe20000010028 */
[----:B------:R-:W-:Y:S01]  /*1220*/  FMUL.FTZ R18, R18, UR23 ;  /* 0x0000001712127c20 */ /* 0x000fe20008410000 */
[----:B------:R-:W-:Y:S01]  /*1230*/  HADD2.F32 R14, -RZ, R46.H1_H1 ;  /* 0x3000002eff0e7230 */ /* 0x000fe20000004100 */
[----:B------:R-:W0:Y:S01]  /*1240*/  MUFU.EX2 R19, R19 ;  /* 0x0000001300137308 */ /* 0x000e220000000800 */
[----:B------:R-:W-:Y:S01]  /*1250*/  FMUL.FTZ R24, R17, -1.4426950216293334961 ;  /* 0xbfb8aa3b11187820 */ /* 0x000fe20000410000 */
[----:B------:R-:W-:Y:S01]  /*1260*/  FADD.FTZ R23, R15, -UR22 ;  /* 0x800000160f177e21 */ /* 0x000fe20008010000 */
[----:B------:R-:W-:Y:S01]  /*1270*/  FMUL.FTZ R15, R13, UR23 ;  /* 0x000000170d0f7c20 */ /* 0x000fe20008410000 */
[----:B------:R-:W1:Y:S01]  /*1280*/  MUFU.EX2 R20, R20 ;  /* 0x0000001400147308 */ /* 0x000e620000000800 */
[----:B------:R-:W-:Y:S01]  /*1290*/  FFMA.FTZ R21, R3, R18, R39 ;  /* 0x0000001203157223 */ /* 0x000fe20000010027 */
[----:B------:R-:W-:Y:S01]  /*12a0*/  FADD.FTZ R14, R14, -UR22 ;  /* 0x800000160e0e7e21 */ /* 0x000fe20008010000 */
[----:B------:R-:W-:Y:S01]  /*12b0*/  FFMA.FTZ R25, R2, R15, R40 ;  /* 0x0000000f02197223 */ /* 0x000fe20000010028 */
[----:B------:R-:W2:Y:S01]  /*12c0*/  MUFU.EX2 R24, R24 ;  /* 0x0000001800187308 */ /* 0x000ea20000000800 */
[----:B------:R-:W-:Y:S01]  /*12d0*/  FMUL.FTZ R22, R21, -1.4426950216293334961 ;  /* 0xbfb8aa3b15167820 */ /* 0x000fe20000410000 */
[----:B------:R-:W-:Y:S01]  /*12e0*/  FMUL.FTZ R16, R14, UR23 ;  /* 0x000000170e107c20 */ /* 0x000fe20008410000 */
[----:B------:R-:W-:Y:S01]  /*12f0*/  FMUL.FTZ R14, R25, -1.4426950216293334961 ;  /* 0xbfb8aa3b190e7820 */ /* 0x000fe20000410000 */
[----:B------:R-:W-:Y:S01]  /*1300*/  FMUL.FTZ R13, R23, UR23 ;  /* 0x00000017170d7c20 */ /* 0x000fe20008410000 */
[----:B------:R-:W-:-:S02]  /*1310*/  HADD2.F32 R32, -RZ, R45.H1_H1 ;  /* 0x3000002dff207230 */ /* 0x000fc40000004100 */
[----:B0-----:R-:W-:Y:S01]  /*1320*/  FADD.FTZ R28, R19, 1 ;  /* 0x3f800000131c7421 */ /* 0x001fe20000010000 */
[----:B------:R-:W0:Y:S01]  /*1330*/  MUFU.EX2 R22, R22 ;  /* 0x0000001600167308 */ /* 0x000e220000000800 */
[----:B------:R-:W-:Y:S01]  /*1340*/  FFMA.FTZ R27, R3, R16, R39 ;  /* 0x00000010031b7223 */ /* 0x000fe20000010027 */
[----:B------:R-:W-:Y:S02]  /*1350*/  HADD2.F32 R31, -RZ, R44.H0_H0 ;  /* 0x2000002cff1f7230 */ /* 0x000fe40000004100 */
[----:B-1----:R-:W-:Y:S01]  /*1360*/  FADD.FTZ R19, R20, 1 ;  /* 0x3f80000014137421 */ /* 0x002fe20000010000 */
[----:B------:R-:W1:Y:S01]  /*1370*/  MUFU.EX2 R14, R14 ;  /* 0x0000000e000e7308 */ /* 0x000e620000000800 */
[----:B------:R-:W-:Y:S01]  /*1380*/  FMUL.FTZ R26, R27, -1.4426950216293334961 ;  /* 0xbfb8aa3b1b1a7820 */ /* 0x000fe20000410000 */
[----:B------:R-:W-:Y:S01]  /*1390*/  FFMA.FTZ R23, R2, R13, R40 ;  /* 0x0000000d02177223 */ /* 0x000fe20000010028 */
[----:B--2---:R-:W-:Y:S01]  /*13a0*/  FADD.FTZ R20, R24, 1 ;  /* 0x3f80000018147421 */ /* 0x004fe20000010000 */
[----:B------:R-:W2:Y:S01]  /*13b0*/  MUFU.RCP R28, R28 ;  /* 0x0000001c001c7308 */ /* 0x000ea20000001000 */
[----:B------:R-:W-:Y:S01]  /*13c0*/  FADD.FTZ R32, R32, -UR22 ;  /* 0x8000001620207e21 */ /* 0x000fe20008010000 */
[----:B------:R-:W-:Y:S01]  /*13d0*/  FMUL.FTZ R30, R23, -1.4426950216293334961 ;  /* 0xbfb8aa3b171e7820 */ /* 0x000fe20000410000 */
[----:B------:R-:W-:-:S02]  /*13e0*/  HADD2.F32 R35, -RZ, R43.H0_H0 ;  /* 0x2000002bff237230 */ /* 0x000fc40000004100 */
[----:B0-----:R-:W-:-:S03]  /*13f0*/  FADD.FTZ R24, R22, 1 ;  /* 0x3f80000016187421 */ /* 0x001fc60000010000 */
[----:B------:R-:W0:Y:S08]  /*1400*/  MUFU.RCP R19, R19 ;  /* 0x0000001300137308 */ /* 0x000e300000001000 */
[----:B------:R-:W3:Y:S01]  /*1410*/  MUFU.RCP R20, R20 ;  /* 0x0000001400147308 */ /* 0x000ee20000001000 */
[----:B--2---:R-:W-:Y:S01]  /*1420*/  FADD.FTZ R29, -R28, 1 ;  /* 0x3f8000001c1d7421 */ /* 0x004fe20000010100 */
[----:B------:R-:W-:Y:S01]  /*1430*/  FMUL.FTZ R22, R31, R28 ;  /* 0x0000001c1f167220 */ /* 0x000fe20000410000 */
[----:B-1----:R-:W-:-:S02]  /*1440*/  FADD.FTZ R28, R14, 1 ;  /* 0x3f8000000e1c7421 */ /* 0x002fc40000010000 */
[----:B------:R-:W-:Y:S01]  /*1450*/  FFMA.FTZ R29, R12, R29, 1 ;  /* 0x3f8000000c1d7423 */ /* 0x000fe2000001001d */
[----:B------:R-:W-:Y:S02]  /*1460*/  FMUL.FTZ R12, R32, UR23 ;  /* 0x00000017200c7c20 */ /* 0x000fe40008410000 */
[----:B------:R-:W1:Y:S01]  /*1470*/  MUFU.EX2 R26, R26 ;  /* 0x0000001a001a7308 */ /* 0x000e620000000800 */
[----:B------:R-:W-:Y:S02]  /*1480*/  HADD2.F32 R32, -RZ, R44.H1_H1 ;  /* 0x3000002cff207230 */ /* 0x000fe40000004100 */
[----:B------:R-:W-:Y:S01]  /*1490*/  FMUL.FTZ R14, R22, R29 ;  /* 0x0000001d160e7220 */ /* 0x000fe20000410000 */
[----:B------:R-:W-:Y:S01]  /*14a0*/  FFMA.FTZ R22, R3, R12, R39 ;  /* 0x0000000c03167223 */ /* 0x000fe20000010027 */
[----:B------:R-:W2:Y:S01]  /*14b0*/  MUFU.EX2 R30, R30 ;  /* 0x0000001e001e7308 */ /* 0x000ea20000000800 */
[----:B0-----:R-:W-:Y:S01]  /*14c0*/  FADD.FTZ R29, -R19, 1 ;  /* 0x3f800000131d7421 */ /* 0x001fe20000010100 */
[----:B------:R-:W-:Y:S01]  /*14d0*/  FMUL.FTZ R19, R32, R19 ;  /* 0x0000001320137220 */ /* 0x000fe20000410000 */
[----:B------:R-:W-:Y:S01]  /*14e0*/  FMUL.FTZ R33, R22, -1.4426950216293334961 ;  /* 0xbfb8aa3b16217820 */ /* 0x000fe20000410000 */
[----:B------:R-:W0:Y:S01]  /*14f0*/  MUFU.RCP R24, R24 ;  /* 0x0000001800187308 */ /* 0x000e220000001000 */
[----:B------:R-:W-:-:S04]  /*1500*/  FFMA.FTZ R10, R10, R29, 1 ;  /* 0x3f8000000a0a7423 */ /* 0x000fc8000001001d */
[----:B------:R-:W-:Y:S01]  /*1510*/  FMUL.FTZ R19, R19, R10 ;  /* 0x0000000a13137220 */ /* 0x000fe20000410000 */
[----:B-1----:R-:W-:Y:S01]  /*1520*/  FADD.FTZ R31, R26, 1 ;  /* 0x3f8000001a1f7421 */ /* 0x002fe20000010000 */
[----:B---3--:R-:W-:Y:S01]  /*1530*/  FADD.FTZ R26, -R20, 1 ;  /* 0x3f800000141a7421 */ /* 0x008fe20000010100 */
[----:B------:R1:W3:Y:S01]  /*1540*/  MUFU.EX2 R29, R33 ;  /* 0x00000021001d7308 */ /* 0x0002e20000000800 */
[----:B------:R-:W-:Y:S01]  /*1550*/  FMUL.FTZ R20, R35, R20 ;  /* 0x0000001423147220 */ /* 0x000fe20000410000 */
[----:B--2---:R-:W-:Y:S01]  /*1560*/  FADD.FTZ R30, R30, 1 ;  /* 0x3f8000001e1e7421 */ /* 0x004fe20000010000 */
[----:B------:R-:W-:Y:S01]  /*1570*/  FFMA.FTZ R17, R17, R26, 1 ;  /* 0x3f80000011117423 */ /* 0x000fe2000001001a */
[----:B------:R-:W2:Y:S01]  /*1580*/  MUFU.RCP R28, R28 ;  /* 0x0000001c001c7308 */ /* 0x000ea20000001000 */
[-C--:B------:R-:W-:Y:S01]  /*1590*/  FMUL.FTZ R10, R2, R14.reuse ;  /* 0x0000000e020a7220 */ /* 0x080fe20000410000 */
[----:B------:R-:W-:Y:S02]  /*15a0*/  HADD2.F32 R35, -RZ, R41.H0_H0 ;  /* 0x20000029ff237230 */ /* 0x000fe40000004100 */
[----:B------:R-:W-:Y:S01]  /*15b0*/  FMUL.FTZ R17, R20, R17 ;  /* 0x0000001114117220 */ /* 0x000fe20000410000 */
[----:B------:R-:W-:Y:S01]  /*15c0*/  FFMA.FTZ R20, R9, R14, RZ ;  /* 0x0000000e09147223 */ /* 0x000fe200000100ff */
[----:B-1----:R-:W-:-:S02]  /*15d0*/  HADD2.F32 R33, -RZ, R43.H1_H1 ;  /* 0x3000002bff217230 */ /* 0x002fc40000004100 */
[----:B0-----:R-:W-:Y:S01]  /*15e0*/  FADD.FTZ R32, -R24, 1 ;  /* 0x3f80000018207421 */ /* 0x001fe20000010100 */
[----:B------:R-:W-:Y:S01]  /*15f0*/  FFMA.FTZ R9, R9, R10, RZ ;  /* 0x0000000a09097223 */ /* 0x000fe200000100ff */
[----:B------:R-:W0:Y:S01]  /*1600*/  MUFU.RCP R26, R31 ;  /* 0x0000001f001a7308 */ /* 0x000e220000001000 */
[----:B------:R-:W-:Y:S01]  /*1610*/  FADD.FTZ R14, RZ, R14 ;  /* 0x0000000eff0e7221 */ /* 0x000fe20000010000 */
[----:B------:R-:W-:Y:S01]  /*1620*/  FMUL.FTZ R24, R33, R24 ;  /* 0x0000001821187220 */ /* 0x000fe20000410000 */
[----:B---3--:R-:W-:Y:S01]  /*1630*/  FADD.FTZ R33, R29, 1 ;  /* 0x3f8000001d217421 */ /* 0x008fe20000010000 */
[----:B------:R-:W-:Y:S01]  /*1640*/  FFMA.FTZ R21, R21, R32, 1 ;  /* 0x3f80000015157423 */ /* 0x000fe20000010020 */
[----:B------:R-:W-:-:S03]  /*1650*/  HADD2.F32 R29, -RZ, R42.H0_H0 ;  /* 0x2000002aff1d7230 */ /* 0x000fc60000004100 */
[----:B------:R-:W1:Y:S01]  /*1660*/  MUFU.RCP R30, R30 ;  /* 0x0000001e001e7308 */ /* 0x000e620000001000 */
[----:B------:R-:W-:Y:S01]  /*1670*/  FMUL.FTZ R21, R24, R21 ;  /* 0x0000001518157220 */ /* 0x000fe20000410000 */
[----:B--2---:R-:W-:Y:S01]  /*1680*/  FADD.FTZ R32, -R28, 1 ;  /* 0x3f8000001c207421 */ /* 0x004fe20000010100 */
[----:B------:R-:W-:Y:S01]  /*1690*/  FMUL.FTZ R28, R29, R28 ;  /* 0x0000001c1d1c7220 */ /* 0x000fe20000410000 */
[----:B------:R-:W-:Y:S02]  /*16a0*/  HADD2.F32 R29, -RZ, R42.H1_H1 ;  /* 0x3000002aff1d7230 */ /* 0x000fe40000004100 */
[----:B------:R-:W-:Y:S02]  /*16b0*/  FFMA.FTZ R25, R25, R32, 1 ;  /* 0x3f80000019197423 */ /* 0x000fe40000010020 */
[----:B------:R-:W2:Y:S01]  /*16c0*/  MUFU.RCP R31, R33 ;  /* 0x00000021001f7308 */ /* 0x000ea20000001000 */
[----:B0-----:R-:W-:Y:S01]  /*16d0*/  FADD.FTZ R32, -R26, 1 ;  /* 0x3f8000001a207421 */ /* 0x001fe20000010100 */
[----:B------:R-:W-:Y:S01]  /*16e0*/  FMUL.FTZ R26, R29, R26 ;  /* 0x0000001a1d1a7220 */ /* 0x000fe20000410000 */
[----:B------:R-:W-:Y:S01]  /*16f0*/  FMUL.FTZ R25, R28, R25 ;  /* 0x000000191c197220 */ /* 0x000fe20000410000 */
[----:B------:R-:W-:Y:S01]  /*1700*/  FADD.FTZ R28, RZ, R10 ;  /* 0x0000000aff1c7221 */ /* 0x000fe20000010000 */
[----:B------:R-:W-:Y:S01]  /*1710*/  FFMA.FTZ R27, R27, R32, 1 ;  /* 0x3f8000001b1b7423 */ /* 0x000fe20000010020 */
[----:B------:R-:W-:Y:S01]  /*1720*/  FADD.FTZ R10, R14, R17 ;  /* 0x000000110e0a7221 */ /* 0x000fe20000010000 */
[----:B------:R-:W-:Y:S01]  /*1730*/  FFMA.FTZ R14, R11, R17, R20 ;  /* 0x000000110b0e7223 */ /* 0x000fe20000010014 */
[----:B-1----:R-:W-:Y:S01]  /*1740*/  FADD.FTZ R32, -R30, 1 ;  /* 0x3f8000001e207421 */ /* 0x002fe20000010100 */
[----:B------:R-:W-:Y:S01]  /*1750*/  FMUL.FTZ R26, R26, R27 ;  /* 0x0000001b1a1a7220 */ /* 0x000fe20000410000 */
[----:B------:R-:W-:Y:S01]  /*1760*/  FMUL.FTZ R27, R2, R17 ;  /* 0x00000011021b7220 */ /* 0x000fe20000410000 */
[----:B------:R-:W-:Y:S01]  /*1770*/  FMUL.FTZ R30, R35, R30 ;  /* 0x0000001e231e7220 */ /* 0x000fe20000410000 */
[----:B------:R-:W-:Y:S01]  /*1780*/  FFMA.FTZ R29, R23, R32, 1 ;  /* 0x3f800000171d7423 */ /* 0x000fe20000010020 */
[----:B------:R-:W-:-:S02]  /*1790*/  HADD2.F32 R32, -RZ, R41.H1_H1 ;  /* 0x30000029ff207230 */ /* 0x000fc40000004100 */
[-C--:B------:R-:W-:Y:S01]  /*17a0*/  FMUL.FTZ R17, R2, R25.reuse ;  /* 0x0000001902117220 */ /* 0x080fe20000410000 */
[----:B------:R-:W-:Y:S01]  /*17b0*/  FFMA.FTZ R14, R15, R25, R14 ;  /* 0x000000190f0e7223 */ /* 0x000fe2000001000e */
[----:B--2---:R-:W-:Y:S01]  /*17c0*/  FADD.FTZ R23, -R31, 1 ;  /* 0x3f8000001f177421 */ /* 0x004fe20000010100 */
[----:B------:R-:W-:Y:S01]  /*17d0*/  FMUL.FTZ R29, R30, R29 ;  /* 0x0000001d1e1d7220 */ /* 0x000fe20000410000 */
[----:B------:R-:W-:Y:S02]  /*17e0*/  FADD.FTZ R10, R10, R25 ;  /* 0x000000190a0a7221 */ /* 0x000fe40000010000 */
[----:B------:R-:W-:Y:S01]  /*17f0*/  FFMA.FTZ R22, R22, R23, 1 ;  /* 0x3f80000016167423 */ /* 0x000fe20000010017 */
[----:B------:R-:W-:Y:S01]  /*1800*/  FMUL.FTZ R23, R32, R31 ;  /* 0x0000001f20177220 */ /* 0x000fe20000410000 */
[----:B------:R-:W-:-:S03]  /*1810*/  FADD.FTZ R10, R10, R29 ;  /* 0x0000001d0a0a7221 */ /* 0x000fc60000010000 */
        /* <DEDUP_REMOVED lines=14> */
[----:B------:R-:W-:Y:S01]  /*1900*/  FFMA.FTZ R9, R16, R26, R9 ;  /* 0x0000001a10097223 */ /* 0x000fe20000010009 */
[----:B------:R-:W-:Y:S01]  /*1910*/  FFMA.FTZ R19, R15, R17, R24 ;  /* 0x000000110f137223 */ /* 0x000fe20000010018 */
[----:B------:R-:W-:Y:S01]  /*1920*/  FADD.FTZ R28, R28, R17 ;  /* 0x000000111c1c7221 */ /* 0x000fe20000010000 */
[----:B------:R-:W-:Y:S01]  /*1930*/  FMUL.FTZ R15, R2, R29 ;  /* 0x0000001d020f7220 */ /* 0x000fe20000410000 */
[-C--:B------:R-:W-:Y:S01]  /*1940*/  FMUL.FTZ R17, R3, R22.reuse ;  /* 0x0000001603117220 */ /* 0x080fe20000410000 */
[----:B------:R-:W-:Y:S01]  /*1950*/  FFMA.FTZ R8, R16, R11, R19 ;  /* 0x0000000b10087223 */ /* 0x000fe20000010013 */
[----:B------:R-:W-:Y:S01]  /*1960*/  FADD.FTZ R28, R11, R28 ;  /* 0x0000001c0b1c7221 */ /* 0x000fe20000010000 */
[----:B------:R-:W-:Y:S01]  /*1970*/  FADD.FTZ R11, R21, R26 ;  /* 0x0000001a150b7221 */ /* 0x000fe20000010000 */
[----:B------:R-:W-:Y:S01]  /*1980*/  FFMA.FTZ R9, R12, R22, R9 ;  /* 0x000000160c097223 */ /* 0x000fe20000010009 */
[C---:B------:R-:W-:Y:S01]  /*1990*/  FFMA.FTZ R19, R13.reuse, R15, R8 ;  /* 0x0000000f0d137223 */ /* 0x040fe20000010008 */
[----:B------:R-:W-:Y:S01]  /*19a0*/  FADD.FTZ R28, R28, R15 ;  /* 0x0000000f1c1c7221 */ /* 0x000fe20000010000 */
[----:B------:R-:W-:Y:S01]  /*19b0*/  FFMA.FTZ R8, R13, R29, R14 ;  /* 0x0000001d0d087223 */ /* 0x000fe2000001000e */
[----:B------:R-:W-:Y:S01]  /*19c0*/  FADD.FTZ R11, R11, R22 ;  /* 0x000000160b0b7221 */ /* 0x000fe20000010000 */
[----:B------:R-:W-:Y:S01]  /*19d0*/  FFMA.FTZ R20, R12, R17, R19 ;  /* 0x000000110c147223 */ /* 0x000fe20000010013 */
[----:B------:R-:W-:-:S07]  /*19e0*/  FADD.FTZ R21, R17, R28 ;  /* 0x0000001c11157221 */ /* 0x000fce0000010000 */
.L_x_862:
        /* <DEDUP_REMOVED lines=36> */
.L_x_864:
[----:B------:R-:W-:Y:S05]  /*1c30*/  BSYNC.RECONVERGENT B0 ;  /* 0x0000000000007941 */ /* 0x000fea0003800200 */
.L_x_863:
        /* <DEDUP_REMOVED lines=21> */
.L_x_866:
[----:B------:R-:W-:Y:S05]  /*1d90*/  BSYNC.RECONVERGENT B0 ;  /* 0x0000000000007941 */ /* 0x000fea0003800200 */
.L_x_865:
        /* <DEDUP_REMOVED lines=158> */
.L_x_868:
[----:B------:R-:W-:Y:S05]  /*2780*/  BSYNC.RECONVERGENT B0 ;  /* 0x0000000000007941 */ /* 0x000fea0003800200 */
.L_x_867:
[----:B------:R-:W-:Y:S04]  /*2790*/  BSSY.RECONVERGENT B0, `(.L_x_869) ;  /* 0x000001d000007945 */ /* 0x000fe80003800200 */
[----:B------:R-:W-:Y:S05]  /*27a0*/  @P5 BRA `(.L_x_870) ;  /* 0x00000000006c5947 */ /* 0x000fea0003800000 */
[----:B--2---:R-:W1:Y:S01]  /*27b0*/  LDC.64 R12, c[0x0][0x3f8] ;  /* 0x0000fe00ff0c7b82 */ /* 0x004e620000000a00 */
[----:B------:R-:W-:-:S07]  /*27c0*/  IMAD R49, R49, 0x7, R53 ;  /* 0x0000000731317824 */ /* 0x000fce00078e0235 */
[----:B---3--:R-:W2:Y:S01]  /*27d0*/  LDC.64 R16, c[0x0][0x3d8] ;  /* 0x0000f600ff107b82 */ /* 0x008ea20000000a00 */
        /* <DEDUP_REMOVED lines=24> */
.L_x_870:
[----:B------:R-:W-:Y:S05]  /*2960*/  BSYNC.RECONVERGENT B0 ;  /* 0x0000000000007941 */ /* 0x000fea0003800200 */
.L_x_869:
        /* <DEDUP_REMOVED lines=29> */
.L_x_873:
[----:B--2---:R-:W2:Y:S04]  /*2b40*/  LDG.E.STRONG.GPU R8, desc[UR14][R10.64] ;  /* 0x0000000e0a087981 */ /* 0x004ea8000c1ef900 */
[----:B--2---:R-:W-:Y:S01]  /*2b50*/  CCTL.IVALL ;  /* 0x00000000ff00798f */ /* 0x004fe20002000000 */
[----:B------:R-:W-:Y:S05]  /*2b60*/  YIELD ;  /* 0x0000000000007946 */ /* 0x000fea0003800000 */
[----:B------:R-:W-:-:S13]  /*2b70*/  ISETP.NE.AND P1, PT, R8, R15, PT ;  /* 0x0000000f0800720c */ /* 0x000fda0003f25270 */
[----:B------:R-:W-:Y:S05]  /*2b80*/  @P1 BRA `(.L_x_873) ;  /* 0xfffffffc00ec1947 */ /* 0x000fea000383ffff */
.L_x_872:
        /* <DEDUP_REMOVED lines=14> */
.L_x_875:
        /* <DEDUP_REMOVED lines=84> */
.L_x_874:
        /* <DEDUP_REMOVED lines=41> */
.L_x_876:
        /* <DEDUP_REMOVED lines=23> */
.L_x_877:
        /* <DEDUP_REMOVED lines=11> */
.L_x_878:
[----:B------:R-:W-:Y:S05]  /*3660*/  BSYNC.RECONVERGENT B0 ;  /* 0x0000000000007941 */ /* 0x000fea0003800200 */
.L_x_871:
[----:B------:R-:W5:Y:S01]  /*3670*/  S2UR UR7, SR_CgaCtaId ;  /* 0x00000000000779c3 */ /* 0x000f620000008800 */
[----:B------:R-:W-:Y:S01]  /*3680*/  UMOV UR6, 0x400 ;  /* 0x0000040000067882 */ /* 0x000fe20000000000 */
[--C-:B--2-4-:R-:W-:Y:S01]  /*3690*/  HADD2.F32 R10, -RZ, R48.reuse.H0_H0 ;  /* 0x20000030ff0a7230 */ /* 0x114fe20000004100 */
[----:B------:R-:W2:Y:S01]  /*36a0*/  LDCU.64 UR26, c[0x0][0x400] ;  /* 0x00008000ff1a77ac */ /* 0x000ea20008000a00 */
[----:B------:R-:W-:Y:S02]  /*36b0*/  HADD2.F32 R48, -RZ, R48.H1_H1 ;  /* 0x30000030ff307230 */ /* 0x000fe40000004100 */
[--C-:B------:R-:W-:Y:S02]  /*36c0*/  HADD2.F32 R11, -RZ, R44.reuse.H0_H0 ;  /* 0x2000002cff0b7230 */ /* 0x100fe40000004100 */
[----:B------:R-:W-:Y:S01]  /*36d0*/  FADD.FTZ R12, R10, -UR22 ;  /* 0x800000160a0c7e21 */ /* 0x000fe20008010000 */
[----:B------:R-:W-:Y:S02]  /*36e0*/  HADD2.F32 R44, -RZ, R44.H1_H1 ;  /* 0x3000002cff2c7230 */ /* 0x000fe40000004100 */
[----:B------:R-:W-:Y:S01]  /*36f0*/  FADD.FTZ R48, R48, -UR22 ;  /* 0x8000001630307e21 */ /* 0x000fe20008010000 */
[----:B------:R-:W-:-:S02]  /*3700*/  HADD2.F32 R10, -RZ, R47.H0_H0 ;  /* 0x2000002fff0a7230 */ /* 0x000fc40000004100 */
        /* <DEDUP_REMOVED lines=8> */
[----:B------:R-:W-:Y:S01]  /*3790*/  FMUL.FTZ R9, R9, UR6 ;  /* 0x0000000609097c20 */ /* 0x000fe20008410000 */
[----:B--2---:R-:W-:Y:S06]  /*37a0*/  @!P4 BRA `(.L_x_879) ;  /* 0x000000000048c947 */ /* 0x004fec0003800000 */
[----:B------:R-:W-:Y:S01]  /*37b0*/  FFMA.FTZ R12, R2, R23, R40 ;  /* 0x00000017020c7223 */ /* 0x000fe20000010028 */
[----:B------:R-:W-:-:S03]  /*37c0*/  FFMA.FTZ R13, R3, R48, R39 ;  /* 0x00000030030d7223 */ /* 0x000fc60000010027 */
[----:B-1----:R-:W-:Y:S01]  /*37d0*/  FMUL.FTZ R14, R12, -1.4426950216293334961 ;  /* 0xbfb8aa3b0c0e7820 */ /* 0x002fe20000410000 */
[----:B------:R-:W-:-:S05]  /*37e0*/  FMUL.FTZ R17, R13, -1.4426950216293334961 ;  /* 0xbfb8aa3b0d117820 */ /* 0x000fca0000410000 */
[----:B------:R-:W1:Y:S04]  /*37f0*/  MUFU.EX2 R14, R14 ;  /* 0x0000000e000e7308 */ /* 0x000e680000000800 */
[----:B------:R-:W2:Y:S01]  /*3800*/  MUFU.EX2 R17, R17 ;  /* 0x0000001100117308 */ /* 0x000ea20000000800 */
[----:B-1----:R-:W-:Y:S01]  /*3810*/  FADD.FTZ R15, R14, 1 ;  /* 0x3f8000000e0f7421 */ /* 0x002fe20000010000 */
[----:B--2---:R-:W-:-:S03]  /*3820*/  FADD.FTZ R18, R17, 1 ;  /* 0x3f80000011127421 */ /* 0x004fc60000010000 */
[----:B---3--:R-:W1:Y:S08]  /*3830*/  MUFU.RCP R16, R15 ;  /* 0x0000000f00107308 */ /* 0x008e700000001000 */
        /* <DEDUP_REMOVED lines=9> */
.L_x_879:
[----:B------:R-:W-:Y:S04]  /*38d0*/  BSSY.RECONVERGENT B0, `(.L_x_880) ;  /* 0x0000015000007945 */ /* 0x000fe80003800200 */
[----:B------:R-:W-:Y:S05]  /*38e0*/  @P0 BRA `(.L_x_881) ;  /* 0x00000000004c0947 */ /* 0x000fea0003800000 */
[----:B------:R-:W2:Y:S01]  /*38f0*/  LDCU.64 UR24, c[0x0][0x3f8] ;  /* 0x00007f00ff1877ac */ /* 0x000ea20008000a00 */
        /* <DEDUP_REMOVED lines=8> */
[----:B---3--:R-:W-:Y:S01]  /*3980*/  FMUL.FTZ R16, R11, UR23 ;  /* 0x000000170b107c20 */ /* 0x008fe20008410000 */
        /* <DEDUP_REMOVED lines=9> */
.L_x_881:
[----:B------:R-:W-:Y:S05]  /*3a20*/  BSYNC.RECONVERGENT B0 ;  /* 0x0000000000007941 */ /* 0x000fea0003800200 */
.L_x_880:
[--C-:B------:R-:W-:Y:S02]  /*3a30*/  HADD2.F32 R13, -RZ, R46.reuse.H0_H0 ;  /* 0x2000002eff0d7230 */ /* 0x100fe40000004100 */
[----:B------:R-:W-:Y:S01]  /*3a40*/  FADD.FTZ R12, R10, -UR22 ;  /* 0x800000160a0c7e21 */ /* 0x000fe20008010000 */
[----:B-12---:R-:W-:Y:S01]  /*3a50*/  HADD2.F32 R14, -RZ, R45.H0_H0 ;  /* 0x2000002dff0e7230 */ /* 0x006fe20000004100 */
[----:B------:R-:W-:Y:S01]  /*3a60*/  UISETP.NE.AND UP0, UPT, UR18, URZ, UPT ;  /* 0x000000ff1200728c */ /* 0x000fe2000bf05270 */
[----:B------:R-:W-:Y:S02]  /*3a70*/  HADD2.F32 R47, -RZ, R47.H1_H1 ;  /* 0x3000002fff2f7230 */ /* 0x000fe40000004100 */
[----:B------:R-:W-:Y:S01]  /*3a80*/  FADD.FTZ R13, R13, -UR22 ;  /* 0x800000160d0d7e21 */ /* 0x000fe20008010000 */
[----:B------:R-:W-:Y:S02]  /*3a90*/  HADD2.F32 R46, -RZ, R46.H1_H1 ;  /* 0x3000002eff2e7230 */ /* 0x000fe40000004100 */
[----:B------:R-:W-:Y:S01]  /*3aa0*/  FADD.FTZ R14, R14, -UR22 ;  /* 0x800000160e0e7e21 */ /* 0x000fe20008010000 */
[----:B------:R-:W-:-:S02]  /*3ab0*/  HADD2.F32 R45, -RZ, R45.H1_H1 ;  /* 0x3000002dff2d7230 */ /* 0x000fc40000004100 */
[----:B------:R-:W-:Y:S01]  /*3ac0*/  FADD.FTZ R47, R47, -UR22 ;  /* 0x800000162f2f7e21 */ /* 0x000fe20008010000 */
        /* <DEDUP_REMOVED lines=19> */
[----:B---3--:R-:W-:Y:S01]  /*3c00*/  FFMA.FTZ R16, R8, R14, R9 ;  /* 0x0000000e08107223 */ /* 0x008fe20000010009 */
        /* <DEDUP_REMOVED lines=10> */
[----:B------:R-:W1:Y:S04]  /*3cb0*/  MUFU.EX2 R25, R25 ;  /* 0x0000001900197308 */ /* 0x000e680000000800 */
[----:B------:R-:W2:Y:S01]  /*3cc0*/  MUFU.EX2 R28, R28 ;  /* 0x0000001c001c7308 */ /* 0x000ea20000000800 */
[----:B-1----:R-:W-:Y:S01]  /*3cd0*/  FADD.FTZ R26, R25, 1 ;  /* 0x3f800000191a7421 */ /* 0x002fe20000010000 */
[----:B--2---:R-:W-:-:S03]  /*3ce0*/  FADD.FTZ R29, R28, 1 ;  /* 0x3f8000001c1d7421 */ /* 0x004fc60000010000 */
        /* <DEDUP_REMOVED lines=10> */
.L_x_882:
[----:B------:R-:W-:Y:S01]  /*3d90*/  BSSY.RECONVERGENT B0, `(.L_x_883) ;  /* 0x0000012000007945 */ /* 0x000fe20003800200 */
[----:B------:R-:W-:Y:S01]  /*3da0*/  FFMA.FTZ R21, R2, R8, -R21 ;  /* 0x0000000802157223 */ /* 0x000fe20000010815 */
[----:B------:R-:W-:Y:S02]  /*3db0*/  FFMA.FTZ R43, R3, R43, -R24 ;  /* 0x0000002b032b7223 */ /* 0x000fe40000010818 */
[----:B------:R-:W-:Y:S05]  /*3dc0*/  @P0 BRA `(.L_x_884) ;  /* 0x0000000000380947 */ /* 0x000fea0003800000 */
[----:B------:R-:W1:Y:S01]  /*3dd0*/  LDCU.64 UR6, c[0x0][0x3f8] ;  /* 0x00007f00ff0677ac */ /* 0x000e620008000a00 */
[----:B------:R-:W-:Y:S01]  /*3de0*/  MOV R8, R4 ;  /* 0x0000000400087202 */ /* 0x000fe20000000f00 */
[----:B------:R-:W-:Y:S01]  /*3df0*/  FMUL.FTZ R24, R21, UR23 ;  /* 0x0000001715187c20 */ /* 0x000fe20008410000 */
[----:B------:R-:W-:Y:S01]  /*3e00*/  MOV R9, R7 ;  /* 0x0000000700097202 */ /* 0x000fe20000000f00 */
[----:B------:R-:W2:Y:S01]  /*3e10*/  LDCU.64 UR24, c[0x0][0x380] ;  /* 0x00007000ff1877ac */ /* 0x000ea20008000a00 */
[----:B------:R-:W-:-:S05]  /*3e20*/  FMUL.FTZ R21, R43, UR23 ;  /* 0x000000172b157c20 */ /* 0x000fca0008410000 */
[----:B------:R-:W-:Y:S01]  /*3e30*/  F2FP.F16.F32.PACK_AB R21, R21, R24 ;  /* 0x000000181515723e */ /* 0x000fe200000000ff */
[----:B-1----:R-:W-:Y:S02]  /*3e40*/  IMAD R10, R10, UR6, RZ ;  /* 0x000000060a0a7c24 */ /* 0x002fe4000f8e02ff */
[----:B------:R-:W-:-:S04]  /*3e50*/  IMAD.WIDE.U32 R8, R11, UR6, R8 ;  /* 0x000000060b087c25 */ /* 0x000fc8000f8e0008 */
[----:B------:R-:W-:Y:S01]  /*3e60*/  IMAD R11, R11, UR7, R10 ;  /* 0x000000070b0b7c24 */ /* 0x000fe2000f8e020a */
[----:B--2---:R-:W-:-:S04]  /*3e70*/  LEA R10, P0, R8, UR24, 0x1 ;  /* 0x00000018080a7c11 */ /* 0x004fc8000f8008ff */
[----:B------:R-:W-:-:S04]  /*3e80*/  IADD3 R11, PT, PT, R9, R11, RZ ;  /* 0x0000000b090b7210 */ /* 0x000fc80007ffe0ff */
[----:B------:R-:W-:-:S05]  /*3e90*/  LEA.HI.X R11, R8, UR25, R11, 0x1, P0 ;  /* 0x00000019080b7c11 */ /* 0x000fca00080f0c0b */
[----:B------:R1:W-:Y:S02]  /*3ea0*/  STG.E desc[UR14][R10.64], R21 ;  /* 0x000000150a007986 */ /* 0x0003e4000c10190e */
.L_x_884:
[----:B------:R-:W-:Y:S05]  /*3eb0*/  BSYNC.RECONVERGENT B0 ;  /* 0x0000000000007941 */ /* 0x000fea0003800200 */
.L_x_883:
[--C-:B------:R-:W-:Y:S02]  /*3ec0*/  HADD2.F32 R8, -RZ, R42.reuse.H0_H0 ;  /* 0x2000002aff087230 */ /* 0x100fe40000004100 */
[----:B------:R-:W-:Y:S01]  /*3ed0*/  HADD2.F32 R42, -RZ, R42.H1_H1 ;  /* 0x3000002aff2a7230 */ /* 0x000fe20000004100 */
[----:B------:R-:W-:Y:S06]  /*3ee0*/  BRA.U !UP0, `(.L_x_885) ;  /* 0x0000000108487547 */ /* 0x000fec000b800000 */
[----:B------:R-:W-:Y:S01]  /*3ef0*/  FFMA.FTZ R20, R3, R20, R39 ;  /* 0x0000001403147223 */ /* 0x000fe20000010027 */
[----:B------:R-:W-:-:S03]  /*3f00*/  FFMA.FTZ R18, R2, R18, R40 ;  /* 0x0000001202127223 */ /* 0x000fc60000010028 */
        /* <DEDUP_REMOVED lines=16> */
.L_x_885:
        /* <DEDUP_REMOVED lines=9> */
[----:B-1----:R-:W-:Y:S02]  /*40a0*/  IMAD R10, R17, UR6, RZ ;  /* 0x00000006110a7c24 */ /* 0x002fe4000f8e02ff */
[----:B------:R-:W-:-:S04]  /*40b0*/  IMAD.WIDE.U32 R8, R15, UR6, R8 ;  /* 0x000000060f087c25 */ /* 0x000fc8000f8e0008 */
[----:B------:R-:W-:Y:S02]  /*40c0*/  IMAD R11, R15, UR7, R10 ;  /* 0x000000070f0b7c24 */ /* 0x000fe4000f8e020a */
[----:B------:R-:W-:Y:S01]  /*40d0*/  FMUL.FTZ R15, R22, UR23 ;  /* 0x00000017160f7c20 */ /* 0x000fe20008410000 */
[C---:B--2---:R-:W-:Y:S02]  /*40e0*/  LEA R10, P0, R8.reuse, UR24, 0x1 ;  /* 0x00000018080a7c11 */ /* 0x044fe4000f8008ff */
[----:B------:R-:W-:Y:S02]  /*40f0*/  IADD3 R11, PT, PT, R9, R11, RZ ;  /* 0x0000000b090b7210 */ /* 0x000fe40007ffe0ff */
[----:B------:R-:W-:Y:S02]  /*4100*/  F2FP.F16.F32.PACK_AB R15, R15, R18 ;  /* 0x000000120f0f723e */ /* 0x000fe400000000ff */
[----:B------:R-:W-:-:S05]  /*4110*/  LEA.HI.X R11, R8, UR25, R11, 0x1, P0 ;  /* 0x00000019080b7c11 */ /* 0x000fca00080f0c0b */
[----:B------:R2:W-:Y:S02]  /*4120*/  STG.E desc[UR14][R10.64], R15 ;  /* 0x0000000f0a007986 */ /* 0x0005e4000c10190e */
.L_x_887:
[----:B------:R-:W-:Y:S05]  /*4130*/  BSYNC.RECONVERGENT B0 ;  /* 0x0000000000007941 */ /* 0x000fea0003800200 */
.L_x_886:
[--C-:B------:R-:W-:Y:S01]  /*4140*/  HADD2.F32 R8, -RZ, R41.reuse.H0_H0 ;  /* 0x20000029ff087230 */ /* 0x100fe20000004100 */
[----:B------:R-:W-:Y:S01]  /*4150*/  SHF.R.S32.HI R20, RZ, 0x1f, R51 ;  /* 0x0000001fff147819 */ /* 0x000fe20000011433 */
[----:B------:R-:W-:Y:S01]  /*4160*/  HADD2.F32 R41, -RZ, R41.H1_H1 ;  /* 0x30000029ff297230 */ /* 0x000fe20000004100 */
[----:B------:R-:W-:Y:S06]  /*4170*/  BRA.U !UP0, `(.L_x_888) ;  /* 0x0000000108487547 */ /* 0x000fec000b800000 */
[----:B------:R-:W-:Y:S01]  /*4180*/  FFMA.FTZ R12, R2, R12, R40 ;  /* 0x0000000c020c7223 */ /* 0x000fe20000010028 */
[----:B------:R-:W-:-:S03]  /*4190*/  FFMA.FTZ R14, R3, R14, R39 ;  /* 0x0000000e030e7223 */ /* 0x000fc60000010027 */
[----:B------:R-:W-:Y:S01]  /*41a0*/  FMUL.FTZ R9, R12, -1.4426950216293334961 ;  /* 0xbfb8aa3b0c097820 */ /* 0x000fe20000410000 */
[----:B--2---:R-:W-:-:S05]  /*41b0*/  FMUL.FTZ R15, R14, -1.4426950216293334961 ;  /* 0xbfb8aa3b0e0f7820 */ /* 0x004fca0000410000 */
        /* <DEDUP_REMOVED lines=14> */
.L_x_888:
[----:B------:R-:W-:Y:S01]  /*42a0*/  ISETP.GE.AND.EX P2, PT, R20, UR27, PT, P2 ;  /* 0x0000001b14007c0c */ /* 0x000fe2000bf46320 */
[----:B------:R-:W-:Y:S01]  /*42b0*/  FFMA.FTZ R13, R2, R8, -R13 ;  /* 0x00000008020d7223 */ /* 0x000fe2000001080d */
[----:B------:R-:W-:Y:S01]  /*42c0*/  FFMA.FTZ R16, R3, R41, -R16 ;  /* 0x0000002903107223 */ /* 0x000fe20000010810 */
[----:B------:R-:W-:Y:S02]  /*42d0*/  BSSY.RECONVERGENT B0, `(.L_x_889) ;  /* 0x000000f000007945 */ /* 0x000fe40003800200 */
[----:B------:R-:W-:Y:S01]  /*42e0*/  FMUL.FTZ R13, R13, UR23 ;  /* 0x000000170d0d7c20 */ /* 0x000fe20008410000 */
[----:B------:R-:W-:-:S07]  /*42f0*/  FMUL.FTZ R16, R16, UR23 ;  /* 0x0000001710107c20 */ /* 0x000fce0008410000 */
[----:B------:R-:W-:Y:S05]  /*4300*/  @P2 BRA `(.L_x_890) ;  /* 0x00000000002c2947 */ /* 0x000fea0003800000 */
[----:B------:R-:W3:Y:S01]  /*4310*/  LDCU.64 UR6, c[0x0][0x3f8] ;  /* 0x00007f00ff0677ac */ /* 0x000ee20008000a00 */
[----:B------:R-:W-:Y:S01]  /*4320*/  MOV R5, R7 ;  /* 0x0000000700057202 */ /* 0x000fe20000000f00 */
[----:B------:R-:W4:Y:S01]  /*4330*/  LDCU.64 UR22, c[0x0][0x380] ;  /* 0x00007000ff1677ac */ /* 0x000f220008000a00 */
[----:B---3--:R-:W-:Y:S02]  /*4340*/  IMAD R2, R20, UR6, RZ ;  /* 0x0000000614027c24 */ /* 0x008fe4000f8e02ff */
[----:B------:R-:W-:-:S04]  /*4350*/  IMAD.WIDE.U32 R4, R51, UR6, R4 ;  /* 0x0000000633047c25 */ /* 0x000fc8000f8e0004 */
[----:B------:R-:W-:Y:S01]  /*4360*/  IMAD R3, R51, UR7, R2 ;  /* 0x0000000733037c24 */ /* 0x000fe2000f8e0202 */
[----:B----4-:R-:W-:-:S04]  /*4370*/  LEA R2, P0, R4, UR22, 0x1 ;  /* 0x0000001604027c11 */ /* 0x010fc8000f8008ff */
[----:B------:R-:W-:Y:S02]  /*4380*/  IADD3 R3, PT, PT, R5, R3, RZ ;  /* 0x0000000305037210 */ /* 0x000fe40007ffe0ff */
[----:B------:R-:W-:Y:S02]  /*4390*/  F2FP.F16.F32.PACK_AB R5, R16, R13 ;  /* 0x0000000d1005723e */ /* 0x000fe400000000ff */
[----:B------:R-:W-:-:S05]  /*43a0*/  LEA.HI.X R3, R4, UR23, R3, 0x1, P0 ;  /* 0x0000001704037c11 */ /* 0x000fca00080f0c03 */
[----:B------:R3:W-:Y:S02]  /*43b0*/  STG.E desc[UR14][R2.64], R5 ;  /* 0x0000000502007986 */ /* 0x0007e4000c10190e */
.L_x_890:
[----:B------:R-:W-:Y:S05]  /*43c0*/  BSYNC.RECONVERGENT B0 ;  /* 0x0000000000007941 */ /* 0x000fea0003800200 */
.L_x_889:
[----:B------:R-:W-:Y:S02]  /*43d0*/  UIADD3 UR10, UPT, UPT, UR16, UR10, URZ ;  /* 0x0000000a100a7290 */ /* 0x000fe4000fffe0ff */
[----:B------:R-:W-:Y:S02]  /*43e0*/  UIADD3 UR4, UPT, UPT, UR4, 0x1, URZ ;  /* 0x0000000104047890 */ /* 0x000fe4000fffe0ff */
[----:B------:R-:W-:-:S09]  /*43f0*/  UISETP.GE.AND UP0, UPT, UR10, UR8, UPT ;  /* 0x000000080a00728c */ /* 0x000fd2000bf06270 */
[----:B------:R-:W-:Y:S05]  /*4400*/  BRA.U !UP0, `(.L_x_891) ;  /* 0xffffffbd08947547 */ /* 0x000fea000b83ffff */
.L_x_860:
[----:B------:R-:W4:Y:S01]  /*4410*/  LDC R4, c[0x0][0x370] ;  /* 0x0000dc00ff047b82 */ /* 0x000f220000000800 */
[----:B------:R-:W-:Y:S01]  /*4420*/  ISETP.NE.AND P2, PT, R53, RZ, PT ;  /* 0x000000ff3500720c */ /* 0x000fe20003f45270 */
[----:B------:R-:W-:Y:S06]  /*4430*/  BSSY.RECONVERGENT B0, `(.L_x_892) ;  /* 0x0000011000007945 */ /* 0x000fec0003800200 */
[----:B------:R-:W5:Y:S08]  /*4440*/  LDC R7, c[0x0][0x374] ;  /* 0x0000dd00ff077b82 */ /* 0x000f700000000800 */
[----:B---3--:R-:W3:Y:S01]  /*4450*/  LDC.64 R2, c[0x0][0x3c8] ;  /* 0x0000f200ff027b82 */ /* 0x008ee20000000a00 */
[----:B----4-:R-:W-:-:S02]  /*4460*/  IADD3 R5, PT, PT, R4, -0x1, RZ ;  /* 0xffffffff04057810 */ /* 0x010fc40007ffe0ff */
[----:B------:R-:W-:Y:S02]  /*4470*/  ISETP.NE.AND P1, PT, R4, 0x1, PT ;  /* 0x000000010400780c */ /* 0x000fe40003f25270 */
[----:B-----5:R-:W-:-:S04]  /*4480*/  IADD3 R0, PT, PT, R7, -0x1, RZ ;  /* 0xffffffff07007810 */ /* 0x020fc80007ffe0ff */
        /* <DEDUP_REMOVED lines=11> */
.L_x_893:
[----:B------:R-:W-:Y:S05]  /*4540*/  BSYNC.RECONVERGENT B0 ;  /* 0x0000000000007941 */ /* 0x000fea0003800200 */
.L_x_892:
[----:B------:R-:W-:Y:S05]  /*4550*/  @P0 EXIT ;  /* 0x000000000000094d */ /* 0x000fea0003800000 */
[----:B------:R-:W-:Y:S05]  /*4560*/  @P2 BRA `(.L_x_894) ;  /* 0x0000000000202947 */ /* 0x000fea0003800000 */
[----:B------:R-:W-:-:S05]  /*4570*/  IMAD R0, R4, R7, RZ ;  /* 0x0000000704007224 */ /* 0x000fca00078e02ff */
[----:B------:R-:W-:-:S13]  /*4580*/  ISETP.NE.AND P0, PT, R0, -0x1, PT ;  /* 0xffffffff0000780c */ /* 0x000fda0003f05270 */
[----:B------:R-:W-:Y:S05]  /*4590*/  @!P0 BRA `(.L_x_894) ;  /* 0x0000000000148947 */ /* 0x000fea0003800000 */
.L_x_895:
[----:B---3--:R-:W3:Y:S04]  /*45a0*/  LDG.E.STRONG.GPU R5, desc[UR14][R2.64] ;  /* 0x0000000e02057981 */ /* 0x008ee8000c1ef900 */
[----:B---3--:R-:W-:Y:S01]  /*45b0*/  CCTL.IVALL ;  /* 0x00000000ff00798f */ /* 0x008fe20002000000 */
[----:B------:R-:W-:Y:S05]  /*45c0*/  YIELD ;  /* 0x0000000000007946 */ /* 0x000fea0003800000 */
[----:B------:R-:W-:-:S13]  /*45d0*/  ISETP.NE.AND P0, PT, R5, R0, PT ;  /* 0x000000000500720c */ /* 0x000fda0003f05270 */
[----:B------:R-:W-:Y:S05]  /*45e0*/  @P0 BRA `(.L_x_895) ;  /* 0xfffffffc00ec0947 */ /* 0x000fea000383ffff */
.L_x_894:
[----:B------:R-:W-:Y:S05]  /*45f0*/  WARPSYNC.ALL ;  /* 0x0000000000007948 */ /* 0x000fea0003800000 */
[----:B---3--:R-:W3:Y:S08]  /*4600*/  LDC.64 R4, c[0x0][0x3f8] ;  /* 0x0000fe00ff047b82 */ /* 0x008ef00000000a00 */
[----:B------:R-:W-:Y:S01]  /*4610*/  BAR.SYNC.DEFER_BLOCKING 0x0 ;  /* 0x0000000000007b1d */ /* 0x000fe20000010000 */
[----:B---3--:R-:W-:-:S04]  /*4620*/  LEA.HI R0, P0, R5, R4, RZ, 0x1 ;  /* 0x0000000405007211 */ /* 0x008fc800078108ff */
        /* <DEDUP_REMOVED lines=19> */
[----:B-12---:R-:W-:-:S04]  /*4760*/  IADD3 R11, P0, P1, R2, -R12, -R53 ;  /* 0x8000000c020b7210 */ /* 0x006fc8000791e835 */
        /* <DEDUP_REMOVED lines=38> */
[----:B-1----:R-:W-:Y:S02]  /*49d0*/  IADD3 R25, P1, PT, R21, UR6, RZ ;  /* 0x0000000615197c10 */ /* 0x002fe4000ff3e0ff */
[----:B------:R-:W-:Y:S02]  /*49e0*/  IADD3 R18, PT, PT, R7, UR4, RZ ;  /* 0x0000000407127c10 */ /* 0x000fe4000fffe0ff */
[----:B--2---:R-:W-:Y:S02]  /*49f0*/  IADD3 R23, P2, PT, R21, UR8, RZ ;  /* 0x0000000815177c10 */ /* 0x004fe4000ff5e0ff */
        /* <DEDUP_REMOVED lines=10> */
.L_x_898:
[-C--:B-1----:R-:W-:Y:S02]  /*4aa0*/  LEA R10, P1, R0, R25.reuse, 0x2 ;  /* 0x00000019000a7211 */ /* 0x082fe400078210ff */
        /* <DEDUP_REMOVED lines=9> */
[----:B------:R-:W4:Y:S04]  /*4b40*/  LDG.E R12, desc[UR14][R12.64] ;  /* 0x0000000e0c0c7981 */ /* 0x000f28000c1e1900 */
[----:B------:R-:W4:Y:S01]  /*4b50*/  LDG.E R15, desc[UR14][R14.64] ;  /* 0x0000000e0e0f7981 */ /* 0x000f22000c1e1900 */
[----:B-1----:R-:W-:Y:S02]  /*4b60*/  MOV R10, R23 ;  /* 0x00000017000a7202 */ /* 0x002fe40000000f00 */
[----:B---3--:R-:W-:-:S02]  /*4b70*/  MOV R8, R21 ;  /* 0x0000001500087202 */ /* 0x008fc40000000f00 */
        /* <DEDUP_REMOVED lines=12> */
[----:B----4-:R-:W-:Y:S01]  /*4c40*/  F2FP.BF16.F32.PACK_AB R19, R15, R12 ;  /* 0x0000000c0f13723e */ /* 0x010fe200000010ff */
[----:B------:R1:W-:Y:S04]  /*4c50*/  STG.E desc[UR14][R8.64], R17 ;  /* 0x0000001108007986 */ /* 0x0003e8000c10190e */
[----:B------:R1:W-:Y:S01]  /*4c60*/  STG.E desc[UR14][R10.64], R19 ;  /* 0x000000130a007986 */ /* 0x0003e2000c10190e */
[----:B------:R-:W-:Y:S01]  /*4c70*/  IADD3.X R24, PT, PT, RZ, R24, RZ, P3, !PT ;  /* 0x00000018ff187210 */ /* 0x000fe20001ffe4ff */
[----:B------:R-:W-:Y:S06]  /*4c80*/  @P1 BRA `(.L_x_898) ;  /* 0xfffffffc00841947 */ /* 0x000fec000383ffff */
.L_x_897:
[----:B------:R-:W-:Y:S05]  /*4c90*/  BSYNC.RECONVERGENT B0 ;  /* 0x0000000000007941 */ /* 0x000fea0003800200 */
.L_x_896:
[----:B------:R-:W-:Y:S05]  /*4ca0*/  @!P0 EXIT ;  /* 0x000000000000894d */ /* 0x000fea0003800000 */
[C---:B------:R-:W-:Y:S01]  /*4cb0*/  SHF.L.U64.HI R5, R4.reuse, 0x2, R5 ;  /* 0x0000000204057819 */ /* 0x040fe20000010205 */
[----:B------:R-:W2:Y:S01]  /*4cc0*/  LDCU.64 UR4, c[0x0][0x3d8] ;  /* 0x00007b00ff0477ac */ /* 0x000ea20008000a00 */
[----:B------:R-:W-:Y:S02]  /*4cd0*/  SHF.L.U32 R6, R4, 0x2, RZ ;  /* 0x0000000204067819 */ /* 0x000fe400000006ff */
[C---:B------:R-:W-:Y:S01]  /*4ce0*/  SHF.L.U64.HI R7, R28.reuse, 0x2, R33 ;  /* 0x000000021c077819 */ /* 0x040fe20000010221 */
[----:B------:R-:W3:Y:S01]  /*4cf0*/  LDCU.64 UR6, c[0x0][0x388] ;  /* 0x00007100ff0677ac */ /* 0x000ee20008000a00 */
[----:B-1----:R-:W-:Y:S02]  /*4d00*/  SHF.L.U32 R8, R28, 0x2, RZ ;  /* 0x000000021c087819 */ /* 0x002fe400000006ff */
[C---:B------:R-:W-:Y:S01]  /*4d10*/  SHF.L.U64.HI R2, R0.reuse, 0x2, R3 ;  /* 0x0000000200027819 */ /* 0x040fe20000010203 */
[----:B------:R-:W1:Y:S01]  /*4d20*/  LDCU.64 UR8, c[0x0][0x390] ;  /* 0x00007200ff0877ac */ /* 0x000e620008000a00 */
[----:B------:R-:W-:-:S07]  /*4d30*/  SHF.L.U32 R4, R0, 0x2, RZ ;  /* 0x0000000200047819 */ /* 0x000fce00000006ff */
.L_x_899:
[C---:B----4-:R-:W-:Y:S02]  /*4d40*/  SHF.L.U32 R9, R53.reuse, 0x2, RZ ;  /* 0x0000000235097819 */ /* 0x050fe400000006ff */
[----:B------:R-:W-:Y:S02]  /*4d50*/  SHF.L.U64.HI R18, R53, 0x2, R18 ;  /* 0x0000000235127819 */ /* 0x000fe40000010212 */
[----:B--2---:R-:W-:-:S04]  /*4d60*/  IADD3 R10, P0, PT, R9, UR4, RZ ;  /* 0x00000004090a7c10 */ /* 0x004fc8000ff1e0ff */
[----:B------:R-:W-:Y:S02]  /*4d70*/  IADD3.X R11, PT, PT, R18, UR5, RZ, P0, !PT ;  /* 0x00000005120b7c10 */ /* 0x000fe400087fe4ff */
[C---:B------:R-:W-:Y:S02]  /*4d80*/  IADD3 R12, P0, PT, R10.reuse, R4, RZ ;  /* 0x000000040a0c7210 */ /* 0x040fe40007f1e0ff */
[C---:B------:R-:W-:Y:S02]  /*4d90*/  IADD3 R16, P2, PT, R10.reuse, R8, RZ ;  /* 0x000000080a107210 */ /* 0x040fe40007f5e0ff */
[C---:B------:R-:W-:Y:S02]  /*4da0*/  IADD3.X R13, PT, PT, R11.reuse, R2, RZ, P0, !PT ;  /* 0x000000020b0d7210 */ /* 0x040fe400007fe4ff */
[----:B------:R-:W-:Y:S02]  /*4db0*/  IADD3 R14, P1, PT, R10, R6, RZ ;  /* 0x000000060a0e7210 */ /* 0x000fe40007f3e0ff */
[C---:B------:R-:W-:Y:S01]  /*4dc0*/  IADD3.X R17, PT, PT, R11.reuse, R7, RZ, P2, !PT ;  /* 0x000000070b117210 */ /* 0x040fe200017fe4ff */
[----:B------:R2:W4:Y:S01]  /*4dd0*/  LDG.E R10, desc[UR14][R10.64] ;  /* 0x0000000e0a0a7981 */ /* 0x000522000c1e1900 */
[----:B------:R-:W-:-:S03]  /*4de0*/  IADD3.X R15, PT, PT, R11, R5, RZ, P1, !PT ;  /* 0x000000050b0f7210 */ /* 0x000fc60000ffe4ff */
[----:B------:R-:W4:Y:S04]  /*4df0*/  LDG.E R13, desc[UR14][R12.64] ;  /* 0x0000000e0c0d7981 */ /* 0x000f28000c1e1900 */
[----:B------:R-:W5:Y:S04]  /*4e00*/  LDG.E R14, desc[UR14][R14.64] ;  /* 0x0000000e0e0e7981 */ /* 0x000f68000c1e1900 */
[----:B------:R-:W5:Y:S01]  /*4e10*/  LDG.E R17, desc[UR14][R16.64] ;  /* 0x0000000e10117981 */ /* 0x000f62000c1e1900 */
[----:B------:R-:W-:Y:S02]  /*4e20*/  LOP3.LUT R23, R9, 0xfffffffc, RZ, 0xc0, !PT ;  /* 0xfffffffc09177812 */ /* 0x000fe400078ec0ff */
[----:B------:R-:W-:-:S02]  /*4e30*/  LOP3.LUT R24, R18, 0x1, RZ, 0xc0, !PT ;  /* 0x0000000112187812 */ /* 0x000fc400078ec0ff */
[C---:B---3--:R-:W-:Y:S02]  /*4e40*/  IADD3 R20, P0, PT, R23.reuse, UR6, RZ ;  /* 0x0000000617147c10 */ /* 0x048fe4000ff1e0ff */
[----:B--2---:R-:W-:Y:S02]  /*4e50*/  LOP3.LUT R11, R18, 0x3, RZ, 0xc0, !PT ;  /* 0x00000003120b7812 */ /* 0x004fe400078ec0ff */
[----:B------:R-:W-:Y:S02]  /*4e60*/  IADD3.X R21, PT, PT, R24, UR7, RZ, P0, !PT ;  /* 0x0000000718157c10 */ /* 0x000fe400087fe4ff */
[----:B-1----:R-:W-:Y:S02]  /*4e70*/  IADD3 R22, P0, PT, R23, UR8, RZ ;  /* 0x0000000817167c10 */ /* 0x002fe4000ff1e0ff */
[----:B----4-:R-:W-:Y:S02]  /*4e80*/  F2FP.BF16.F32.PACK_AB R19, R13, R10 ;  /* 0x0000000a0d13723e */ /* 0x010fe400000010ff */
[----:B------:R-:W-:-:S02]  /*4e90*/  IADD3 R10, P1, PT, R23, UR4, RZ ;  /* 0x00000004170a7c10 */ /* 0x000fc4000ff3e0ff */
[----:B------:R-:W-:Y:S02]  /*4ea0*/  IADD3.X R23, PT, PT, R24, UR9, RZ, P0, !PT ;  /* 0x0000000918177c10 */ /* 0x000fe400087fe4ff */
[----:B------:R-:W-:Y:S02]  /*4eb0*/  IADD3.X R11, PT, PT, R11, UR5, RZ, P1, !PT ;  /* 0x000000050b0b7c10 */ /* 0x000fe40008ffe4ff */
[----:B-----5:R-:W-:Y:S02]  /*4ec0*/  F2FP.BF16.F32.PACK_AB R27, R17, R14 ;  /* 0x0000000e111b723e */ /* 0x020fe400000010ff */
        /* <DEDUP_REMOVED lines=20> */
[----:B---3--:R-:W-:Y:S02]  /*5010*/  F2FP.BF16.F32.PACK_AB R19, R19, R26 ;  /* 0x0000001a1313723e */ /* 0x008fe400000010ff */
[----:B----4-:R-:W-:-:S03]  /*5020*/  F2FP.BF16.F32.PACK_AB R29, R29, R28 ;  /* 0x0000001c1d1d723e */ /* 0x010fc600000010ff */
[----:B------:R1:W-:Y:S04]  /*5030*/  STG.E desc[UR14][R20.64], R19 ;  /* 0x0000001314007986 */ /* 0x0003e8000c10190e */
[----:B------:R3:W-:Y:S04]  /*5040*/  STG.E desc[UR14][R24.64], R29 ;  /* 0x0000001d18007986 */ /* 0x0007e8000c10190e */
[----:B------:R-:W4:Y:S04]  /*5050*/  LDG.E R26, desc[UR14][R10.64+0x700] ;  /* 0x0007000e0a1a7981 */ /* 0x000f28000c1e1900 */
[----:B--2---:R-:W4:Y:S04]  /*5060*/  LDG.E R27, desc[UR14][R16.64+0x700] ;  /* 0x0007000e101b7981 */ /* 0x004f28000c1e1900 */
[----:B------:R-:W2:Y:S04]  /*5070*/  LDG.E R28, desc[UR14][R12.64+0x700] ;  /* 0x0007000e0c1c7981 */ /* 0x000ea8000c1e1900 */
[----:B------:R-:W2:Y:S01]  /*5080*/  LDG.E R31, desc[UR14][R14.64+0x700] ;  /* 0x0007000e0e1f7981 */ /* 0x000ea2000c1e1900 */
[----:B------:R-:W-:-:S04]  /*5090*/  IADD3 R23, P0, PT, R9, 0x700, RZ ;  /* 0x0000070009177810 */ /* 0x000fc80007f1e0ff */
[----:B------:R-:W-:Y:S02]  /*50a0*/  IADD3.X R30, PT, PT, RZ, R18, RZ, P0, !PT ;  /* 0x00000012ff1e7210 */ /* 0x000fe400007fe4ff */
[----:B------:R-:W-:Y:S02]  /*50b0*/  LOP3.LUT R23, R23, 0xfffffffc, RZ, 0xc0, !PT ;  /* 0xfffffffc17177812 */ /* 0x000fe400078ec0ff */
[----:B------:R-:W-:Y:S02]  /*50c0*/  LOP3.LUT R30, R30, 0x1, RZ, 0xc0, !PT ;  /* 0x000000011e1e7812 */ /* 0x000fe400078ec0ff */
[C---:B------:R-:W-:Y:S02]  /*50d0*/  IADD3 R22, P0, PT, R23.reuse, UR6, RZ ;  /* 0x0000000617167c10 */ /* 0x040fe4000ff1e0ff */
[----:B-1----:R-:W-:Y:S02]  /*50e0*/  IADD3 R20, P1, PT, R23, UR8, RZ ;  /* 0x0000000817147c10 */ /* 0x002fe4000ff3e0ff */
[----:B------:R-:W-:-:S02]  /*50f0*/  IADD3.X R23, PT, PT, R30, UR7, RZ, P0, !PT ;  /* 0x000000071e177c10 */ /* 0x000fc400087fe4ff */
[----:B------:R-:W-:Y:S02]  /*5100*/  IADD3.X R21, PT, PT, R30, UR9, RZ, P1, !PT ;  /* 0x000000091e157c10 */ /* 0x000fe40008ffe4ff */
[----:B----4-:R-:W-:Y:S02]  /*5110*/  F2FP.BF16.F32.PACK_AB R27, R27, R26 ;  /* 0x0000001a1b1b723e */ /* 0x010fe400000010ff */
[----:B--2---:R-:W-:-:S03]  /*5120*/  F2FP.BF16.F32.PACK_AB R31, R31, R28 ;  /* 0x0000001c1f1f723e */ /* 0x004fc600000010ff */
[----:B------:R1:W-:Y:S04]  /*5130*/  STG.E desc[UR14][R22.64], R27 ;  /* 0x0000001b16007986 */ /* 0x0003e8000c10190e */
[----:B------:R4:W-:Y:S04]  /*5140*/  STG.E desc[UR14][R20.64], R31 ;  /* 0x0000001f14007986 */ /* 0x0009e8000c10190e */
[----:B------:R-:W2:Y:S04]  /*5150*/  LDG.E R10, desc[UR14][R10.64+0xa80] ;  /* 0x000a800e0a0a7981 */ /* 0x000ea8000c1e1900 */
[----:B------:R-:W2:Y:S04]  /*5160*/  LDG.E R17, desc[UR14][R16.64+0xa80] ;  /* 0x000a800e10117981 */ /* 0x000ea8000c1e1900 */
[----:B------:R-:W5:Y:S04]  /*5170*/  LDG.E R12, desc[UR14][R12.64+0xa80] ;  /* 0x000a800e0c0c7981 */ /* 0x000f68000c1e1900 */
[----:B------:R-:W5:Y:S01]  /*5180*/  LDG.E R15, desc[UR14][R14.64+0xa80] ;  /* 0x000a800e0e0f7981 */ /* 0x000f62000c1e1900 */
[----:B------:R-:W-:-:S04]  /*5190*/  IADD3 R9, P0, PT, R9, 0xa80, RZ ;  /* 0x00000a8009097810 */ /* 0x000fc80007f1e0ff */
[----:B------:R-:W-:Y:S02]  /*51a0*/  IADD3.X R18, PT, PT, RZ, R18, RZ, P0, !PT ;  /* 0x00000012ff127210 */ /* 0x000fe400007fe4ff */
[----:B------:R-:W-:Y:S02]  /*51b0*/  LOP3.LUT R9, R9, 0xfffffffc, RZ, 0xc0, !PT ;  /* 0xfffffffc09097812 */ /* 0x000fe400078ec0ff */
[----:B------:R-:W-:Y:S02]  /*51c0*/  LOP3.LUT R18, R18, 0x1, RZ, 0xc0, !PT ;  /* 0x0000000112127812 */ /* 0x000fe400078ec0ff */
[C---:B---3--:R-:W-:Y:S02]  /*51d0*/  IADD3 R24, P0, PT, R9.reuse, UR6, RZ ;  /* 0x0000000609187c10 */ /* 0x048fe4000ff1e0ff */
[----:B-1----:R-:W-:Y:S02]  /*51e0*/  IADD3 R22, P1, PT, R9, UR8, RZ ;  /* 0x0000000809167c10 */ /* 0x002fe4000ff3e0ff */
[----:B------:R-:W-:-:S02]  /*51f0*/  IADD3.X R25, PT, PT, R18, UR7, RZ, P0, !PT ;  /* 0x0000000712197c10 */ /* 0x000fc400087fe4ff */
[----:B------:R-:W-:Y:S02]  /*5200*/  IADD3.X R23, PT, PT, R18, UR9, RZ, P1, !PT ;  /* 0x0000000912177c10 */ /* 0x000fe40008ffe4ff */
[----:B------:R-:W-:-:S04]  /*5210*/  IADD3 R53, PT, PT, R53, 0x380, RZ ;  /* 0x0000038035357810 */ /* 0x000fc80007ffe0ff */
[----:B------:R-:W-:-:S04]  /*5220*/  ISETP.GT.U32.AND P0, PT, R0, R53, PT ;  /* 0x000000350000720c */ /* 0x000fc80003f04070 */
[----:B------:R-:W-:Y:S01]  /*5230*/  ISETP.GT.AND.EX P0, PT, R3, RZ, PT, P0 ;  /* 0x000000ff0300720c */ /* 0x000fe20003f04300 */
[----:B------:R-:W-:Y:S01]  /*5240*/  HFMA2 R18, -RZ, RZ, 0, 0 ;  /* 0x00000000ff127431 */ /* 0x000fe200000001ff */
[----:B--2---:R-:W-:Y:S02]  /*5250*/  F2FP.BF16.F32.PACK_AB R17, R17, R10 ;  /* 0x0000000a1111723e */ /* 0x004fe400000010ff */
[----:B-----5:R-:W-:-:S03]  /*5260*/  F2FP.BF16.F32.PACK_AB R9, R15, R12 ;  /* 0x0000000c0f09723e */ /* 0x020fc600000010ff */
[----:B------:R4:W-:Y:S04]  /*5270*/  STG.E desc[UR14][R24.64], R17 ;  /* 0x0000001118007986 */ /* 0x0009e8000c10190e */
[----:B------:R4:W-:Y:S02]  /*5280*/  STG.E desc[UR14][R22.64], R9 ;  /* 0x0000000916007986 */ /* 0x0009e4000c10190e */
[----:B------:R-:W-:Y:S05]  /*5290*/  @P0 BRA `(.L_x_899) ;  /* 0xfffffff800a80947 */ /* 0x000fea000383ffff */
[----:B------:R-:W-:Y:S05]  /*52a0*/  EXIT ;  /* 0x000000000000794d */ /* 0x000fea0003800000 */
.L_x_900:
        /* <DEDUP_REMOVED lines=13> */
.L_x_3424:


//--------------------- .text._Z35group_norm_nhwc_bwd_one_pass_kernelI11Fp16IOBf16WLi256ELi14ELi224EEv26Group_norm_nhwc_bwd_params --------------------------
	.section	.text._Z35group_norm_nhwc_bwd_one_pass_kernelI11Fp16IOBf16WLi256ELi14ELi224EEv26Group_norm_nhwc_bwd_params,"ax",@progbits
	.align	128
        .global         _Z35group_norm_nhwc_bwd_one_pass_kernelI11Fp16IOBf16WLi256ELi14ELi224EEv26Group_norm_nhwc_bwd_params
        .type           _Z35group_norm_nhwc_bwd_one_pass_kernelI11Fp16IOBf16WLi256ELi14ELi224EEv26Group_norm_nhwc_bwd_params,@function
        .size           _Z35group_norm_nhwc_bwd_one_pass_kernelI11Fp16IOBf16WLi256ELi14ELi224EEv26Group_norm_nhwc_bwd_params,(.L_x_3425 - _Z35group_norm_nhwc_bwd_one_pass_kernelI11Fp16IOBf16WLi256ELi14ELi224EEv26Group_norm_nhwc_bwd_params)
        .other          _Z35group_norm_nhwc_bwd_one_pass_kernelI11Fp16IOBf16WLi256ELi14ELi224EEv26Group_norm_nhwc_bwd_params,@"STO_CUDA_ENTRY STV_DEFAULT"
_Z35group_norm_nhwc_bwd_one_pass_kernelI11Fp16IOBf16WLi256ELi14ELi224EEv26Group_norm_nhwc_bwd_params:
.text._Z35group_norm_nhwc_bwd_one_pass_kernelI11Fp16IOBf16WLi256ELi14ELi224EEv26Group_norm_nhwc_bwd_params:
        /* <DEDUP_REMOVED lines=12> */
[----:B------:R-:W1:Y:S01]  /*00c0*/  S2R R5, SR_LANEID ;  /* 0x0000000000057919 */ /* 0x000e620000000000 */
[----:B------:R-:W-:Y:S01]  /*00d0*/  UMOV UR5, 0x400 ;  /* 0x0000040000057882 */ /* 0x000fe20000000000 */
[----:B------:R-:W-:Y:S01]  /*00e0*/  SHF.R.U32.HI R62, RZ, 0x2, R2 ;  /* 0x00000002ff3e7819 */ /* 0x000fe20000011602 */
[----:B------:R-:W-:Y:S01]  /*00f0*/  UIADD3 UR6, UPT, UPT, UR5, 0x50, URZ ;  /* 0x0000005005067890 */ /* 0x000fe2000fffe0ff */
[----:B------:R-:W-:Y:S02]  /*0100*/  IMAD R6, R6, 0x2493, RZ ;  /* 0x0000249306067824 */ /* 0x000fe400078e02ff */
[----:B------:R-:W-:Y:S01]  /*0110*/  HFMA2 R57, -RZ, RZ, 0, 0 ;  /* 0x00000000ff397431 */ /* 0x000fe200000001ff */
[----:B------:R-:W2:Y:S01]  /*0120*/  LDC R7, c[0x0][0x41c] ;  /* 0x00010700ff077b82 */ /* 0x000ea20000000800 */
[----:B------:R-:W-:Y:S01]  /*0130*/  MOV R58, R0 ;  /* 0x00000000003a7202 */ /* 0x000fe20000000f00 */
[----:B------:R-:W3:Y:S01]  /*0140*/  LDCU.U8 UR12, c[0x0][0x414] ;  /* 0x00008280ff0c77ac */ /* 0x000ee20008000000 */
[----:B------:R-:W-:-:S02]  /*0150*/  SHF.R.U32.HI R64, RZ, 0x10, R6 ;  /* 0x00000010ff407819 */ /* 0x000fc40000011606 */
[----:B------:R-:W-:-:S03]  /*0160*/  LOP3.LUT R62, R62, 0xf8, RZ, 0xc0, !PT ;  /* 0x000000f83e3e7812 */ /* 0x000fc600078ec0ff */
[----:B------:R-:W4:Y:S08]  /*0170*/  LDC R3, c[0x0][0x374] ;  /* 0x0000dd00ff037b82 */ /* 0x000f300000000800 */
[----:B------:R-:W5:Y:S01]  /*0180*/  LDC R4, c[0x0][0x370] ;  /* 0x0000dc00ff047b82 */ /* 0x000f620000000800 */
[----:B0-----:R-:W-:Y:S02]  /*0190*/  ULEA UR6, UR7, UR6, 0x18 ;  /* 0x0000000607067291 */ /* 0x001fe4000f8ec0ff */
[----:B------:R-:W-:-:S04]  /*01a0*/  ULEA UR5, UR7, UR5, 0x18 ;  /* 0x0000000507057291 */ /* 0x000fc8000f8ec0ff */
[----:B------:R-:W-:Y:S01]  /*01b0*/  LEA R63, R2, UR6, 0x4 ;  /* 0x00000006023f7c11 */ /* 0x000fe2000f8e20ff */
[----:B--2---:R-:W-:-:S05]  /*01c0*/  IMAD R64, R7, UR11, R64 ;  /* 0x0000000b07407c24 */ /* 0x004fca000f8e0240 */
[----:B------:R-:W-:Y:S01]  /*01d0*/  SHF.R.S32.HI R7, RZ, 0x1f, R64 ;  /* 0x0000001fff077819 */ /* 0x000fe20000011440 */
[C---:B----4-:R-:W-:Y:S01]  /*01e0*/  IMAD R60, R3.reuse, 0x5, R0 ;  /* 0x00000005033c7824 */ /* 0x050fe200078e0200 */
[----:B------:R-:W-:Y:S02]  /*01f0*/  LEA R59, R3, R0, 0x2 ;  /* 0x00000000033b7211 */ /* 0x000fe400078e10ff */
[----:B-1-3-5:R-:W-:-:S07]  /*0200*/  LOP3.LUT R61, R4, 0x7, RZ, 0xc0, !PT ;  /* 0x00000007043d7812 */ /* 0x02afce00078ec0ff */
.L_x_944:
[----:B0-----:R-:W0:Y:S01]  /*0210*/  LDC R15, c[0x0][0x410] ;  /* 0x00010400ff0f7b82 */ /* 0x001e220000000800 */
[----:B-1----:R-:W1:Y:S01]  /*0220*/  LDCU.128 UR16, c[0x0][0x400] ;  /* 0x00008000ff1077ac */ /* 0x002e620008000c00 */
[----:B------:R-:W-:Y:S02]  /*0230*/  LOP3.LUT R12, R2, 0xffff, RZ, 0xc0, !PT ;  /* 0x0000ffff020c7812 */ /* 0x000fe400078ec0ff */
[----:B------:R-:W-:Y:S02]  /*0240*/  CS2R R54, SRZ ;  /* 0x0000000000367805 */ /* 0x000fe4000001ff00 */
[----:B------:R-:W-:Y:S02]  /*0250*/  IADD3 R19, PT, PT, R64, 0x20, RZ ;  /* 0x0000002040137810 */ /* 0x000fe40007ffe0ff */
[----:B------:R-:W-:Y:S01]  /*0260*/  ISETP.GE.AND P2, PT, R58, RZ, PT ;  /* 0x000000ff3a00720c */ /* 0x000fe20003f46270 */
[----:B------:R-:W-:Y:S01]  /*0270*/  IMAD R12, R12, 0x2493, RZ ;  /* 0x000024930c0c7824 */ /* 0x000fe200078e02ff */
[----:B------:R-:W-:-:S02]  /*0280*/  SHF.R.S32.HI R17, RZ, 0x1f, R19 ;  /* 0x0000001fff117819 */ /* 0x000fc40000011413 */
[----:B------:R-:W-:Y:S02]  /*0290*/  IADD3 R25, PT, PT, R64, 0x40, RZ ;  /* 0x0000004040197810 */ /* 0x000fe40007ffe0ff */
[----:B------:R-:W-:Y:S02]  /*02a0*/  SHF.R.U32.HI R12, RZ, 0x10, R12 ;  /* 0x00000010ff0c7819 */ /* 0x000fe4000001160c */
        /* <DEDUP_REMOVED lines=13> */
[----:B------:R-:W-:-:S04]  /*0380*/  PRMT R8, R12, 0x9910, RZ ;  /* 0x000099100c087816 */ /* 0x000fc800000000ff */
[----:B------:R-:W-:Y:S01]  /*0390*/  LEA R8, R8, -R8, 0x3 ;  /* 0x8000000808087211 */ /* 0x000fe200078e18ff */
[----:B------:R-:W-:-:S03]  /*03a0*/  IMAD.HI.U32 R9, R9, R10, RZ ;  /* 0x0000000a09097227 */ /* 0x000fc600078e00ff */
[----:B------:R-:W-:Y:S02]  /*03b0*/  IADD3 R8, PT, PT, RZ, -R8, RZ ;  /* 0x80000008ff087210 */ /* 0x000fe40007ffe0ff */
[----:B------:R-:W-:Y:S02]  /*03c0*/  IADD3 R6, PT, PT, -R9, RZ, RZ ;  /* 0x000000ff09067210 */ /* 0x000fe40007ffe1ff */
[----:B------:R-:W-:-:S03]  /*03d0*/  PRMT R13, R8, 0x7710, RZ ;  /* 0x00007710080d7816 */ /* 0x000fc600000000ff */
[----:B------:R-:W-:Y:S01]  /*03e0*/  IMAD R6, R11, R6, R10 ;  /* 0x000000060b067224 */ /* 0x000fe200078e020a */
[----:B------:R-:W-:Y:S02]  /*03f0*/  LOP3.LUT R10, R58, R15, RZ, 0x3c, !PT ;  /* 0x0000000f3a0a7212 */ /* 0x000fe400078e3cff */
[----:B------:R-:W-:Y:S02]  /*0400*/  IADD3 R13, PT, PT, R13, R2, RZ ;  /* 0x000000020d0d7210 */ /* 0x000fe40007ffe0ff */
[----:B------:R-:W-:Y:S02]  /*0410*/  ISETP.GT.U32.AND P4, PT, R11, R6, PT ;  /* 0x000000060b00720c */ /* 0x000fe40003f84070 */
[----:B------:R-:W-:Y:S02]  /*0420*/  ISETP.GE.AND P3, PT, R10, RZ, PT ;  /* 0x000000ff0a00720c */ /* 0x000fe40003f66270 */
[----:B------:R-:W-:-:S04]  /*0430*/  SHF.L.U32 R13, R13, 0x1, RZ ;  /* 0x000000010d0d7819 */ /* 0x000fc800000006ff */
[----:B------:R-:W-:Y:S02]  /*0440*/  LOP3.LUT R29, R13, 0xffff, RZ, 0xc0, !PT ;  /* 0x0000ffff0d1d7812 */ /* 0x000fe400078ec0ff */
[----:B------:R-:W0:Y:S03]  /*0450*/  @!P0 LDC.64 R12, c[0x0][0x398] ;  /* 0x0000e600ff0c8b82 */ /* 0x000e260000000a00 */
[-C--:B------:R-:W-:Y:S02]  /*0460*/  @!P4 IADD3 R6, PT, PT, R6, -R11.reuse, RZ ;  /* 0x8000000b0606c210 */ /* 0x080fe40007ffe0ff */
[----:B------:R-:W-:Y:S02]  /*0470*/  @!P4 IADD3 R9, PT, PT, R9, 0x1, RZ ;  /* 0x000000010909c810 */ /* 0x000fe40007ffe0ff */
[----:B------:R-:W-:Y:S02]  /*0480*/  ISETP.GE.U32.AND P1, PT, R6, R11, PT ;  /* 0x0000000b0600720c */ /* 0x000fe40003f26070 */
[----:B------:R-:W-:-:S02]  /*0490*/  ISETP.GT.U32.AND P5, PT, R11, R6, PT ;  /* 0x000000060b00720c */ /* 0x000fc40003fa4070 */
[----:B------:R-:W-:Y:S02]  /*04a0*/  IADD3 R11, PT, PT, R6, -R11, RZ ;  /* 0x8000000b060b7210 */ /* 0x000fe40007ffe0ff */
[----:B------:R-:W-:Y:S02]  /*04b0*/  ISETP.NE.AND P4, PT, R15, RZ, PT ;  /* 0x000000ff0f00720c */ /* 0x000fe40003f85270 */
[----:B------:R-:W-:Y:S02]  /*04c0*/  SEL R6, R11, R6, !P5 ;  /* 0x000000060b067207 */ /* 0x000fe40006800000 */
[----:B------:R-:W-:Y:S02]  /*04d0*/  LOP3.LUT R11, RZ, R15, RZ, 0x33, !PT ;  /* 0x0000000fff0b7212 */ /* 0x000fe400078e33ff */
[----:B------:R-:W-:Y:S01]  /*04e0*/  @!P2 IADD3 R6, PT, PT, -R6, RZ, RZ ;  /* 0x000000ff0606a210 */ /* 0x000fe20007ffe1ff */
[----:B------:R-:W1:Y:S01]  /*04f0*/  @!P0 LDC.64 R14, c[0x0][0x3f8] ;  /* 0x0000fe00ff0e8b82 */ /* 0x000e620000000a00 */
[----:B------:R-:W-:-:S02]  /*0500*/  @P1 IADD3 R9, PT, PT, R9, 0x1, RZ ;  /* 0x0000000109091810 */ /* 0x000fc40007ffe0ff */
[----:B------:R-:W-:Y:S02]  /*0510*/  SEL R65, R11, R6, !P4 ;  /* 0x000000060b417207 */ /* 0x000fe40006000000 */
[----:B------:R-:W-:Y:S02]  /*0520*/  @!P3 IADD3 R9, PT, PT, -R9, RZ, RZ ;  /* 0x000000ff0909b210 */ /* 0x000fe40007ffe1ff */
[----:B------:R-:W-:Y:S01]  /*0530*/  ISETP.GE.U32.AND P2, PT, R25, UR16, PT ;  /* 0x0000001019007c0c */ /* 0x000fe2000bf46070 */
[----:B------:R-:W-:Y:S01]  /*0540*/  IMAD R8, R65, 0xe, RZ ;  /* 0x0000000e41087824 */ /* 0x000fe200078e02ff */
[----:B------:R-:W-:Y:S02]  /*0550*/  SEL R11, R11, R9, !P4 ;  /* 0x000000090b0b7207 */ /* 0x000fe40006000000 */
[----:B------:R-:W-:Y:S02]  /*0560*/  ISETP.GE.AND.EX P2, PT, R27, UR17, PT, P2 ;  /* 0x000000111b007c0c */ /* 0x000fe4000bf46320 */
[----:B------:R-:W-:-:S02]  /*0570*/  IADD3 R68, P1, PT, R29, R8, RZ ;  /* 0x000000081d447210 */ /* 0x000fc40007f3e0ff */
[----:B------:R-:W-:Y:S02]  /*0580*/  SHF.R.S32.HI R6, RZ, 0x1f, R11 ;  /* 0x0000001fff067819 */ /* 0x000fe4000001140b */
[----:B------:R-:W-:Y:S02]  /*0590*/  LEA.HI.X.SX32 R69, R8, RZ, 0x1, P1 ;  /* 0x000000ff08457211 */ /* 0x000fe400008f0eff */
[----:B------:R-:W2:Y:S01]  /*05a0*/  @!P0 LDC.64 R8, c[0x0][0x3a0] ;  /* 0x0000e800ff088b82 */ /* 0x000ea20000000a00 */
[----:B------:R-:W-:Y:S02]  /*05b0*/  IMAD R6, R6, UR18, RZ ;  /* 0x0000001206067c24 */ /* 0x000fe4000f8e02ff */
[----:B------:R-:W-:-:S04]  /*05c0*/  IMAD.WIDE.U32 R68, R11, UR18, R68 ;  /* 0x000000120b447c25 */ /* 0x000fc8000f8e0044 */
[----:B------:R-:W-:Y:S01]  /*05d0*/  IMAD R67, R11, UR19, R6 ;  /* 0x000000130b437c24 */ /* 0x000fe2000f8e0206 */
[----:B------:R-:W-:Y:S01]  /*05e0*/  @!P0 MOV R66, R68 ;  /* 0x0000004400428202 */ /* 0x000fe20000000f00 */
[-C--:B-1----:R-:W-:Y:S01]  /*05f0*/  @!P0 IMAD R6, R17, R14.reuse, RZ ;  /* 0x0000000e11068224 */ /* 0x082fe200078e02ff */
[----:B------:R-:W1:Y:S02]  /*0600*/  @!P2 LDC.64 R10, c[0x0][0x3f8] ;  /* 0x0000fe00ff0aab82 */ /* 0x000e640000000a00 */
[----:B------:R-:W-:Y:S01]  /*0610*/  IADD3 R67, PT, PT, R69, R67, RZ ;  /* 0x0000004345437210 */ /* 0x000fe20007ffe0ff */
[C---:B------:R-:W-:Y:S02]  /*0620*/  @!P0 IMAD R17, R19.reuse, R15, R6 ;  /* 0x0000000f13118224 */ /* 0x040fe400078e0206 */
[----:B------:R-:W-:Y:S01]  /*0630*/  @!P0 IMAD.WIDE.U32 R14, R19, R14, R66 ;  /* 0x0000000e130e8225 */ /* 0x000fe200078e0042 */
[----:B------:R-:W-:Y:S02]  /*0640*/  IADD3 R19, PT, PT, R64, 0x80, RZ ;  /* 0x0000008040137810 */ /* 0x000fe40007ffe0ff */
[----:B------:R-:W3:Y:S02]  /*0650*/  @!P2 LDC.64 R22, c[0x0][0x3a0] ;  /* 0x0000e800ff16ab82 */ /* 0x000ee40000000a00 */
[----:B------:R-:W-:-:S02]  /*0660*/  @!P0 IADD3 R15, PT, PT, R15, R17, RZ ;  /* 0x000000110f0f8210 */ /* 0x000fc40007ffe0ff */
[C---:B------:R-:W-:Y:S02]  /*0670*/  @!P0 SHF.L.U32 R21, R14.reuse, 0x1, RZ ;  /* 0x000000010e158819 */ /* 0x040fe400000006ff */
[----:B------:R-:W-:Y:S02]  /*0680*/  @!P0 SHF.L.U64.HI R6, R14, 0x1, R15 ;  /* 0x000000010e068819 */ /* 0x000fe4000001020f */
[----:B--2---:R-:W-:Y:S01]  /*0690*/  @!P0 IADD3 R16, P1, PT, R21, R8, RZ ;  /* 0x0000000815108210 */ /* 0x004fe20007f3e0ff */
[----:B------:R-:W2:Y:S01]  /*06a0*/  @!P2 LDC.64 R14, c[0x0][0x398] ;  /* 0x0000e600ff0eab82 */ /* 0x000ea20000000a00 */
[----:B------:R-:W-:Y:S02]  /*06b0*/  ISETP.GE.U32.AND P4, PT, R19, UR16, PT ;  /* 0x0000001013007c0c */ /* 0x000fe4000bf86070 */
[----:B------:R-:W-:Y:S02]  /*06c0*/  SHF.R.S32.HI R45, RZ, 0x1f, R19 ;  /* 0x0000001fff2d7819 */ /* 0x000fe40000011413 */
[----:B------:R-:W-:Y:S01]  /*06d0*/  @!P0 IADD3.X R17, PT, PT, R6, R9, RZ, P1, !PT ;  /* 0x0000000906118210 */ /* 0x000fe20000ffe4ff */
[----:B-1----:R-:W-:Y:S01]  /*06e0*/  @!P2 IMAD R18, R27, R10, RZ ;  /* 0x0000000a1b12a224 */ /* 0x002fe200078e02ff */
[----:B------:R-:W-:-:S02]  /*06f0*/  ISETP.GE.AND.EX P4, PT, R45, UR17, PT, P4 ;  /* 0x000000112d007c0c */ /* 0x000fc4000bf86340 */
[----:B------:R-:W-:Y:S01]  /*0700*/  IADD3 R41, PT, PT, R64, 0xa0, RZ ;  /* 0x000000a040297810 */ /* 0x000fe20007ffe0ff */
[----:B------:R1:W5:Y:S01]  /*0710*/  @!P0 LDG.E R54, desc[UR8][R16.64] ;  /* 0x0000000810368981 */ /* 0x000362000c1e1900 */
[----:B0-----:R-:W-:Y:S01]  /*0720*/  @!P0 IADD3 R8, P1, PT, R21, R12, RZ ;  /* 0x0000000c15088210 */ /* 0x001fe20007f3e0ff */
[----:B------:R-:W-:Y:S01]  /*0730*/  @!P2 IMAD R21, R25, R11, R18 ;  /* 0x0000000b1915a224 */ /* 0x000fe200078e0212 */
[----:B------:R-:W-:Y:S02]  /*0740*/  ISETP.GE.U32.AND P3, PT, R41, UR16, PT ;  /* 0x0000001029007c0c */ /* 0x000fe4000bf66070 */
[----:B------:R-:W-:Y:S02]  /*0750*/  CS2R R52, SRZ ;  /* 0x0000000000347805 */ /* 0x000fe4000001ff00 */
[----:B------:R-:W-:Y:S02]  /*0760*/  SHF.R.S32.HI R43, RZ, 0x1f, R41 ;  /* 0x0000001fff2b7819 */ /* 0x000fe40000011429 */
[----:B------:R-:W-:-:S02]  /*0770*/  @!P0 IADD3.X R9, PT, PT, R6, R13, RZ, P1, !PT ;  /* 0x0000000d06098210 */ /* 0x000fc40000ffe4ff */
[----:B-1----:R-:W-:Y:S01]  /*0780*/  @!P2 MOV R16, R68 ;  /* 0x000000440010a202 */ /* 0x002fe20000000f00 */
[----:B------:R-:W0:Y:S01]  /*0790*/  @!P4 LDC.64 R12, c[0x0][0x3f8] ;  /* 0x0000fe00ff0ccb82 */ /* 0x000e220000000a00 */
[----:B------:R-:W-:Y:S01]  /*07a0*/  @!P2 MOV R17, R67 ;  /* 0x000000430011a202 */ /* 0x000fe20000000f00 */
[----:B------:R1:W5:Y:S01]  /*07b0*/  @!P0 LDG.E R53, desc[UR8][R8.64] ;  /* 0x0000000808358981 */ /* 0x000362000c1e1900 */
[----:B------:R-:W-:Y:S01]  /*07c0*/  ISETP.GE.AND.EX P3, PT, R43, UR17, PT, P3 ;  /* 0x000000112b007c0c */ /* 0x000fe2000bf66330 */
[----:B------:R-:W-:Y:S01]  /*07d0*/  @!P2 IMAD.WIDE.U32 R10, R25, R10, R16 ;  /* 0x0000000a190aa225 */ /* 0x000fe200078e0010 */
[----:B------:R-:W-:-:S03]  /*07e0*/  IADD3 R37, PT, PT, R64, 0xc0, RZ ;  /* 0x000000c040257810 */ /* 0x000fc60007ffe0ff */
[----:B------:R-:W4:Y:S01]  /*07f0*/  @!P4 LDC.64 R24, c[0x0][0x3a0] ;  /* 0x0000e800ff18cb82 */ /* 0x000f220000000a00 */
[----:B------:R-:W-:Y:S02]  /*0800*/  @!P2 IADD3 R21, PT, PT, R11, R21, RZ ;  /* 0x000000150b15a210 */ /* 0x000fe40007ffe0ff */
[C---:B------:R-:W-:Y:S02]  /*0810*/  @!P2 SHF.L.U32 R11, R10.reuse, 0x1, RZ ;  /* 0x000000010a0ba819 */ /* 0x040fe400000006ff */
[----:B------:R-:W-:-:S03]  /*0820*/  @!P2 SHF.L.U64.HI R10, R10, 0x1, R21 ;  /* 0x000000010a0aa819 */ /* 0x000fc60000010215 */
[----:B-1----:R-:W1:Y:S01]  /*0830*/  LDC.64 R8, c[0x0][0x3b8] ;  /* 0x0000ee00ff087b82 */ /* 0x002e620000000a00 */
[C---:B--2---:R-:W-:Y:S02]  /*0840*/  @!P2 IADD3 R14, P1, PT, R11.reuse, R14, RZ ;  /* 0x0000000e0b0ea210 */ /* 0x044fe40007f3e0ff */
[----:B---3--:R-:W-:Y:S02]  /*0850*/  @!P2 IADD3 R22, P0, PT, R11, R22, RZ ;  /* 0x000000160b16a210 */ /* 0x008fe40007f1e0ff */
[C---:B------:R-:W-:Y:S02]  /*0860*/  @!P2 IADD3.X R15, PT, PT, R10.reuse, R15, RZ, P1, !PT ;  /* 0x0000000f0a0fa210 */ /* 0x040fe40000ffe4ff */
[----:B------:R-:W-:Y:S01]  /*0870*/  @!P2 IADD3.X R23, PT, PT, R10, R23, RZ, P0, !PT ;  /* 0x000000170a17a210 */ /* 0x000fe200007fe4ff */
[----:B0-----:R-:W-:Y:S01]  /*0880*/  @!P4 IMAD R6, R45, R12, RZ ;  /* 0x0000000c2d06c224 */ /* 0x001fe200078e02ff */
[----:B------:R-:W-:Y:S01]  /*0890*/  ISETP.GE.U32.AND P1, PT, R37, UR16, PT ;  /* 0x0000001025007c0c */ /* 0x000fe2000bf26070 */
[----:B------:R-:W0:Y:S01]  /*08a0*/  @!P3 LDC.64 R10, c[0x0][0x3f8] ;  /* 0x0000fe00ff0abb82 */ /* 0x000e220000000a00 */
[----:B------:R-:W-:-:S02]  /*08b0*/  SHF.R.S32.HI R39, RZ, 0x1f, R37 ;  /* 0x0000001fff277819 */ /* 0x000fc40000011425 */
[----:B------:R-:W-:Y:S02]  /*08c0*/  IADD3 R31, PT, PT, R64, 0x60, RZ ;  /* 0x00000060401f7810 */ /* 0x000fe40007ffe0ff */
[----:B------:R-:W-:Y:S02]  /*08d0*/  CS2R R50, SRZ ;  /* 0x0000000000327805 */ /* 0x000fe4000001ff00 */
[----:B------:R-:W-:Y:S02]  /*08e0*/  ISETP.GE.AND.EX P1, PT, R39, UR17, PT, P1 ;  /* 0x0000001127007c0c */ /* 0x000fe4000bf26310 */
[----:B------:R-:W-:Y:S01]  /*08f0*/  @!P4 MOV R16, R68 ;  /* 0x000000440010c202 */ /* 0x000fe20000000f00 */
[----:B------:R-:W2:Y:S01]  /*0900*/  @!P4 LDC.64 R20, c[0x0][0x398] ;  /* 0x0000e600ff14cb82 */ /* 0x000ea20000000a00 */
[----:B------:R-:W-:Y:S01]  /*0910*/  @!P4 MOV R17, R67 ;  /* 0x000000430011c202 */ /* 0x000fe20000000f00 */
[----:B------:R-:W-:Y:S01]  /*0920*/  @!P4 IMAD R45, R19, R13, R6 ;  /* 0x0000000d132dc224 */ /* 0x000fe200078e0206 */
[----:B------:R-:W-:Y:S01]  /*0930*/  ISETP.GE.U32.AND P0, PT, R31, UR16, PT ;  /* 0x000000101f007c0c */ /* 0x000fe2000bf06070 */
[----:B------:R0:W5:Y:S01]  /*0940*/  @!P2 LDG.E R52, desc[UR8][R22.64] ;  /* 0x000000081634a981 */ /* 0x000162000c1e1900 */
[----:B------:R-:W-:Y:S01]  /*0950*/  SHF.R.S32.HI R27, RZ, 0x1f, R31 ;  /* 0x0000001fff1b7819 */ /* 0x000fe2000001141f */
[----:B------:R-:W-:-:S02]  /*0960*/  @!P4 IMAD.WIDE.U32 R12, R19, R12, R16 ;  /* 0x0000000c130cc225 */ /* 0x000fc400078e0010 */
[----:B------:R3:W5:Y:S01]  /*0970*/  @!P2 LDG.E R51, desc[UR8][R14.64] ;  /* 0x000000080e33a981 */ /* 0x000762000c1e1900 */
[----:B------:R-:W-:Y:S01]  /*0980*/  ISETP.GE.AND.EX P0, PT, R27, UR17, PT, P0 ;  /* 0x000000111b007c0c */ /* 0x000fe2000bf06300 */
[----:B------:R-:W2:Y:S01]  /*0990*/  @!P1 LDC.64 R18, c[0x0][0x3f8] ;  /* 0x0000fe00ff129b82 */ /* 0x000ea20000000a00 */
[----:B------:R-:W-:Y:S02]  /*09a0*/  IMAD R16, R65, 0xe, RZ ;  /* 0x0000000e41107824 */ /* 0x000fe400078e02ff */
[----:B-1----:R-:W-:Y:S01]  /*09b0*/  IMAD.WIDE R8, R58, 0x8, R8 ;  /* 0x000000083a087825 */ /* 0x002fe200078e0208 */
[----:B------:R-:W-:Y:S02]  /*09c0*/  @!P4 IADD3 R13, PT, PT, R13, R45, RZ ;  /* 0x0000002d0d0dc210 */ /* 0x000fe40007ffe0ff */
[----:B------:R-:W-:Y:S01]  /*09d0*/  IADD3 R29, PT, PT, R29, R16, RZ ;  /* 0x000000101d1d7210 */ /* 0x000fe20007ffe0ff */
[----:B0-----:R-:W-:Y:S01]  /*09e0*/  @!P3 IMAD R22, R43, R10, RZ ;  /* 0x0000000a2b16b224 */ /* 0x001fe200078e02ff */
[----:B------:R-:W0:Y:S01]  /*09f0*/  @!P3 LDC.64 R16, c[0x0][0x3a0] ;  /* 0x0000e800ff10bb82 */ /* 0x000e220000000a00 */
[----:B---3--:R-:W-:Y:S01]  /*0a00*/  @!P3 MOV R14, R68 ;  /* 0x00000044000eb202 */ /* 0x008fe20000000f00 */
[----:B------:R-:W3:Y:S01]  /*0a10*/  LDG.E.64 R8, desc[UR8][R8.64] ;  /* 0x0000000808087981 */ /* 0x000ee2000c1e1b00 */
[----:B------:R-:W-:Y:S01]  /*0a20*/  @!P3 MOV R15, R67 ;  /* 0x00000043000fb202 */ /* 0x000fe20000000f00 */
[----:B------:R-:W-:Y:S01]  /*0a30*/  @!P3 IMAD R43, R41, R11, R22 ;  /* 0x0000000b292bb224 */ /* 0x000fe200078e0216 */
[----:B------:R-:W-:-:S02]  /*0a40*/  @!P4 SHF.L.U32 R45, R12, 0x1, RZ ;  /* 0x000000010c2dc819 */ /* 0x000fc400000006ff */
[----:B------:R-:W-:Y:S01]  /*0a50*/  @!P4 SHF.L.U64.HI R6, R12, 0x1, R13 ;  /* 0x000000010c06c819 */ /* 0x000fe2000001020d */
[----:B------:R-:W-:Y:S01]  /*0a60*/  @!P3 IMAD.WIDE.U32 R10, R41, R10, R14 ;  /* 0x0000000a290ab225 */ /* 0x000fe200078e000e */
[----:B------:R-:W1:Y:S01]  /*0a70*/  @!P3 LDC.64 R12, c[0x0][0x398] ;  /* 0x0000e600ff0cbb82 */ /* 0x000e620000000a00 */
[----:B----4-:R-:W-:-:S07]  /*0a80*/  @!P4 IADD3 R24, P2, PT, R45, R24, RZ ;  /* 0x000000182d18c210 */ /* 0x010fce0007f5e0ff */
[----:B------:R-:W4:Y:S01]  /*0a90*/  @!P0 LDC.64 R14, c[0x0][0x3f8] ;  /* 0x0000fe00ff0e8b82 */ /* 0x000f220000000a00 */
[C---:B------:R-:W-:Y:S02]  /*0aa0*/  @!P4 IADD3.X R25, PT, PT, R6.reuse, R25, RZ, P2, !PT ;  /* 0x000000190619c210 */ /* 0x040fe400017fe4ff */
[----:B--2---:R-:W-:Y:S02]  /*0ab0*/  @!P4 IADD3 R20, P2, PT, R45, R20, RZ ;  /* 0x000000142d14c210 */ /* 0x004fe40007f5e0ff */
[----:B------:R-:W-:Y:S01]  /*0ac0*/  @!P3 IADD3 R11, PT, PT, R11, R43, RZ ;  /* 0x0000002b0b0bb210 */ /* 0x000fe20007ffe0ff */
[----:B------:R-:W-:Y:S01]  /*0ad0*/  @!P1 IMAD R26, R39, R18, RZ ;  /* 0x00000012271a9224 */ /* 0x000fe200078e02ff */
[----:B------:R-:W-:Y:S01]  /*0ae0*/  @!P4 IADD3.X R21, PT, PT, R6, R21, RZ, P2, !PT ;  /* 0x000000150615c210 */ /* 0x000fe200017fe4ff */
[----:B------:R-:W2:Y:S01]  /*0af0*/  @!P1 LDC.64 R22, c[0x0][0x3a0] ;  /* 0x0000e800ff169b82 */ /* 0x000ea20000000a00 */
[C---:B------:R-:W-:Y:S02]  /*0b00*/  @!P3 SHF.L.U32 R39, R10.reuse, 0x1, RZ ;  /* 0x000000010a27b819 */ /* 0x040fe400000006ff */
[----:B------:R-:W-:-:S02]  /*0b10*/  @!P3 SHF.L.U64.HI R6, R10, 0x1, R11 ;  /* 0x000000010a06b819 */ /* 0x000fc4000001020b */
[----:B------:R-:W-:Y:S02]  /*0b20*/  @!P1 MOV R10, R68 ;  /* 0x00000044000a9202 */ /* 0x000fe40000000f00 */
[----:B------:R-:W-:Y:S02]  /*0b30*/  @!P1 MOV R11, R67 ;  /* 0x00000043000b9202 */ /* 0x000fe40000000f00 */
[----:B------:R-:W-:Y:S02]  /*0b40*/  ISETP.GE.U32.AND P6, PT, R64, UR16, PT ;  /* 0x0000001040007c0c */ /* 0x000fe4000bfc6070 */
[----:B------:R-:W-:Y:S01]  /*0b50*/  CS2R R48, SRZ ;  /* 0x0000000000307805 */ /* 0x000fe2000001ff00 */
[----:B------:R-:W-:Y:S01]  /*0b60*/  @!P1 IMAD R41, R37, R19, R26 ;  /* 0x0000001325299224 */ /* 0x000fe200078e021a */
[----:B------:R-:W-:Y:S02]  /*0b70*/  CS2R R46, SRZ ;  /* 0x00000000002e7805 */ /* 0x000fe4000001ff00 */
[----:B------:R-:W-:Y:S01]  /*0b80*/  ISETP.GE.AND.EX P6, PT, R7, UR17, PT, P6 ;  /* 0x0000001107007c0c */ /* 0x000fe2000bfc6360 */
[----:B------:R-:W-:Y:S01]  /*0b90*/  @!P1 IMAD.WIDE.U32 R18, R37, R18, R10 ;  /* 0x0000001225129225 */ /* 0x000fe200078e000a */
[----:B0-----:R-:W-:Y:S01]  /*0ba0*/  @!P3 IADD3 R16, P2, PT, R39, R16, RZ ;  /* 0x000000102710b210 */ /* 0x001fe20007f5e0ff */
[----:B------:R-:W0:Y:S01]  /*0bb0*/  @!P0 LDC.64 R10, c[0x0][0x3a0] ;  /* 0x0000e800ff0a8b82 */ /* 0x000e220000000a00 */
[----:B------:R4:W5:Y:S02]  /*0bc0*/  @!P4 LDG.E R48, desc[UR8][R24.64] ;  /* 0x000000081830c981 */ /* 0x000964000c1e1900 */
[----:B------:R-:W-:-:S02]  /*0bd0*/  @!P3 IADD3.X R17, PT, PT, R6, R17, RZ, P2, !PT ;  /* 0x000000110611b210 */ /* 0x000fc400017fe4ff */
[----:B------:R2:W5:Y:S01]  /*0be0*/  @!P4 LDG.E R47, desc[UR8][R20.64] ;  /* 0x00000008142fc981 */ /* 0x000562000c1e1900 */
[----:B-1----:R-:W-:Y:S01]  /*0bf0*/  @!P3 IADD3 R26, P4, PT, R39, R12, RZ ;  /* 0x0000000c271ab210 */ /* 0x002fe20007f9e0ff */
[----:B----4-:R-:W-:Y:S01]  /*0c00*/  @!P0 IMAD R12, R27, R14, RZ ;  /* 0x0000000e1b0c8224 */ /* 0x010fe200078e02ff */
[----:B------:R-:W-:Y:S01]  /*0c10*/  IADD3 R33, PT, PT, R64, 0xe0, RZ ;  /* 0x000000e040217810 */ /* 0x000fe20007ffe0ff */
[----:B------:R1:W5:Y:S01]  /*0c20*/  @!P3 LDG.E R46, desc[UR8][R16.64] ;  /* 0x00000008102eb981 */ /* 0x000362000c1e1900 */
[----:B------:R-:W-:Y:S01]  /*0c30*/  @!P1 IADD3 R37, PT, PT, R19, R41, RZ ;  /* 0x0000002913259210 */ /* 0x000fe20007ffe0ff */
[----:B------:R-:W4:Y:S01]  /*0c40*/  @!P1 LDC.64 R24, c[0x0][0x398] ;  /* 0x0000e600ff189b82 */ /* 0x000f220000000a00 */
[----:B------:R-:W-:Y:S02]  /*0c50*/  @!P1 SHF.L.U32 R19, R18, 0x1, RZ ;  /* 0x0000000112139819 */ /* 0x000fe400000006ff */
[----:B------:R-:W-:Y:S02]  /*0c60*/  ISETP.GE.U32.AND P5, PT, R33, UR16, PT ;  /* 0x0000001021007c0c */ /* 0x000fe4000bfa6070 */
[----:B------:R-:W-:-:S02]  /*0c70*/  SHF.R.S32.HI R35, RZ, 0x1f, R33 ;  /* 0x0000001fff237819 */ /* 0x000fc40000011421 */
[----:B------:R-:W-:Y:S01]  /*0c80*/  @!P1 SHF.L.U64.HI R18, R18, 0x1, R37 ;  /* 0x0000000112129819 */ /* 0x000fe20000010225 */
[----:B--2---:R-:W2:Y:S01]  /*0c90*/  @!P0 LDC.64 R20, c[0x0][0x398] ;  /* 0x0000e600ff148b82 */ /* 0x004ea20000000a00 */
[----:B-1----:R-:W-:Y:S02]  /*0ca0*/  @!P0 MOV R16, R68 ;  /* 0x0000004400108202 */ /* 0x002fe40000000f00 */
[----:B------:R-:W-:Y:S01]  /*0cb0*/  @!P0 MOV R17, R67 ;  /* 0x0000004300118202 */ /* 0x000fe20000000f00 */
[----:B------:R-:W-:Y:S01]  /*0cc0*/  @!P0 IMAD R37, R31, R15, R12 ;  /* 0x0000000f1f258224 */ /* 0x000fe200078e020c */
[----:B------:R-:W-:-:S03]  /*0cd0*/  @!P3 IADD3.X R27, PT, PT, R6, R13, RZ, P4, !PT ;  /* 0x0000000d061bb210 */ /* 0x000fc600027fe4ff */
[----:B------:R-:W1:Y:S01]  /*0ce0*/  @!P6 LDC.64 R12, c[0x0][0x3f8] ;  /* 0x0000fe00ff0ceb82 */ /* 0x000e620000000a00 */
[----:B------:R-:W-:Y:S01]  /*0cf0*/  ISETP.GE.AND.EX P5, PT, R35, UR17, PT, P5 ;  /* 0x0000001123007c0c */ /* 0x000fe2000bfa6350 */
[----:B------:R-:W-:Y:S01]  /*0d00*/  @!P0 IMAD.WIDE.U32 R14, R31, R14, R16 ;  /* 0x0000000e1f0e8225 */ /* 0x000fe200078e0010 */
[----:B------:R-:W-:-:S04]  /*0d10*/  @!P1 IADD3 R22, P2, PT, R19, R22, RZ ;  /* 0x0000001613169210 */ /* 0x000fc80007f5e0ff */
[----:B------:R-:W-:Y:S02]  /*0d20*/  @!P0 IADD3 R31, PT, PT, R15, R37, RZ ;  /* 0x000000250f1f8210 */ /* 0x000fe40007ffe0ff */
[----:B------:R-:W-:Y:S02]  /*0d30*/  @!P0 SHF.L.U32 R15, R14, 0x1, RZ ;  /* 0x000000010e0f8819 */ /* 0x000fe400000006ff */
[----:B------:R-:W-:Y:S02]  /*0d40*/  CS2R R44, SRZ ;  /* 0x00000000002c7805 */ /* 0x000fe4000001ff00 */
[----:B------:R-:W-:Y:S02]  /*0d50*/  @!P1 IADD3.X R23, PT, PT, R18, R23, RZ, P2, !PT ;  /* 0x0000001712179210 */ /* 0x000fe400017fe4ff */
[----:B------:R-:W-:Y:S01]  /*0d60*/  @!P0 SHF.L.U64.HI R6, R14, 0x1, R31 ;  /* 0x000000010e068819 */ /* 0x000fe2000001021f */
[----:B------:R-:W2:Y:S01]  /*0d70*/  @!P5 LDC.64 R16, c[0x0][0x3f8] ;  /* 0x0000fe00ff10db82 */ /* 0x000ea20000000a00 */
[----:B0-----:R-:W-:Y:S01]  /*0d80*/  @!P0 IADD3 R30, P2, PT, R15, R10, RZ ;  /* 0x0000000a0f1e8210 */ /* 0x001fe20007f5e0ff */
[----:B------:R0:W5:Y:S03]  /*0d90*/  @!P3 LDG.E R45, desc[UR8][R26.64] ;  /* 0x000000081a2db981 */ /* 0x000166000c1e1900 */
[----:B------:R-:W-:-:S02]  /*0da0*/  @!P0 IADD3.X R31, PT, PT, R6, R11, RZ, P2, !PT ;  /* 0x0000000b061f8210 */ /* 0x000fc400017fe4ff */
[----:B------:R-:W-:Y:S02]  /*0db0*/  CS2R R42, SRZ ;  /* 0x00000000002a7805 */ /* 0x000fe4000001ff00 */
[----:B------:R-:W-:Y:S01]  /*0dc0*/  ISETP.NE.AND P2, PT, RZ, UR12, PT ;  /* 0x0000000cff007c0c */ /* 0x000fe2000bf45270 */
[----:B------:R2:W5:Y:S01]  /*0dd0*/  @!P1 LDG.E R44, desc[UR8][R22.64] ;  /* 0x00000008162c9981 */ /* 0x000562000c1e1900 */
[----:B----4-:R-:W-:Y:S01]  /*0de0*/  @!P1 IADD3 R24, P3, PT, R19, R24, RZ ;  /* 0x0000001813189210 */ /* 0x010fe20007f7e0ff */
[----:B-1----:R-:W-:Y:S01]  /*0df0*/  @!P6 IMAD R10, R7, R12, RZ ;  /* 0x0000000c070ae224 */ /* 0x002fe200078e02ff */
[----:B0-----:R-:W-:Y:S01]  /*0e00*/  @!P6 MOV R26, R68 ;  /* 0x00000044001ae202 */ /* 0x001fe20000000f00 */
[----:B------:R-:W5:Y:S01]  /*0e10*/  @!P0 LDG.E R50, desc[UR8][R30.64] ;  /* 0x000000081e328981 */ /* 0x000f62000c1e1900 */
[----:B------:R-:W-:Y:S02]  /*0e20*/  @!P1 IADD3.X R25, PT, PT, R18, R25, RZ, P3, !PT ;  /* 0x0000001912199210 */ /* 0x000fe40001ffe4ff */
[----:B------:R-:W-:Y:S01]  /*0e30*/  @!P6 MOV R27, R67 ;  /* 0x00000043001be202 */ /* 0x000fe20000000f00 */
[----:B------:R-:W0:Y:S01]  /*0e40*/  @!P6 LDC.64 R18, c[0x0][0x3a0] ;  /* 0x0000e800ff12eb82 */ /* 0x000e220000000a00 */
[C---:B------:R-:W-:Y:S01]  /*0e50*/  @!P6 IMAD R37, R64.reuse, R13, R10 ;  /* 0x0000000d4025e224 */ /* 0x040fe200078e020a */
[----:B------:R1:W5:Y:S01]  /*0e60*/  @!P1 LDG.E R43, desc[UR8][R24.64] ;  /* 0x00000008182b9981 */ /* 0x000362000c1e1900 */
[----:B--2---:R-:W-:Y:S01]  /*0e70*/  @!P0 IADD3 R20, P1, PT, R15, R20, RZ ;  /* 0x000000140f148210 */ /* 0x004fe20007f3e0ff */
[----:B------:R-:W-:-:S04]  /*0e80*/  @!P6 IMAD.WIDE.U32 R26, R64, R12, R26 ;  /* 0x0000000c401ae225 */ /* 0x000fc800078e001a */
[----:B------:R-:W2:Y:S01]  /*0e90*/  @!P6 LDC.64 R10, c[0x0][0x398] ;  /* 0x0000e600ff0aeb82 */ /* 0x000ea20000000a00 */
[----:B------:R-:W-:-:S07]  /*0ea0*/  @!P6 IADD3 R27, PT, PT, R27, R37, RZ ;  /* 0x000000251b1be210 */ /* 0x000fce0007ffe0ff */
[----:B------:R-:W4:Y:S01]  /*0eb0*/  @!P5 LDC.64 R12, c[0x0][0x3a0] ;  /* 0x0000e800ff0cdb82 */ /* 0x000f220000000a00 */
[----:B------:R-:W-:-:S07]  /*0ec0*/  @!P0 IADD3.X R21, PT, PT, R6, R21, RZ, P1, !PT ;  /* 0x0000001506158210 */ /* 0x000fce0000ffe4ff */
[----:B------:R-:W4:Y:S08]  /*0ed0*/  @!P5 LDC.64 R14, c[0x0][0x398] ;  /* 0x0000e600ff0edb82 */ /* 0x000f300000000a00 */
[----:B------:R-:W2:Y:S08]  /*0ee0*/  @P2 LDC.64 R22, c[0x0][0x3b0] ;  /* 0x0000ec00ff162b82 */ /* 0x000eb00000000a00 */
[----:B-1----:R-:W1:Y:S01]  /*0ef0*/  LDC.64 R24, c[0x0][0x3a8] ;  /* 0x0000ea00ff187b82 */ /* 0x002e620000000a00 */
[C---:B------:R-:W-:Y:S01]  /*0f00*/  @!P6 SHF.L.U32 R31, R26.reuse, 0x1, RZ ;  /* 0x000000011a1fe819 */ /* 0x040fe200000006ff */
[----:B------:R-:W-:Y:S01]  /*0f10*/  @!P5 IMAD R28, R35, R16, RZ ;  /* 0x00000010231cd224 */ /* 0x000fe200078e02ff */
[----:B------:R-:W-:-:S02]  /*0f20*/  @!P6 SHF.L.U64.HI R6, R26, 0x1, R27 ;  /* 0x000000011a06e819 */ /* 0x000fc4000001021b */
[----:B------:R-:W-:Y:S02]  /*0f30*/  MOV R56, RZ ;  /* 0x000000ff00387202 */ /* 0x000fe40000000f00 */
[----:B------:R-:W-:Y:S02]  /*0f40*/  CS2R R40, SRZ ;  /* 0x0000000000287805 */ /* 0x000fe4000001ff00 */
[----:B------:R-:W-:Y:S01]  /*0f50*/  @!P5 MOV R26, R68 ;  /* 0x00000044001ad202 */ /* 0x000fe20000000f00 */
[----:B------:R1:W5:Y:S01]  /*0f60*/  @!P0 LDG.E R49, desc[UR8][R20.64] ;  /* 0x0000000814318981 */ /* 0x000362000c1e1900 */
[----:B------:R-:W-:Y:S01]  /*0f70*/  @!P5 MOV R27, R67 ;  /* 0x00000043001bd202 */ /* 0x000fe20000000f00 */
[C---:B------:R-:W-:Y:S02]  /*0f80*/  @!P5 IMAD R35, R33.reuse, R17, R28 ;  /* 0x000000112123d224 */ /* 0x040fe400078e021c */
[----:B------:R-:W-:Y:S01]  /*0f90*/  @!P5 IMAD.WIDE.U32 R16, R33, R16, R26 ;  /* 0x000000102110d225 */ /* 0x000fe200078e001a */
[----:B0-----:R-:W-:-:S04]  /*0fa0*/  @!P6 IADD3 R18, P1, PT, R31, R18, RZ ;  /* 0x000000121f12e210 */ /* 0x001fc80007f3e0ff */
[----:B------:R-:W-:Y:S02]  /*0fb0*/  @!P5 IADD3 R27, PT, PT, R17, R35, RZ ;  /* 0x00000023111bd210 */ /* 0x000fe40007ffe0ff */
[----:B------:R-:W-:Y:S01]  /*0fc0*/  @!P5 SHF.L.U32 R17, R16, 0x1, RZ ;  /* 0x000000011011d819 */ /* 0x000fe200000006ff */
[----:B--2---:R-:W-:Y:S01]  /*0fd0*/  @P2 IMAD.WIDE R22, R29, 0x2, R22 ;  /* 0x000000021d162825 */ /* 0x004fe200078e0216 */
[----:B------:R-:W-:Y:S02]  /*0fe0*/  @!P6 IADD3.X R19, PT, PT, R6, R19, RZ, P1, !PT ;  /* 0x000000130613e210 */ /* 0x000fe40000ffe4ff */
[----:B------:R-:W-:Y:S01]  /*0ff0*/  @!P6 IADD3 R10, P1, PT, R31, R10, RZ ;  /* 0x0000000a1f0ae210 */ /* 0x000fe20007f3e0ff */
[----:B-1----:R-:W-:Y:S01]  /*1000*/  IMAD.WIDE R24, R29, 0x2, R24 ;  /* 0x000000021d187825 */ /* 0x002fe200078e0218 */
[----:B------:R-:W-:Y:S01]  /*1010*/  @!P5 SHF.L.U64.HI R16, R16, 0x1, R27 ;  /* 0x000000011010d819 */ /* 0x000fe2000001021b */
[----:B------:R0:W5:Y:S01]  /*1020*/  @!P6 LDG.E R56, desc[UR8][R18.64] ;  /* 0x000000081238e981 */ /* 0x000162000c1e1900 */
[----:B----4-:R-:W-:-:S02]  /*1030*/  @!P5 IADD3 R12, P3, PT, R17, R12, RZ ;  /* 0x0000000c110cd210 */ /* 0x010fc40007f7e0ff */
[----:B------:R-:W-:Y:S01]  /*1040*/  @!P5 IADD3 R14, P4, PT, R17, R14, RZ ;  /* 0x0000000e110ed210 */ /* 0x000fe20007f9e0ff */
[----:B------:R-:W2:Y:S01]  /*1050*/  @P2 LDG.E.U16 R20, desc[UR8][R22.64] ;  /* 0x0000000816142981 */ /* 0x000ea2000c1e1500 */
[----:B------:R-:W-:Y:S02]  /*1060*/  @!P6 IADD3.X R11, PT, PT, R6, R11, RZ, P1, !PT ;  /* 0x0000000b060be210 */ /* 0x000fe40000ffe4ff */
[C---:B------:R-:W-:Y:S01]  /*1070*/  @!P5 IADD3.X R13, PT, PT, R16.reuse, R13, RZ, P3, !PT ;  /* 0x0000000d100dd210 */ /* 0x040fe20001ffe4ff */
[----:B------:R-:W4:Y:S01]  /*1080*/  LDG.E.U16 R17, desc[UR8][R24.64] ;  /* 0x0000000818117981 */ /* 0x000f22000c1e1500 */
[----:B------:R-:W-:-:S03]  /*1090*/  @!P5 IADD3.X R15, PT, PT, R16, R15, RZ, P4, !PT ;  /* 0x0000000f100fd210 */ /* 0x000fc600027fe4ff */
[----:B------:R-:W4:Y:S04]  /*10a0*/  @P2 LDG.E.U16 R19, desc[UR8][R22.64+0x2] ;  /* 0x0000020816132981 */ /* 0x000f28000c1e1500 */
[----:B------:R-:W4:Y:S04]  /*10b0*/  LDG.E.U16 R18, desc[UR8][R24.64+0x2] ;  /* 0x0000020818127981 */ /* 0x000f28000c1e1500 */
[----:B------:R0:W5:Y:S04]  /*10c0*/  @!P6 LDG.E R55, desc[UR8][R10.64] ;  /* 0x000000080a37e981 */ /* 0x000168000c1e1900 */
[----:B------:R0:W5:Y:S04]  /*10d0*/  @!P5 LDG.E R42, desc[UR8][R12.64] ;  /* 0x000000080c2ad981 */ /* 0x000168000c1e1900 */
[----:B------:R0:W5:Y:S01]  /*10e0*/  @!P5 LDG.E R40, desc[UR8][R14.64] ;  /* 0x000000080e28d981 */ /* 0x000162000c1e1900 */
        /* <DEDUP_REMOVED lines=11> */
[----:B------:R-:W-:Y:S02]  /*11a0*/  MOV R6, RZ ;  /* 0x000000ff00067202 */ /* 0x000fe40000000f00 */
[----:B-1----:R-:W-:-:S13]  /*11b0*/  @P1 R2UR UR6, R16 ;  /* 0x00000000100612ca */ /* 0x002fda00000e0000 */
[----:B------:R-:W-:Y:S01]  /*11c0*/  @UP0 UMOV UR10, UR6 ;  /* 0x00000006000a0c82 */ /* 0x000fe20008000000 */
[----:B--2---:R-:W-:Y:S02]  /*11d0*/  @P2 SHF.L.U32 R41, R20, 0x10, RZ ;  /* 0x0000001014292819 */ /* 0x004fe400000006ff */
[----:B----4-:R-:W-:Y:S02]  /*11e0*/  SHF.L.U32 R8, R17, 0x10, RZ ;  /* 0x0000001011087819 */ /* 0x010fe400000006ff */
[----:B------:R-:W-:Y:S02]  /*11f0*/  @P2 SHF.L.U32 R6, R19, 0x10, RZ ;  /* 0x0000001013062819 */ /* 0x000fe400000006ff */
[----:B------:R-:W-:Y:S01]  /*1200*/  SHF.L.U32 R9, R18, 0x10, RZ ;  /* 0x0000001012097819 */ /* 0x000fe200000006ff */
[----:B0-----:R-:W-:Y:S06]  /*1210*/  BRA.U UP1, `(.L_x_902) ;  /* 0x0000000901447547 */ /* 0x001fec000b800000 */
        /* <DEDUP_REMOVED lines=13> */
[--C-:B------:R-:W-:Y:S02]  /*12f0*/  HADD2.F32 R15, -RZ, R54.reuse.H0_H0 ;  /* 0x20000036ff0f7230 */ /* 0x100fe40000004100 */
[----:B------:R-:W-:Y:S01]  /*1300*/  FFMA.FTZ R12, R11, R12, RZ ;  /* 0x0000000c0b0c7223 */ /* 0x000fe200000100ff */
[----:B------:R-:W-:Y:S01]  /*1310*/  FADD.FTZ R17, R14, R17 ;  /* 0x000000110e117221 */ /* 0x000fe20000010000 */
[----:B------:R-:W-:Y:S01]  /*1320*/  FFMA.FTZ R16, R13, R14, R16 ;  /* 0x0000000e0d107223 */ /* 0x000fe20000010010 */
[----:B------:R-:W-:-:S02]  /*1330*/  HADD2.F32 R14, -RZ, R54.H1_H1 ;  /* 0x30000036ff0e7230 */ /* 0x000fc40000004100 */
[----:B------:R-:W-:Y:S01]  /*1340*/  FADD.FTZ R15, R15, -UR13 ;  /* 0x8000000d0f0f7e21 */ /* 0x000fe20008010000 */
[----:B------:R-:W-:Y:S02]  /*1350*/  HADD2.F32 R18, -RZ, R53.H1_H1 ;  /* 0x30000035ff127230 */ /* 0x000fe40000004100 */
[----:B------:R-:W-:Y:S01]  /*1360*/  FADD.FTZ R20, RZ, R11 ;  /* 0x0000000bff147221 */ /* 0x000fe20000010000 */
[----:B------:R-:W-:Y:S01]  /*1370*/  FFMA.FTZ R21, R10, R13, RZ ;  /* 0x0000000d0a157223 */ /* 0x000fe200000100ff */
[----:B------:R-:W-:Y:S01]  /*1380*/  FADD.FTZ R14, R14, -UR13 ;  /* 0x8000000d0e0e7e21 */ /* 0x000fe20008010000 */
[----:B------:R-:W-:Y:S01]  /*1390*/  FADD.FTZ R11, RZ, R10 ;  /* 0x0000000aff0b7221 */ /* 0x000fe20000010000 */
[----:B------:R-:W-:Y:S02]  /*13a0*/  HADD2.F32 R22, -RZ, R52.H0_H0 ;  /* 0x20000034ff167230 */ /* 0x000fe40000004100 */
[----:B------:R-:W-:Y:S01]  /*13b0*/  FMUL.FTZ R15, R15, UR10 ;  /* 0x0000000a0f0f7c20 */ /* 0x000fe20008410000 */
[----:B------:R-:W-:Y:S01]  /*13c0*/  FMUL.FTZ R13, R14, UR10 ;  /* 0x0000000a0e0d7c20 */ /* 0x000fe20008410000 */
[----:B------:R-:W-:Y:S01]  /*13d0*/  FMUL.FTZ R14, R8, R19 ;  /* 0x00000013080e7220 */ /* 0x000fe20000410000 */
[----:B------:R-:W-:Y:S01]  /*13e0*/  FADD.FTZ R11, R18, R11 ;  /* 0x0000000b120b7221 */ /* 0x000fe20000010000 */
[----:B------:R-:W-:Y:S01]  /*13f0*/  FADD.FTZ R22, R22, -UR13 ;  /* 0x8000000d16167e21 */ /* 0x000fe20008010000 */
[----:B------:R-:W-:Y:S01]  /*1400*/  FFMA.FTZ R10, R18, R13, R21 ;  /* 0x0000000d120a7223 */ /* 0x000fe20000010015 */
[----:B------:R-:W-:Y:S01]  /*1410*/  FMUL.FTZ R18, R9, R18 ;  /* 0x0000001209127220 */ /* 0x000fe20000410000 */
[----:B------:R-:W-:Y:S01]  /*1420*/  FFMA.FTZ R16, R15, R14, R16 ;  /* 0x0000000e0f107223 */ /* 0x000fe20000010010 */
[----:B------:R-:W-:Y:S01]  /*1430*/  FFMA.FTZ R12, R19, R15, R12 ;  /* 0x0000000f130c7223 */ /* 0x000fe2000001000c */
[----:B------:R-:W-:-:S02]  /*1440*/  HADD2.F32 R15, -RZ, R51.H0_H0 ;  /* 0x20000033ff0f7230 */ /* 0x000fc40000004100 */
[----:B------:R-:W-:Y:S01]  /*1450*/  FADD.FTZ R20, R19, R20 ;  /* 0x0000001413147221 */ /* 0x000fe20000010000 */
[----:B------:R-:W-:Y:S01]  /*1460*/  FFMA.FTZ R16, R13, R18, R16 ;  /* 0x000000120d107223 */ /* 0x000fe20000010010 */
[----:B------:R-:W-:Y:S01]  /*1470*/  FMUL.FTZ R19, R22, UR10 ;  /* 0x0000000a16137c20 */ /* 0x000fe20008410000 */
[----:B------:R-:W-:Y:S02]  /*1480*/  HADD2.F32 R13, -RZ, R52.H1_H1 ;  /* 0x30000034ff0d7230 */ /* 0x000fe40000004100 */
[----:B------:R-:W-:Y:S01]  /*1490*/  FADD.FTZ R17, R17, R14 ;  /* 0x0000000e11117221 */ /* 0x000fe20000010000 */
[----:B------:R-:W-:Y:S01]  /*14a0*/  FMUL.FTZ R14, R8, R15 ;  /* 0x0000000f080e7220 */ /* 0x000fe20000410000 */
[----:B------:R-:W-:Y:S01]  /*14b0*/  FADD.FTZ R20, R20, R15 ;  /* 0x0000000f14147221 */ /* 0x000fe20000010000 */
[----:B------:R-:W-:Y:S01]  /*14c0*/  FFMA.FTZ R15, R15, R19, R12 ;  /* 0x000000130f0f7223 */ /* 0x000fe2000001000c */
[----:B------:R-:W-:Y:S02]  /*14d0*/  HADD2.F32 R21, -RZ, R50.H0_H0 ;  /* 0x20000032ff157230 */ /* 0x000fe40000004100 */
[----:B------:R-:W-:Y:S01]  /*14e0*/  FADD.FTZ R12, R13, -UR13 ;  /* 0x8000000d0d0c7e21 */ /* 0x000fe20008010000 */
[----:B------:R-:W-:Y:S01]  /*14f0*/  FADD.FTZ R17, R18, R17 ;  /* 0x0000001112117221 */ /* 0x000fe20000010000 */
[----:B------:R-:W-:-:S02]  /*1500*/  HADD2.F32 R13, -RZ, R51.H1_H1 ;  /* 0x30000033ff0d7230 */ /* 0x000fc40000004100 */
[----:B------:R-:W-:Y:S01]  /*1510*/  FFMA.FTZ R19, R19, R14, R16 ;  /* 0x0000000e13137223 */ /* 0x000fe20000010010 */
[----:B------:R-:W-:Y:S01]  /*1520*/  FADD.FTZ R21, R21, -UR13 ;  /* 0x8000000d15157e21 */ /* 0x000fe20008010000 */
[----:B------:R-:W-:Y:S01]  /*1530*/  FMUL.FTZ R12, R12, UR10 ;  /* 0x0000000a0c0c7c20 */ /* 0x000fe20008410000 */
[----:B------:R-:W-:Y:S01]  /*1540*/  FADD.FTZ R18, R17, R14 ;  /* 0x0000000e11127221 */ /* 0x000fe20000010000 */
[--C-:B------:R-:W-:Y:S02]  /*1550*/  HADD2.F32 R22, -RZ, R49.reuse.H0_H0 ;  /* 0x20000031ff167230 */ /* 0x100fe40000004100 */
[----:B------:R-:W-:Y:S01]  /*1560*/  FMUL.FTZ R24, R21, UR10 ;  /* 0x0000000a15187c20 */ /* 0x000fe20008410000 */
[----:B------:R-:W-:Y:S02]  /*1570*/  HADD2.F32 R17, -RZ, R50.H1_H1 ;  /* 0x30000032ff117230 */ /* 0x000fe40000004100 */
[----:B------:R-:W-:Y:S01]  /*1580*/  FADD.FTZ R14, R11, R13 ;  /* 0x0000000d0b0e7221 */ /* 0x000fe20000010000 */
[----:B------:R-:W-:Y:S01]  /*1590*/  FFMA.FTZ R16, R13, R12, R10 ;  /* 0x0000000c0d107223 */ /* 0x000fe2000001000a */
[----:B------:R-:W-:Y:S01]  /*15a0*/  FMUL.FTZ R13, R9, R13 ;  /* 0x0000000d090d7220 */ /* 0x000fe20000410000 */
[----:B------:R-:W-:Y:S01]  /*15b0*/  FFMA.FTZ R11, R22, R24, R15 ;  /* 0x00000018160b7223 */ /* 0x000fe2000001000f */
[----:B------:R-:W-:Y:S01]  /*15c0*/  FMUL.FTZ R15, R8, R22 ;  /* 0x00000016080f7220 */ /* 0x000fe20000410000 */
[----:B------:R-:W-:Y:S01]  /*15d0*/  FADD.FTZ R17, R17, -UR13 ;  /* 0x8000000d11117e21 */ /* 0x000fe20008010000 */
[----:B------:R-:W-:Y:S01]  /*15e0*/  FADD.FTZ R18, R13, R18 ;  /* 0x000000120d127221 */ /* 0x000fe20000010000 */
[----:B------:R-:W-:Y:S01]  /*15f0*/  FFMA.FTZ R19, R12, R13, R19 ;  /* 0x0000000d0c137223 */ /* 0x000fe20000010013 */
[----:B------:R-:W-:-:S02]  /*1600*/  HADD2.F32 R13, -RZ, R49.H1_H1 ;  /* 0x30000031ff0d7230 */ /* 0x000fc40000004100 */
[----:B------:R-:W-:Y:S01]  /*1610*/  FMUL.FTZ R17, R17, UR10 ;  /* 0x0000000a11117c20 */ /* 0x000fe20008410000 */
[----:B------:R-:W-:Y:S01]  /*1620*/  FADD.FTZ R21, R18, R15 ;  /* 0x0000000f12157221 */ /* 0x000fe20000010000 */
[----:B------:R-:W-:Y:S01]  /*1630*/  FFMA.FTZ R24, R24, R15, R19 ;  /* 0x0000000f18187223 */ /* 0x000fe20000010013 */
[--C-:B------:R-:W-:Y:S02]  /*1640*/  HADD2.F32 R15, -RZ, R48.reuse.H0_H0 ;  /* 0x20000030ff0f7230 */ /* 0x100fe40000004100 */
[----:B------:R-:W-:Y:S01]  /*1650*/  FMUL.FTZ R12, R9, R13 ;  /* 0x0000000d090c7220 */ /* 0x000fe20000410000 */
[----:B------:R-:W-:Y:S01]  /*1660*/  FADD.FTZ R14, R14, R13 ;  /* 0x0000000d0e0e7221 */ /* 0x000fe20000010000 */
[----:B------:R-:W-:Y:S01]  /*1670*/  FFMA.FTZ R16, R13, R17, R16 ;  /* 0x000000110d107223 */ /* 0x000fe20000010010 */
[----:B------:R-:W-:Y:S02]  /*1680*/  HADD2.F32 R13, -RZ, R48.H1_H1 ;  /* 0x30000030ff0d7230 */ /* 0x000fe40000004100 */
[----:B------:R-:W-:Y:S01]  /*1690*/  FADD.FTZ R15, R15, -UR13 ;  /* 0x8000000d0f0f7e21 */ /* 0x000fe20008010000 */
[----:B------:R-:W-:Y:S01]  /*16a0*/  FADD.FTZ R21, R12, R21 ;  /* 0x000000150c157221 */ /* 0x000fe20000010000 */
[----:B------:R-:W-:Y:S01]  /*16b0*/  FFMA.FTZ R24, R17, R12, R24 ;  /* 0x0000000c11187223 */ /* 0x000fe20000010018 */
[----:B------:R-:W-:-:S02]  /*16c0*/  HADD2.F32 R12, -RZ, R47.H0_H0 ;  /* 0x2000002fff0c7230 */ /* 0x000fc40000004100 */
[----:B------:R-:W-:Y:S01]  /*16d0*/  FADD.FTZ R10, R20, R22 ;  /* 0x00000016140a7221 */ /* 0x000fe20000010000 */
[----:B------:R-:W-:Y:S01]  /*16e0*/  FADD.FTZ R17, R13, -UR13 ;  /* 0x8000000d0d117e21 */ /* 0x000fe20008010000 */
[----:B------:R-:W-:Y:S01]  /*16f0*/  FMUL.FTZ R15, R15, UR10 ;  /* 0x0000000a0f0f7c20 */ /* 0x000fe20008410000 */
[----:B------:R-:W-:Y:S02]  /*1700*/  HADD2.F32 R13, -RZ, R47.H1_H1 ;  /* 0x3000002fff0d7230 */ /* 0x000fe40000004100 */
[----:B------:R-:W-:Y:S01]  /*1710*/  FADD.FTZ R18, R10, R12 ;  /* 0x0000000c0a127221 */ /* 0x000fe20000010000 */
[----:B------:R-:W-:Y:S02]  /*1720*/  HADD2.F32 R20, -RZ, R46.H0_H0 ;  /* 0x2000002eff147230 */ /* 0x000fe40000004100 */
[----:B------:R-:W-:Y:S01]  /*1730*/  FMUL.FTZ R17, R17, UR10 ;  /* 0x0000000a11117c20 */ /* 0x000fe20008410000 */
[----:B------:R-:W-:Y:S01]  /*1740*/  FFMA.FTZ R19, R12, R15, R11 ;  /* 0x0000000f0c137223 */ /* 0x000fe2000001000b */
[----:B------:R-:W-:Y:S01]  /*1750*/  FMUL.FTZ R12, R8, R12 ;  /* 0x0000000c080c7220 */ /* 0x000fe20000410000 */
[----:B------:R-:W-:Y:S01]  /*1760*/  FADD.FTZ R10, R14, R13 ;  /* 0x0000000d0e0a7221 */ /* 0x000fe20000010000 */
[----:B------:R-:W-:Y:S01]  /*1770*/  FFMA.FTZ R11, R13, R17, R16 ;  /* 0x000000110d0b7223 */ /* 0x000fe20000010010 */
[----:B------:R-:W-:Y:S01]  /*1780*/  FMUL.FTZ R14, R9, R13 ;  /* 0x0000000d090e7220 */ /* 0x000fe20000410000 */
[----:B------:R-:W-:Y:S01]  /*1790*/  FADD.FTZ R21, R21, R12 ;  /* 0x0000000c15157221 */ /* 0x000fe20000010000 */
[----:B------:R-:W-:Y:S01]  /*17a0*/  FFMA.FTZ R24, R15, R12, R24 ;  /* 0x0000000c0f187223 */ /* 0x000fe20000010018 */
[----:B------:R-:W-:Y:S01]  /*17b0*/  FADD.FTZ R20, R20, -UR13 ;  /* 0x8000000d14147e21 */ /* 0x000fe20008010000 */
[----:B------:R-:W-:-:S02]  /*17c0*/  HADD2.F32 R16, -RZ, R45.H0_H0 ;  /* 0x2000002dff107230 */ /* 0x000fc40000004100 */
[----:B------:R-:W-:Y:S01]  /*17d0*/  FADD.FTZ R21, R14, R21 ;  /* 0x000000150e157221 */ /* 0x000fe20000010000 */
[----:B------:R-:W-:Y:S01]  /*17e0*/  FFMA.FTZ R24, R17, R14, R24 ;  /* 0x0000000e11187223 */ /* 0x000fe20000010018 */
[----:B------:R-:W-:Y:S01]  /*17f0*/  FMUL.FTZ R15, R20, UR10 ;  /* 0x0000000a140f7c20 */ /* 0x000fe20008410000 */
[----:B------:R-:W-:Y:S02]  /*1800*/  HADD2.F32 R14, -RZ, R46.H1_H1 ;  /* 0x3000002eff0e7230 */ /* 0x000fe40000004100 */
[----:B------:R-:W-:Y:S01]  /*1810*/  FMUL.FTZ R20, R8, R16 ;  /* 0x0000001008147220 */ /* 0x000fe20000410000 */
[----:B------:R-:W-:Y:S01]  /*1820*/  FADD.FTZ R12, R18, R16 ;  /* 0x00000010120c7221 */ /* 0x000fe20000010000 */
[----:B------:R-:W-:Y:S01]  /*1830*/  FFMA.FTZ R13, R16, R15, R19 ;  /* 0x0000000f100d7223 */ /* 0x000fe20000010013 */
[----:B------:R-:W-:Y:S02]  /*1840*/  HADD2.F32 R16, -RZ, R45.H1_H1 ;  /* 0x3000002dff107230 */ /* 0x000fe40000004100 */
[----:B------:R-:W-:Y:S01]  /*1850*/  FFMA.FTZ R24, R15, R20, R24 ;  /* 0x000000140f187223 */ /* 0x000fe20000010018 */
[----:B------:R-:W-:Y:S01]  /*1860*/  FADD.FTZ R15, R14, -UR13 ;  /* 0x8000000d0e0f7e21 */ /* 0x000fe20008010000 */
[----:B------:R-:W-:-:S02]  /*1870*/  HADD2.F32 R19, -RZ, R44.H0_H0 ;  /* 0x2000002cff137230 */ /* 0x000fc40000004100 */
[----:B------:R-:W-:Y:S01]  /*1880*/  FADD.FTZ R21, R21, R20 ;  /* 0x0000001415157221 */ /* 0x000fe20000010000 */
[--C-:B------:R-:W-:Y:S02]  /*1890*/  HADD2.F32 R14, -RZ, R43.reuse.H0_H0 ;  /* 0x2000002bff0e7230 */ /* 0x100fe40000004100 */
[----:B------:R-:W-:Y:S01]  /*18a0*/  FMUL.FTZ R18, R9, R16 ;  /* 0x0000001009127220 */ /* 0x000fe20000410000 */
[----:B------:R-:W-:Y:S01]  /*18b0*/  FMUL.FTZ R17, R15, UR10 ;  /* 0x0000000a0f117c20 */ /* 0x000fe20008410000 */
[----:B------:R-:W-:Y:S02]  /*18c0*/  HADD2.F32 R15, -RZ, R44.H1_H1 ;  /* 0x3000002cff0f7230 */ /* 0x000fe40000004100 */
[----:B------:R-:W-:Y:S01]  /*18d0*/  FADD.FTZ R19, R19, -UR13 ;  /* 0x8000000d13137e21 */ /* 0x000fe20008010000 */
[----:B------:R-:W-:Y:S01]  /*18e0*/  FADD.FTZ R21, R18, R21 ;  /* 0x0000001512157221 */ /* 0x000fe20000010000 */
[----:B------:R-:W-:Y:S01]  /*18f0*/  FFMA.FTZ R24, R17, R18, R24 ;  /* 0x0000001211187223 */ /* 0x000fe20000010018 */
[----:B------:R-:W-:Y:S01]  /*1900*/  FMUL.FTZ R20, R8, R14 ;  /* 0x0000000e08147220 */ /* 0x000fe20000410000 */
[----:B------:R-:W-:Y:S01]  /*1910*/  FMUL.FTZ R23, R19, UR10 ;  /* 0x0000000a13177c20 */ /* 0x000fe20008410000 */
[----:B------:R-:W-:-:S02]  /*1920*/  HADD2.F32 R18, -RZ, R43.H1_H1 ;  /* 0x3000002bff127230 */ /* 0x000fc40000004100 */
[----:B------:R-:W-:Y:S01]  /*1930*/  FADD.FTZ R15, R15, -UR13 ;  /* 0x8000000d0f0f7e21 */ /* 0x000fe20008010000 */
[----:B------:R-:W-:Y:S02]  /*1940*/  HADD2.F32 R22, -RZ, R42.H0_H0 ;  /* 0x2000002aff167230 */ /* 0x000fe40000004100 */
[----:B------:R-:W-:Y:S01]  /*1950*/  FADD.FTZ R21, R21, R20 ;  /* 0x0000001415157221 */ /* 0x000fe20000010000 */
[----:B------:R-:W-:Y:S01]  /*1960*/  FFMA.FTZ R24, R23, R20, R24 ;  /* 0x0000001417187223 */ /* 0x000fe20000010018 */
[----:B------:R-:W-:Y:S01]  /*1970*/  FMUL.FTZ R20, R9, R18 ;  /* 0x0000001209147220 */ /* 0x000fe20000410000 */
[----:B------:R-:W-:Y:S01]  /*1980*/  FMUL.FTZ R15, R15, UR10 ;  /* 0x0000000a0f0f7c20 */ /* 0x000fe20008410000 */
[----:B------:R-:W-:Y:S01]  /*1990*/  FFMA.FTZ R17, R16, R17, R11 ;  /* 0x0000001110117223 */ /* 0x000fe2000001000b */
[----:B------:R-:W-:Y:S01]  /*19a0*/  FADD.FTZ R19, R10, R16 ;  /* 0x000000100a137221 */ /* 0x000fe20000010000 */
[----:B------:R-:W-:Y:S02]  /*19b0*/  HADD2.F32 R11, -RZ, R40.H0_H0 ;  /* 0x20000028ff0b7230 */ /* 0x000fe40000004100 */
[----:B------:R-:W-:Y:S01]  /*19c0*/  FADD.FTZ R22, R22, -UR13 ;  /* 0x8000000d16167e21 */ /* 0x000fe20008010000 */
[----:B------:R-:W-:-:S02]  /*19d0*/  HADD2.F32 R16, -RZ, R42.H1_H1 ;  /* 0x3000002aff107230 */ /* 0x000fc40000004100 */
        /* <DEDUP_REMOVED lines=21> */
.L_x_902:
[--C-:B-----5:R-:W-:Y:S02]  /*1b30*/  HADD2.F32 R10, -RZ, R56.reuse.H0_H0 ;  /* 0x20000038ff0a7230 */ /* 0x120fe40000004100 */
[----:B------:R-:W-:Y:S02]  /*1b40*/  HADD2.F32 R11, -RZ, R56.H1_H1 ;  /* 0x30000038ff0b7230 */ /* 0x000fe40000004100 */
[----:B------:R-:W-:Y:S02]  /*1b50*/  HADD2.F32 R13, -RZ, R54.H0_H0 ;  /* 0x20000036ff0d7230 */ /* 0x000fe40000004100 */
[----:B------:R-:W-:Y:S01]  /*1b60*/  FADD.FTZ R10, R10, -UR13 ;  /* 0x8000000d0a0a7e21 */ /* 0x000fe20008010000 */
[----:B------:R-:W-:Y:S02]  /*1b70*/  HADD2.F32 R16, -RZ, R52.H1_H1 ;  /* 0x30000034ff107230 */ /* 0x000fe40000004100 */
[----:B------:R-:W-:Y:S01]  /*1b80*/  FADD.FTZ R12, R11, -UR13 ;  /* 0x8000000d0b0c7e21 */ /* 0x000fe20008010000 */
[----:B------:R-:W-:-:S02]  /*1b90*/  HADD2.F32 R14, -RZ, R54.H1_H1 ;  /* 0x30000036ff0e7230 */ /* 0x000fc40000004100 */
[----:B------:R-:W-:Y:S01]  /*1ba0*/  FMUL.FTZ R11, R10, UR10 ;  /* 0x0000000a0a0b7c20 */ /* 0x000fe20008410000 */
[----:B------:R-:W-:Y:S01]  /*1bb0*/  FADD.FTZ R13, R13, -UR13 ;  /* 0x8000000d0d0d7e21 */ /* 0x000fe20008010000 */
[----:B------:R-:W-:Y:S01]  /*1bc0*/  FMUL.FTZ R10, R12, UR10 ;  /* 0x0000000a0c0a7c20 */ /* 0x000fe20008410000 */
[----:B------:R-:W-:Y:S02]  /*1bd0*/  HADD2.F32 R15, -RZ, R52.H0_H0 ;  /* 0x20000034ff0f7230 */ /* 0x000fe40000004100 */
[--C-:B------:R-:W-:Y:S01]  /*1be0*/  FFMA.FTZ R17, R8, R11, R41.reuse ;  /* 0x0000000b08117223 */ /* 0x100fe20000010029 */
[----:B------:R-:W-:Y:S01]  /*1bf0*/  FADD.FTZ R23, R16, -UR13 ;  /* 0x8000000d10177e21 */ /* 0x000fe20008010000 */
[----:B------:R-:W-:Y:S01]  /*1c00*/  FFMA.FTZ R29, R9, R10, R6 ;  /* 0x0000000a091d7223 */ /* 0x000fe20000010006 */
[----:B------:R-:W-:Y:S01]  /*1c10*/  FMUL.FTZ R35, R13, UR10 ;  /* 0x0000000a0d237c20 */ /* 0x000fe20008410000 */
[----:B------:R-:W-:Y:S01]  /*1c20*/  FMUL.FTZ R12, R17, -1.4426950216293334961 ;  /* 0xbfb8aa3b110c7820 */ /* 0x000fe20000410000 */
[----:B------:R-:W-:Y:S01]  /*1c30*/  FADD.FTZ R14, R14, -UR13 ;  /* 0x8000000d0e0e7e21 */ /* 0x000fe20008010000 */
[----:B------:R-:W-:Y:S01]  /*1c40*/  FMUL.FTZ R16, R29, -1.4426950216293334961 ;  /* 0xbfb8aa3b1d107820 */ /* 0x000fe20000410000 */
[----:B------:R-:W-:Y:S01]  /*1c50*/  FADD.FTZ R15, R15, -UR13 ;  /* 0x8000000d0f0f7e21 */ /* 0x000fe20008010000 */
[----:B------:R-:W-:Y:S01]  /*1c60*/  MUFU.EX2 R21, R12 ;  /* 0x0000000c00157308 */ /* 0x000fe20000000800 */
[----:B------:R-:W-:Y:S01]  /*1c70*/  FFMA.FTZ R19, R8, R35, R41 ;  /* 0x0000002308137223 */ /* 0x000fe20000010029 */
[----:B------:R-:W-:-:S02]  /*1c80*/  HADD2.F32 R18, -RZ, R50.H0_H0 ;  /* 0x20000032ff127230 */ /* 0x000fc40000004100 */
[----:B------:R-:W-:Y:S01]  /*1c90*/  FMUL.FTZ R28, R14, UR10 ;  /* 0x0000000a0e1c7c20 */ /* 0x000fe20008410000 */
[----:B------:R-:W0:Y:S01]  /*1ca0*/  MUFU.EX2 R22, R16 ;  /* 0x0000001000167308 */ /* 0x000e220000000800 */
[----:B------:R-:W-:Y:S01]  /*1cb0*/  FMUL.FTZ R26, R15, UR10 ;  /* 0x0000000a0f1a7c20 */ /* 0x000fe20008410000 */
[----:B------:R-:W-:Y:S01]  /*1cc0*/  FMUL.FTZ R24, R19, -1.4426950216293334961 ;  /* 0xbfb8aa3b13187820 */ /* 0x000fe20000410000 */
[----:B------:R-:W-:Y:S01]  /*1cd0*/  FFMA.FTZ R30, R9, R28, R6 ;  /* 0x0000001c091e7223 */ /* 0x000fe20000010006 */
[----:B------:R-:W-:Y:S01]  /*1ce0*/  FADD.FTZ R18, R18, -UR13 ;  /* 0x8000000d12127e21 */ /* 0x000fe20008010000 */
[----:B------:R-:W-:Y:S01]  /*1cf0*/  FFMA.FTZ R15, R8, R26, R41 ;  /* 0x0000001a080f7223 */ /* 0x000fe20000010029 */
[----:B------:R1:W2:Y:S01]  /*1d00*/  MUFU.EX2 R25, R24 ;  /* 0x0000001800197308 */ /* 0x0002a20000000800 */
[----:B------:R-:W-:Y:S01]  /*1d10*/  FMUL.FTZ R27, R30, -1.4426950216293334961 ;  /* 0xbfb8aa3b1e1b7820 */ /* 0x000fe20000410000 */
[----:B------:R-:W-:Y:S01]  /*1d20*/  FMUL.FTZ R20, R18, UR10 ;  /* 0x0000000a12147c20 */ /* 0x000fe20008410000 */
[----:B------:R-:W-:Y:S01]  /*1d30*/  FMUL.FTZ R18, R15, -1.4426950216293334961 ;  /* 0xbfb8aa3b0f127820 */ /* 0x000fe20000410000 */
[----:B------:R-:W-:Y:S01]  /*1d40*/  FMUL.FTZ R23, R23, UR10 ;  /* 0x0000000a17177c20 */ /* 0x000fe20008410000 */
[----:B------:R-:W-:-:S02]  /*1d50*/  HADD2.F32 R33, -RZ, R55.H0_H0 ;  /* 0x20000037ff217230 */ /* 0x000fc40000004100 */
[----:B------:R-:W-:Y:S01]  /*1d60*/  FFMA.FTZ R13, R8, R20, R41 ;  /* 0x00000014080d7223 */ /* 0x000fe20000010029 */
[----:B------:R-:W3:Y:S01]  /*1d70*/  MUFU.EX2 R27, R27 ;  /* 0x0000001b001b7308 */ /* 0x000ee20000000800 */
[----:B0-----:R-:W-:Y:S01]  /*1d80*/  FADD.FTZ R22, R22, 1 ;  /* 0x3f80000016167421 */ /* 0x001fe20000010000 */
[----:B-1----:R-:W-:Y:S01]  /*1d90*/  FADD.FTZ R24, R21, 1 ;  /* 0x3f80000015187421 */ /* 0x002fe20000010000 */
[----:B------:R-:W-:Y:S01]  /*1da0*/  FFMA.FTZ R14, R9, R23, R6 ;  /* 0x00000017090e7223 */ /* 0x000fe20000010006 */
[----:B------:R-:W0:Y:S01]  /*1db0*/  MUFU.EX2 R18, R18 ;  /* 0x0000001200127308 */ /* 0x000e220000000800 */
[----:B------:R-:W-:Y:S01]  /*1dc0*/  FMUL.FTZ R12, R13, -1.4426950216293334961 ;  /* 0xbfb8aa3b0d0c7820 */ /* 0x000fe20000410000 */
[----:B------:R-:W-:Y:S02]  /*1dd0*/  HADD2.F32 R32, -RZ, R51.H0_H0 ;  /* 0x20000033ff207230 */ /* 0x000fe40000004100 */
[----:B------:R-:W-:Y:S01]  /*1de0*/  FMUL.FTZ R31, R14, -1.4426950216293334961 ;  /* 0xbfb8aa3b0e1f7820 */ /* 0x000fe20000410000 */
[----:B------:R-:W1:Y:S01]  /*1df0*/  MUFU.RCP R24, R24 ;  /* 0x0000001800187308 */ /* 0x000e620000001000 */
[----:B--2---:R-:W-:Y:S01]  /*1e00*/  FADD.FTZ R25, R25, 1 ;  /* 0x3f80000019197421 */ /* 0x004fe20000010000 */
[----:B---3--:R-:W-:-:S06]  /*1e10*/  FADD.FTZ R21, R27, 1 ;  /* 0x3f8000001b157421 */ /* 0x008fcc0000010000 */
[----:B------:R-:W2:Y:S01]  /*1e20*/  MUFU.RCP R22, R22 ;  /* 0x0000001600167308 */ /* 0x000ea20000001000 */
[----:B0-----:R-:W-:-:S07]  /*1e30*/  FADD.FTZ R27, R18, 1 ;  /* 0x3f800000121b7421 */ /* 0x001fce0000010000 */
[----:B------:R-:W0:Y:S01]  /*1e40*/  MUFU.EX2 R16, R31 ;  /* 0x0000001f00107308 */ /* 0x000e220000000800 */
[----:B-1----:R-:W-:Y:S01]  /*1e50*/  FADD.FTZ R18, -R24, 1 ;  /* 0x3f80000018127421 */ /* 0x002fe20000010100 */
[----:B------:R-:W-:Y:S02]  /*1e60*/  FMUL.FTZ R24, R33, R24 ;  /* 0x0000001821187220 */ /* 0x000fe40000410000 */
[----:B------:R1:W3:Y:S01]  /*1e70*/  MUFU.RCP R34, R25 ;  /* 0x0000001900227308 */ /* 0x0002e20000001000 */
[----:B------:R-:W-:Y:S02]  /*1e80*/  HADD2.F32 R33, -RZ, R53.H0_H0 ;  /* 0x20000035ff217230 */ /* 0x000fe40000004100 */
[----:B------:R-:W-:Y:S01]  /*1e90*/  FFMA.FTZ R17, R17, R18, 1 ;  /* 0x3f80000011117423 */ /* 0x000fe20000010012 */
[----:B--2---:R-:W-:-:S03]  /*1ea0*/  FADD.FTZ R18, -R22, 1 ;  /* 0x3f80000016127421 */ /* 0x004fc60000010100 */
[----:B------:R-:W-:Y:S01]  /*1eb0*/  FMUL.FTZ R24, R24, R17 ;  /* 0x0000001118187220 */ /* 0x000fe20000410000 */
[----:B------:R-:W2:Y:S01]  /*1ec0*/  MUFU.EX2 R12, R12 ;  /* 0x0000000c000c7308 */ /* 0x000ea20000000800 */
[----:B-1----:R-:W-:Y:S02]  /*1ed0*/  HADD2.F32 R25, -RZ, R55.H1_H1 ;  /* 0x30000037ff197230 */ /* 0x002fe40000004100 */
[----:B0-----:R-:W-:Y:S01]  /*1ee0*/  FADD.FTZ R31, R16, 1 ;  /* 0x3f800000101f7421 */ /* 0x001fe20000010000 */
[----:B------:R-:W-:Y:S01]  /*1ef0*/  FFMA.FTZ R29, R29, R18, 1 ;  /* 0x3f8000001d1d7423 */ /* 0x000fe20000010012 */
[----:B------:R-:W0:Y:S01]  /*1f00*/  MUFU.RCP R21, R21 ;  /* 0x0000001500157308 */ /* 0x000e220000001000 */
[----:B------:R-:W-:Y:S02]  /*1f10*/  HADD2.F32 R17, -RZ, R51.H1_H1 ;  /* 0x30000033ff117230 */ /* 0x000fe40000004100 */
[----:B------:R-:W-:Y:S01]  /*1f20*/  FMUL.FTZ R16, R25, R22 ;  /* 0x0000001619107220 */ /* 0x000fe20000410000 */
[----:B---3--:R-:W-:Y:S01]  /*1f30*/  FADD.FTZ R22, -R34, 1 ;  /* 0x3f80000022167421 */ /* 0x008fe20000010100 */
[----:B------:R-:W-:-:S03]  /*1f40*/  FMUL.FTZ R34, R33, R34 ;  /* 0x0000002221227220 */ /* 0x000fc60000410000 */
[----:B------:R-:W1:Y:S01]  /*1f50*/  MUFU.RCP R27, R27 ;  /* 0x0000001b001b7308 */ /* 0x000e620000001000 */
[----:B------:R-:W-:Y:S01]  /*1f60*/  FMUL.FTZ R29, R16, R29 ;  /* 0x0000001d101d7220 */ /* 0x000fe20000410000 */
[----:B--2---:R-:W-:Y:S01]  /*1f70*/  FADD.FTZ R12, R12, 1 ;  /* 0x3f8000000c0c7421 */ /* 0x004fe20000010000 */
[----:B------:R-:W-:Y:S01]  /*1f80*/  FFMA.FTZ R19, R19, R22, 1 ;  /* 0x3f80000013137423 */ /* 0x000fe20000010016 */
[----:B------:R-:W-:-:S03]  /*1f90*/  HADD2.F32 R22, -RZ, R53.H1_H1 ;  /* 0x30000035ff167230 */ /* 0x000fc60000004100 */
[----:B------:R-:W-:Y:S01]  /*1fa0*/  FMUL.FTZ R34, R34, R19 ;  /* 0x0000001322227220 */ /* 0x000fe20000410000 */
[----:B------:R2:W3:Y:S01]  /*1fb0*/  MUFU.RCP R18, R31 ;  /* 0x0000001f00127308 */ /* 0x0004e20000001000 */
[----:B------:R-:W-:Y:S02]  /*1fc0*/  HADD2.F32 R19, -RZ, R49.H0_H0 ;  /* 0x20000031ff137230 */ /* 0x000fe40000004100 */
[----:B0-----:R-:W-:Y:S01]  /*1fd0*/  FADD.FTZ R25, -R21, 1 ;  /* 0x3f80000015197421 */ /* 0x001fe20000010100 */
[----:B------:R-:W-:-:S03]  /*1fe0*/  FMUL.FTZ R21, R22, R21 ;  /* 0x0000001516157220 */ /* 0x000fc60000410000 */
[----:B------:R-:W-:Y:S01]  /*1ff0*/  FFMA.FTZ R30, R30, R25, 1 ;  /* 0x3f8000001e1e7423 */ /* 0x000fe20000010019 */
[----:B------:R-:W-:Y:S01]  /*2000*/  HADD2.F32 R25, -RZ, R50.H1_H1 ;  /* 0x30000032ff197230 */ /* 0x000fe20000004100 */
[----:B------:R-:W0:Y:S01]  /*2010*/  MUFU.RCP R12, R12 ;  /* 0x0000000c000c7308 */ /* 0x000e220000001000 */
[--C-:B--2---:R-:W-:Y:S02]  /*2020*/  HADD2.F32 R31, -RZ, R48.reuse.H0_H0 ;  /* 0x20000030ff1f7230 */ /* 0x104fe40000004100 */
[----:B-1----:R-:W-:Y:S01]  /*2030*/  FADD.FTZ R22, -R27, 1 ;  /* 0x3f8000001b167421 */ /* 0x002fe20000010100 */
[----:B------:R-:W-:Y:S01]  /*2040*/  FMUL.FTZ R27, R32, R27 ;  /* 0x0000001b201b7220 */ /* 0x000fe20000410000 */
[----:B------:R-:W-:Y:S01]  /*2050*/  FADD.FTZ R25, R25, -UR13 ;  /* 0x8000000d19197e21 */ /* 0x000fe20008010000 */
[----:B------:R-:W-:Y:S01]  /*2060*/  FMUL.FTZ R30, R21, R30 ;  /* 0x0000001e151e7220 */ /* 0x000fe20000410000 */
[----:B------:R-:W-:Y:S01]  /*2070*/  FFMA.FTZ R22, R15, R22, 1 ;  /* 0x3f8000000f167423 */ /* 0x000fe20000010016 */
[----:B------:R-:W-:Y:S01]  /*2080*/  FADD.FTZ R31, R31, -UR13 ;  /* 0x8000000d1f1f7e21 */ /* 0x000fe20008010000 */
[----:B------:R-:W-:Y:S01]  /*2090*/  FMUL.FTZ R25, R25, UR10 ;  /* 0x0000000a19197c20 */ /* 0x000fe20008410000 */
[----:B------:R-:W-:-:S02]  /*20a0*/  HADD2.F32 R21, -RZ, R48.H1_H1 ;  /* 0x30000030ff157230 */ /* 0x000fc40000004100 */
[----:B---3--:R-:W-:Y:S01]  /*20b0*/  FADD.FTZ R15, -R18, 1 ;  /* 0x3f800000120f7421 */ /* 0x008fe20000010100 */
[----:B------:R-:W-:Y:S01]  /*20c0*/  FMUL.FTZ R27, R27, R22 ;  /* 0x000000161b1b7220 */ /* 0x000fe20000410000 */
[----:B------:R-:W-:Y:S01]  /*20d0*/  FMUL.FTZ R18, R17, R18 ;  /* 0x0000001211127220 */ /* 0x000fe20000410000 */
[----:B------:R-:W-:Y:S01]  /*20e0*/  FMUL.FTZ R22, R31, UR10 ;  /* 0x0000000a1f167c20 */ /* 0x000fe20008410000 */
[----:B------:R-:W-:Y:S01]  /*20f0*/  FFMA.FTZ R15, R14, R15, 1 ;  /* 0x3f8000000e0f7423 */ /* 0x000fe2000001000f */
[----:B------:R-:W-:Y:S01]  /*2100*/  FADD.FTZ R21, R21, -UR13 ;  /* 0x8000000d15157e21 */ /* 0x000fe20008010000 */
[----:B0-----:R-:W-:Y:S01]  /*2110*/  FADD.FTZ R14, -R12, 1 ;  /* 0x3f8000000c0e7421 */ /* 0x001fe20000010100 */
[----:B------:R-:W-:Y:S02]  /*2120*/  FMUL.FTZ R32, R19, R12 ;  /* 0x0000000c13207220 */ /* 0x000fe40000410000 */
[----:B------:R-:W-:Y:S01]  /*2130*/  FMUL.FTZ R21, R21, UR10 ;  /* 0x0000000a15157c20 */ /* 0x000fe20008410000 */
[----:B------:R-:W-:Y:S01]  /*2140*/  FMUL.FTZ R12, R18, R15 ;  /* 0x0000000f120c7220 */ /* 0x000fe20000410000 */
[----:B------:R-:W-:Y:S01]  /*2150*/  FFMA.FTZ R17, R13, R14, 1 ;  /* 0x3f8000000d117423 */ /* 0x000fe2000001000e */
[C-C-:B------:R-:W-:Y:S01]  /*2160*/  FFMA.FTZ R13, R9.reuse, R25, R6.reuse ;  /* 0x00000019090d7223 */ /* 0x140fe20000010006 */
[----:B------:R-:W-:Y:S01]  /*2170*/  FFMA.FTZ R14, R8, R22, R41 ;  /* 0x00000016080e7223 */ /* 0x000fe20000010029 */
[----:B------:R-:W-:Y:S01]  /*2180*/  FFMA.FTZ R31, R9, R21, R6 ;  /* 0x00000015091f7223 */ /* 0x000fe20000010006 */
[----:B------:R-:W-:Y:S01]  /*2190*/  FMUL.FTZ R15, R32, R17 ;  /* 0x00000011200f7220 */ /* 0x000fe20000410000 */
[----:B------:R-:W-:Y:S01]  /*21a0*/  FMUL.FTZ R16, R13, -1.4426950216293334961 ;  /* 0xbfb8aa3b0d107820 */ /* 0x000fe20000410000 */
[----:B------:R-:W-:Y:S01]  /*21b0*/  FMUL.FTZ R19, R14, -1.4426950216293334961 ;  /* 0xbfb8aa3b0e137820 */ /* 0x000fe20000410000 */
[----:B------:R-:W-:-:S02]  /*21c0*/  HADD2.F32 R17, -RZ, R46.H0_H0 ;  /* 0x2000002eff117230 */ /* 0x000fc40000004100 */
[----:B------:R-:W-:Y:S02]  /*21d0*/  FMUL.FTZ R37, R31, -1.4426950216293334961 ;  /* 0xbfb8aa3b1f257820 */ /* 0x000fe40000410000 */
[----:B------:R-:W0:Y:S01]  /*21e0*/  MUFU.EX2 R16, R16 ;  /* 0x0000001000107308 */ /* 0x000e220000000800 */
[----:B------:R-:W-:-:S03]  /*21f0*/  FADD.FTZ R17, R17, -UR13 ;  /* 0x8000000d11117e21 */ /* 0x000fc60008010000 */
[----:B------:R-:W1:Y:S01]  /*2200*/  MUFU.EX2 R19, R19 ;  /* 0x0000001300137308 */ /* 0x000e620000000800 */
[----:B------:R-:W-:-:S03]  /*2210*/  FMUL.FTZ R18, R17, UR10 ;  /* 0x0000000a11127c20 */ /* 0x000fc60008410000 */
[----:B------:R-:W2:Y:S01]  /*2220*/  MUFU.EX2 R37, R37 ;  /* 0x0000002500257308 */ /* 0x000ea20000000800 */
[----:B0-----:R-:W-:Y:S01]  /*2230*/  FADD.FTZ R32, R16, 1 ;  /* 0x3f80000010207421 */ /* 0x001fe20000010000 */
[----:B------:R-:W-:Y:S01]  /*2240*/  FFMA.FTZ R16, R8, R18, R41 ;  /* 0x0000001208107223 */ /* 0x000fe20000010029 */
[----:B-1----:R-:W-:-:S03]  /*2250*/  FADD.FTZ R33, R19, 1 ;  /* 0x3f80000013217421 */ /* 0x002fc60000010000 */
[----:B------:R-:W-:Y:S01]  /*2260*/  FMUL.FTZ R36, R16, -1.4426950216293334961 ;  /* 0xbfb8aa3b10247820 */ /* 0x000fe20000410000 */
[----:B------:R-:W0:Y:S01]  /*2270*/  MUFU.RCP R32, R32 ;  /* 0x0000002000207308 */ /* 0x000e220000001000 */
[----:B------:R-:W-:Y:S02]  /*2280*/  HADD2.F32 R19, -RZ, R49.H1_H1 ;  /* 0x30000031ff137230 */ /* 0x000fe40000004100 */
[----:B--2---:R-:W-:-:S05]  /*2290*/  FADD.FTZ R17, R37, 1 ;  /* 0x3f80000025117421 */ /* 0x004fca0000010000 */
[----:B------:R-:W1:Y:S08]  /*22a0*/  MUFU.RCP R33, R33 ;  /* 0x0000002100217308 */ /* 0x000e700000001000 */
[----:B------:R-:W2:Y:S01]  /*22b0*/  MUFU.EX2 R36, R36 ;  /* 0x0000002400247308 */ /* 0x000ea20000000800 */
[----:B0-----:R-:W-:Y:S01]  /*22c0*/  FADD.FTZ R38, -R32, 1 ;  /* 0x3f80000020267421 */ /* 0x001fe20000010100 */
[----:B------:R-:W-:-:S02]  /*22d0*/  FMUL.FTZ R32, R19, R32 ;  /* 0x0000002013207220 */ /* 0x000fc40000410000 */
[----:B------:R-:W0:Y:S01]  /*22e0*/  MUFU.RCP R17, R17 ;  /* 0x0000001100117308 */ /* 0x000e220000001000 */
[----:B------:R-:W-:Y:S01]  /*22f0*/  FFMA.FTZ R13, R13, R38, 1 ;  /* 0x3f8000000d0d7423 */ /* 0x000fe20000010026 */
[----:B------:R-:W-:Y:S02]  /*2300*/  HADD2.F32 R38, -RZ, R45.H0_H0 ;  /* 0x2000002dff267230 */ /* 0x000fe40000004100 */
[----:B-1----:R-:W-:-:S04]  /*2310*/  FADD.FTZ R19, -R33, 1 ;  /* 0x3f80000021137421 */ /* 0x002fc80000010100 */
[----:B------:R-:W-:Y:S01]  /*2320*/  FFMA.FTZ R19, R14, R19, 1 ;  /* 0x3f8000000e137423 */ /* 0x000fe20000010013 */
[----:B------:R-:W-:Y:S02]  /*2330*/  HADD2.F32 R14, -RZ, R47.H0_H0 ;  /* 0x2000002fff0e7230 */ /* 0x000fe40000004100 */
[----:B--2---:R-:W-:-:S03]  /*2340*/  FADD.FTZ R37, R36, 1 ;  /* 0x3f80000024257421 */ /* 0x004fc60000010000 */
[----:B------:R-:W-:Y:S02]  /*2350*/  FMUL.FTZ R14, R14, R33 ;  /* 0x000000210e0e7220 */ /* 0x000fe40000410000 */
[----:B------:R-:W1:Y:S01]  /*2360*/  MUFU.RCP R33, R37 ;  /* 0x0000002500217308 */ /* 0x000e620000001000 */
[----:B0-----:R-:W-:Y:S01]  /*2370*/  FADD.FTZ R36, -R17, 1 ;  /* 0x3f80000011247421 */ /* 0x001fe20000010100 */
[----:B------:R-:W-:-:S03]  /*2380*/  FMUL.FTZ R19, R14, R19 ;  /* 0x000000130e137220 */ /* 0x000fc60000410000 */
[----:B------:R-:W-:Y:S01]  /*2390*/  FFMA.FTZ R31, R31, R36, 1 ;  /* 0x3f8000001f1f7423 */ /* 0x000fe20000010024 */
[----:B------:R-:W-:-:S05]  /*23a0*/  HADD2.F32 R36, -RZ, R47.H1_H1 ;  /* 0x3000002fff247230 */ /* 0x000fca0000004100 */
[----:B------:R-:W-:-:S04]  /*23b0*/  FMUL.FTZ R36, R36, R17 ;  /* 0x0000001124247220 */ /* 0x000fc80000410000 */
[----:B------:R-:W-:Y:S01]  /*23c0*/  FMUL.FTZ R14, R36, R31 ;  /* 0x0000001f240e7220 */ /* 0x000fe20000410000 */
[----:B-1----:R-:W-:Y:S01]  /*23d0*/  FMUL.FTZ R17, R38, R33 ;  /* 0x0000002126117220 */ /* 0x002fe20000410000 */
[----:B------:R-:W-:-:S04]  /*23e0*/  FADD.FTZ R33, -R33, 1 ;  /* 0x3f80000021217421 */ /* 0x000fc80000010100 */
[----:B------:R-:W-:Y:S01]  /*23f0*/  FFMA.FTZ R38, R16, R33, 1 ;  /* 0x3f80000010267423 */ /* 0x000fe20000010021 */
[----:B------:R-:W-:Y:S01]  /*2400*/  FMUL.FTZ R16, R32, R13 ;  /* 0x0000000d20107220 */ /* 0x000fe20000410000 */
[----:B------:R-:W-:Y:S01]  /*2410*/  FMUL.FTZ R32, R8, R24 ;  /* 0x0000001808207220 */ /* 0x000fe20000410000 */
[----:B------:R-:W-:Y:S01]  /*2420*/  FMUL.FTZ R33, R9, R29 ;  /* 0x0000001d09217220 */ /* 0x000fe20000410000 */
[----:B------:R-:W-:Y:S01]  /*2430*/  FMUL.FTZ R13, R17, R38 ;  /* 0x00000026110d7220 */ /* 0x000fe20000410000 */
[----:B------:R-:W-:Y:S02]  /*2440*/  HADD2.F32 R17, -RZ, R46.H1_H1 ;  /* 0x3000002eff117230 */ /* 0x000fe40000004100 */
[C---:B------:R-:W-:Y:S01]  /*2450*/  FFMA.FTZ R39, R11.reuse, R32, RZ ;  /* 0x000000200b277223 */ /* 0x040fe200000100ff */
[----:B------:R-:W-:Y:S01]  /*2460*/  FADD.FTZ R32, RZ, R32 ;  /* 0x00000020ff207221 */ /* 0x000fe20000010000 */
[----:B------:R-:W-:Y:S01]  /*2470*/  FFMA.FTZ R38, R11, R24, RZ ;  /* 0x000000180b267223 */ /* 0x000fe200000100ff */
[----:B------:R-:W-:Y:S01]  /*2480*/  FADD.FTZ R11, RZ, R24 ;  /* 0x00000018ff0b7221 */ /* 0x000fe20000010000 */
[----:B------:R-:W-:Y:S01]  /*2490*/  FADD.FTZ R17, R17, -UR13 ;  /* 0x8000000d11117e21 */ /* 0x000fe20008010000 */
[----:B------:R-:W-:Y:S01]  /*24a0*/  FFMA.FTZ R39, R10, R33, R39 ;  /* 0x000000210a277223 */ /* 0x000fe20000010027 */
[----:B------:R-:W-:Y:S01]  /*24b0*/  FADD.FTZ R33, R33, R32 ;  /* 0x0000002021217221 */ /* 0x000fe20000010000 */
[----:B------:R-:W-:Y:S01]  /*24c0*/  FADD.FTZ R32, R11, R34 ;  /* 0x000000220b207221 */ /* 0x000fe20000010000 */
[----:B------:R-:W-:Y:S01]  /*24d0*/  FMUL.FTZ R17, R17, UR10 ;  /* 0x0000000a11117c20 */ /* 0x000fe20008410000 */
[----:B------:R-:W-:-:S02]  /*24e0*/  HADD2.F32 R24, -RZ, R45.H1_H1 ;  /* 0x3000002dff187230 */ /* 0x000fc40000004100 */
[----:B------:R-:W-:Y:S01]  /*24f0*/  FADD.FTZ R32, R32, R27 ;  /* 0x0000001b20207221 */ /* 0x000fe20000010000 */
[----:B------:R-:W-:-:S03]  /*2500*/  FFMA.FTZ R36, R9, R17, R6 ;  /* 0x0000001109247223 */ /* 0x000fc60000010006 */
[----:B------:R-:W-:Y:S01]  /*2510*/  FADD.FTZ R32, R32, R15 ;  /* 0x0000000f20207221 */ /* 0x000fe20000010000 */
[----:B------:R-:W-:-:S03]  /*2520*/  FMUL.FTZ R31, R36, -1.4426950216293334961 ;  /* 0xbfb8aa3b241f7820 */ /* 0x000fc60000410000 */
[----:B------:R-:W-:-:S03]  /*2530*/  FADD.FTZ R32, R32, R19 ;  /* 0x0000001320207221 */ /* 0x000fc60000010000 */
[----:B------:R-:W0:Y:S02]  /*2540*/  MUFU.EX2 R31, R31 ;  /* 0x0000001f001f7308 */ /* 0x000e240000000800 */
[----:B0-----:R-:W-:Y:S01]  /*2550*/  FADD.FTZ R37, R31, 1 ;  /* 0x3f8000001f257421 */ /* 0x001fe20000010000 */
[-C--:B------:R-:W-:Y:S01]  /*2560*/  FFMA.FTZ R31, R35, R34.reuse, R38 ;  /* 0x00000022231f7223 */ /* 0x080fe20000010026 */
[----:B------:R-:W-:Y:S01]  /*2570*/  FMUL.FTZ R34, R8, R34 ;  /* 0x0000002208227220 */ /* 0x000fe20000410000 */
[----:B------:R-:W-:Y:S02]  /*2580*/  FMUL.FTZ R38, R9, R30 ;  /* 0x0000001e09267220 */ /* 0x000fe40000410000 */
[----:B------:R-:W-:Y:S01]  /*2590*/  FFMA.FTZ R31, R26, R27, R31 ;  /* 0x0000001b1a1f7223 */ /* 0x000fe2000001001f */
[----:B------:R-:W0:Y:S01]  /*25a0*/  MUFU.RCP R37, R37 ;  /* 0x0000002500257308 */ /* 0x000e220000001000 */
[----:B------:R-:W-:Y:S01]  /*25b0*/  FFMA.FTZ R35, R35, R34, R39 ;  /* 0x0000002223237223 */ /* 0x000fe20000010027 */
[----:B------:R-:W-:Y:S01]  /*25c0*/  FADD.FTZ R33, R33, R34 ;  /* 0x0000002221217221 */ /* 0x000fe20000010000 */
[----:B------:R-:W-:-:S02]  /*25d0*/  FFMA.FTZ R31, R20, R15, R31 ;  /* 0x0000000f141f7223 */ /* 0x000fc4000001001f */
[----:B------:R-:W-:Y:S01]  /*25e0*/  FFMA.FTZ R35, R28, R38, R35 ;  /* 0x000000261c237223 */ /* 0x000fe20000010023 */
[----:B------:R-:W-:Y:S01]  /*25f0*/  FADD.FTZ R33, R38, R33 ;  /* 0x0000002126217221 */ /* 0x000fe20000010000 */
[----:B------:R-:W-:Y:S01]  /*2600*/  FMUL.FTZ R38, R8, R27 ;  /* 0x0000001b08267220 */ /* 0x000fe20000410000 */
[----:B------:R-:W-:Y:S02]  /*2610*/  HADD2.F32 R27, -RZ, R43.H1_H1 ;  /* 0x3000002bff1b7230 */ /* 0x000fe40000004100 */
[----:B------:R-:W-:Y:S01]  /*2620*/  FFMA.FTZ R31, R22, R19, R31 ;  /* 0x00000013161f7223 */ /* 0x000fe2000001001f */
[----:B------:R-:W-:-:S03]  /*2630*/  FADD.FTZ R33, R33, R38 ;  /* 0x0000002621217221 */ /* 0x000fc60000010000 */
[----:B------:R-:W-:Y:S01]  /*2640*/  FFMA.FTZ R31, R18, R13, R31 ;  /* 0x0000000d121f7223 */ /* 0x000fe2000001001f */
[----:B0-----:R-:W-:Y:S01]  /*2650*/  FADD.FTZ R11, -R37, 1 ;  /* 0x3f800000250b7421 */ /* 0x001fe20000010100 */
[----:B------:R-:W-:Y:S01]  /*2660*/  FMUL.FTZ R24, R24, R37 ;  /* 0x0000002518187220 */ /* 0x000fe20000410000 */
[----:B------:R-:W-:Y:S01]  /*2670*/  FFMA.FTZ R37, R10, R29, RZ ;  /* 0x0000001d0a257223 */ /* 0x000fe200000100ff */
[----:B------:R-:W-:Y:S01]  /*2680*/  FADD.FTZ R29, RZ, R29 ;  /* 0x0000001dff1d7221 */ /* 0x000fe20000010000 */
[----:B------:R-:W-:Y:S01]  /*2690*/  FFMA.FTZ R11, R36, R11, 1 ;  /* 0x3f800000240b7423 */ /* 0x000fe2000001000b */
[--C-:B------:R-:W-:Y:S02]  /*26a0*/  HADD2.F32 R36, -RZ, R44.reuse.H0_H0 ;  /* 0x2000002cff247230 */ /* 0x100fe40000004100 */
[----:B------:R-:W-:Y:S01]  /*26b0*/  FFMA.FTZ R10, R28, R30, R37 ;  /* 0x0000001e1c0a7223 */ /* 0x000fe20000010025 */
[----:B------:R-:W-:Y:S02]  /*26c0*/  HADD2.F32 R37, -RZ, R43.H0_H0 ;  /* 0x2000002bff257230 */ /* 0x000fe40000004100 */
[----:B------:R-:W-:Y:S01]  /*26d0*/  FMUL.FTZ R24, R24, R11 ;  /* 0x0000000b18187220 */ /* 0x000fe20000410000 */
[----:B------:R-:W-:Y:S01]  /*26e0*/  FADD.FTZ R29, R29, R30 ;  /* 0x0000001e1d1d7221 */ /* 0x000fe20000010000 */
[----:B------:R-:W-:Y:S01]  /*26f0*/  FADD.FTZ R36, R36, -UR13 ;  /* 0x8000000d24247e21 */ /* 0x000fe20008010000 */
[----:B------:R-:W-:-:S02]  /*2700*/  HADD2.F32 R30, -RZ, R44.H1_H1 ;  /* 0x3000002cff1e7230 */ /* 0x000fc40000004100 */
[----:B------:R-:W-:Y:S01]  /*2710*/  FFMA.FTZ R10, R23, R12, R10 ;  /* 0x0000000c170a7223 */ /* 0x000fe2000001000a */
[----:B------:R-:W-:Y:S01]  /*2720*/  FADD.FTZ R29, R29, R12 ;  /* 0x0000000c1d1d7221 */ /* 0x000fe20000010000 */
[----:B------:R-:W-:Y:S01]  /*2730*/  FMUL.FTZ R11, R36, UR10 ;  /* 0x0000000a240b7c20 */ /* 0x000fe20008410000 */
[----:B------:R-:W-:Y:S02]  /*2740*/  FADD.FTZ R30, R30, -UR13 ;  /* 0x8000000d1e1e7e21 */ /* 0x000fe40008010000 */
[----:B------:R-:W-:Y:S01]  /*2750*/  FADD.FTZ R29, R29, R16 ;  /* 0x000000101d1d7221 */ /* 0x000fe20000010000 */
[----:B------:R-:W-:Y:S01]  /*2760*/  FFMA.FTZ R36, R8, R11, R41 ;  /* 0x0000000b08247223 */ /* 0x000fe20000010029 */
[-C--:B------:R-:W-:Y:S01]  /*2770*/  FFMA.FTZ R10, R25, R16.reuse, R10 ;  /* 0x00000010190a7223 */ /* 0x080fe2000001000a */
[----:B------:R-:W-:Y:S01]  /*2780*/  FMUL.FTZ R30, R30, UR10 ;  /* 0x0000000a1e1e7c20 */ /* 0x000fe20008410000 */
[----:B------:R-:W-:Y:S01]  /*2790*/  FMUL.FTZ R16, R9, R16 ;  /* 0x0000001009107220 */ /* 0x000fe20000410000 */
[----:B------:R-:W-:Y:S01]  /*27a0*/  FMUL.FTZ R39, R36, -1.4426950216293334961 ;  /* 0xbfb8aa3b24277820 */ /* 0x000fe20000410000 */
[----:B------:R-:W-:Y:S01]  /*27b0*/  FFMA.FTZ R10, R21, R14, R10 ;  /* 0x0000000e150a7223 */ /* 0x000fe2000001000a */
[----:B------:R-:W-:-:S04]  /*27c0*/  FADD.FTZ R29, R29, R14 ;  /* 0x0000000e1d1d7221 */ /* 0x000fc80000010000 */
[----:B------:R-:W0:Y:S01]  /*27d0*/  MUFU.EX2 R39, R39 ;  /* 0x0000002700277308 */ /* 0x000e220000000800 */
[----:B------:R-:W-:Y:S01]  /*27e0*/  FADD.FTZ R29, R29, R24 ;  /* 0x000000181d1d7221 */ /* 0x000fe20000010000 */
[----:B0-----:R-:W-:-:S06]  /*27f0*/  FADD.FTZ R34, R39, 1 ;  /* 0x3f80000027227421 */ /* 0x001fcc0000010000 */
[----:B------:R-:W0:Y:S02]  /*2800*/  MUFU.RCP R34, R34 ;  /* 0x0000002200227308 */ /* 0x000e240000001000 */
[----:B0-----:R-:W-:Y:S01]  /*2810*/  FMUL.FTZ R28, R37, R34 ;  /* 0x00000022251c7220 */ /* 0x001fe20000410000 */
[----:B------:R-:W-:Y:S01]  /*2820*/  FADD.FTZ R37, -R34, 1 ;  /* 0x3f80000022257421 */ /* 0x000fe20000010100 */
[----:B------:R-:W-:Y:S01]  /*2830*/  FFMA.FTZ R34, R26, R38, R35 ;  /* 0x000000261a227223 */ /* 0x000fe20000010023 */
[----:B------:R-:W-:Y:S02]  /*2840*/  HADD2.F32 R35, -RZ, R42.H0_H0 ;  /* 0x2000002aff237230 */ /* 0x000fe40000004100 */
[----:B------:R-:W-:-:S03]  /*2850*/  FFMA.FTZ R37, R36, R37, 1 ;  /* 0x3f80000024257423 */ /* 0x000fc60000010025 */
[----:B------:R-:W-:Y:S01]  /*2860*/  FADD.FTZ R35, R35, -UR13 ;  /* 0x8000000d23237e21 */ /* 0x000fe20008010000 */
[----:B------:R-:W-:Y:S01]  /*2870*/  FMUL.FTZ R28, R28, R37 ;  /* 0x000000251c1c7220 */ /* 0x000fe20000410000 */
        /* <DEDUP_REMOVED lines=11> */
[----:B------:R-:W-:Y:S01]  /*2930*/  FMUL.FTZ R27, R35, UR10 ;  /* 0x0000000a231b7c20 */ /* 0x000fe20008410000 */
[----:B------:R-:W-:Y:S01]  /*2940*/  FFMA.FTZ R35, R23, R39, R34 ;  /* 0x0000002717237223 */ /* 0x000fe20000010022 */
[----:B------:R-:W-:Y:S02]  /*2950*/  HADD2.F32 R23, -RZ, R40.H0_H0 ;  /* 0x20000028ff177230 */ /* 0x000fe40000004100 */
[----:B------:R-:W-:Y:S01]  /*2960*/  FADD.FTZ R29, R29, R26 ;  /* 0x0000001a1d1d7221 */ /* 0x000fe20000010000 */
[----:B------:R-:W-:-:S04]  /*2970*/  FFMA.FTZ R37, R8, R27, R41 ;  /* 0x0000001b08257223 */ /* 0x000fc80000010029 */
[----:B------:R-:W-:-:S06]  /*2980*/  FMUL.FTZ R38, R37, -1.4426950216293334961 ;  /* 0xbfb8aa3b25267820 */ /* 0x000fcc0000410000 */
[----:B------:R-:W0:Y:S02]  /*2990*/  MUFU.EX2 R38, R38 ;  /* 0x0000002600267308 */ /* 0x000e240000000800 */
[----:B0-----:R-:W-:Y:S01]  /*29a0*/  FADD.FTZ R36, R38, 1 ;  /* 0x3f80000026247421 */ /* 0x001fe20000010000 */
[----:B------:R-:W-:Y:S01]  /*29b0*/  FMUL.FTZ R38, R8, R15 ;  /* 0x0000000f08267220 */ /* 0x000fe20000410000 */
[----:B------:R-:W-:-:S03]  /*29c0*/  HADD2.F32 R15, -RZ, R40.H1_H1 ;  /* 0x30000028ff0f7230 */ /* 0x000fc60000004100 */
[----:B------:R-:W-:Y:S01]  /*29d0*/  FFMA.FTZ R35, R20, R38, R35 ;  /* 0x0000002614237223 */ /* 0x000fe20000010023 */
[----:B------:R-:W0:Y:S01]  /*29e0*/  MUFU.RCP R36, R36 ;  /* 0x0000002400247308 */ /* 0x000e220000001000 */
[----:B------:R-:W-:Y:S02]  /*29f0*/  FADD.FTZ R33, R33, R38 ;  /* 0x0000002621217221 */ /* 0x000fe40000010000 */
[----:B------:R-:W-:Y:S02]  /*2a00*/  FFMA.FTZ R35, R25, R16, R35 ;  /* 0x0000001019237223 */ /* 0x000fe40000010023 */
[----:B------:R-:W-:Y:S01]  /*2a10*/  FADD.FTZ R33, R16, R33 ;  /* 0x0000002110217221 */ /* 0x000fe20000010000 */
[C---:B------:R-:W-:Y:S01]  /*2a20*/  FMUL.FTZ R16, R9.reuse, R14 ;  /* 0x0000000e09107220 */ /* 0x040fe20000410000 */
[----:B------:R-:W-:Y:S01]  /*2a30*/  FMUL.FTZ R14, R9, R24 ;  /* 0x00000018090e7220 */ /* 0x000fe20000410000 */
[----:B0-----:R-:W-:Y:S01]  /*2a40*/  FADD.FTZ R12, -R36, 1 ;  /* 0x3f800000240c7421 */ /* 0x001fe20000010100 */
[----:B------:R-:W-:-:S03]  /*2a50*/  FMUL.FTZ R34, R23, R36 ;  /* 0x0000002417227220 */ /* 0x000fc60000410000 */
[----:B------:R-:W-:Y:S01]  /*2a60*/  FFMA.FTZ R37, R37, R12, 1 ;  /* 0x3f80000025257423 */ /* 0x000fe2000001000c */
[----:B------:R-:W-:-:S03]  /*2a70*/  HADD2.F32 R12, -RZ, R42.H1_H1 ;  /* 0x3000002aff0c7230 */ /* 0x000fc60000004100 */
        /* <DEDUP_REMOVED lines=12> */
[----:B------:R-:W-:Y:S01]  /*2b40*/  FFMA.FTZ R35, R22, R12, R35 ;  /* 0x0000000c16237223 */ /* 0x000fe20000010023 */
[----:B------:R-:W-:Y:S01]  /*2b50*/  FADD.FTZ R33, R33, R12 ;  /* 0x0000000c21217221 */ /* 0x000fe20000010000 */
[----:B------:R-:W-:Y:S01]  /*2b60*/  FMUL.FTZ R12, R8, R13 ;  /* 0x0000000d080c7220 */ /* 0x000fe20000410000 */
        /* <DEDUP_REMOVED lines=11> */
[C---:B------:R-:W-:Y:S01]  /*2c20*/  FMUL.FTZ R17, R9.reuse, R26 ;  /* 0x0000001a09117220 */ /* 0x040fe20000410000 */
[----:B------:R-:W-:Y:S01]  /*2c30*/  FMUL.FTZ R18, R9, R20 ;  /* 0x0000001409127220 */ /* 0x000fe20000410000 */
[----:B------:R-:W-:Y:S01]  /*2c40*/  FFMA.FTZ R19, R11, R12, R10 ;  /* 0x0000000c0b137223 */ /* 0x000fe2000001000a */
[----:B------:R-:W-:Y:S01]  /*2c50*/  FADD.FTZ R14, R33, R12 ;  /* 0x0000000c210e7221 */ /* 0x000fe20000010000 */
[----:B------:R-:W-:Y:S01]  /*2c60*/  FFMA.FTZ R12, R11, R28, R31 ;  /* 0x0000001c0b0c7223 */ /* 0x000fe2000001001f */
[----:B------:R-:W-:Y:S01]  /*2c70*/  FMUL.FTZ R11, R8, R34 ;  /* 0x00000022080b7220 */ /* 0x000fe20000410000 */
[C---:B------:R-:W-:Y:S01]  /*2c80*/  FFMA.FTZ R10, R30.reuse, R17, R19 ;  /* 0x000000111e0a7223 */ /* 0x040fe20000010013 */
[----:B------:R-:W-:Y:S01]  /*2c90*/  FADD.FTZ R14, R17, R14 ;  /* 0x0000000e110e7221 */ /* 0x000fe20000010000 */
[----:B------:R-:W-:Y:S01]  /*2ca0*/  FFMA.FTZ R30, R30, R26, R15 ;  /* 0x0000001a1e1e7223 */ /* 0x000fe2000001000f */
[C---:B------:R-:W-:Y:S01]  /*2cb0*/  FFMA.FTZ R12, R27.reuse, R34, R12 ;  /* 0x000000221b0c7223 */ /* 0x040fe2000001000c */
[----:B------:R-:W-:Y:S01]  /*2cc0*/  FFMA.FTZ R10, R27, R11, R10 ;  /* 0x0000000b1b0a7223 */ /* 0x000fe2000001000a */
[----:B------:R-:W-:Y:S01]  /*2cd0*/  FADD.FTZ R11, R14, R11 ;  /* 0x0000000b0e0b7221 */ /* 0x000fe20000010000 */
[----:B------:R-:W-:Y:S01]  /*2ce0*/  FADD.FTZ R14, R13, R34 ;  /* 0x000000220d0e7221 */ /* 0x000fe20000010000 */
[C---:B------:R-:W-:Y:S01]  /*2cf0*/  FFMA.FTZ R13, R23.reuse, R20, R30 ;  /* 0x00000014170d7223 */ /* 0x040fe2000001001e */
[----:B------:R-:W-:Y:S01]  /*2d00*/  FFMA.FTZ R21, R23, R18, R10 ;  /* 0x0000001217157223 */ /* 0x000fe2000001000a */
[----:B------:R-:W-:Y:S01]  /*2d10*/  FADD.FTZ R18, R18, R11 ;  /* 0x0000000b12127221 */ /* 0x000fe20000010000 */
[----:B------:R-:W-:-:S07]  /*2d20*/  FADD.FTZ R15, R29, R20 ;  /* 0x000000141d0f7221 */ /* 0x000fce0000010000 */
.L_x_903:
[----:B------:R-:W0:Y:S01]  /*2d30*/  SHFL.DOWN PT, R10, R21, 0x1, 0x1f ;  /* 0x08201f00150a7f89 */ /* 0x000e2200000e0000 */
[C---:B------:R-:W-:Y:S01]  /*2d40*/  ISETP.GT.AND P1, PT, R5.reuse, 0x1e, PT ;  /* 0x0000001e0500780c */ /* 0x040fe20003f24270 */
[----:B------:R-:W-:Y:S01]  /*2d50*/  BSSY.RECONVERGENT B0, `(.L_x_904) ;  /* 0x0000021000007945 */ /* 0x000fe20003800200 */
[C---:B------:R-:W-:Y:S01]  /*2d60*/  ISETP.GT.AND P6, PT, R5.reuse, 0xf, PT ;  /* 0x0000000f0500780c */ /* 0x040fe20003fc4270 */
[----:B------:R-:W1:Y:S01]  /*2d70*/  SHFL.DOWN PT, R11, R18, 0x1, 0x1f ;  /* 0x08201f00120b7f89 */ /* 0x000e6200000e0000 */
[----:B------:R-:W-:Y:S02]  /*2d80*/  ISETP.GT.AND P5, PT, R5, 0x17, PT ;  /* 0x000000170500780c */ /* 0x000fe40003fa4270 */
[----:B------:R-:W-:Y:S01]  /*2d90*/  ISETP.NE.AND P3, PT, R2, RZ, PT ;  /* 0x000000ff0200720c */ /* 0x000fe20003f65270 */
[----:B------:R-:W-:Y:S01]  /*2da0*/  STS.128 [R63], R12 ;  /* 0x0000000c3f007388 */ /* 0x000fe20000000c00 */
[----:B------:R-:W-:-:S05]  /*2db0*/  ISETP.GE.U32.AND P4, PT, R4, 0x2, PT ;  /* 0x000000020400780c */ /* 0x000fca0003f86070 */
        /* <DEDUP_REMOVED lines=26> */
.L_x_905:
[----:B------:R-:W-:Y:S05]  /*2f60*/  BSYNC.RECONVERGENT B0 ;  /* 0x0000000000007941 */ /* 0x000fea0003800200 */
.L_x_904:
        /* <DEDUP_REMOVED lines=21> */
.L_x_907:
[----:B------:R-:W-:Y:S05]  /*30c0*/  BSYNC.RECONVERGENT B0 ;  /* 0x0000000000007941 */ /* 0x000fea0003800200 */
.L_x_906:
[----:B------:R-:W-:Y:S06]  /*30d0*/  BAR.SYNC.DEFER_BLOCKING 0x0 ;  /* 0x0000000000007b1d */ /* 0x000fec0000010000 */
[----:B------:R-:W-:Y:S04]  /*30e0*/  BSSY.RECONVERGENT B0, `(.L_x_908) ;  /* 0x000009d000007945 */ /* 0x000fe80003800200 */
[----:B------:R-:W-:Y:S05]  /*30f0*/  @P1 BRA `(.L_x_909) ;  /* 0x00000008006c1947 */ /* 0x000fea0003800000 */
[----:B-12---:R-:W1:Y:S04]  /*3100*/  LDS.128 R16, [R63+0x70] ;  /* 0x000070003f107984 */ /* 0x006e680000000c00 */
[----:B------:R-:W2:Y:S04]  /*3110*/  LDS.128 R20, [R63+0xe0] ;  /* 0x0000e0003f147984 */ /* 0x000ea80000000c00 */
[----:B------:R-:W4:Y:S04]  /*3120*/  LDS.128 R24, [R63+0x150] ;  /* 0x000150003f187984 */ /* 0x000f280000000c00 */
[----:B------:R-:W5:Y:S04]  /*3130*/  LDS.128 R28, [R63+0x1c0] ;  /* 0x0001c0003f1c7984 */ /* 0x000f680000000c00 */
[----:B------:R-:W0:Y:S04]  /*3140*/  LDS.128 R32, [R63+0x230] ;  /* 0x000230003f207984 */ /* 0x000e280000000c00 */
        /* <DEDUP_REMOVED lines=14> */
[----:B------:R-:W-:Y:S01]  /*3230*/  FADD.FTZ R16, R16, R29 ;  /* 0x0000001d10107221 */ /* 0x000fe20000010000 */
[----:B------:R-:W1:Y:S01]  /*3240*/  LDS.128 R12, [R63+0x310] ;  /* 0x000310003f0c7984 */ /* 0x000e620000000c00 */
[----:B------:R-:W-:Y:S01]  /*3250*/  FADD.FTZ R17, R17, R30 ;  /* 0x0000001e11117221 */ /* 0x000fe20000010000 */
[----:B------:R-:W-:Y:S01]  /*3260*/  FADD.FTZ R24, R18, R31 ;  /* 0x0000001f12187221 */ /* 0x000fe20000010000 */
[----:B0-----:R-:W-:Y:S01]  /*3270*/  FADD.FTZ R25, R19, R32 ;  /* 0x0000002013197221 */ /* 0x001fe20000010000 */
[----:B------:R-:W0:Y:S01]  /*3280*/  LDS.128 R20, [R63+0x380] ;  /* 0x000380003f147984 */ /* 0x000e220000000c00 */
[----:B------:R-:W-:Y:S01]  /*3290*/  FADD.FTZ R26, R16, R33 ;  /* 0x00000021101a7221 */ /* 0x000fe20000010000 */
[----:B------:R-:W-:Y:S01]  /*32a0*/  FADD.FTZ R29, R17, R34 ;  /* 0x00000022111d7221 */ /* 0x000fe20000010000 */
[----:B------:R-:W-:Y:S01]  /*32b0*/  FADD.FTZ R32, R24, R35 ;  /* 0x0000002318207221 */ /* 0x000fe20000010000 */
[----:B------:R-:W2:Y:S01]  /*32c0*/  LDS.128 R16, [R63+0x3f0] ;  /* 0x0003f0003f107984 */ /* 0x000ea20000000c00 */
[----:B---3--:R-:W-:Y:S01]  /*32d0*/  FADD.FTZ R33, R25, R36 ;  /* 0x0000002419217221 */ /* 0x008fe20000010000 */
[----:B------:R-:W-:Y:S01]  /*32e0*/  FADD.FTZ R34, R26, R37 ;  /* 0x000000251a227221 */ /* 0x000fe20000010000 */
[----:B------:R-:W-:Y:S01]  /*32f0*/  FADD.FTZ R35, R29, R38 ;  /* 0x000000261d237221 */ /* 0x000fe20000010000 */
[----:B------:R-:W3:Y:S01]  /*3300*/  LDS.128 R24, [R63+0x460] ;  /* 0x000460003f187984 */ /* 0x000ee20000000c00 */
[----:B------:R-:W-:-:S03]  /*3310*/  FADD.FTZ R32, R32, R39 ;  /* 0x0000002720207221 */ /* 0x000fc60000010000 */
[----:B------:R-:W4:Y:S01]  /*3320*/  LDS.128 R28, [R63+0x4d0] ;  /* 0x0004d0003f1c7984 */ /* 0x000f220000000c00 */
[----:B-1----:R-:W-:Y:S01]  /*3330*/  FADD.FTZ R33, R33, R12 ;  /* 0x0000000c21217221 */ /* 0x002fe20000010000 */
[----:B------:R-:W-:Y:S01]  /*3340*/  FADD.FTZ R34, R34, R13 ;  /* 0x0000000d22227221 */ /* 0x000fe20000010000 */
[----:B------:R-:W-:Y:S01]  /*3350*/  FADD.FTZ R35, R35, R14 ;  /* 0x0000000e23237221 */ /* 0x000fe20000010000 */
[----:B------:R-:W-:Y:S01]  /*3360*/  FADD.FTZ R32, R32, R15 ;  /* 0x0000000f20207221 */ /* 0x000fe20000010000 */
[----:B0-----:R-:W-:Y:S01]  /*3370*/  FADD.FTZ R33, R33, R20 ;  /* 0x0000001421217221 */ /* 0x001fe20000010000 */
[----:B------:R-:W-:Y:S01]  /*3380*/  FADD.FTZ R34, R34, R21 ;  /* 0x0000001522227221 */ /* 0x000fe20000010000 */
[----:B------:R-:W0:Y:S01]  /*3390*/  LDS.128 R12, [R63+0x540] ;  /* 0x000540003f0c7984 */ /* 0x000e220000000c00 */
[----:B------:R-:W-:Y:S01]  /*33a0*/  FADD.FTZ R35, R35, R22 ;  /* 0x0000001623237221 */ /* 0x000fe20000010000 */
[----:B------:R-:W-:Y:S01]  /*33b0*/  FADD.FTZ R32, R32, R23 ;  /* 0x0000001720207221 */ /* 0x000fe20000010000 */
[----:B--2---:R-:W-:Y:S01]  /*33c0*/  FADD.FTZ R33, R33, R16 ;  /* 0x0000001021217221 */ /* 0x004fe20000010000 */
[----:B------:R-:W-:Y:S01]  /*33d0*/  FADD.FTZ R34, R34, R17 ;  /* 0x0000001122227221 */ /* 0x000fe20000010000 */
[----:B------:R-:W1:Y:S01]  /*33e0*/  LDS.128 R20, [R63+0x5b0] ;  /* 0x0005b0003f147984 */ /* 0x000e620000000c00 */
[----:B------:R-:W-:Y:S01]  /*33f0*/  FADD.FTZ R35, R35, R18 ;  /* 0x0000001223237221 */ /* 0x000fe20000010000 */
[----:B------:R-:W-:Y:S01]  /*3400*/  FADD.FTZ R32, R32, R19 ;  /* 0x0000001320207221 */ /* 0x000fe20000010000 */
[----:B---3--:R-:W-:Y:S01]  /*3410*/  FADD.FTZ R33, R33, R24 ;  /* 0x0000001821217221 */ /* 0x008fe20000010000 */
[----:B------:R-:W-:Y:S01]  /*3420*/  FADD.FTZ R34, R34, R25 ;  /* 0x0000001922227221 */ /* 0x000fe20000010000 */
[----:B------:R-:W2:Y:S01]  /*3430*/  LDS.128 R16, [R63+0x620] ;  /* 0x000620003f107984 */ /* 0x000ea20000000c00 */
[----:B------:R-:W-:Y:S01]  /*3440*/  FADD.FTZ R25, R35, R26 ;  /* 0x0000001a23197221 */ /* 0x000fe20000010000 */
[----:B----4-:R-:W-:Y:S01]  /*3450*/  FADD.FTZ R37, R33, R28 ;  /* 0x0000001c21257221 */ /* 0x010fe20000010000 */
[----:B------:R-:W-:Y:S01]  /*3460*/  FADD.FTZ R36, R32, R27 ;  /* 0x0000001b20247221 */ /* 0x000fe20000010000 */
[----:B------:R-:W-:Y:S01]  /*3470*/  FADD.FTZ R28, R34, R29 ;  /* 0x0000001d221c7221 */ /* 0x000fe20000010000 */
[----:B------:R-:W-:Y:S01]  /*3480*/  FADD.FTZ R29, R25, R30 ;  /* 0x0000001e191d7221 */ /* 0x000fe20000010000 */
[----:B------:R-:W3:Y:S01]  /*3490*/  LDS.128 R32, [R63+0x690] ;  /* 0x000690003f207984 */ /* 0x000ee20000000c00 */
[----:B------:R-:W-:-:S03]  /*34a0*/  FADD.FTZ R36, R36, R31 ;  /* 0x0000001f24247221 */ /* 0x000fc60000010000 */
[----:B------:R-:W4:Y:S01]  /*34b0*/  LDS.128 R24, [R63+0x700] ;  /* 0x000700003f187984 */ /* 0x000f220000000c00 */
        /* <DEDUP_REMOVED lines=13> */
[----:B------:R-:W-:-:S02]  /*3590*/  FADD.FTZ R36, R36, R19 ;  /* 0x0000001324247221 */ /* 0x000fc40000010000 */
[----:B------:R-:W2:Y:S01]  /*35a0*/  LDS.128 R16, [R63+0x850] ;  /* 0x000850003f107984 */ /* 0x000ea20000000c00 */
[----:B---3--:R-:W-:Y:S01]  /*35b0*/  FADD.FTZ R37, R37, R32 ;  /* 0x0000002025257221 */ /* 0x008fe20000010000 */
        /* <DEDUP_REMOVED lines=9> */
[----:B0-----:R-:W-:Y:S01]  /*3650*/  FADD.FTZ R37, R37, R12 ;  /* 0x0000000c25257221 */ /* 0x001fe20000010000 */
[----:B------:R-:W-:Y:S01]  /*3660*/  FADD.FTZ R24, R24, R13 ;  /* 0x0000000d18187221 */ /* 0x000fe20000010000 */
[----:B------:R-:W-:Y:S01]  /*3670*/  FADD.FTZ R25, R25, R14 ;  /* 0x0000000e19197221 */ /* 0x000fe20000010000 */
[----:B------:R-:W-:-:S02]  /*3680*/  FADD.FTZ R36, R36, R15 ;  /* 0x0000000f24247221 */ /* 0x000fc40000010000 */
[----:B------:R-:W0:Y:S01]  /*3690*/  LDS.128 R12, [R63+0x9a0] ;  /* 0x0009a0003f0c7984 */ /* 0x000e220000000c00 */
        /* <DEDUP_REMOVED lines=33> */
[----:B------:R-:W-:-:S02]  /*38b0*/  FADD.FTZ R36, R36, R19 ;  /* 0x0000001324247221 */ /* 0x000fc40000010000 */
[----:B------:R-:W1:Y:S01]  /*38c0*/  LDS.128 R16, [R63+0xc40] ;  /* 0x000c40003f107984 */ /* 0x000e620000000c00 */
[----:B---3--:R-:W-:Y:S01]  /*38d0*/  FADD.FTZ R37, R37, R32 ;  /* 0x0000002025257221 */ /* 0x008fe20000010000 */
[----:B------:R-:W-:Y:S01]  /*38e0*/  FADD.FTZ R28, R28, R33 ;  /* 0x000000211c1c7221 */ /* 0x000fe20000010000 */
[----:B------:R-:W-:Y:S01]  /*38f0*/  FADD.FTZ R29, R29, R34 ;  /* 0x000000221d1d7221 */ /* 0x000fe20000010000 */
[----:B------:R-:W-:Y:S01]  /*3900*/  FADD.FTZ R36, R36, R35 ;  /* 0x0000002324247221 */ /* 0x000fe20000010000 */
[----:B----4-:R-:W-:Y:S01]  /*3910*/  FADD.FTZ R37, R37, R24 ;  /* 0x0000001825257221 */ /* 0x010fe20000010000 */
[----:B------:R-:W-:Y:S01]  /*3920*/  FADD.FTZ R24, R28, R25 ;  /* 0x000000191c187221 */ /* 0x000fe20000010000 */
[----:B------:R-:W-:Y:S01]  /*3930*/  FADD.FTZ R25, R29, R26 ;  /* 0x0000001a1d197221 */ /* 0x000fe20000010000 */
[----:B------:R-:W-:Y:S01]  /*3940*/  LDS.128 R32, [R63+0xd90] ;  /* 0x000d90003f207984 */ /* 0x000fe20000000c00 */
[----:B------:R-:W-:-:S03]  /*3950*/  FADD.FTZ R36, R36, R27 ;  /* 0x0000001b24247221 */ /* 0x000fc60000010000 */
[----:B------:R-:W2:Y:S01]  /*3960*/  LDS.128 R28, [R63+0xd20] ;  /* 0x000d20003f1c7984 */ /* 0x000ea20000000c00 */
        /* <DEDUP_REMOVED lines=20> */
.L_x_909:
[----:B------:R-:W-:Y:S05]  /*3ab0*/  BSYNC.RECONVERGENT B0 ;  /* 0x0000000000007941 */ /* 0x000fea0003800200 */
.L_x_908:
        /* <DEDUP_REMOVED lines=29> */
.L_x_911:
[----:B------:R-:W-:Y:S05]  /*3c90*/  BSYNC.RECONVERGENT B0 ;  /* 0x0000000000007941 */ /* 0x000fea0003800200 */
.L_x_910:
[----:B------:R-:W-:Y:S05]  /*3ca0*/  @!P4 BRA `(.L_x_912) ;  /* 0x000000080090c947 */ /* 0x000fea0003800000 */
[----:B----4-:R-:W4:Y:S01]  /*3cb0*/  LDC.64 R20, c[0x0][0x3d0] ;  /* 0x0000f400ff147b82 */ /* 0x010f220000000a00 */
[----:B------:R-:W-:Y:S02]  /*3cc0*/  LOP3.LUT R12, R57, 0x1, RZ, 0xc0, !PT ;  /* 0x00000001390c7812 */ /* 0x000fe400078ec0ff */
[----:B------:R-:W-:-:S03]  /*3cd0*/  ISETP.GE.U32.AND P4, PT, R4, 0x8, PT ;  /* 0x000000080400780c */ /* 0x000fc60003f86070 */
[----:B------:R-:W-:-:S04]  /*3ce0*/  IMAD R15, R12, R3, RZ ;  /* 0x000000030c0f7224 */ /* 0x000fc800078e02ff */
[----:B------:R-:W-:-:S05]  /*3cf0*/  IMAD R12, R15, R4, RZ ;  /* 0x000000040f0c7224 */ /* 0x000fca00078e02ff */
[----:B------:R-:W-:-:S05]  /*3d00*/  SHF.L.U32 R13, R12, 0x1, RZ ;  /* 0x000000010c0d7819 */ /* 0x000fca00000006ff */
[----:B----4-:R-:W-:Y:S01]  /*3d10*/  IMAD.WIDE R20, R13, 0x4, R20 ;  /* 0x000000040d147825 */ /* 0x010fe200078e0214 */
        /* <DEDUP_REMOVED lines=16> */
.L_x_914:
[----:B----4-:R-:W4:Y:S04]  /*3e20*/  LDG.E.STRONG.GPU R14, desc[UR8][R12.64] ;  /* 0x000000080c0e7981 */ /* 0x010f28000c1ef900 */
[----:B----4-:R-:W-:Y:S01]  /*3e30*/  CCTL.IVALL ;  /* 0x00000000ff00798f */ /* 0x010fe20002000000 */
[----:B------:R-:W-:Y:S05]  /*3e40*/  YIELD ;  /* 0x0000000000007946 */ /* 0x000fea0003800000 */
[----:B------:R-:W-:-:S13]  /*3e50*/  ISETP.NE.AND P1, PT, R14, R19, PT ;  /* 0x000000130e00720c */ /* 0x000fda0003f25270 */
[----:B------:R-:W-:Y:S05]  /*3e60*/  @P1 BRA `(.L_x_914) ;  /* 0xfffffffc00ec1947 */ /* 0x000fea000383ffff */
.L_x_913:
[----:B------:R-:W-:Y:S05]  /*3e70*/  WARPSYNC.ALL ;  /* 0x0000000000007948 */ /* 0x000fea0003800000 */
[----:B------:R-:W-:Y:S01]  /*3e80*/  BAR.SYNC.DEFER_BLOCKING 0x0 ;  /* 0x0000000000007b1d */ /* 0x000fe20000010000 */
[----:B------:R-:W-:-:S05]  /*3e90*/  HFMA2 R24, -RZ, RZ, 0, 0 ;  /* 0x00000000ff187431 */ /* 0x000fca00000001ff */
[----:B------:R-:W-:Y:S05]  /*3ea0*/  @!P4 BRA `(.L_x_915) ;  /* 0x000000040018c947 */ /* 0x000fea0003800000 */
[CC--:B------:R-:W-:Y:S01]  /*3eb0*/  LEA R26, R3.reuse, R0.reuse, 0x1 ;  /* 0x00000000031a7211 */ /* 0x0c0fe200078e08ff */
[C-C-:B------:R-:W-:Y:S01]  /*3ec0*/  IMAD R29, R3.reuse, 0x6, R0.reuse ;  /* 0x00000006031d7824 */ /* 0x140fe200078e0200 */
[----:B------:R-:W-:Y:S01]  /*3ed0*/  IADD3 R27, PT, PT, R0, R3, RZ ;  /* 0x00000003001b7210 */ /* 0x000fe20007ffe0ff */
[C-C-:B------:R-:W-:Y:S01]  /*3ee0*/  IMAD R23, R3.reuse, 0x7, R0.reuse ;  /* 0x0000000703177824 */ /* 0x140fe200078e0200 */
[----:B------:R-:W-:Y:S01]  /*3ef0*/  MOV R31, RZ ;  /* 0x000000ff001f7202 */ /* 0x000fe20000000f00 */
[----:B------:R-:W-:Y:S01]  /*3f00*/  IMAD R22, R3, 0x3, R0 ;  /* 0x0000000303167824 */ /* 0x000fe200078e0200 */
[----:B------:R-:W-:Y:S01]  /*3f10*/  MOV R30, R0 ;  /* 0x00000000001e7202 */ /* 0x000fe20000000f00 */
[----:B------:R-:W-:Y:S01]  /*3f20*/  UIADD3 UR6, UPT, UPT, -UR11, URZ, URZ ;  /* 0x000000ff0b067290 */ /* 0x000fe2000fffe1ff */
[----:B------:R-:W-:Y:S02]  /*3f30*/  MOV R25, R59 ;  /* 0x0000003b00197202 */ /* 0x000fe40000000f00 */
[----:B------:R-:W-:-:S02]  /*3f40*/  MOV R28, R60 ;  /* 0x0000003c001c7202 */ /* 0x000fc40000000f00 */
[----:B------:R-:W-:-:S07]  /*3f50*/  LOP3.LUT R24, R4, 0x7ffffff8, RZ, 0xc0, !PT ;  /* 0x7ffffff804187812 */ /* 0x000fce00078ec0ff */
.L_x_916:
[----:B------:R-:W-:Y:S02]  /*3f60*/  ISETP.EQ.OR P5, PT, RZ, UR6, P3 ;  /* 0x00000006ff007c0c */ /* 0x000fe40009fa2670 */
[C---:B----4-:R-:W-:Y:S02]  /*3f70*/  IADD3 R12, PT, PT, R31.reuse, 0x1, RZ ;  /* 0x000000011f0c7810 */ /* 0x050fe40007ffe0ff */
[----:B------:R-:W-:Y:S02]  /*3f80*/  IADD3 R13, PT, PT, R31, 0x2, RZ ;  /* 0x000000021f0d7810 */ /* 0x000fe40007ffe0ff */
[----:B------:R-:W-:Y:S02]  /*3f90*/  ISETP.EQ.OR P6, PT, R12, UR11, P3 ;  /* 0x0000000b0c007c0c */ /* 0x000fe40009fc2670 */
[----:B------:R-:W-:Y:S02]  /*3fa0*/  ISETP.EQ.OR P1, PT, R13, UR11, P3 ;  /* 0x0000000b0d007c0c */ /* 0x000fe40009f22670 */
[----:B------:R-:W-:-:S04]  /*3fb0*/  IADD3 R12, PT, PT, R31, 0x3, RZ ;  /* 0x000000031f0c7810 */ /* 0x000fc80007ffe0ff */
[----:B------:R-:W-:Y:S01]  /*3fc0*/  ISETP.EQ.OR P4, PT, R12, UR11, P3 ;  /* 0x0000000b0c007c0c */ /* 0x000fe20009f82670 */
[----:B------:R-:W-:-:S04]  /*3fd0*/  @!P5 IMAD.WIDE.U32 R12, R30, 0x8, R20 ;  /* 0x000000081e0cd825 */ /* 0x000fc800078e0014 */
[--C-:B------:R-:W-:Y:S02]  /*3fe0*/  @!P6 IMAD.WIDE.U32 R14, R27, 0x8, R20.reuse ;  /* 0x000000081b0ee825 */ /* 0x100fe400078e0014 */
[----:B------:R-:W0:Y:S02]  /*3ff0*/  @!P5 LDG.E.64 R12, desc[UR8][R12.64] ;  /* 0x000000080c0cd981 */ /* 0x000e24000c1e1b00 */
[--C-:B------:R-:W-:Y:S02]  /*4000*/  @!P1 IMAD.WIDE.U32 R16, R26, 0x8, R20.reuse ;  /* 0x000000081a109825 */ /* 0x100fe400078e0014 */
[----:B------:R-:W4:Y:S02]  /*4010*/  @!P6 LDG.E.64 R14, desc[UR8][R14.64] ;  /* 0x000000080e0ee981 */ /* 0x000f24000c1e1b00 */
[----:B-12---:R-:W-:Y:S02]  /*4020*/  @!P4 IMAD.WIDE.U32 R18, R22, 0x8, R20 ;  /* 0x000000081612c825 */ /* 0x006fe400078e0014 */
[----:B------:R-:W2:Y:S04]  /*4030*/  @!P1 LDG.E.64 R16, desc[UR8][R16.64] ;  /* 0x0000000810109981 */ /* 0x000ea8000c1e1b00 */
[----:B------:R-:W5:Y:S01]  /*4040*/  @!P4 LDG.E.64 R18, desc[UR8][R18.64] ;  /* 0x000000081212c981 */ /* 0x000f62000c1e1b00 */
[----:B------:R-:W-:Y:S01]  /*4050*/  IADD3 R32, PT, PT, R31, 0x4, RZ ;  /* 0x000000041f207810 */ /* 0x000fe20007ffe0ff */
[----:B0--3--:R-:W-:Y:S01]  /*4060*/  @!P5 FADD.FTZ R10, R10, R12 ;  /* 0x0000000c0a0ad221 */ /* 0x009fe20000010000 */
[----:B------:R-:W-:-:S02]  /*4070*/  @!P5 FADD.FTZ R11, R11, R13 ;  /* 0x0000000d0b0bd221 */ /* 0x000fc40000010000 */
[----:B------:R-:W-:Y:S02]  /*4080*/  ISETP.EQ.OR P5, PT, R32, UR11, P3 ;  /* 0x0000000b20007c0c */ /* 0x000fe40009fa2670 */
[----:B------:R-:W-:Y:S01]  /*4090*/  IADD3 R32, PT, PT, R31, 0x5, RZ ;  /* 0x000000051f207810 */ /* 0x000fe20007ffe0ff */
[----:B----4-:R-:W-:Y:S01]  /*40a0*/  @!P6 FADD.FTZ R10, R10, R14 ;  /* 0x0000000e0a0ae221 */ /* 0x010fe20000010000 */
[----:B------:R-:W-:Y:S01]  /*40b0*/  @!P6 FADD.FTZ R11, R11, R15 ;  /* 0x0000000f0b0be221 */ /* 0x000fe20000010000 */
[----:B------:R-:W-:Y:S02]  /*40c0*/  IADD3 R12, PT, PT, R31, 0x6, RZ ;  /* 0x000000061f0c7810 */ /* 0x000fe40007ffe0ff */
[----:B------:R-:W-:Y:S01]  /*40d0*/  ISETP.EQ.OR P6, PT, R32, UR11, P3 ;  /* 0x0000000b20007c0c */ /* 0x000fe20009fc2670 */
[----:B--2---:R-:W-:Y:S01]  /*40e0*/  @!P1 FADD.FTZ R10, R10, R16 ;  /* 0x000000100a0a9221 */ /* 0x004fe20000010000 */
[----:B------:R-:W-:Y:S01]  /*40f0*/  @!P1 FADD.FTZ R11, R11, R17 ;  /* 0x000000110b0b9221 */ /* 0x000fe20000010000 */
[----:B------:R-:W-:-:S02]  /*4100*/  ISETP.EQ.OR P1, PT, R12, UR11, P3 ;  /* 0x0000000b0c007c0c */ /* 0x000fc40009f22670 */
[----:B------:R-:W-:Y:S01]  /*4110*/  IADD3 R12, PT, PT, R31, 0x7, RZ ;  /* 0x000000071f0c7810 */ /* 0x000fe20007ffe0ff */
[----:B-----5:R-:W-:Y:S01]  /*4120*/  @!P4 FADD.FTZ R10, R10, R18 ;  /* 0x000000120a0ac221 */ /* 0x020fe20000010000 */
[----:B------:R-:W-:Y:S02]  /*4130*/  @!P4 FADD.FTZ R11, R11, R19 ;  /* 0x000000130b0bc221 */ /* 0x000fe40000010000 */
[----:B------:R-:W-:Y:S01]  /*4140*/  ISETP.EQ.OR P4, PT, R12, UR11, P3 ;  /* 0x0000000b0c007c0c */ /* 0x000fe20009f82670 */
[----:B------:R-:W-:-:S04]  /*4150*/  @!P5 IMAD.WIDE.U32 R12, R25, 0x8, R20 ;  /* 0x00000008190cd825 */ /* 0x000fc800078e0014 */
[--C-:B------:R-:W-:Y:S02]  /*4160*/  @!P6 IMAD.WIDE.U32 R14, R28, 0x8, R20.reuse ;  /* 0x000000081c0ee825 */ /* 0x100fe400078e0014 */
[----:B------:R-:W2:Y:S02]  /*4170*/  @!P5 LDG.E.64 R12, desc[UR8][R12.64] ;  /* 0x000000080c0cd981 */ /* 0x000ea4000c1e1b00 */
[--C-:B------:R-:W-:Y:S02]  /*4180*/  @!P1 IMAD.WIDE.U32 R16, R29, 0x8, R20.reuse ;  /* 0x000000081d109825 */ /* 0x100fe400078e0014 */
[----:B------:R-:W3:Y:S02]  /*4190*/  @!P6 LDG.E.64 R14, desc[UR8][R14.64] ;  /* 0x000000080e0ee981 */ /* 0x000ee4000c1e1b00 */
[----:B------:R-:W-:Y:S02]  /*41a0*/  @!P4 IMAD.WIDE.U32 R18, R23, 0x8, R20 ;  /* 0x000000081712c825 */ /* 0x000fe400078e0014 */
[----:B------:R-:W4:Y:S04]  /*41b0*/  @!P1 LDG.E.64 R16, desc[UR8][R16.64] ;  /* 0x0000000810109981 */ /* 0x000f28000c1e1b00 */
        /* <DEDUP_REMOVED lines=17> */
[----:B------:R-:W-:Y:S02]  /*42d0*/  ISETP.NE.AND P1, PT, R31, R24, PT ;  /* 0x000000181f00720c */ /* 0x000fe40003f25270 */
[----:B-----5:R-:W-:Y:S01]  /*42e0*/  @!P4 FADD.FTZ R10, R10, R18 ;  /* 0x000000120a0ac221 */ /* 0x020fe20000010000 */
[----:B------:R-:W-:-:S10]  /*42f0*/  @!P4 FADD.FTZ R11, R11, R19 ;  /* 0x000000130b0bc221 */ /* 0x000fd40000010000 */
[----:B------:R-:W-:Y:S05]  /*4300*/  @P1 BRA `(.L_x_916) ;  /* 0xfffffffc00141947 */ /* 0x000fea000383ffff */
.L_x_915:
[----:B------:R-:W-:-:S13]  /*4310*/  ISETP.NE.AND P1, PT, R61, RZ, PT ;  /* 0x000000ff3d00720c */ /* 0x000fda0003f25270 */
[----:B------:R-:W-:Y:S05]  /*4320*/  @!P1 BRA `(.L_x_912) ;  /* 0x0000000000f09947 */ /* 0x000fea0003800000 */
[----:B----4-:R-:W-:Y:S02]  /*4330*/  IADD3 R12, PT, PT, R61, -0x1, RZ ;  /* 0xffffffff3d0c7810 */ /* 0x010fe40007ffe0ff */
[----:B--2---:R-:W-:Y:S02]  /*4340*/  LOP3.LUT P1, R18, R4, 0x3, RZ, 0xc0, !PT ;  /* 0x0000000304127812 */ /* 0x004fe4000782c0ff */
[----:B------:R-:W-:-:S13]  /*4350*/  ISETP.GE.U32.AND P4, PT, R12, 0x3, PT ;  /* 0x000000030c00780c */ /* 0x000fda0003f86070 */
[----:B------:R-:W-:Y:S05]  /*4360*/  @!P4 BRA `(.L_x_917) ;  /* 0x000000000070c947 */ /* 0x000fea0003800000 */
[----:B------:R-:W-:-:S13]  /*4370*/  ISETP.EQ.OR P6, PT, R24, UR11, P3 ;  /* 0x0000000b18007c0c */ /* 0x000fda0009fc2670 */
[----:B------:R-:W-:-:S04]  /*4380*/  @!P6 IMAD R13, R24, R3, R0 ;  /* 0x00000003180de224 */ /* 0x000fc800078e0200 */
[----:B------:R-:W-:-:S06]  /*4390*/  @!P6 IMAD.WIDE.U32 R12, R13, 0x8, R20 ;  /* 0x000000080d0ce825 */ /* 0x000fcc00078e0014 */
[----:B------:R-:W0:Y:S01]  /*43a0*/  @!P6 LDG.E.64 R12, desc[UR8][R12.64] ;  /* 0x000000080c0ce981 */ /* 0x000e22000c1e1b00 */
[C---:B------:R-:W-:Y:S02]  /*43b0*/  IADD3 R15, PT, PT, R24.reuse, 0x1, RZ ;  /* 0x00000001180f7810 */ /* 0x040fe40007ffe0ff */
[C---:B------:R-:W-:Y:S02]  /*43c0*/  IADD3 R17, PT, PT, R24.reuse, 0x2, RZ ;  /* 0x0000000218117810 */ /* 0x040fe40007ffe0ff */
[----:B------:R-:W-:Y:S02]  /*43d0*/  ISETP.EQ.OR P5, PT, R15, UR11, P3 ;  /* 0x0000000b0f007c0c */ /* 0x000fe40009fa2670 */
[----:B-1----:R-:W-:Y:S02]  /*43e0*/  IADD3 R19, PT, PT, R24, 0x3, RZ ;  /* 0x0000000318137810 */ /* 0x002fe40007ffe0ff */
[----:B------:R-:W-:-:S09]  /*43f0*/  ISETP.EQ.OR P4, PT, R17, UR11, P3 ;  /* 0x0000000b11007c0c */ /* 0x000fd20009f82670 */
[----:B------:R-:W-:-:S04]  /*4400*/  @!P5 IMAD R15, R15, R3, R0 ;  /* 0x000000030f0fd224 */ /* 0x000fc800078e0200 */
[----:B------:R-:W-:Y:S02]  /*4410*/  @!P4 IMAD R17, R17, R3, R0 ;  /* 0x000000031111c224 */ /* 0x000fe400078e0200 */
[----:B0--3--:R-:W-:Y:S01]  /*4420*/  @!P6 FADD.FTZ R10, R10, R12 ;  /* 0x0000000c0a0ae221 */ /* 0x009fe20000010000 */
[----:B------:R-:W-:Y:S01]  /*4430*/  @!P6 FADD.FTZ R11, R11, R13 ;  /* 0x0000000d0b0be221 */ /* 0x000fe20000010000 */
[----:B------:R-:W-:Y:S01]  /*4440*/  ISETP.EQ.OR P6, PT, R19, UR11, P3 ;  /* 0x0000000b13007c0c */ /* 0x000fe20009fc2670 */
[----:B------:R-:W-:-:S04]  /*4450*/  @!P5 IMAD.WIDE.U32 R12, R15, 0x8, R20 ;  /* 0x000000080f0cd825 */ /* 0x000fc800078e0014 */
[----:B------:R-:W-:Y:S02]  /*4460*/  @!P4 IMAD.WIDE.U32 R14, R17, 0x8, R20 ;  /* 0x00000008110ec825 */ /* 0x000fe400078e0014 */
[----:B------:R-:W2:Y:S04]  /*4470*/  @!P5 LDG.E.64 R12, desc[UR8][R12.64] ;  /* 0x000000080c0cd981 */ /* 0x000ea8000c1e1b00 */
[----:B------:R-:W3:Y:S02]  /*4480*/  @!P4 LDG.E.64 R14, desc[UR8][R14.64] ;  /* 0x000000080e0ec981 */ /* 0x000ee4000c1e1b00 */
[----:B------:R-:W-:-:S04]  /*4490*/  @!P6 IMAD R19, R19, R3, R0 ;  /* 0x000000031313e224 */ /* 0x000fc800078e0200 */
[----:B------:R-:W-:-:S06]  /*44a0*/  @!P6 IMAD.WIDE.U32 R16, R19, 0x8, R20 ;  /* 0x000000081310e825 */ /* 0x000fcc00078e0014 */
[----:B------:R-:W4:Y:S01]  /*44b0*/  @!P6 LDG.E.64 R16, desc[UR8][R16.64] ;  /* 0x000000081010e981 */ /* 0x000f22000c1e1b00 */
[----:B------:R-:W-:Y:S01]  /*44c0*/  IADD3 R24, PT, PT, R24, 0x4, RZ ;  /* 0x0000000418187810 */ /* 0x000fe20007ffe0ff */
[----:B--2---:R-:W-:Y:S01]  /*44d0*/  @!P5 FADD.FTZ R10, R10, R12 ;  /* 0x0000000c0a0ad221 */ /* 0x004fe20000010000 */
[----:B------:R-:W-:-:S03]  /*44e0*/  @!P5 FADD.FTZ R11, R11, R13 ;  /* 0x0000000d0b0bd221 */ /* 0x000fc60000010000 */
[----:B---3--:R-:W-:Y:S01]  /*44f0*/  @!P4 FADD.FTZ R10, R10, R14 ;  /* 0x0000000e0a0ac221 */ /* 0x008fe20000010000 */
[----:B------:R-:W-:-:S03]  /*4500*/  @!P4 FADD.FTZ R11, R11, R15 ;  /* 0x0000000f0b0bc221 */ /* 0x000fc60000010000 */
[----:B----4-:R-:W-:Y:S01]  /*4510*/  @!P6 FADD.FTZ R10, R10, R16 ;  /* 0x000000100a0ae221 */ /* 0x010fe20000010000 */
[----:B------:R-:W-:-:S07]  /*4520*/  @!P6 FADD.FTZ R11, R11, R17 ;  /* 0x000000110b0be221 */ /* 0x000fce0000010000 */
.L_x_917:
        /* <DEDUP_REMOVED lines=12> */
[----:B------:R-:W2:Y:S01]  /*45f0*/  @!P1 LDG.E.64 R14, desc[UR8][R14.64] ;  /* 0x000000080e0e9981 */ /* 0x000ea2000c1e1b00 */
[----:B------:R-:W-:Y:S01]  /*4600*/  IADD3 R24, PT, PT, R24, 0x2, RZ ;  /* 0x0000000218187810 */ /* 0x000fe20007ffe0ff */
[----:B0--3--:R-:W-:Y:S01]  /*4610*/  @!P4 FADD.FTZ R10, R10, R12 ;  /* 0x0000000c0a0ac221 */ /* 0x009fe20000010000 */
[----:B------:R-:W-:-:S03]  /*4620*/  @!P4 FADD.FTZ R11, R11, R13 ;  /* 0x0000000d0b0bc221 */ /* 0x000fc60000010000 */
[----:B--2---:R-:W-:Y:S01]  /*4630*/  @!P1 FADD.FTZ R10, R10, R14 ;  /* 0x0000000e0a0a9221 */ /* 0x004fe20000010000 */
[----:B------:R-:W-:-:S07]  /*4640*/  @!P1 FADD.FTZ R11, R11, R15 ;  /* 0x0000000f0b0b9221 */ /* 0x000fce0000010000 */
.L_x_918:
        /* <DEDUP_REMOVED lines=9> */
.L_x_919:
[----:B------:R-:W-:Y:S05]  /*46e0*/  BSYNC.RECONVERGENT B0 ;  /* 0x0000000000007941 */ /* 0x000fea0003800200 */
.L_x_912:
[----:B------:R-:W5:Y:S01]  /*46f0*/  S2UR UR7, SR_CgaCtaId ;  /* 0x00000000000779c3 */ /* 0x000f620000008800 */
[----:B------:R-:W-:Y:S01]  /*4700*/  UMOV UR6, 0x400 ;  /* 0x0000040000067882 */ /* 0x000fe20000000000 */
[----:B------:R-:W0:Y:S01]  /*4710*/  LDCU.64 UR14, c[0x0][0x400] ;  /* 0x00008000ff0e77ac */ /* 0x000e220008000a00 */
[--C-:B----4-:R-:W-:Y:S02]  /*4720*/  HADD2.F32 R14, -RZ, R56.reuse.H0_H0 ;  /* 0x20000038ff0e7230 */ /* 0x110fe40000004100 */
[----:B------:R-:W-:-:S03]  /*4730*/  HADD2.F32 R56, -RZ, R56.H1_H1 ;  /* 0x30000038ff387230 */ /* 0x000fc60000004100 */
        /* <DEDUP_REMOVED lines=14> */
[----:B------:R-:W-:-:S04]  /*4820*/  FMUL.FTZ R15, R13, UR6 ;  /* 0x000000060d0f7c20 */ /* 0x000fc80008410000 */
[----:B------:R-:W-:Y:S01]  /*4830*/  FFMA.FTZ R25, R14, R16, R15 ;  /* 0x000000100e197223 */ /* 0x000fe2000001000f */
[----:B------:R-:W-:Y:S06]  /*4840*/  @!P2 BRA `(.L_x_920) ;  /* 0x000000000048a947 */ /* 0x000fec0003800000 */
[----:B------:R-:W-:Y:S01]  /*4850*/  FFMA.FTZ R12, R8, R16, R41 ;  /* 0x00000010080c7223 */ /* 0x000fe20000010029 */
[----:B------:R-:W-:-:S03]  /*4860*/  FFMA.FTZ R13, R9, R56, R6 ;  /* 0x00000038090d7223 */ /* 0x000fc60000010006 */
[----:B------:R-:W-:Y:S01]  /*4870*/  FMUL.FTZ R16, R12, -1.4426950216293334961 ;  /* 0xbfb8aa3b0c107820 */ /* 0x000fe20000410000 */
[----:B-1----:R-:W-:-:S05]  /*4880*/  FMUL.FTZ R19, R13, -1.4426950216293334961 ;  /* 0xbfb8aa3b0d137820 */ /* 0x002fca0000410000 */
        /* <DEDUP_REMOVED lines=14> */
.L_x_920:
[----:B------:R-:W-:Y:S01]  /*4970*/  FFMA.FTZ R12, R14, R56, R15 ;  /* 0x000000380e0c7223 */ /* 0x000fe2000001000f */
[----:B------:R-:W-:Y:S01]  /*4980*/  BSSY.RECONVERGENT B0, `(.L_x_921) ;  /* 0x0000014000007945 */ /* 0x000fe20003800200 */
[----:B------:R-:W-:Y:S01]  /*4990*/  FFMA.FTZ R25, R8, R11, -R25 ;  /* 0x0000000b08197223 */ /* 0x000fe20000010819 */
[C---:B------:R-:W-:Y:S01]  /*49a0*/  IADD3 R17, PT, PT, R64.reuse, 0x20, RZ ;  /* 0x0000002040117810 */ /* 0x040fe20007ffe0ff */
[----:B------:R-:W-:Y:S01]  /*49b0*/  FFMA.FTZ R12, R9, R10, -R12 ;  /* 0x0000000a090c7223 */ /* 0x000fe2000001080c */
[----:B------:R-:W-:Y:S01]  /*49c0*/  IADD3 R16, PT, PT, R64, 0x40, RZ ;  /* 0x0000004040107810 */ /* 0x000fe20007ffe0ff */
[----:B------:R-:W-:Y:S06]  /*49d0*/  @P1 BRA `(.L_x_922) ;  /* 0x0000000000381947 */ /* 0x000fec0003800000 */
[----:B------:R-:W0:Y:S01]  /*49e0*/  LDCU.64 UR16, c[0x0][0x3f8] ;  /* 0x00007f00ff1077ac */ /* 0x000e220008000a00 */
[----:B------:R-:W-:Y:S01]  /*49f0*/  MOV R10, R68 ;  /* 0x00000044000a7202 */ /* 0x000fe20000000f00 */
[----:B------:R-:W-:Y:S01]  /*4a00*/  FMUL.FTZ R25, R25, UR10 ;  /* 0x0000000a19197c20 */ /* 0x000fe20008410000 */
[----:B------:R-:W-:Y:S01]  /*4a10*/  MOV R11, R67 ;  /* 0x00000043000b7202 */ /* 0x000fe20000000f00 */
[----:B------:R-:W3:Y:S01]  /*4a20*/  LDCU.64 UR6, c[0x0][0x380] ;  /* 0x00007000ff0677ac */ /* 0x000ee20008000a00 */
[----:B--2---:R-:W-:Y:S01]  /*4a30*/  FMUL.FTZ R18, R12, UR10 ;  /* 0x0000000a0c127c20 */ /* 0x004fe20008410000 */
[----:B0-----:R-:W-:Y:S02]  /*4a40*/  IMAD R13, R7, UR16, RZ ;  /* 0x00000010070d7c24 */ /* 0x001fe4000f8e02ff */
[----:B------:R-:W-:-:S04]  /*4a50*/  IMAD.WIDE.U32 R10, R64, UR16, R10 ;  /* 0x00000010400a7c25 */ /* 0x000fc8000f8e000a */
[----:B------:R-:W-:Y:S01]  /*4a60*/  IMAD R13, R64, UR17, R13 ;  /* 0x00000011400d7c24 */ /* 0x000fe2000f8e020d */
[----:B---3--:R-:W-:-:S04]  /*4a70*/  LEA R12, P1, R10, UR6, 0x1 ;  /* 0x000000060a0c7c11 */ /* 0x008fc8000f8208ff */
[----:B------:R-:W-:Y:S02]  /*4a80*/  IADD3 R13, PT, PT, R11, R13, RZ ;  /* 0x0000000d0b0d7210 */ /* 0x000fe40007ffe0ff */
[----:B------:R-:W-:Y:S02]  /*4a90*/  F2FP.F16.F32.PACK_AB R11, R18, R25 ;  /* 0x00000019120b723e */ /* 0x000fe400000000ff */
[----:B------:R-:W-:-:S05]  /*4aa0*/  LEA.HI.X R13, R10, UR7, R13, 0x1, P1 ;  /* 0x000000070a0d7c11 */ /* 0x000fca00088f0c0d */
[----:B------:R0:W-:Y:S02]  /*4ab0*/  STG.E desc[UR8][R12.64], R11 ;  /* 0x0000000b0c007986 */ /* 0x0001e4000c101908 */
.L_x_922:
[----:B------:R-:W-:Y:S05]  /*4ac0*/  BSYNC.RECONVERGENT B0 ;  /* 0x0000000000007941 */ /* 0x000fea0003800200 */
.L_x_921:
[--C-:B0-----:R-:W-:Y:S01]  /*4ad0*/  HADD2.F32 R11, -RZ, R54.reuse.H0_H0 ;  /* 0x20000036ff0b7230 */ /* 0x101fe20000004100 */
[----:B------:R-:W-:Y:S01]  /*4ae0*/  ISETP.GE.U32.AND P1, PT, R17, UR14, PT ;  /* 0x0000000e11007c0c */ /* 0x000fe2000bf26070 */
[----:B------:R-:W-:Y:S01]  /*4af0*/  HADD2.F32 R54, -RZ, R54.H1_H1 ;  /* 0x30000036ff367230 */ /* 0x000fe20000004100 */
[----:B------:R-:W-:Y:S01]  /*4b00*/  ISETP.GE.U32.AND P3, PT, R16, UR14, PT ;  /* 0x0000000e10007c0c */ /* 0x000fe2000bf66070 */
[----:B------:R-:W-:Y:S02]  /*4b10*/  HADD2.F32 R29, -RZ, R52.H0_H0 ;  /* 0x20000034ff1d7230 */ /* 0x000fe40000004100 */
[----:B------:R-:W-:Y:S01]  /*4b20*/  FADD.FTZ R12, R11, -UR13 ;  /* 0x8000000d0b0c7e21 */ /* 0x000fe20008010000 */
[----:B------:R-:W-:Y:S01]  /*4b30*/  SHF.R.S32.HI R10, RZ, 0x1f, R17 ;  /* 0x0000001fff0a7819 */ /* 0x000fe20000011411 */
[----:B------:R-:W-:Y:S01]  /*4b40*/  FADD.FTZ R54, R54, -UR13 ;  /* 0x8000000d36367e21 */ /* 0x000fe20008010000 */
[----:B--2---:R-:W-:Y:S01]  /*4b50*/  SHF.R.S32.HI R18, RZ, 0x1f, R16 ;  /* 0x0000001fff127819 */ /* 0x004fe20000011410 */
[----:B------:R-:W-:Y:S01]  /*4b60*/  FMUL.FTZ R13, R12, UR10 ;  /* 0x0000000a0c0d7c20 */ /* 0x000fe20008410000 */
[----:B------:R-:W-:Y:S01]  /*4b70*/  ISETP.GE.AND.EX P1, PT, R10, UR15, PT, P1 ;  /* 0x0000000f0a007c0c */ /* 0x000fe2000bf26310 */
[--C-:B------:R-:W-:Y:S01]  /*4b80*/  HADD2.F32 R11, -RZ, R53.reuse.H0_H0 ;  /* 0x20000035ff0b7230 */ /* 0x100fe20000004100 */
[----:B------:R-:W-:Y:S01]  /*4b90*/  ISETP.GE.AND.EX P3, PT, R18, UR15, PT, P3 ;  /* 0x0000000f12007c0c */ /* 0x000fe2000bf66330 */
[----:B------:R-:W-:-:S02]  /*4ba0*/  HADD2.F32 R12, -RZ, R53.H1_H1 ;  /* 0x30000035ff0c7230 */ /* 0x000fc40000004100 */
[----:B------:R-:W-:Y:S01]  /*4bb0*/  FFMA.FTZ R27, R14, R13, R15 ;  /* 0x0000000d0e1b7223 */ /* 0x000fe2000001000f */
[----:B------:R-:W-:Y:S01]  /*4bc0*/  FMUL.FTZ R54, R54, UR10 ;  /* 0x0000000a36367c20 */ /* 0x000fe20008410000 */
[----:B------:R-:W-:Y:S08]  /*4bd0*/  @!P2 BRA `(.L_x_923) ;  /* 0x000000000048a947 */ /* 0x000ff00003800000 */
[----:B------:R-:W-:Y:S01]  /*4be0*/  FFMA.FTZ R13, R8, R13, R41 ;  /* 0x0000000d080d7223 */ /* 0x000fe20000010029 */
[----:B-1----:R-:W-:-:S03]  /*4bf0*/  FFMA.FTZ R19, R9, R54, R6 ;  /* 0x0000003609137223 */ /* 0x002fc60000010006 */
        /* <DEDUP_REMOVED lines=16> */
.L_x_923:
        /* <DEDUP_REMOVED lines=9> */
[----:B------:R-:W2:Y:S01]  /*4d90*/  LDCU.64 UR16, c[0x0][0x380] ;  /* 0x00007000ff1077ac */ /* 0x000ea20008000a00 */
[----:B0-----:R-:W-:Y:S01]  /*4da0*/  IMAD R20, R10, UR6, RZ ;  /* 0x000000060a147c24 */ /* 0x001fe2000f8e02ff */
[----:B------:R-:W-:-:S03]  /*4db0*/  MOV R10, R68 ;  /* 0x00000044000a7202 */ /* 0x000fc60000000f00 */
[----:B------:R-:W-:Y:S02]  /*4dc0*/  IMAD R13, R17, UR7, R20 ;  /* 0x00000007110d7c24 */ /* 0x000fe4000f8e0214 */
[----:B------:R-:W-:Y:S01]  /*4dd0*/  FMUL.FTZ R20, R27, UR10 ;  /* 0x0000000a1b147c20 */ /* 0x000fe20008410000 */
[----:B------:R-:W-:-:S04]  /*4de0*/  IMAD.WIDE.U32 R10, R17, UR6, R10 ;  /* 0x00000006110a7c25 */ /* 0x000fc8000f8e000a */
[----:B------:R-:W-:Y:S01]  /*4df0*/  FMUL.FTZ R17, R12, UR10 ;  /* 0x0000000a0c117c20 */ /* 0x000fe20008410000 */
[C---:B--2---:R-:W-:Y:S02]  /*4e00*/  LEA R12, P1, R10.reuse, UR16, 0x1 ;  /* 0x000000100a0c7c11 */ /* 0x044fe4000f8208ff */
[----:B------:R-:W-:Y:S02]  /*4e10*/  IADD3 R13, PT, PT, R11, R13, RZ ;  /* 0x0000000d0b0d7210 */ /* 0x000fe40007ffe0ff */
[----:B------:R-:W-:Y:S02]  /*4e20*/  F2FP.F16.F32.PACK_AB R17, R17, R20 ;  /* 0x000000141111723e */ /* 0x000fe400000000ff */
[----:B------:R-:W-:-:S05]  /*4e30*/  LEA.HI.X R13, R10, UR17, R13, 0x1, P1 ;  /* 0x000000110a0d7c11 */ /* 0x000fca00088f0c0d */
[----:B------:R0:W-:Y:S02]  /*4e40*/  STG.E desc[UR8][R12.64], R17 ;  /* 0x000000110c007986 */ /* 0x0001e4000c101908 */
.L_x_925:
[----:B------:R-:W-:Y:S05]  /*4e50*/  BSYNC.RECONVERGENT B0 ;  /* 0x0000000000007941 */ /* 0x000fea0003800200 */
.L_x_924:
        /* <DEDUP_REMOVED lines=11> */
[----:B------:R-:W1:Y:S04]  /*4f10*/  MUFU.EX2 R17, R17 ;  /* 0x0000001100117308 */ /* 0x000e680000000800 */
[----:B------:R-:W0:Y:S01]  /*4f20*/  MUFU.EX2 R21, R21 ;  /* 0x0000001500157308 */ /* 0x000e220000000800 */
[----:B-1----:R-:W-:Y:S01]  /*4f30*/  FADD.FTZ R19, R17, 1 ;  /* 0x3f80000011137421 */ /* 0x002fe20000010000 */
        /* <DEDUP_REMOVED lines=11> */
.L_x_926:
[----:B0-----:R-:W-:Y:S01]  /*4ff0*/  FFMA.FTZ R12, R14, R52, R15 ;  /* 0x000000340e0c7223 */ /* 0x001fe2000001000f */
[----:B------:R-:W-:Y:S01]  /*5000*/  BSSY.RECONVERGENT B0, `(.L_x_927) ;  /* 0x0000014000007945 */ /* 0x000fe20003800200 */
[--C-:B------:R-:W-:Y:S02]  /*5010*/  HADD2.F32 R17, -RZ, R50.reuse.H0_H0 ;  /* 0x20000032ff117230 */ /* 0x100fe40000004100 */
        /* <DEDUP_REMOVED lines=8> */
[----:B------:R-:W2:Y:S01]  /*50a0*/  LDCU.64 UR16, c[0x0][0x380] ;  /* 0x00007000ff1077ac */ /* 0x000ea20008000a00 */
[----:B0-----:R-:W-:Y:S02]  /*50b0*/  IMAD R13, R18, UR6, RZ ;  /* 0x00000006120d7c24 */ /* 0x001fe4000f8e02ff */
[----:B------:R-:W-:-:S04]  /*50c0*/  IMAD.WIDE.U32 R10, R16, UR6, R10 ;  /* 0x00000006100a7c25 */ /* 0x000fc8000f8e000a */
[----:B------:R-:W-:Y:S02]  /*50d0*/  IMAD R13, R16, UR7, R13 ;  /* 0x00000007100d7c24 */ /* 0x000fe4000f8e020d */
[----:B------:R-:W-:Y:S01]  /*50e0*/  FMUL.FTZ R16, R12, UR10 ;  /* 0x0000000a0c107c20 */ /* 0x000fe20008410000 */
[----:B--2---:R-:W-:Y:S02]  /*50f0*/  LEA R12, P1, R10, UR16, 0x1 ;  /* 0x000000100a0c7c11 */ /* 0x004fe4000f8208ff */
[----:B------:R-:W-:Y:S02]  /*5100*/  IADD3 R13, PT, PT, R11, R13, RZ ;  /* 0x0000000d0b0d7210 */ /* 0x000fe40007ffe0ff */
[----:B------:R-:W-:Y:S02]  /*5110*/  F2FP.F16.F32.PACK_AB R11, R16, R27 ;  /* 0x0000001b100b723e */ /* 0x000fe400000000ff */
[----:B------:R-:W-:-:S05]  /*5120*/  LEA.HI.X R13, R10, UR17, R13, 0x1, P1 ;  /* 0x000000110a0d7c11 */ /* 0x000fca00088f0c0d */
[----:B------:R0:W-:Y:S02]  /*5130*/  STG.E desc[UR8][R12.64], R11 ;  /* 0x0000000b0c007986 */ /* 0x0001e4000c101908 */
.L_x_928:
[----:B------:R-:W-:Y:S05]  /*5140*/  BSYNC.RECONVERGENT B0 ;  /* 0x0000000000007941 */ /* 0x000fea0003800200 */
.L_x_927:
[----:B------:R-:W-:Y:S01]  /*5150*/  FADD.FTZ R17, R17, -UR13 ;  /* 0x8000000d11117e21 */ /* 0x000fe20008010000 */
[----:B------:R-:W-:Y:S01]  /*5160*/  FADD.FTZ R50, R50, -UR13 ;  /* 0x8000000d32327e21 */ /* 0x000fe20008010000 */
[--C-:B------:R-:W-:Y:S02]  /*5170*/  HADD2.F32 R18, -RZ, R48.reuse.H0_H0 ;  /* 0x20000030ff127230 */ /* 0x100fe40000004100 */
[--C-:B0-----:R-:W-:Y:S02]  /*5180*/  HADD2.F32 R11, -RZ, R49.reuse.H0_H0 ;  /* 0x20000031ff0b7230 */ /* 0x101fe40000004100 */
[----:B------:R-:W-:Y:S01]  /*5190*/  FMUL.FTZ R24, R17, UR10 ;  /* 0x0000000a11187c20 */ /* 0x000fe20008410000 */
[----:B------:R-:W-:Y:S02]  /*51a0*/  HADD2.F32 R10, -RZ, R49.H1_H1 ;  /* 0x30000031ff0a7230 */ /* 0x000fe40000004100 */
[----:B------:R-:W-:Y:S01]  /*51b0*/  FMUL.FTZ R50, R50, UR10 ;  /* 0x0000000a32327c20 */ /* 0x000fe20008410000 */
[----:B------:R-:W-:Y:S01]  /*51c0*/  HADD2.F32 R48, -RZ, R48.H1_H1 ;  /* 0x30000030ff307230 */ /* 0x000fe20000004100 */
[----:B------:R-:W-:Y:S06]  /*51d0*/  @!P2 BRA `(.L_x_929) ;  /* 0x000000000048a947 */ /* 0x000fec0003800000 */
[----:B------:R-:W-:Y:S01]  /*51e0*/  FFMA.FTZ R13, R9, R50, R6 ;  /* 0x00000032090d7223 */ /* 0x000fe20000010006 */
[----:B------:R-:W-:-:S03]  /*51f0*/  FFMA.FTZ R12, R8, R24, R41 ;  /* 0x00000018080c7223 */ /* 0x000fc60000010029 */
[----:B-1----:R-:W-:Y:S01]  /*5200*/  FMUL.FTZ R19, R13, -1.4426950216293334961 ;  /* 0xbfb8aa3b0d137820 */ /* 0x002fe20000410000 */
        /* <DEDUP_REMOVED lines=15> */
.L_x_929:
[----:B------:R-:W-:Y:S04]  /*5300*/  BSSY.RECONVERGENT B0, `(.L_x_930) ;  /* 0x0000016000007945 */ /* 0x000fe80003800200 */
[----:B------:R-:W-:Y:S05]  /*5310*/  @P0 BRA `(.L_x_931) ;  /* 0x0000000000500947 */ /* 0x000fea0003800000 */
[----:B------:R-:W0:Y:S01]  /*5320*/  LDCU.64 UR6, c[0x0][0x3f8] ;  /* 0x00007f00ff0677ac */ /* 0x000e220008000a00 */
[----:B-1----:R-:W-:Y:S01]  /*5330*/  IADD3 R19, PT, PT, R64, 0x60, RZ ;  /* 0x0000006040137810 */ /* 0x002fe20007ffe0ff */
        /* <DEDUP_REMOVED lines=18> */
.L_x_931:
[----:B------:R-:W-:Y:S05]  /*5460*/  BSYNC.RECONVERGENT B0 ;  /* 0x0000000000007941 */ /* 0x000fea0003800200 */
.L_x_930:
[----:B------:R-:W-:Y:S01]  /*5470*/  HADD2.F32 R10, -RZ, R46.H0_H0 ;  /* 0x2000002eff0a7230 */ /* 0x000fe20000004100 */
[----:B------:R-:W-:Y:S01]  /*5480*/  UISETP.NE.AND UP0, UPT, UR12, URZ, UPT ;  /* 0x000000ff0c00728c */ /* 0x000fe2000bf05270 */
[----:B0-----:R-:W-:Y:S02]  /*5490*/  HADD2.F32 R11, -RZ, R44.H0_H0 ;  /* 0x2000002cff0b7230 */ /* 0x001fe40000004100 */
[----:B------:R-:W-:Y:S01]  /*54a0*/  FADD.FTZ R18, R18, -UR13 ;  /* 0x8000000d12127e21 */ /* 0x000fe20008010000 */
        /* <DEDUP_REMOVED lines=26> */
[C-C-:B------:R-:W-:Y:S01]  /*5650*/  FFMA.FTZ R12, R14.reuse, R48, R15.reuse ;  /* 0x000000300e0c7223 */ /* 0x140fe2000001000f */
[----:B------:R-:W-:Y:S01]  /*5660*/  ISETP.GE.U32.AND P3, PT, R17, UR14, PT ;  /* 0x0000000e11007c0c */ /* 0x000fe2000bf66070 */
[C---:B------:R-:W-:Y:S01]  /*5670*/  FFMA.FTZ R27, R14.reuse, R30, R15 ;  /* 0x0000001e0e1b7223 */ /* 0x040fe2000001000f */
[----:B------:R-:W-:Y:S01]  /*5680*/  SHF.R.S32.HI R10, RZ, 0x1f, R13 ;  /* 0x0000001fff0a7819 */ /* 0x000fe2000001140d */
[C---:B------:R-:W-:Y:S01]  /*5690*/  FFMA.FTZ R34, R14.reuse, R32, R15 ;  /* 0x000000200e227223 */ /* 0x040fe2000001000f */
[----:B------:R-:W-:Y:S01]  /*56a0*/  SHF.R.S32.HI R25, RZ, 0x1f, R21 ;  /* 0x0000001fff197819 */ /* 0x000fe20000011415 */
[C---:B------:R-:W-:Y:S01]  /*56b0*/  FFMA.FTZ R23, R14.reuse, R24, R15 ;  /* 0x000000180e177223 */ /* 0x040fe2000001000f */
[----:B------:R-:W-:Y:S01]  /*56c0*/  SHF.R.S32.HI R22, RZ, 0x1f, R17 ;  /* 0x0000001fff167819 */ /* 0x000fe20000011411 */
[C-C-:B------:R-:W-:Y:S01]  /*56d0*/  FFMA.FTZ R28, R14.reuse, R26, R15.reuse ;  /* 0x0000001a0e1c7223 */ /* 0x140fe2000001000f */
[--C-:B-1----:R-:W-:Y:S01]  /*56e0*/  FFMA.FTZ R19, R14, R18, R15.reuse ;  /* 0x000000120e137223 */ /* 0x102fe2000001000f */
        /* <DEDUP_REMOVED lines=26> */
.L_x_932:
        /* <DEDUP_REMOVED lines=18> */
.L_x_934:
[----:B------:R-:W-:Y:S05]  /*59b0*/  BSYNC.RECONVERGENT B0 ;  /* 0x0000000000007941 */ /* 0x000fea0003800200 */
.L_x_933:
[--C-:B------:R-:W-:Y:S02]  /*59c0*/  HADD2.F32 R10, -RZ, R45.reuse.H0_H0 ;  /* 0x2000002dff0a7230 */ /* 0x100fe40000004100 */
[----:B------:R-:W-:Y:S01]  /*59d0*/  HADD2.F32 R45, -RZ, R45.H1_H1 ;  /* 0x3000002dff2d7230 */ /* 0x000fe20000004100 */
        /* <DEDUP_REMOVED lines=19> */
.L_x_935:
        /* <DEDUP_REMOVED lines=18> */
.L_x_937:
[----:B------:R-:W-:Y:S05]  /*5c30*/  BSYNC.RECONVERGENT B0 ;  /* 0x0000000000007941 */ /* 0x000fea0003800200 */
.L_x_936:
        /* <DEDUP_REMOVED lines=21> */
.L_x_938:
        /* <DEDUP_REMOVED lines=18> */
.L_x_940:
[----:B------:R-:W-:Y:S05]  /*5eb0*/  BSYNC.RECONVERGENT B0 ;  /* 0x0000000000007941 */ /* 0x000fea0003800200 */
.L_x_939:
[--C-:B------:R-:W-:Y:S01]  /*5ec0*/  HADD2.F32 R10, -RZ, R40.reuse.H0_H0 ;  /* 0x20000028ff0a7230 */ /* 0x100fe20000004100 */
[----:B------:R-:W-:Y:S01]  /*5ed0*/  SHF.R.S32.HI R22, RZ, 0x1f, R16 ;  /* 0x0000001fff167819 */ /* 0x000fe20000011410 */
        /* <DEDUP_REMOVED lines=20> */
.L_x_941:
        /* <DEDUP_REMOVED lines=9> */
[----:B------:R-:W-:Y:S01]  /*60b0*/  F2FP.F16.F32.PACK_AB R11, R14, R11 ;  /* 0x0000000b0e0b723e */ /* 0x000fe200000000ff */
        /* <DEDUP_REMOVED lines=8> */
.L_x_943:
[----:B------:R-:W-:Y:S05]  /*6140*/  BSYNC.RECONVERGENT B0 ;  /* 0x0000000000007941 */ /* 0x000fea0003800200 */
.L_x_942:
[----:B------:R-:W-:Y:S02]  /*6150*/  IADD3 R58, PT, PT, R3, R58, RZ ;  /* 0x0000003a033a7210 */ /* 0x000fe40007ffe0ff */
[----:B------:R-:W-:Y:S02]  /*6160*/  IADD3 R57, PT, PT, R57, 0x1, RZ ;  /* 0x0000000139397810 */ /* 0x000fe40007ffe0ff */
[----:B------:R-:W-:-:S13]  /*6170*/  ISETP.GE.AND P0, PT, R58, UR4, PT ;  /* 0x000000043a007c0c */ /* 0x000fda000bf06270 */
[----:B------:R-:W-:Y:S05]  /*6180*/  @!P0 BRA `(.L_x_944) ;  /* 0xffffffa000208947 */ /* 0x000fea000383ffff */
.L_x_901:
[----:B------:R-:W2:Y:S01]  /*6190*/  LDC R6, c[0x0][0x370] ;  /* 0x0000dc00ff067b82 */ /* 0x000ea20000000800 */
[----:B------:R-:W-:Y:S01]  /*61a0*/  ISETP.NE.AND P2, PT, R2, RZ, PT ;  /* 0x000000ff0200720c */ /* 0x000fe20003f45270 */
[----:B------:R-:W-:Y:S06]  /*61b0*/  BSSY.RECONVERGENT B0, `(.L_x_945) ;  /* 0x0000011000007945 */ /* 0x000fec0003800200 */
[----:B------:R-:W3:Y:S08]  /*61c0*/  LDC R7, c[0x0][0x374] ;  /* 0x0000dd00ff077b82 */ /* 0x000ef00000000800 */
[----:B------:R-:W4:Y:S01]  /*61d0*/  LDC.64 R4, c[0x0][0x3c8] ;  /* 0x0000f200ff047b82 */ /* 0x000f220000000a00 */
[----:B--2---:R-:W-:-:S02]  /*61e0*/  ISETP.NE.AND P1, PT, R6, 0x1, PT ;  /* 0x000000010600780c */ /* 0x004fc40003f25270 */
[----:B-1----:R-:W-:Y:S02]  /*61f0*/  IADD3 R8, PT, PT, R6, -0x1, RZ ;  /* 0xffffffff06087810 */ /* 0x002fe40007ffe0ff */
        /* <DEDUP_REMOVED lines=12> */
.L_x_946:
[----:B------:R-:W-:Y:S05]  /*62c0*/  BSYNC.RECONVERGENT B0 ;  /* 0x0000000000007941 */ /* 0x000fea0003800200 */
.L_x_945:
[----:B------:R-:W-:Y:S05]  /*62d0*/  @P0 EXIT ;  /* 0x000000000000094d */ /* 0x000fea0003800000 */
[----:B------:R-:W-:Y:S05]  /*62e0*/  @P2 BRA `(.L_x_947) ;  /* 0x0000000000202947 */ /* 0x000fea0003800000 */
[----:B------:R-:W-:-:S05]  /*62f0*/  IMAD R0, R6, R7, RZ ;  /* 0x0000000706007224 */ /* 0x000fca00078e02ff */
[----:B------:R-:W-:-:S13]  /*6300*/  ISETP.NE.AND P0, PT, R0, -0x1, PT ;  /* 0xffffffff0000780c */ /* 0x000fda0003f05270 */
[----:B------:R-:W-:Y:S05]  /*6310*/  @!P0 BRA `(.L_x_947) ;  /* 0x0000000000148947 */ /* 0x000fea0003800000 */
.L_x_948:
[----:B-1----:R-:W2:Y:S04]  /*6320*/  LDG.E.STRONG.GPU R3, desc[UR8][R4.64] ;  /* 0x0000000804037981 */ /* 0x002ea8000c1ef900 */
[----:B--2---:R-:W-:Y:S01]  /*6330*/  CCTL.IVALL ;  /* 0x00000000ff00798f */ /* 0x004fe20002000000 */
[----:B------:R-:W-:Y:S05]  /*6340*/  YIELD ;  /* 0x0000000000007946 */ /* 0x000fea0003800000 */
[----:B------:R-:W-:-:S13]  /*6350*/  ISETP.NE.AND P0, PT, R3, R0, PT ;  /* 0x000000000300720c */ /* 0x000fda0003f05270 */
[----:B------:R-:W-:Y:S05]  /*6360*/  @P0 BRA `(.L_x_948) ;  /* 0xfffffffc00ec0947 */ /* 0x000fea000383ffff */
.L_x_947:
        /* <DEDUP_REMOVED lines=16> */
[----:B0-----:R-:W-:Y:S02]  /*6470*/  SEL R13, R3, R4, P0 ;  /* 0x00000004030d7207 */ /* 0x001fe40000000000 */
        /* <DEDUP_REMOVED lines=41> */
[----:B------:R-:W-:Y:S01]  /*6710*/  SHF.L.U64.HI R32, R3, 0x2, R0 ;  /* 0x0000000203207819 */ /* 0x000fe20000010200 */
[----:B------:R-:W-:Y:S01]  /*6720*/  UMOV UR4, URZ ;  /* 0x000000ff00047c82 */ /* 0x000fe20008000000 */
[----:B------:R-:W-:-:S02]  /*6730*/  SHF.L.U64.HI R28, R29, 0x2, R34 ;  /* 0x000000021d1c7819 */ /* 0x000fc40000010222 */
[----:B------:R-:W-:Y:S02]  /*6740*/  IADD3 R5, PT, PT, R7, UR4, RZ ;  /* 0x0000000407057c10 */ /* 0x000fe4000fffe0ff */
[----:B------:R-:W-:Y:S01]  /*6750*/  MOV R2, R6 ;  /* 0x0000000600027202 */ /* 0x000fe20000000f00 */
[----:B------:R-:W-:Y:S01]  /*6760*/  IMAD.WIDE.U32 R6, R10, 0x4, RZ ;  /* 0x000000040a067825 */ /* 0x000fe200078e00ff */
[C---:B0-----:R-:W-:Y:S02]  /*6770*/  IADD3 R24, P2, PT, R22.reuse, UR10, RZ ;  /* 0x0000000a16187c10 */ /* 0x041fe4000ff5e0ff */
[----:B-1----:R-:W-:Y:S02]  /*6780*/  IADD3 R26, P1, PT, R22, UR6, RZ ;  /* 0x00000006161a7c10 */ /* 0x002fe4000ff3e0ff */
[C---:B------:R-:W-:Y:S02]  /*6790*/  IADD3.X R25, PT, PT, R23.reuse, UR11, RZ, P2, !PT ;  /* 0x0000000b17197c10 */ /* 0x040fe400097fe4ff */
[----:B------:R-:W-:-:S02]  /*67a0*/  IADD3.X R27, PT, PT, R23, UR7, RZ, P1, !PT ;  /* 0x00000007171b7c10 */ /* 0x000fc40008ffe4ff */
[----:B------:R-:W-:Y:S02]  /*67b0*/  IADD3 R18, P2, PT, RZ, -R9, RZ ;  /* 0x80000009ff127210 */ /* 0x000fe40007f5e0ff */
[----:B--2---:R-:W-:Y:S02]  /*67c0*/  IADD3 R22, P1, PT, R22, UR12, RZ ;  /* 0x0000000c16167c10 */ /* 0x004fe4000ff3e0ff */
[----:B------:R-:W-:Y:S02]  /*67d0*/  SHF.L.U32 R9, R11, 0x2, RZ ;  /* 0x000000020b097819 */ /* 0x000fe400000006ff */
[----:B------:R-:W-:Y:S02]  /*67e0*/  IADD3.X R23, PT, PT, R23, UR13, RZ, P1, !PT ;  /* 0x0000000d17177c10 */ /* 0x000fe40008ffe4ff */
[----:B------:R-:W-:Y:S02]  /*67f0*/  IADD3 R30, PT, PT, R7, R9, RZ ;  /* 0x00000009071e7210 */ /* 0x000fe40007ffe0ff */
[----:B------:R-:W-:-:S07]  /*6800*/  IADD3.X R20, PT, PT, RZ, -0x1, RZ, P2, !PT ;  /* 0xffffffffff147810 */ /* 0x000fce00017fe4ff */
.L_x_951:
        /* <DEDUP_REMOVED lines=31> */
.L_x_950:
[----:B------:R-:W-:Y:S05]  /*6a00*/  BSYNC.RECONVERGENT B0 ;  /* 0x0000000000007941 */ /* 0x000fea0003800200 */
.L_x_949:
        /* <DEDUP_REMOVED lines=10> */
.L_x_952:
        /* <DEDUP_REMOVED lines=87> */
.L_x_953:
        /* <DEDUP_REMOVED lines=14> */
.L_x_3425:


//--------------------- .text._Z35group_norm_nhwc_bwd_one_pass_kernelI11Fp16IOBf16WLi512ELi14ELi224EEv26Group_norm_nhwc_bwd_params --------------------------
	.section	.text._Z35group_norm_nhwc_bwd_one_pass_kernelI11Fp16IOBf16WLi512ELi14ELi224EEv26Group_norm_nhwc_bwd_params,"ax",@progbits
	.align	128
        .global         _Z35group_norm_nhwc_bwd_one_pass_kernelI11Fp16IOBf16WLi512ELi14ELi224EEv26Group_norm_nhwc_bwd_params
        .type           _Z35group_norm_nhwc_bwd_one_pass_kernelI11Fp16IOBf16WLi512ELi14ELi224EEv26Group_norm_nhwc_bwd_params,@function
        .size           _Z35group_norm_nhwc_bwd_one_pass_kernelI11Fp16IOBf16WLi512ELi14ELi224EEv26Group_norm_nhwc_bwd_params,(.L_x_3426 - _Z35group_norm_nhwc_bwd_one_pass_kernelI11Fp16IOBf16WLi512ELi14ELi224EEv26Group_norm_nhwc_bwd_params)
        .other          _Z35group_norm_nhwc_bwd_one_pass_kernelI11Fp16IOBf16WLi512ELi14ELi224EEv26Group_norm_nhwc_bwd_params,@"STO_CUDA_ENTRY STV_DEFAULT"
_Z35group_norm_nhwc_bwd_one_pass_kernelI11Fp16IOBf16WLi512ELi14ELi224EEv26Group_norm_nhwc_bwd_params:
.text._Z35group_norm_nhwc_bwd_one_pass_kernelI11Fp16IOBf16WLi512ELi14ELi224EEv26Group_norm_nhwc_bwd_params:
        /* <DEDUP_REMOVED lines=48> */
[----:B------:R-:W-:Y:S02]  /*0300*/  IADD3 R88, PT, PT, R33, R2, RZ ;  /* 0x0000000221587210 */ /* 0x000fe40007ffe0ff */
[----:B------:R-:W-:Y:S02]  /*0310*/  LEA R36, R3, R0, 0x2 ;  /* 0x0000000003247211 */ /* 0x000fe400078e10ff */
[----:B-----5:R-:W-:Y:S02]  /*0320*/  LOP3.LUT R85, R4, 0x7, RZ, 0xc0, !PT ;  /* 0x0000000704557812 */ /* 0x020fe400078ec0ff */
[----:B------:R-:W-:Y:S02]  /*0330*/  LEA R87, R2, UR6, 0x4 ;  /* 0x0000000602577c11 */ /* 0x000fe4000f8e20ff */
        /* <DEDUP_REMOVED lines=16> */
[----:B--23--:R-:W-:-:S07]  /*0440*/  SHF.L.U32 R88, R88, 0x1, RZ ;  /* 0x0000000158587819 */ /* 0x00cfce00000006ff */
.L_x_1021:
[----:B01----:R-:W0:Y:S01]  /*0450*/  LDC R47, c[0x0][0x410] ;  /* 0x00010400ff2f7b82 */ /* 0x003e220000000800 */
[----:B------:R-:W1:Y:S01]  /*0460*/  LDCU.128 UR12, c[0x0][0x400] ;  /* 0x00008000ff0c77ac */ /* 0x000e620008000c00 */
        /* <DEDUP_REMOVED lines=28> */
[----:B------:R-:W0:Y:S02]  /*0630*/  @!P0 LDC.64 R40, c[0x0][0x3f8] ;  /* 0x0000fe00ff288b82 */ /* 0x000e240000000a00 */
[----:B------:R-:W-:Y:S02]  /*0640*/  @!P1 IADD3 R6, PT, PT, -R6, RZ, RZ ;  /* 0x000000ff06069210 */ /* 0x000fe40007ffe1ff */
[----:B------:R-:W-:Y:S02]  /*0650*/  @P3 IADD3 R39, PT, PT, R39, 0x1, RZ ;  /* 0x0000000127273810 */ /* 0x000fe40007ffe0ff */
[----:B------:R-:W-:Y:S02]  /*0660*/  ISETP.NE.AND P3, PT, R47, RZ, PT ;  /* 0x000000ff2f00720c */ /* 0x000fe40003f65270 */
[----:B------:R-:W-:-:S02]  /*0670*/  MOV R8, R39 ;  /* 0x0000002700087202 */ /* 0x000fc40000000f00 */
[----:B------:R-:W-:Y:S02]  /*0680*/  LOP3.LUT R39, RZ, R47, RZ, 0x33, !PT ;  /* 0x0000002fff277212 */ /* 0x000fe400078e33ff */
[----:B------:R-:W-:Y:S01]  /*0690*/  @!P2 IADD3 R8, PT, PT, -R8, RZ, RZ ;  /* 0x000000ff0808a210 */ /* 0x000fe20007ffe1ff */
[----:B------:R-:W2:Y:S01]  /*06a0*/  @!P0 LDC.64 R46, c[0x0][0x398] ;  /* 0x0000e600ff2e8b82 */ /* 0x000ea20000000a00 */
[----:B------:R-:W-:Y:S02]  /*06b0*/  ISETP.GE.U32.AND P2, PT, R84, UR12, PT ;  /* 0x0000000c54007c0c */ /* 0x000fe4000bf46070 */
[----:B------:R-:W-:Y:S02]  /*06c0*/  SEL R101, R39, R6, !P3 ;  /* 0x0000000627657207 */ /* 0x000fe40005800000 */
[----:B------:R-:W-:Y:S02]  /*06d0*/  ISETP.GE.AND.EX P2, PT, R9, UR13, PT, P2 ;  /* 0x0000000d09007c0c */ /* 0x000fe4000bf46320 */
[----:B------:R-:W-:Y:S01]  /*06e0*/  SEL R39, R39, R8, !P3 ;  /* 0x0000000827277207 */ /* 0x000fe20005800000 */
[----:B------:R-:W-:Y:S01]  /*06f0*/  IMAD R59, R101, 0xe, RZ ;  /* 0x0000000e653b7824 */ /* 0x000fe200078e02ff */
[----:B------:R-:W-:-:S02]  /*0700*/  ISETP.GE.U32.AND P3, PT, R82, UR12, PT ;  /* 0x0000000c52007c0c */ /* 0x000fc4000bf66070 */
[----:B------:R-:W-:Y:S02]  /*0710*/  SHF.R.S32.HI R6, RZ, 0x1f, R39 ;  /* 0x0000001fff067819 */ /* 0x000fe40000011427 */
        /* <DEDUP_REMOVED lines=9> */
[----:B0-----:R-:W-:Y:S01]  /*07b0*/  @!P0 IMAD R6, R7, R40, RZ ;  /* 0x0000002807068224 */ /* 0x001fe200078e02ff */
[----:B------:R-:W-:Y:S02]  /*07c0*/  IADD3 R119, PT, PT, R117, R119, RZ ;  /* 0x0000007775777210 */ /* 0x000fe40007ffe0ff */
[----:B------:R-:W-:Y:S01]  /*07d0*/  @!P0 MOV R118, R116 ;  /* 0x0000007400768202 */ /* 0x000fe20000000f00 */
[----:B------:R-:W-:-:S04]  /*07e0*/  @!P0 IMAD R41, R89, R41, R6 ;  /* 0x0000002959298224 */ /* 0x000fc800078e0206 */
[----:B------:R-:W-:Y:S02]  /*07f0*/  @!P0 IMAD.WIDE.U32 R38, R89, R40, R118 ;  /* 0x0000002859268225 */ /* 0x000fe400078e0076 */
[----:B------:R-:W0:Y:S03]  /*0800*/  @!P1 LDC.64 R44, c[0x0][0x3f8] ;  /* 0x0000fe00ff2c9b82 */ /* 0x000e260000000a00 */
[----:B------:R-:W-:Y:S02]  /*0810*/  @!P0 IADD3 R41, PT, PT, R39, R41, RZ ;  /* 0x0000002927298210 */ /* 0x000fe40007ffe0ff */
[C---:B------:R-:W-:Y:S01]  /*0820*/  @!P0 SHF.L.U32 R39, R38.reuse, 0x1, RZ ;  /* 0x0000000126278819 */ /* 0x040fe200000006ff */
[----:B---3--:R-:W-:Y:S01]  /*0830*/  @!P2 IMAD R8, R9, R48, RZ ;  /* 0x000000300908a224 */ /* 0x008fe200078e02ff */
[----:B------:R-:W-:Y:S01]  /*0840*/  @!P0 SHF.L.U64.HI R6, R38, 0x1, R41 ;  /* 0x0000000126068819 */ /* 0x000fe20000010229 */
[----:B------:R-:W3:Y:S01]  /*0850*/  @!P1 LDC.64 R54, c[0x0][0x3a0] ;  /* 0x0000e800ff369b82 */ /* 0x000ee20000000a00 */
[C---:B-1----:R-:W-:Y:S01]  /*0860*/  @!P0 IADD3 R50, P4, PT, R39.reuse, R50, RZ ;  /* 0x0000003227328210 */ /* 0x042fe20007f9e0ff */
[----:B------:R-:W-:Y:S01]  /*0870*/  @!P2 IMAD R53, R84, R49, R8 ;  /* 0x000000315435a224 */ /* 0x000fe200078e0208 */
[----:B--2---:R-:W-:-:S02]  /*0880*/  @!P0 IADD3 R46, P5, PT, R39, R46, RZ ;  /* 0x0000002e272e8210 */ /* 0x004fc40007fbe0ff */
[----:B------:R-:W-:Y:S02]  /*0890*/  @!P2 MOV R38, R116 ;  /* 0x000000740026a202 */ /* 0x000fe40000000f00 */
[----:B------:R-:W-:Y:S01]  /*08a0*/  @!P2 MOV R39, R119 ;  /* 0x000000770027a202 */ /* 0x000fe20000000f00 */
[----:B------:R-:W1:Y:S01]  /*08b0*/  @!P2 LDC.64 R40, c[0x0][0x3a0] ;  /* 0x0000e800ff28ab82 */ /* 0x000e620000000a00 */
[----:B------:R-:W-:Y:S02]  /*08c0*/  MOV R26, RZ ;  /* 0x000000ff001a7202 */ /* 0x000fe40000000f00 */
[----:B------:R-:W-:Y:S01]  /*08d0*/  @!P0 IADD3.X R51, PT, PT, R6, R51, RZ, P4, !PT ;  /* 0x0000003306338210 */ /* 0x000fe200027fe4ff */
[----:B------:R-:W-:-:S04]  /*08e0*/  @!P2 IMAD.WIDE.U32 R48, R84, R48, R38 ;  /* 0x000000305430a225 */ /* 0x000fc800078e0026 */
[----:B------:R-:W2:Y:S01]  /*08f0*/  @!P2 LDC.64 R38, c[0x0][0x398] ;  /* 0x0000e600ff26ab82 */ /* 0x000ea20000000a00 */
[----:B------:R-:W-:Y:S01]  /*0900*/  @!P2 IADD3 R49, PT, PT, R49, R53, RZ ;  /* 0x000000353131a210 */ /* 0x000fe20007ffe0ff */
[----:B0-----:R-:W-:Y:S01]  /*0910*/  @!P1 IMAD R10, R11, R44, RZ ;  /* 0x0000002c0b0a9224 */ /* 0x001fe200078e02ff */
[C---:B------:R-:W-:Y:S01]  /*0920*/  @!P2 SHF.L.U32 R61, R48.reuse, 0x1, RZ ;  /* 0x00000001303da819 */ /* 0x040fe200000006ff */
[----:B------:R0:W5:Y:S01]  /*0930*/  @!P0 LDG.E R28, desc[UR8][R50.64] ;  /* 0x00000008321c8981 */ /* 0x000162000c1e1900 */
[----:B------:R-:W-:Y:S01]  /*0940*/  @!P2 SHF.L.U64.HI R8, R48, 0x1, R49 ;  /* 0x000000013008a819 */ /* 0x000fe20000010231 */
[----:B------:R-:W-:Y:S01]  /*0950*/  @!P1 IMAD R53, R83, R45, R10 ;  /* 0x0000002d53359224 */ /* 0x000fe200078e020a */
[----:B------:R-:W-:Y:S01]  /*0960*/  @!P1 MOV R48, R116 ;  /* 0x0000007400309202 */ /* 0x000fe20000000f00 */
[----:B------:R-:W4:Y:S01]  /*0970*/  @!P1 LDC.64 R56, c[0x0][0x398] ;  /* 0x0000e600ff389b82 */ /* 0x000f220000000a00 */
[----:B------:R-:W-:Y:S02]  /*0980*/  @!P1 MOV R49, R119 ;  /* 0x0000007700319202 */ /* 0x000fe40000000f00 */
[----:B------:R-:W-:-:S02]  /*0990*/  @!P0 IADD3.X R47, PT, PT, R6, R47, RZ, P5, !PT ;  /* 0x0000002f062f8210 */ /* 0x000fc40002ffe4ff */
[----:B------:R-:W-:Y:S01]  /*09a0*/  ISETP.GE.U32.AND P4, PT, R81, UR12, PT ;  /* 0x0000000c51007c0c */ /* 0x000fe2000bf86070 */
[----:B------:R-:W-:Y:S02]  /*09b0*/  @!P1 IMAD.WIDE.U32 R48, R83, R44, R48 ;  /* 0x0000002c53309225 */ /* 0x000fe400078e0030 */
[----:B------:R-:W3:Y:S01]  /*09c0*/  @!P3 LDC.64 R44, c[0x0][0x3f8] ;  /* 0x0000fe00ff2cbb82 */ /* 0x000ee20000000a00 */
[----:B------:R0:W5:Y:S01]  /*09d0*/  @!P0 LDG.E R26, desc[UR8][R46.64] ;  /* 0x000000082e1a8981 */ /* 0x000162000c1e1900 */
[----:B------:R-:W-:Y:S02]  /*09e0*/  ISETP.GE.AND.EX P0, PT, R15, UR13, PT, P4 ;  /* 0x0000000d0f007c0c */ /* 0x000fe4000bf06340 */
[----:B------:R-:W-:Y:S02]  /*09f0*/  @!P1 IADD3 R49, PT, PT, R49, R53, RZ ;  /* 0x0000003531319210 */ /* 0x000fe40007ffe0ff */
[C---:B-1----:R-:W-:Y:S02]  /*0a00*/  @!P2 IADD3 R40, P5, PT, R61.reuse, R40, RZ ;  /* 0x000000283d28a210 */ /* 0x042fe40007fbe0ff */
[----:B--2---:R-:W-:Y:S01]  /*0a10*/  @!P2 IADD3 R38, P4, PT, R61, R38, RZ ;  /* 0x000000263d26a210 */ /* 0x004fe20007f9e0ff */
[----:B0-----:R-:W0:Y:S01]  /*0a20*/  @!P3 LDC.64 R50, c[0x0][0x3a0] ;  /* 0x0000e800ff32bb82 */ /* 0x001e220000000a00 */
[----:B------:R-:W-:-:S02]  /*0a30*/  @!P1 SHF.L.U32 R53, R48, 0x1, RZ ;  /* 0x0000000130359819 */ /* 0x000fc400000006ff */
[----:B------:R-:W-:Y:S02]  /*0a40*/  @!P1 SHF.L.U64.HI R6, R48, 0x1, R49 ;  /* 0x0000000130069819 */ /* 0x000fe40000010231 */
[----:B------:R-:W-:Y:S02]  /*0a50*/  MOV R22, RZ ;  /* 0x000000ff00167202 */ /* 0x000fe40000000f00 */
[C---:B------:R-:W-:Y:S01]  /*0a60*/  @!P2 IADD3.X R39, PT, PT, R8.reuse, R39, RZ, P4, !PT ;  /* 0x000000270827a210 */ /* 0x040fe200027fe4ff */
[----:B------:R-:W1:Y:S01]  /*0a70*/  @!P3 LDC.64 R46, c[0x0][0x398] ;  /* 0x0000e600ff2ebb82 */ /* 0x000e620000000a00 */
[----:B------:R-:W-:Y:S02]  /*0a80*/  MOV R24, RZ ;  /* 0x000000ff00187202 */ /* 0x000fe40000000f00 */
[----:B------:R-:W-:Y:S01]  /*0a90*/  @!P2 IADD3.X R41, PT, PT, R8, R41, RZ, P5, !PT ;  /* 0x000000290829a210 */ /* 0x000fe20002ffe4ff */
[----:B------:R2:W5:Y:S04]  /*0aa0*/  @!P2 LDG.E R22, desc[UR8][R38.64] ;  /* 0x000000082616a981 */ /* 0x000568000c1e1900 */
[----:B------:R-:W0:Y:S01]  /*0ab0*/  @!P0 LDC.64 R48, c[0x0][0x3f8] ;  /* 0x0000fe00ff308b82 */ /* 0x000e220000000a00 */
[----:B------:R-:W-:Y:S01]  /*0ac0*/  ISETP.GE.U32.AND P4, PT, R80, UR12, PT ;  /* 0x0000000c50007c0c */ /* 0x000fe2000bf86070 */
[----:B---3--:R-:W-:Y:S01]  /*0ad0*/  @!P3 IMAD R8, R13, R44, RZ ;  /* 0x0000002c0d08b224 */ /* 0x008fe200078e02ff */
[----:B------:R3:W5:Y:S01]  /*0ae0*/  @!P2 LDG.E R24, desc[UR8][R40.64] ;  /* 0x000000082818a981 */ /* 0x000762000c1e1900 */
[----:B--2---:R-:W-:-:S02]  /*0af0*/  @!P3 MOV R38, R116 ;  /* 0x000000740026b202 */ /* 0x004fc40000000f00 */
[----:B------:R-:W-:Y:S02]  /*0b00*/  @!P3 MOV R39, R119 ;  /* 0x000000770027b202 */ /* 0x000fe40000000f00 */
[C---:B------:R-:W-:Y:S02]  /*0b10*/  @!P1 IADD3 R54, P5, PT, R53.reuse, R54, RZ ;  /* 0x0000003635369210 */ /* 0x040fe40007fbe0ff */
[----:B----4-:R-:W-:Y:S01]  /*0b20*/  @!P1 IADD3 R56, P2, PT, R53, R56, RZ ;  /* 0x0000003835389210 */ /* 0x010fe20007f5e0ff */
[C---:B------:R-:W-:Y:S01]  /*0b30*/  @!P3 IMAD R53, R82.reuse, R45, R8 ;  /* 0x0000002d5235b224 */ /* 0x040fe200078e0208 */
[----:B------:R-:W-:Y:S01]  /*0b40*/  ISETP.GE.AND.EX P4, PT, R17, UR13, PT, P4 ;  /* 0x0000000d11007c0c */ /* 0x000fe2000bf86340 */
[----:B------:R-:W-:Y:S01]  /*0b50*/  @!P3 IMAD.WIDE.U32 R44, R82, R44, R38 ;  /* 0x0000002c522cb225 */ /* 0x000fe200078e0026 */
[----:B------:R-:W-:Y:S01]  /*0b60*/  MOV R20, RZ ;  /* 0x000000ff00147202 */ /* 0x000fe20000000f00 */
[----:B---3--:R-:W2:Y:S01]  /*0b70*/  @!P0 LDC.64 R40, c[0x0][0x3a0] ;  /* 0x0000e800ff288b82 */ /* 0x008ea20000000a00 */
[----:B------:R-:W-:-:S02]  /*0b80*/  @!P1 IADD3.X R55, PT, PT, R6, R55, RZ, P5, !PT ;  /* 0x0000003706379210 */ /* 0x000fc40002ffe4ff */
[----:B------:R-:W-:Y:S02]  /*0b90*/  @!P1 IADD3.X R57, PT, PT, R6, R57, RZ, P2, !PT ;  /* 0x0000003906399210 */ /* 0x000fe400017fe4ff */
[----:B------:R-:W-:Y:S01]  /*0ba0*/  ISETP.GE.U32.AND P2, PT, R79, UR12, PT ;  /* 0x0000000c4f007c0c */ /* 0x000fe2000bf46070 */
[----:B------:R3:W5:Y:S01]  /*0bb0*/  @!P1 LDG.E R20, desc[UR8][R54.64] ;  /* 0x0000000836149981 */ /* 0x000762000c1e1900 */
[----:B------:R-:W-:Y:S01]  /*0bc0*/  @!P3 IADD3 R45, PT, PT, R45, R53, RZ ;  /* 0x000000352d2db210 */ /* 0x000fe20007ffe0ff */
[----:B------:R-:W4:Y:S01]  /*0bd0*/  @!P0 LDC.64 R38, c[0x0][0x398] ;  /* 0x0000e600ff268b82 */ /* 0x000f220000000a00 */
[----:B------:R-:W-:Y:S02]  /*0be0*/  MOV R18, RZ ;  /* 0x000000ff00127202 */ /* 0x000fe40000000f00 */
[----:B------:R-:W-:Y:S02]  /*0bf0*/  ISETP.GE.AND.EX P2, PT, R19, UR13, PT, P2 ;  /* 0x0000000d13007c0c */ /* 0x000fe4000bf46320 */
[C---:B------:R-:W-:Y:S01]  /*0c00*/  @!P3 SHF.L.U64.HI R6, R44.reuse, 0x1, R45 ;  /* 0x000000012c06b819 */ /* 0x040fe2000001022d */
[----:B0-----:R-:W-:Y:S01]  /*0c10*/  @!P0 IMAD R8, R15, R48, RZ ;  /* 0x000000300f088224 */ /* 0x001fe200078e02ff */
[----:B------:R0:W5:Y:S01]  /*0c20*/  @!P1 LDG.E R18, desc[UR8][R56.64] ;  /* 0x0000000838129981 */ /* 0x000162000c1e1900 */
[----:B---3--:R-:W-:-:S02]  /*0c30*/  @!P3 SHF.L.U32 R55, R44, 0x1, RZ ;  /* 0x000000012c37b819 */ /* 0x008fc400000006ff */
[----:B------:R-:W3:Y:S02]  /*0c40*/  @!P4 LDC.64 R44, c[0x0][0x3f8] ;  /* 0x0000fe00ff2ccb82 */ /* 0x000ee40000000a00 */
[C---:B------:R-:W-:Y:S02]  /*0c50*/  @!P3 IADD3 R50, P1, PT, R55.reuse, R50, RZ ;  /* 0x000000323732b210 */ /* 0x040fe40007f3e0ff */
[----:B-1----:R-:W-:Y:S02]  /*0c60*/  @!P3 IADD3 R54, P5, PT, R55, R46, RZ ;  /* 0x0000002e3736b210 */ /* 0x002fe40007fbe0ff */
[----:B0-----:R-:W-:Y:S02]  /*0c70*/  @!P0 MOV R56, R116 ;  /* 0x0000007400388202 */ /* 0x001fe40000000f00 */
[----:B------:R-:W-:Y:S01]  /*0c80*/  @!P0 MOV R57, R119 ;  /* 0x0000007700398202 */ /* 0x000fe20000000f00 */
[----:B------:R-:W-:Y:S01]  /*0c90*/  @!P0 IMAD R53, R81, R49, R8 ;  /* 0x0000003151358224 */ /* 0x000fe200078e0208 */
[----:B------:R-:W-:-:S02]  /*0ca0*/  MOV R16, RZ ;  /* 0x000000ff00107202 */ /* 0x000fc40000000f00 */
[----:B------:R-:W-:Y:S01]  /*0cb0*/  MOV R14, RZ ;  /* 0x000000ff000e7202 */ /* 0x000fe20000000f00 */
[----:B------:R-:W-:Y:S01]  /*0cc0*/  @!P0 IMAD.WIDE.U32 R48, R81, R48, R56 ;  /* 0x0000003051308225 */ /* 0x000fe200078e0038 */
[C---:B------:R-:W-:Y:S02]  /*0cd0*/  @!P3 IADD3.X R51, PT, PT, R6.reuse, R51, RZ, P1, !PT ;  /* 0x000000330633b210 */ /* 0x040fe40000ffe4ff */
[----:B------:R-:W-:Y:S02]  /*0ce0*/  @!P3 IADD3.X R55, PT, PT, R6, R47, RZ, P5, !PT ;  /* 0x0000002f0637b210 */ /* 0x000fe40002ffe4ff */
[----:B------:R-:W0:Y:S01]  /*0cf0*/  @!P2 LDC.64 R46, c[0x0][0x3f8] ;  /* 0x0000fe00ff2eab82 */ /* 0x000e220000000a00 */
[----:B------:R1:W5:Y:S01]  /*0d00*/  @!P3 LDG.E R16, desc[UR8][R50.64] ;  /* 0x000000083210b981 */ /* 0x000362000c1e1900 */
[----:B------:R-:W-:Y:S02]  /*0d10*/  @!P0 IADD3 R49, PT, PT, R49, R53, RZ ;  /* 0x0000003531318210 */ /* 0x000fe40007ffe0ff */
[----:B------:R-:W-:Y:S01]  /*0d20*/  @!P0 SHF.L.U32 R63, R48, 0x1, RZ ;  /* 0x00000001303f8819 */ /* 0x000fe200000006ff */
[----:B------:R4:W5:Y:S01]  /*0d30*/  @!P3 LDG.E R14, desc[UR8][R54.64] ;  /* 0x00000008360eb981 */ /* 0x000962000c1e1900 */
[----:B------:R-:W-:-:S02]  /*0d40*/  ISETP.GE.U32.AND P3, PT, R78, UR12, PT ;  /* 0x0000000c4e007c0c */ /* 0x000fc4000bf66070 */
[----:B------:R-:W-:Y:S02]  /*0d50*/  @!P0 SHF.L.U64.HI R48, R48, 0x1, R49 ;  /* 0x0000000130308819 */ /* 0x000fe40000010231 */
[----:B--2---:R-:W-:Y:S01]  /*0d60*/  @!P0 IADD3 R56, P1, PT, R63, R40, RZ ;  /* 0x000000283f388210 */ /* 0x004fe20007f3e0ff */
[----:B-1----:R-:W1:Y:S01]  /*0d70*/  @!P4 LDC.64 R50, c[0x0][0x3a0] ;  /* 0x0000e800ff32cb82 */ /* 0x002e620000000a00 */
[----:B------:R-:W-:Y:S02]  /*0d80*/  ISETP.GE.AND.EX P3, PT, R21, UR13, PT, P3 ;  /* 0x0000000d15007c0c */ /* 0x000fe4000bf66330 */
[----:B------:R-:W-:Y:S02]  /*0d90*/  @!P0 IADD3.X R57, PT, PT, R48, R41, RZ, P1, !PT ;  /* 0x0000002930398210 */ /* 0x000fe40000ffe4ff */
[----:B------:R-:W-:-:S03]  /*0da0*/  ISETP.GE.U32.AND P1, PT, R77, UR12, PT ;  /* 0x0000000c4d007c0c */ /* 0x000fc6000bf26070 */
[----:B------:R-:W2:Y:S01]  /*0db0*/  @!P4 LDC.64 R40, c[0x0][0x398] ;  /* 0x0000e600ff28cb82 */ /* 0x000ea20000000a00 */
[----:B----4-:R-:W-:Y:S01]  /*0dc0*/  @!P4 MOV R54, R116 ;  /* 0x000000740036c202 */ /* 0x010fe20000000f00 */
[----:B---3--:R-:W-:Y:S01]  /*0dd0*/  @!P4 IMAD R6, R17, R44, RZ ;  /* 0x0000002c1106c224 */ /* 0x008fe200078e02ff */
[----:B------:R-:W-:Y:S02]  /*0de0*/  @!P4 MOV R55, R119 ;  /* 0x000000770037c202 */ /* 0x000fe40000000f00 */
[----:B------:R-:W-:Y:S02]  /*0df0*/  @!P0 IADD3 R62, P5, PT, R63, R38, RZ ;  /* 0x000000263f3e8210 */ /* 0x000fe40007fbe0ff */
[----:B------:R-:W-:Y:S02]  /*0e00*/  MOV R12, RZ ;  /* 0x000000ff000c7202 */ /* 0x000fe40000000f00 */
[----:B------:R-:W-:Y:S01]  /*0e10*/  ISETP.GE.AND.EX P1, PT, R23, UR13, PT, P1 ;  /* 0x0000000d17007c0c */ /* 0x000fe2000bf26310 */
[----:B------:R-:W-:Y:S01]  /*0e20*/  @!P4 IMAD R53, R80, R45, R6 ;  /* 0x0000002d5035c224 */ /* 0x000fe200078e0206 */
[----:B------:R-:W-:Y:S01]  /*0e30*/  @!P0 IADD3.X R63, PT, PT, R48, R39, RZ, P5, !PT ;  /* 0x00000027303f8210 */ /* 0x000fe20002ffe4ff */
[----:B------:R-:W-:Y:S01]  /*0e40*/  @!P4 IMAD.WIDE.U32 R54, R80, R44, R54 ;  /* 0x0000002c5036c225 */ /* 0x000fe200078e0036 */
[----:B------:R-:W3:Y:S01]  /*0e50*/  @!P3 LDC.64 R38, c[0x0][0x3f8] ;  /* 0x0000fe00ff26bb82 */ /* 0x000ee20000000a00 */
[----:B------:R4:W5:Y:S01]  /*0e60*/  @!P0 LDG.E R12, desc[UR8][R56.64] ;  /* 0x00000008380c8981 */ /* 0x000962000c1e1900 */
[----:B------:R-:W-:Y:S01]  /*0e70*/  MOV R10, RZ ;  /* 0x000000ff000a7202 */ /* 0x000fe20000000f00 */
[----:B0-----:R-:W-:Y:S01]  /*0e80*/  @!P2 IMAD R8, R19, R46, RZ ;  /* 0x0000002e1308a224 */ /* 0x001fe200078e02ff */
[----:B------:R-:W-:-:S04]  /*0e90*/  @!P4 IADD3 R53, PT, PT, R55, R53, RZ ;  /* 0x000000353735c210 */ /* 0x000fc80007ffe0ff */
[----:B------:R-:W0:Y:S01]  /*0ea0*/  @!P2 LDC.64 R44, c[0x0][0x3a0] ;  /* 0x0000e800ff2cab82 */ /* 0x000e220000000a00 */
[----:B----4-:R-:W-:Y:S01]  /*0eb0*/  @!P2 MOV R56, R116 ;  /* 0x000000740038a202 */ /* 0x010fe20000000f00 */
[----:B------:R-:W5:Y:S01]  /*0ec0*/  @!P0 LDG.E R10, desc[UR8][R62.64] ;  /* 0x000000083e0a8981 */ /* 0x000f62000c1e1900 */
[----:B------:R-:W-:-:S05]  /*0ed0*/  @!P2 MOV R57, R119 ;  /* 0x000000770039a202 */ /* 0x000fca0000000f00 */
[----:B------:R-:W4:Y:S01]  /*0ee0*/  @!P2 LDC.64 R48, c[0x0][0x398] ;  /* 0x0000e600ff30ab82 */ /* 0x000f220000000a00 */
[C---:B------:R-:W-:Y:S01]  /*0ef0*/  @!P4 SHF.L.U32 R61, R54.reuse, 0x1, RZ ;  /* 0x00000001363dc819 */ /* 0x040fe200000006ff */
[----:B------:R-:W-:Y:S01]  /*0f00*/  @!P2 IMAD.WIDE.U32 R56, R79, R46, R56 ;  /* 0x0000002e4f38a225 */ /* 0x000fe200078e0038 */
[----:B------:R-:W-:-:S03]  /*0f10*/  @!P4 SHF.L.U64.HI R6, R54, 0x1, R53 ;  /* 0x000000013606c819 */ /* 0x000fc60000010235 */
[----:B------:R-:W-:Y:S01]  /*0f20*/  @!P2 IMAD R53, R79, R47, R8 ;  /* 0x0000002f4f35a224 */ /* 0x000fe200078e0208 */
[C---:B-1----:R-:W-:Y:S01]  /*0f30*/  @!P4 IADD3 R54, P0, PT, R61.reuse, R50, RZ ;  /* 0x000000323d36c210 */ /* 0x042fe20007f1e0ff */
[----:B------:R-:W1:Y:S01]  /*0f40*/  @!P1 LDC.64 R46, c[0x0][0x3f8] ;  /* 0x0000fe00ff2e9b82 */ /* 0x000e620000000a00 */
[----:B------:R-:W-:Y:S02]  /*0f50*/  MOV R8, RZ ;  /* 0x000000ff00087202 */ /* 0x000fe40000000f00 */
[C---:B------:R-:W-:Y:S02]  /*0f60*/  @!P4 IADD3.X R55, PT, PT, R6.reuse, R51, RZ, P0, !PT ;  /* 0x000000330637c210 */ /* 0x040fe400007fe4ff */
[----:B--2---:R-:W-:Y:S02]  /*0f70*/  @!P4 IADD3 R60, P0, PT, R61, R40, RZ ;  /* 0x000000283d3cc210 */ /* 0x004fe40007f1e0ff */
[----:B------:R-:W-:Y:S01]  /*0f80*/  @!P2 IADD3 R51, PT, PT, R57, R53, RZ ;  /* 0x000000353933a210 */ /* 0x000fe20007ffe0ff */
[----:B------:R2:W5:Y:S01]  /*0f90*/  @!P4 LDG.E R8, desc[UR8][R54.64] ;  /* 0x000000083608c981 */ /* 0x000562000c1e1900 */
[----:B------:R-:W-:-:S02]  /*0fa0*/  @!P4 IADD3.X R61, PT, PT, R6, R41, RZ, P0, !PT ;  /* 0x00000029063dc210 */ /* 0x000fc400007fe4ff */
[C---:B------:R-:W-:Y:S01]  /*0fb0*/  @!P2 SHF.L.U32 R57, R56.reuse, 0x1, RZ ;  /* 0x000000013839a819 */ /* 0x040fe200000006ff */
[----:B------:R-:W1:Y:S01]  /*0fc0*/  @!P3 LDC.64 R40, c[0x0][0x3a0] ;  /* 0x0000e800ff28bb82 */ /* 0x000e620000000a00 */
[----:B------:R-:W-:Y:S02]  /*0fd0*/  MOV R6, RZ ;  /* 0x000000ff00067202 */ /* 0x000fe40000000f00 */
[----:B------:R-:W-:Y:S01]  /*0fe0*/  @!P2 SHF.L.U64.HI R58, R56, 0x1, R51 ;  /* 0x00000001383aa819 */ /* 0x000fe20000010233 */
[----:B---3--:R-:W-:Y:S01]  /*0ff0*/  @!P3 IMAD R51, R21, R38, RZ ;  /* 0x000000261533b224 */ /* 0x008fe200078e02ff */
[----:B0-----:R-:W-:Y:S02]  /*1000*/  @!P2 IADD3 R50, P0, PT, R57, R44, RZ ;  /* 0x0000002c3932a210 */ /* 0x001fe40007f1e0ff */
[----:B--2---:R-:W-:Y:S01]  /*1010*/  @!P3 MOV R54, R116 ;  /* 0x000000740036b202 */ /* 0x004fe20000000f00 */
[----:B------:R-:W5:Y:S01]  /*1020*/  @!P4 LDG.E R6, desc[UR8][R60.64] ;  /* 0x000000083c06c981 */ /* 0x000f62000c1e1900 */
[----:B------:R-:W-:Y:S01]  /*1030*/  @!P3 MOV R55, R119 ;  /* 0x000000770037b202 */ /* 0x000fe20000000f00 */
[----:B------:R-:W-:Y:S01]  /*1040*/  @!P3 IMAD R39, R78, R39, R51 ;  /* 0x000000274e27b224 */ /* 0x000fe200078e0233 */
[----:B------:R-:W-:-:S02]  /*1050*/  ISETP.GE.U32.AND P4, PT, R76, UR12, PT ;  /* 0x0000000c4c007c0c */ /* 0x000fc4000bf86070 */
[----:B----4-:R-:W-:Y:S01]  /*1060*/  @!P2 IADD3 R56, P5, PT, R57, R48, RZ ;  /* 0x000000303938a210 */ /* 0x010fe20007fbe0ff */
[----:B------:R-:W-:Y:S01]  /*1070*/  @!P3 IMAD.WIDE.U32 R54, R78, R38, R54 ;  /* 0x000000264e36b225 */ /* 0x000fe200078e0036 */
[C---:B------:R-:W-:Y:S02]  /*1080*/  @!P2 IADD3.X R51, PT, PT, R58.reuse, R45, RZ, P0, !PT ;  /* 0x0000002d3a33a210 */ /* 0x040fe400007fe4ff */
[----:B------:R-:W0:Y:S01]  /*1090*/  @!P3 LDC.64 R44, c[0x0][0x398] ;  /* 0x0000e600ff2cbb82 */ /* 0x000e220000000a00 */
[----:B------:R-:W-:Y:S01]  /*10a0*/  ISETP.GE.AND.EX P4, PT, R25, UR13, PT, P4 ;  /* 0x0000000d19007c0c */ /* 0x000fe2000bf86340 */
[----:B-1----:R-:W-:Y:S01]  /*10b0*/  @!P1 IMAD R48, R23, R46, RZ ;  /* 0x0000002e17309224 */ /* 0x002fe200078e02ff */
[----:B------:R-:W-:Y:S02]  /*10c0*/  @!P2 IADD3.X R57, PT, PT, R58, R49, RZ, P5, !PT ;  /* 0x000000313a39a210 */ /* 0x000fe40002ffe4ff */
[----:B------:R-:W-:Y:S01]  /*10d0*/  @!P3 IADD3 R49, PT, PT, R55, R39, RZ ;  /* 0x000000273731b210 */ /* 0x000fe20007ffe0ff */
[----:B------:R-:W-:Y:S01]  /*10e0*/  @!P1 IMAD R53, R77, R47, R48 ;  /* 0x0000002f4d359224 */ /* 0x000fe200078e0230 */
[----:B------:R-:W-:-:S02]  /*10f0*/  @!P1 MOV R48, R116 ;  /* 0x0000007400309202 */ /* 0x000fc40000000f00 */
[----:B------:R-:W-:Y:S02]  /*1100*/  CS2R R90, SRZ ;  /* 0x00000000005a7805 */ /* 0x000fe4000001ff00 */
[C---:B------:R-:W-:Y:S01]  /*1110*/  @!P3 SHF.L.U64.HI R58, R54.reuse, 0x1, R49 ;  /* 0x00000001363ab819 */ /* 0x040fe20000010231 */
[----:B------:R-:W1:Y:S01]  /*1120*/  @!P1 LDC.64 R38, c[0x0][0x3a0] ;  /* 0x0000e800ff269b82 */ /* 0x000e620000000a00 */
[----:B------:R-:W-:Y:S02]  /*1130*/  @!P1 MOV R49, R119 ;  /* 0x0000007700319202 */ /* 0x000fe40000000f00 */
[----:B------:R-:W-:Y:S01]  /*1140*/  ISETP.GE.U32.AND P0, PT, R75, UR12, PT ;  /* 0x0000000c4b007c0c */ /* 0x000fe2000bf06070 */
[----:B------:R2:W5:Y:S01]  /*1150*/  @!P2 LDG.E R90, desc[UR8][R50.64] ;  /* 0x00000008325aa981 */ /* 0x000562000c1e1900 */
[----:B------:R-:W-:Y:S01]  /*1160*/  @!P3 SHF.L.U32 R55, R54, 0x1, RZ ;  /* 0x000000013637b819 */ /* 0x000fe200000006ff */
[----:B------:R-:W-:Y:S02]  /*1170*/  @!P1 IMAD.WIDE.U32 R46, R77, R46, R48 ;  /* 0x0000002e4d2e9225 */ /* 0x000fe400078e0030 */
[----:B------:R-:W3:Y:S01]  /*1180*/  @!P4 LDC.64 R48, c[0x0][0x3f8] ;  /* 0x0000fe00ff30cb82 */ /* 0x000ee20000000a00 */
[----:B------:R-:W-:Y:S01]  /*1190*/  ISETP.GE.AND.EX P0, PT, R27, UR13, PT, P0 ;  /* 0x0000000d1b007c0c */ /* 0x000fe2000bf06300 */
[----:B------:R4:W5:Y:S01]  /*11a0*/  @!P2 LDG.E R91, desc[UR8][R56.64] ;  /* 0x00000008385ba981 */ /* 0x000962000c1e1900 */
[----:B------:R-:W-:-:S05]  /*11b0*/  @!P3 IADD3 R62, P5, PT, R55, R40, RZ ;  /* 0x00000028373eb210 */ /* 0x000fca0007fbe0ff */
[----:B--2---:R-:W4:Y:S01]  /*11c0*/  @!P1 LDC.64 R50, c[0x0][0x398] ;  /* 0x0000e600ff329b82 */ /* 0x004f220000000a00 */
[C---:B------:R-:W-:Y:S02]  /*11d0*/  @!P3 IADD3.X R63, PT, PT, R58.reuse, R41, RZ, P5, !PT ;  /* 0x000000293a3fb210 */ /* 0x040fe40002ffe4ff */
[----:B0-----:R-:W-:Y:S02]  /*11e0*/  @!P3 IADD3 R54, P2, PT, R55, R44, RZ ;  /* 0x0000002c3736b210 */ /* 0x001fe40007f5e0ff */
[----:B------:R-:W-:Y:S02]  /*11f0*/  @!P1 IADD3 R41, PT, PT, R47, R53, RZ ;  /* 0x000000352f299210 */ /* 0x000fe40007ffe0ff */
[----:B------:R-:W-:Y:S02]  /*1200*/  @!P3 IADD3.X R55, PT, PT, R58, R45, RZ, P2, !PT ;  /* 0x0000002d3a37b210 */ /* 0x000fe400017fe4ff */
[C---:B------:R-:W-:Y:S01]  /*1210*/  @!P1 SHF.L.U64.HI R58, R46.reuse, 0x1, R41 ;  /* 0x000000012e3a9819 */ /* 0x040fe20000010229 */
[----:B------:R-:W0:Y:S01]  /*1220*/  @!P4 LDC.64 R44, c[0x0][0x3a0] ;  /* 0x0000e800ff2ccb82 */ /* 0x000e220000000a00 */
[----:B------:R-:W-:-:S07]  /*1230*/  @!P1 SHF.L.U32 R53, R46, 0x1, RZ ;  /* 0x000000012e359819 */ /* 0x000fce00000006ff */
[----:B------:R-:W2:Y:S01]  /*1240*/  @!P0 LDC.64 R40, c[0x0][0x3f8] ;  /* 0x0000fe00ff288b82 */ /* 0x000ea20000000a00 */
[----:B-1----:R-:W-:Y:S01]  /*1250*/  @!P1 IADD3 R60, P2, PT, R53, R38, RZ ;  /* 0x00000026353c9210 */ /* 0x002fe20007f5e0ff */
[----:B---3--:R-:W-:Y:S01]  /*1260*/  @!P4 IMAD R38, R25, R48, RZ ;  /* 0x000000301926c224 */ /* 0x008fe200078e02ff */
[----:B------:R-:W-:Y:S02]  /*1270*/  CS2R R92, SRZ ;  /* 0x00000000005c7805 */ /* 0x000fe4000001ff00 */
[----:B------:R-:W-:-:S03]  /*1280*/  @!P1 IADD3.X R61, PT, PT, R58, R39, RZ, P2, !PT ;  /* 0x000000273a3d9210 */ /* 0x000fc600017fe4ff */
[----:B------:R-:W1:Y:S01]  /*1290*/  @!P4 LDC.64 R46, c[0x0][0x398] ;  /* 0x0000e600ff2ecb82 */ /* 0x000e620000000a00 */
[----:B----4-:R-:W-:Y:S01]  /*12a0*/  @!P1 IADD3 R56, P2, PT, R53, R50, RZ ;  /* 0x0000003235389210 */ /* 0x010fe20007f5e0ff */
[----:B------:R-:W-:Y:S01]  /*12b0*/  @!P4 IMAD R53, R76, R49, R38 ;  /* 0x000000314c35c224 */ /* 0x000fe200078e0226 */
[----:B------:R-:W-:Y:S01]  /*12c0*/  @!P4 MOV R38, R116 ;  /* 0x000000740026c202 */ /* 0x000fe20000000f00 */
[----:B------:R-:W5:Y:S01]  /*12d0*/  @!P3 LDG.E R92, desc[UR8][R62.64] ;  /* 0x000000083e5cb981 */ /* 0x000f62000c1e1900 */
[----:B------:R-:W-:-:S03]  /*12e0*/  @!P4 MOV R39, R119 ;  /* 0x000000770027c202 */ /* 0x000fc60000000f00 */
[----:B------:R2:W5:Y:S01]  /*12f0*/  @!P3 LDG.E R93, desc[UR8][R54.64] ;  /* 0x00000008365db981 */ /* 0x000562000c1e1900 */
[----:B------:R-:W-:Y:S01]  /*1300*/  ISETP.GE.U32.AND P3, PT, R74, UR12, PT ;  /* 0x0000000c4a007c0c */ /* 0x000fe2000bf66070 */
[----:B------:R-:W-:Y:S02]  /*1310*/  @!P4 IMAD.WIDE.U32 R38, R76, R48, R38 ;  /* 0x000000304c26c225 */ /* 0x000fe400078e0026 */
[----:B------:R-:W3:Y:S01]  /*1320*/  @!P0 LDC.64 R48, c[0x0][0x3a0] ;  /* 0x0000e800ff308b82 */ /* 0x000ee20000000a00 */
[----:B------:R-:W-:Y:S02]  /*1330*/  ISETP.GE.AND.EX P3, PT, R29, UR13, PT, P3 ;  /* 0x0000000d1d007c0c */ /* 0x000fe4000bf66330 */
[----:B------:R-:W-:Y:S02]  /*1340*/  CS2R R94, SRZ ;  /* 0x00000000005e7805 */ /* 0x000fe4000001ff00 */
[----:B------:R-:W-:Y:S01]  /*1350*/  @!P1 IADD3.X R57, PT, PT, R58, R51, RZ, P2, !PT ;  /* 0x000000333a399210 */ /* 0x000fe200017fe4ff */
[----:B--2---:R-:W-:Y:S01]  /*1360*/  @!P0 IMAD R54, R27, R40, RZ ;  /* 0x000000281b368224 */ /* 0x004fe200078e02ff */
[----:B------:R-:W-:-:S02]  /*1370*/  @!P4 IADD3 R51, PT, PT, R39, R53, RZ ;  /* 0x000000352733c210 */ /* 0x000fc40007ffe0ff */
[----:B------:R-:W5:Y:S01]  /*1380*/  @!P1 LDG.E R94, desc[UR8][R60.64] ;  /* 0x000000083c5e9981 */ /* 0x000f62000c1e1900 */
[C---:B------:R-:W-:Y:S01]  /*1390*/  @!P4 SHF.L.U32 R39, R38.reuse, 0x1, RZ ;  /* 0x000000012627c819 */ /* 0x040fe200000006ff */
[----:B------:R-:W-:Y:S01]  /*13a0*/  @!P0 IMAD R53, R75, R41, R54 ;  /* 0x000000294b358224 */ /* 0x000fe200078e0236 */
[----:B------:R-:W-:Y:S01]  /*13b0*/  @!P0 MOV R54, R116 ;  /* 0x0000007400368202 */ /* 0x000fe20000000f00 */
[----:B------:R2:W5:Y:S01]  /*13c0*/  @!P1 LDG.E R95, desc[UR8][R56.64] ;  /* 0x00000008385f9981 */ /* 0x000562000c1e1900 */
[----:B------:R-:W-:Y:S02]  /*13d0*/  @!P0 MOV R55, R119 ;  /* 0x0000007700378202 */ /* 0x000fe40000000f00 */
[----:B0-----:R-:W-:Y:S02]  /*13e0*/  @!P4 IADD3 R50, P1, PT, R39, R44, RZ ;  /* 0x0000002c2732c210 */ /* 0x001fe40007f3e0ff */
[----:B------:R-:W-:Y:S01]  /*13f0*/  @!P4 SHF.L.U64.HI R58, R38, 0x1, R51 ;  /* 0x00000001263ac819 */ /* 0x000fe20000010233 */
[----:B------:R-:W-:Y:S01]  /*1400*/  @!P0 IMAD.WIDE.U32 R54, R75, R40, R54 ;  /* 0x000000284b368225 */ /* 0x000fe200078e0036 */
[----:B-1----:R-:W-:Y:S01]  /*1410*/  @!P4 IADD3 R44, P2, PT, R39, R46, RZ ;  /* 0x0000002e272cc210 */ /* 0x002fe20007f5e0ff */
[----:B------:R-:W0:Y:S01]  /*1420*/  @!P3 LDC.64 R40, c[0x0][0x3f8] ;  /* 0x0000fe00ff28bb82 */ /* 0x000e220000000a00 */
[----:B------:R-:W-:-:S02]  /*1430*/  @!P4 IADD3.X R51, PT, PT, R58, R45, RZ, P1, !PT ;  /* 0x0000002d3a33c210 */ /* 0x000fc40000ffe4ff */
[----:B------:R-:W-:-:S05]  /*1440*/  @!P4 IADD3.X R45, PT, PT, R58, R47, RZ, P2, !PT ;  /* 0x0000002f3a2dc210 */ /* 0x000fca00017fe4ff */
[----:B------:R-:W1:Y:S01]  /*1450*/  @!P0 LDC.64 R38, c[0x0][0x398] ;  /* 0x0000e600ff268b82 */ /* 0x000e620000000a00 */
[----:B------:R-:W-:Y:S02]  /*1460*/  @!P0 IADD3 R47, PT, PT, R55, R53, RZ ;  /* 0x00000035372f8210 */ /* 0x000fe40007ffe0ff */
[C---:B--2---:R-:W-:Y:S02]  /*1470*/  @!P0 SHF.L.U32 R57, R54.reuse, 0x1, RZ ;  /* 0x0000000136398819 */ /* 0x044fe400000006ff */
[----:B------:R-:W-:Y:S02]  /*1480*/  ISETP.GE.U32.AND P1, PT, R73, UR12, PT ;  /* 0x0000000c49007c0c */ /* 0x000fe4000bf26070 */
[----:B------:R-:W-:Y:S02]  /*1490*/  @!P0 SHF.L.U64.HI R54, R54, 0x1, R47 ;  /* 0x0000000136368819 */ /* 0x000fe4000001022f */
[----:B---3--:R-:W-:Y:S02]  /*14a0*/  @!P0 IADD3 R60, P2, PT, R57, R48, RZ ;  /* 0x00000030393c8210 */ /* 0x008fe40007f5e0ff */
[----:B------:R-:W-:-:S02]  /*14b0*/  CS2R R96, SRZ ;  /* 0x0000000000607805 */ /* 0x000fc4000001ff00 */
[----:B------:R-:W-:Y:S01]  /*14c0*/  ISETP.GE.AND.EX P1, PT, R31, UR13, PT, P1 ;  /* 0x0000000d1f007c0c */ /* 0x000fe2000bf26310 */
[----:B------:R-:W2:Y:S01]  /*14d0*/  @!P3 LDC.64 R46, c[0x0][0x3a0] ;  /* 0x0000e800ff2ebb82 */ /* 0x000ea20000000a00 */
[----:B------:R-:W-:Y:S02]  /*14e0*/  @!P0 IADD3.X R61, PT, PT, R54, R49, RZ, P2, !PT ;  /* 0x00000031363d8210 */ /* 0x000fe400017fe4ff */
[----:B------:R-:W-:Y:S01]  /*14f0*/  ISETP.GE.U32.AND P2, PT, R72, UR12, PT ;  /* 0x0000000c48007c0c */ /* 0x000fe2000bf46070 */
[----:B------:R3:W5:Y:S03]  /*1500*/  @!P4 LDG.E R97, desc[UR8][R50.64] ;  /* 0x000000083261c981 */ /* 0x000766000c1e1900 */
[----:B------:R-:W-:Y:S01]  /*1510*/  ISETP.GE.AND.EX P2, PT, R33, UR13, PT, P2 ;  /* 0x0000000d21007c0c */ /* 0x000fe2000bf46320 */
[----:B------:R4:W5:Y:S01]  /*1520*/  @!P4 LDG.E R96, desc[UR8][R44.64] ;  /* 0x000000082c60c981 */ /* 0x000962000c1e1900 */
[----:B-1----:R-:W-:-:S03]  /*1530*/  @!P0 IADD3 R56, P6, PT, R57, R38, RZ ;  /* 0x0000002639388210 */ /* 0x002fc60007fde0ff */
[----:B------:R-:W1:Y:S01]  /*1540*/  @!P1 LDC.64 R48, c[0x0][0x3f8] ;  /* 0x0000fe00ff309b82 */ /* 0x000e620000000a00 */
[----:B0-----:R-:W-:Y:S01]  /*1550*/  @!P3 IMAD R38, R29, R40, RZ ;  /* 0x000000281d26b224 */ /* 0x001fe200078e02ff */
[----:B---3--:R-:W-:Y:S02]  /*1560*/  @!P3 MOV R50, R116 ;  /* 0x000000740032b202 */ /* 0x008fe40000000f00 */
[----:B------:R-:W-:Y:S01]  /*1570*/  @!P3 MOV R51, R119 ;  /* 0x000000770033b202 */ /* 0x000fe20000000f00 */
[----:B------:R-:W-:Y:S01]  /*1580*/  @!P3 IMAD R53, R74, R41, R38 ;  /* 0x000000294a35b224 */ /* 0x000fe200078e0226 */
[----:B------:R-:W-:Y:S02]  /*1590*/  @!P0 IADD3.X R57, PT, PT, R54, R39, RZ, P6, !PT ;  /* 0x0000002736398210 */ /* 0x000fe400037fe4ff */
[----:B------:R-:W0:Y:S01]  /*15a0*/  @!P3 LDC.64 R38, c[0x0][0x398] ;  /* 0x0000e600ff26bb82 */ /* 0x000e220000000a00 */
[----:B------:R-:W-:Y:S01]  /*15b0*/  @!P3 IMAD.WIDE.U32 R50, R74, R40, R50 ;  /* 0x000000284a32b225 */ /* 0x000fe200078e0032 */
[----:B------:R-:W-:-:S06]  /*15c0*/  IADD3 R59, PT, PT, R52, R59, RZ ;  /* 0x0000003b343b7210 */ /* 0x000fcc0007ffe0ff */
[----:B------:R-:W3:Y:S01]  /*15d0*/  @!P2 LDC.64 R40, c[0x0][0x3f8] ;  /* 0x0000fe00ff28ab82 */ /* 0x000ee20000000a00 */
[----:B------:R-:W-:-:S07]  /*15e0*/  @!P3 IADD3 R51, PT, PT, R51, R53, RZ ;  /* 0x000000353333b210 */ /* 0x000fce0007ffe0ff */
[----:B------:R-:W3:Y:S01]  /*15f0*/  LDC.64 R52, c[0x0][0x3b8] ;  /* 0x0000ee00ff347b82 */ /* 0x000ee20000000a00 */
[C---:B------:R-:W-:Y:S02]  /*1600*/  @!P3 SHF.L.U32 R63, R50.reuse, 0x1, RZ ;  /* 0x00000001323fb819 */ /* 0x040fe400000006ff */
[----:B------:R-:W-:Y:S02]  /*1610*/  CS2R R98, SRZ ;  /* 0x0000000000627805 */ /* 0x000fe4000001ff00 */
[----:B------:R-:W-:Y:S02]  /*1620*/  @!P3 SHF.L.U64.HI R58, R50, 0x1, R51 ;  /* 0x00000001323ab819 */ /* 0x000fe40000010233 */
[----:B--2---:R-:W-:Y:S01]  /*1630*/  @!P3 IADD3 R54, P6, PT, R63, R46, RZ ;  /* 0x0000002e3f36b210 */ /* 0x004fe20007fde0ff */
[----:B-1----:R-:W-:Y:S01]  /*1640*/  @!P1 IMAD R46, R31, R48, RZ ;  /* 0x000000301f2e9224 */ /* 0x002fe200078e02ff */
[----:B------:R-:W-:Y:S01]  /*1650*/  @!P1 MOV R50, R116 ;  /* 0x0000007400329202 */ /* 0x000fe20000000f00 */
[----:B----4-:R-:W1:Y:S01]  /*1660*/  @!P1 LDC.64 R44, c[0x0][0x3a0] ;  /* 0x0000e800ff2c9b82 */ /* 0x010e620000000a00 */
[----:B------:R-:W-:-:S02]  /*1670*/  @!P1 MOV R51, R119 ;  /* 0x0000007700339202 */ /* 0x000fc40000000f00 */
[----:B------:R-:W-:Y:S01]  /*1680*/  ISETP.GE.U32.AND P4, PT, R43, UR12, PT ;  /* 0x0000000c2b007c0c */ /* 0x000fe2000bf86070 */
[C---:B------:R-:W-:Y:S01]  /*1690*/  @!P1 IMAD R65, R73.reuse, R49, R46 ;  /* 0x0000003149419224 */ /* 0x040fe200078e022e */
[----:B------:R0:W5:Y:S01]  /*16a0*/  @!P0 LDG.E R99, desc[UR8][R60.64] ;  /* 0x000000083c638981 */ /* 0x000162000c1e1900 */
[----:B------:R-:W-:Y:S01]  /*16b0*/  @!P1 IMAD.WIDE.U32 R50, R73, R48, R50 ;  /* 0x0000003049329225 */ /* 0x000fe200078e0032 */
[----:B------:R-:W-:Y:S01]  /*16c0*/  ISETP.GE.AND.EX P4, PT, R35, UR13, PT, P4 ;  /* 0x0000000d23007c0c */ /* 0x000fe2000bf86340 */
[----:B------:R-:W2:Y:S01]  /*16d0*/  @!P2 LDC.64 R48, c[0x0][0x3a0] ;  /* 0x0000e800ff30ab82 */ /* 0x000ea20000000a00 */
[----:B------:R4:W5:Y:S01]  /*16e0*/  @!P0 LDG.E R98, desc[UR8][R56.64] ;  /* 0x0000000838628981 */ /* 0x000962000c1e1900 */
[----:B------:R-:W-:Y:S02]  /*16f0*/  MOV R100, RZ ;  /* 0x000000ff00647202 */ /* 0x000fe40000000f00 */
[C---:B------:R-:W-:Y:S02]  /*1700*/  @!P3 IADD3.X R55, PT, PT, R58.reuse, R47, RZ, P6, !PT ;  /* 0x0000002f3a37b210 */ /* 0x040fe400037fe4ff */
[----:B0-----:R-:W-:Y:S01]  /*1710*/  @!P3 IADD3 R60, P0, PT, R63, R38, RZ ;  /* 0x000000263f3cb210 */ /* 0x001fe20007f1e0ff */
[----:B---3--:R-:W-:Y:S01]  /*1720*/  @!P2 IMAD R38, R33, R40, RZ ;  /* 0x000000282126a224 */ /* 0x008fe200078e02ff */
[----:B------:R-:W-:Y:S01]  /*1730*/  @!P1 IADD3 R51, PT, PT, R51, R65, RZ ;  /* 0x0000004133339210 */ /* 0x000fe20007ffe0ff */
[----:B------:R-:W0:Y:S01]  /*1740*/  @!P1 LDC.64 R46, c[0x0][0x398] ;  /* 0x0000e600ff2e9b82 */ /* 0x000e220000000a00 */
[----:B------:R-:W-:Y:S01]  /*1750*/  @!P3 IADD3.X R61, PT, PT, R58, R39, RZ, P0, !PT ;  /* 0x000000273a3db210 */ /* 0x000fe200007fe4ff */
[----:B------:R-:W-:Y:S01]  /*1760*/  @!P2 IMAD R63, R72, R41, R38 ;  /* 0x00000029483fa224 */ /* 0x000fe200078e0226 */
[----:B------:R3:W5:Y:S01]  /*1770*/  @!P3 LDG.E R100, desc[UR8][R54.64] ;  /* 0x000000083664b981 */ /* 0x000762000c1e1900 */
[----:B------:R-:W-:Y:S01]  /*1780*/  IMAD.WIDE R38, R30, 0x8, R52 ;  /* 0x000000081e267825 */ /* 0x000fe200078e0234 */
[----:B------:R-:W-:-:S02]  /*1790*/  ISETP.GE.U32.AND P5, PT, R42, UR12, PT ;  /* 0x0000000c2a007c0c */ /* 0x000fc4000bfa6070 */
[C---:B----4-:R-:W-:Y:S02]  /*17a0*/  @!P1 SHF.L.U32 R57, R50.reuse, 0x1, RZ ;  /* 0x0000000132399819 */ /* 0x050fe400000006ff */
[----:B------:R-:W-:Y:S01]  /*17b0*/  @!P1 SHF.L.U64.HI R66, R50, 0x1, R51 ;  /* 0x0000000132429819 */ /* 0x000fe20000010233 */
[----:B------:R-:W4:Y:S01]  /*17c0*/  LDG.E.64 R38, desc[UR8][R38.64] ;  /* 0x0000000826267981 */ /* 0x000f22000c1e1b00 */
[----:B------:R-:W0:Y:S01]  /*17d0*/  @!P4 LDC.64 R50, c[0x0][0x3f8] ;  /* 0x0000fe00ff32cb82 */ /* 0x000e220000000a00 */
[----:B---3--:R-:W-:Y:S02]  /*17e0*/  @!P2 MOV R54, R116 ;  /* 0x000000740036a202 */ /* 0x008fe40000000f00 */
[----:B------:R-:W-:Y:S02]  /*17f0*/  @!P2 MOV R55, R119 ;  /* 0x000000770037a202 */ /* 0x000fe40000000f00 */
[----:B------:R-:W-:Y:S02]  /*1800*/  ISETP.GE.AND.EX P5, PT, R37, UR13, PT, P5 ;  /* 0x0000000d25007c0c */ /* 0x000fe4000bfa6350 */
[----:B------:R-:W-:Y:S01]  /*1810*/  CS2R R102, SRZ ;  /* 0x0000000000667805 */ /* 0x000fe2000001ff00 */
[----:B------:R-:W-:-:S02]  /*1820*/  @!P2 IMAD.WIDE.U32 R54, R72, R40, R54 ;  /* 0x000000284836a225 */ /* 0x000fc400078e0036 */
[----:B------:R-:W3:Y:S01]  /*1830*/  @!P2 LDC.64 R40, c[0x0][0x398] ;  /* 0x0000e600ff28ab82 */ /* 0x000ee20000000a00 */
[----:B-1----:R-:W-:Y:S02]  /*1840*/  @!P1 IADD3 R64, P0, PT, R57, R44, RZ ;  /* 0x0000002c39409210 */ /* 0x002fe40007f1e0ff */
[----:B------:R1:W5:Y:S01]  /*1850*/  @!P3 LDG.E R103, desc[UR8][R60.64] ;  /* 0x000000083c67b981 */ /* 0x000362000c1e1900 */
[----:B------:R-:W-:Y:S02]  /*1860*/  @!P2 IADD3 R55, PT, PT, R55, R63, RZ ;  /* 0x0000003f3737a210 */ /* 0x000fe40007ffe0ff */
[C---:B------:R-:W-:Y:S02]  /*1870*/  @!P2 SHF.L.U32 R53, R54.reuse, 0x1, RZ ;  /* 0x000000013635a819 */ /* 0x040fe400000006ff */
[----:B------:R-:W-:Y:S02]  /*1880*/  @!P2 SHF.L.U64.HI R58, R54, 0x1, R55 ;  /* 0x00000001363aa819 */ /* 0x000fe40000010237 */
[----:B--2---:R-:W-:-:S02]  /*1890*/  @!P2 IADD3 R62, P3, PT, R53, R48, RZ ;  /* 0x00000030353ea210 */ /* 0x004fc40007f7e0ff */
[----:B------:R-:W-:Y:S02]  /*18a0*/  @!P1 IADD3.X R65, PT, PT, R66, R45, RZ, P0, !PT ;  /* 0x0000002d42419210 */ /* 0x000fe400007fe4ff */
[----:B------:R-:W2:Y:S01]  /*18b0*/  @!P5 LDC.64 R44, c[0x0][0x3f8] ;  /* 0x0000fe00ff2cdb82 */ /* 0x000ea20000000a00 */
[----:B------:R-:W-:Y:S02]  /*18c0*/  @!P2 IADD3.X R63, PT, PT, R58, R49, RZ, P3, !PT ;  /* 0x000000313a3fa210 */ /* 0x000fe40001ffe4ff */
[----:B------:R-:W-:Y:S02]  /*18d0*/  ISETP.NE.AND P3, PT, RZ, UR11, PT ;  /* 0x0000000bff007c0c */ /* 0x000fe4000bf65270 */
[----:B------:R-:W-:Y:S02]  /*18e0*/  CS2R R104, SRZ ;  /* 0x0000000000687805 */ /* 0x000fe4000001ff00 */
[----:B0-----:R-:W-:Y:S01]  /*18f0*/  @!P1 IADD3 R56, P0, PT, R57, R46, RZ ;  /* 0x0000002e39389210 */ /* 0x001fe20007f1e0ff */
[----:B------:R-:W-:Y:S01]  /*1900*/  @!P4 IMAD R48, R35, R50, RZ ;  /* 0x000000322330c224 */ /* 0x000fe200078e02ff */
[----:B-1----:R-:W-:Y:S01]  /*1910*/  @!P4 MOV R60, R116 ;  /* 0x00000074003cc202 */ /* 0x002fe20000000f00 */
[----:B------:R0:W5:Y:S01]  /*1920*/  @!P1 LDG.E R102, desc[UR8][R64.64] ;  /* 0x0000000840669981 */ /* 0x000162000c1e1900 */
[----:B------:R-:W-:-:S02]  /*1930*/  @!P1 IADD3.X R57, PT, PT, R66, R47, RZ, P0, !PT ;  /* 0x0000002f42399210 */ /* 0x000fc400007fe4ff */
[----:B------:R-:W-:Y:S01]  /*1940*/  @!P4 MOV R61, R119 ;  /* 0x00000077003dc202 */ /* 0x000fe20000000f00 */
[----:B------:R-:W1:Y:S01]  /*1950*/  @!P4 LDC.64 R46, c[0x0][0x3a0] ;  /* 0x0000e800ff2ecb82 */ /* 0x000e620000000a00 */
[----:B---3--:R-:W-:Y:S01]  /*1960*/  @!P2 IADD3 R40, P0, PT, R53, R40, RZ ;  /* 0x000000283528a210 */ /* 0x008fe20007f1e0ff */
[----:B------:R3:W5:Y:S01]  /*1970*/  @!P1 LDG.E R104, desc[UR8][R56.64] ;  /* 0x0000000838689981 */ /* 0x000762000c1e1900 */
[----:B------:R-:W-:-:S03]  /*1980*/  @!P4 IMAD.WIDE.U32 R60, R43, R50, R60 ;  /* 0x000000322b3cc225 */ /* 0x000fc600078e003c */
[----:B------:R3:W5:Y:S01]  /*1990*/  @!P2 LDG.E R105, desc[UR8][R62.64] ;  /* 0x000000083e69a981 */ /* 0x000762000c1e1900 */
[----:B0-----:R-:W-:Y:S01]  /*19a0*/  @!P4 IMAD R65, R43, R51, R48 ;  /* 0x000000332b41c224 */ /* 0x001fe200078e0230 */
[----:B------:R-:W0:Y:S01]  /*19b0*/  @!P5 LDC.64 R52, c[0x0][0x398] ;  /* 0x0000e600ff34db82 */ /* 0x000e220000000a00 */
[----:B------:R-:W-:-:S03]  /*19c0*/  @!P2 IADD3.X R41, PT, PT, R58, R41, RZ, P0, !PT ;  /* 0x000000293a29a210 */ /* 0x000fc600007fe4ff */
[----:B------:R-:W-:-:S04]  /*19d0*/  @!P4 IADD3 R61, PT, PT, R61, R65, RZ ;  /* 0x000000413d3dc210 */ /* 0x000fc80007ffe0ff */
[----:B------:R-:W0:Y:S08]  /*19e0*/  @!P4 LDC.64 R48, c[0x0][0x398] ;  /* 0x0000e600ff30cb82 */ /* 0x000e300000000a00 */
[----:B------:R-:W0:Y:S08]  /*19f0*/  @!P5 LDC.64 R50, c[0x0][0x3a0] ;  /* 0x0000e800ff32db82 */ /* 0x000e300000000a00 */
[----:B------:R-:W0:Y:S08]  /*1a00*/  @P3 LDC.64 R54, c[0x0][0x3b0] ;  /* 0x0000ec00ff363b82 */ /* 0x000e300000000a00 */
[----:B---3--:R-:W3:Y:S01]  /*1a10*/  LDC.64 R56, c[0x0][0x3a8] ;  /* 0x0000ea00ff387b82 */ /* 0x008ee20000000a00 */
[C---:B------:R-:W-:Y:S01]  /*1a20*/  @!P4 SHF.L.U32 R63, R60.reuse, 0x1, RZ ;  /* 0x000000013c3fc819 */ /* 0x040fe200000006ff */
[----:B--2---:R-:W-:Y:S01]  /*1a30*/  @!P5 IMAD R62, R37, R44, RZ ;  /* 0x0000002c253ed224 */ /* 0x004fe200078e02ff */
[----:B------:R-:W-:-:S02]  /*1a40*/  @!P4 SHF.L.U64.HI R58, R60, 0x1, R61 ;  /* 0x000000013c3ac819 */ /* 0x000fc4000001023d */
[----:B------:R-:W-:Y:S02]  /*1a50*/  @!P5 MOV R60, R116 ;  /* 0x00000074003cd202 */ /* 0x000fe40000000f00 */
[----:B------:R-:W-:Y:S01]  /*1a60*/  @!P5 MOV R61, R119 ;  /* 0x00000077003dd202 */ /* 0x000fe20000000f00 */
[C---:B------:R-:W-:Y:S01]  /*1a70*/  @!P5 IMAD R65, R42.reuse, R45, R62 ;  /* 0x0000002d2a41d224 */ /* 0x040fe200078e023e */
[----:B------:R-:W-:Y:S01]  /*1a80*/  CS2R R106, SRZ ;  /* 0x00000000006a7805 */ /* 0x000fe2000001ff00 */
[----:B------:R-:W-:Y:S01]  /*1a90*/  @!P5 IMAD.WIDE.U32 R44, R42, R44, R60 ;  /* 0x0000002c2a2cd225 */ /* 0x000fe200078e003c */
[----:B-1----:R-:W-:-:S04]  /*1aa0*/  @!P4 IADD3 R46, P0, PT, R63, R46, RZ ;  /* 0x0000002e3f2ec210 */ /* 0x002fc80007f1e0ff */
[----:B------:R1:W5:Y:S01]  /*1ab0*/  @!P2 LDG.E R106, desc[UR8][R40.64] ;  /* 0x00000008286aa981 */ /* 0x000362000c1e1900 */
[----:B------:R-:W-:Y:S02]  /*1ac0*/  @!P5 IADD3 R61, PT, PT, R45, R65, RZ ;  /* 0x000000412d3dd210 */ /* 0x000fe40007ffe0ff */
[----:B------:R-:W-:Y:S01]  /*1ad0*/  @!P5 SHF.L.U32 R45, R44, 0x1, RZ ;  /* 0x000000012c2dd819 */ /* 0x000fe200000006ff */
[C---:B0-----:R-:W-:Y:S01]  /*1ae0*/  @P3 IMAD.WIDE R54, R59.reuse, 0x2, R54 ;  /* 0x000000023b363825 */ /* 0x041fe200078e0236 */
[----:B------:R-:W-:Y:S02]  /*1af0*/  @!P4 IADD3.X R47, PT, PT, R58, R47, RZ, P0, !PT ;  /* 0x0000002f3a2fc210 */ /* 0x000fe400007fe4ff */
[----:B------:R-:W-:Y:S01]  /*1b00*/  @!P5 SHF.L.U64.HI R44, R44, 0x1, R61 ;  /* 0x000000012c2cd819 */ /* 0x000fe2000001023d */
[----:B---3--:R-:W-:Y:S01]  /*1b10*/  IMAD.WIDE R56, R59, 0x2, R56 ;  /* 0x000000023b387825 */ /* 0x008fe200078e0238 */
[----:B------:R-:W-:Y:S02]  /*1b20*/  @!P4 IADD3 R48, P0, PT, R63, R48, RZ ;  /* 0x000000303f30c210 */ /* 0x000fe40007f1e0ff */
[----:B------:R-:W-:-:S02]  /*1b30*/  CS2R R108, SRZ ;  /* 0x00000000006c7805 */ /* 0x000fc4000001ff00 */
[C---:B------:R-:W-:Y:S01]  /*1b40*/  @!P5 IADD3 R50, P1, PT, R45.reuse, R50, RZ ;  /* 0x000000322d32d210 */ /* 0x040fe20007f3e0ff */
[----:B------:R0:W5:Y:S01]  /*1b50*/  @!P4 LDG.E R107, desc[UR8][R46.64] ;  /* 0x000000082e6bc981 */ /* 0x000162000c1e1900 */
[----:B------:R-:W-:Y:S02]  /*1b60*/  @!P5 IADD3 R52, P2, PT, R45, R52, RZ ;  /* 0x000000342d34d210 */ /* 0x000fe40007f5e0ff */
[----:B------:R-:W-:Y:S01]  /*1b70*/  MOV R110, RZ ;  /* 0x000000ff006e7202 */ /* 0x000fe20000000f00 */
[----:B------:R-:W2:Y:S01]  /*1b80*/  @P3 LDG.E.U16 R45, desc[UR8][R54.64+0x2] ;  /* 0x00000208362d3981 */ /* 0x000ea2000c1e1500 */
[----:B------:R-:W-:Y:S02]  /*1b90*/  @!P4 IADD3.X R49, PT, PT, R58, R49, RZ, P0, !PT ;  /* 0x000000313a31c210 */ /* 0x000fe400007fe4ff */
[C---:B------:R-:W-:Y:S01]  /*1ba0*/  @!P5 IADD3.X R51, PT, PT, R44.reuse, R51, RZ, P1, !PT ;  /* 0x000000332c33d210 */ /* 0x040fe20000ffe4ff */
[----:B------:R-:W3:Y:S01]  /*1bb0*/  LDG.E.U16 R111, desc[UR8][R56.64] ;  /* 0x00000008386f7981 */ /* 0x000ee2000c1e1500 */
[----:B------:R-:W-:-:S03]  /*1bc0*/  @!P5 IADD3.X R53, PT, PT, R44, R53, RZ, P2, !PT ;  /* 0x000000352c35d210 */ /* 0x000fc600017fe4ff */
[----:B------:R-:W3:Y:S04]  /*1bd0*/  @P3 LDG.E.U16 R44, desc[UR8][R54.64] ;  /* 0x00000008362c3981 */ /* 0x000ee8000c1e1500 */
[----:B------:R-:W3:Y:S04]  /*1be0*/  LDG.E.U16 R41, desc[UR8][R56.64+0x2] ;  /* 0x0000020838297981 */ /* 0x000ee8000c1e1500 */
[----:B------:R0:W5:Y:S04]  /*1bf0*/  @!P4 LDG.E R110, desc[UR8][R48.64] ;  /* 0x00000008306ec981 */ /* 0x000168000c1e1900 */
[----:B------:R0:W5:Y:S04]  /*1c00*/  @!P5 LDG.E R109, desc[UR8][R50.64] ;  /* 0x00000008326dd981 */ /* 0x000168000c1e1900 */
[----:B------:R0:W5:Y:S01]  /*1c10*/  @!P5 LDG.E R108, desc[UR8][R52.64] ;  /* 0x00000008346cd981 */ /* 0x000162000c1e1900 */
[----:B------:R-:W-:Y:S01]  /*1c20*/  MOV R113, 0x3f800000 ;  /* 0x3f80000000717802 */ /* 0x000fe20000000f00 */
[----:B------:R-:W-:Y:S01]  /*1c30*/  UISETP.NE.AND UP0, UPT, UR11, URZ, UPT ;  /* 0x000000ff0b00728c */ /* 0x000fe2000bf05270 */
[----:B------:R-:W-:-:S02]  /*1c40*/  MOV R114, RZ ;  /* 0x000000ff00727202 */ /* 0x000fc40000000f00 */
[----:B------:R-:W-:Y:S01]  /*1c50*/  MOV R112, RZ ;  /* 0x000000ff00707202 */ /* 0x000fe20000000f00 */
[----:B----4-:R-:W-:-:S05]  /*1c60*/  FFMA.FTZ R39, -R38, R38, R39 ;  /* 0x0000002626277223 */ /* 0x010fca0000010127 */
[----:B------:R-:W-:-:S13]  /*1c70*/  FSETP.GTU.FTZ.AND P0, PT, R39, RZ, PT ;  /* 0x000000ff2700720b */ /* 0x000fda0003f1c000 */
[----:B-1----:R-:W1:Y:S02]  /*1c80*/  @P0 LDC R40, c[0x0][0x3c0] ;  /* 0x0000f000ff280b82 */ /* 0x002e640000000800 */
[----:B-1----:R-:W-:-:S04]  /*1c90*/  @P0 FADD.FTZ R40, R39, R40 ;  /* 0x0000002827280221 */ /* 0x002fc80000010000 */
[----:B------:R0:W1:Y:S01]  /*1ca0*/  @P0 MUFU.RSQ R113, R40 ;  /* 0x0000002800710308 */ /* 0x0000620000001400 */
[----:B--2---:R-:W-:Y:S02]  /*1cb0*/  @P3 SHF.L.U32 R112, R45, 0x10, RZ ;  /* 0x000000102d703819 */ /* 0x004fe400000006ff */
[----:B---3--:R-:W-:Y:S02]  /*1cc0*/  SHF.L.U32 R111, R111, 0x10, RZ ;  /* 0x000000106f6f7819 */ /* 0x008fe400000006ff */
[----:B------:R-:W-:Y:S02]  /*1cd0*/  @P3 SHF.L.U32 R114, R44, 0x10, RZ ;  /* 0x000000102c723819 */ /* 0x000fe400000006ff */
[----:B------:R-:W-:Y:S01]  /*1ce0*/  SHF.L.U32 R39, R41, 0x10, RZ ;  /* 0x0000001029277819 */ /* 0x000fe200000006ff */
[----:B01----:R-:W-:Y:S06]  /*1cf0*/  BRA.U UP0, `(.L_x_955) ;  /* 0x0000001100847547 */ /* 0x003fec000b800000 */
[----:B-----5:R-:W-:Y:S02]  /*1d00*/  HADD2.F32 R41, -RZ, R28.H0_H0 ;  /* 0x2000001cff297230 */ /* 0x020fe40000004100 */
[----:B------:R-:W-:Y:S02]  /*1d10*/  HADD2.F32 R40, -RZ, R26.H0_H0 ;  /* 0x2000001aff287230 */ /* 0x000fe40000004100 */
[----:B------:R-:W-:Y:S02]  /*1d20*/  HADD2.F32 R47, -RZ, R24.H0_H0 ;  /* 0x20000018ff2f7230 */ /* 0x000fe40000004100 */
[----:B------:R-:W-:Y:S01]  /*1d30*/  FADD.FTZ R46, -R38, R41 ;  /* 0x00000029262e7221 */ /* 0x000fe20000010100 */
[----:B------:R-:W-:Y:S02]  /*1d40*/  HADD2.F32 R45, -RZ, R28.H1_H1 ;  /* 0x3000001cff2d7230 */ /* 0x000fe40000004100 */
[----:B------:R-:W-:Y:S01]  /*1d50*/  FMUL.FTZ R50, R111, R40 ;  /* 0x000000286f327220 */ /* 0x000fe20000410000 */
[----:B------:R-:W-:-:S02]  /*1d60*/  HADD2.F32 R52, -RZ, R22.H0_H0 ;  /* 0x20000016ff347230 */ /* 0x000fc40000004100 */
[----:B------:R-:W-:Y:S01]  /*1d70*/  FMUL.FTZ R41, R46, R113 ;  /* 0x000000712e297220 */ /* 0x000fe20000410000 */
[C---:B------:R-:W-:Y:S01]  /*1d80*/  FADD.FTZ R54, -R38.reuse, R47 ;  /* 0x0000002f26367221 */ /* 0x040fe20000010100 */
[----:B------:R-:W-:Y:S01]  /*1d90*/  FADD.FTZ R47, RZ, R50 ;  /* 0x00000032ff2f7221 */ /* 0x000fe20000010000 */
[----:B------:R-:W-:Y:S02]  /*1da0*/  HADD2.F32 R44, -RZ, R26.H1_H1 ;  /* 0x3000001aff2c7230 */ /* 0x000fe40000004100 */
[----:B------:R-:W-:Y:S01]  /*1db0*/  FFMA.FTZ R50, R41, R50, RZ ;  /* 0x0000003229327223 */ /* 0x000fe200000100ff */
[----:B------:R-:W-:Y:S01]  /*1dc0*/  FADD.FTZ R51, RZ, R40 ;  /* 0x00000028ff337221 */ /* 0x000fe20000010000 */
[----:B------:R-:W-:Y:S01]  /*1dd0*/  FADD.FTZ R48, -R38, R45 ;  /* 0x0000002d26307221 */ /* 0x000fe20000010100 */
[----:B------:R-:W-:Y:S01]  /*1de0*/  FFMA.FTZ R41, R40, R41, RZ ;  /* 0x0000002928297223 */ /* 0x000fe200000100ff */
[-C--:B------:R-:W-:Y:S01]  /*1df0*/  FMUL.FTZ R49, R54, R113.reuse ;  /* 0x0000007136317220 */ /* 0x080fe20000410000 */
[----:B------:R-:W-:Y:S01]  /*1e00*/  FMUL.FTZ R40, R111, R52 ;  /* 0x000000346f287220 */ /* 0x000fe20000410000 */
[----:B------:R-:W-:Y:S01]  /*1e10*/  FADD.FTZ R51, R52, R51 ;  /* 0x0000003334337221 */ /* 0x000fe20000010000 */
[----:B------:R-:W-:Y:S01]  /*1e20*/  FMUL.FTZ R46, R39, R44 ;  /* 0x0000002c272e7220 */ /* 0x000fe20000410000 */
[----:B------:R-:W-:Y:S01]  /*1e30*/  FMUL.FTZ R45, R48, R113 ;  /* 0x00000071302d7220 */ /* 0x000fe20000410000 */
[----:B------:R-:W-:Y:S01]  /*1e40*/  FFMA.FTZ R52, R52, R49, R41 ;  /* 0x0000003134347223 */ /* 0x000fe20000010029 */
[----:B------:R-:W-:-:S02]  /*1e50*/  HADD2.F32 R41, -RZ, R24.H1_H1 ;  /* 0x30000018ff297230 */ /* 0x000fc40000004100 */
[----:B------:R-:W-:Y:S01]  /*1e60*/  FADD.FTZ R47, R46, R47 ;  /* 0x0000002f2e2f7221 */ /* 0x000fe20000010000 */
[----:B------:R-:W-:Y:S01]  /*1e70*/  FFMA.FTZ R50, R45, R46, R50 ;  /* 0x0000002e2d327223 */ /* 0x000fe20000010032 */
[----:B------:R-:W-:Y:S01]  /*1e80*/  FFMA.FTZ R45, R44, R45, RZ ;  /* 0x0000002d2c2d7223 */ /* 0x000fe200000100ff */
[----:B------:R-:W-:Y:S02]  /*1e90*/  HADD2.F32 R55, -RZ, R18.H0_H0 ;  /* 0x20000012ff377230 */ /* 0x000fe40000004100 */
[----:B------:R-:W-:Y:S01]  /*1ea0*/  FADD.FTZ R46, -R38, R41 ;  /* 0x00000029262e7221 */ /* 0x000fe20000010100 */
[----:B------:R-:W-:Y:S01]  /*1eb0*/  FADD.FTZ R53, R47, R40 ;  /* 0x000000282f357221 */ /* 0x000fe20000010000 */
[----:B------:R-:W-:Y:S01]  /*1ec0*/  FFMA.FTZ R50, R49, R40, R50 ;  /* 0x0000002831327223 */ /* 0x000fe20000010032 */
[----:B------:R-:W-:Y:S02]  /*1ed0*/  HADD2.F32 R40, -RZ, R22.H1_H1 ;  /* 0x30000016ff287230 */ /* 0x000fe40000004100 */
[----:B------:R-:W-:Y:S01]  /*1ee0*/  FADD.FTZ R47, RZ, R44 ;  /* 0x0000002cff2f7221 */ /* 0x000fe20000010000 */
[----:B------:R-:W-:-:S02]  /*1ef0*/  HADD2.F32 R49, -RZ, R20.H0_H0 ;  /* 0x20000014ff317230 */ /* 0x000fc40000004100 */
[----:B------:R-:W-:Y:S01]  /*1f00*/  FMUL.FTZ R41, R46, R113 ;  /* 0x000000712e297220 */ /* 0x000fe20000410000 */
[----:B------:R-:W-:Y:S01]  /*1f10*/  FMUL.FTZ R46, R111, R55 ;  /* 0x000000376f2e7220 */ /* 0x000fe20000410000 */
[C---:B------:R-:W-:Y:S01]  /*1f20*/  FADD.FTZ R47, R40.reuse, R47 ;  /* 0x0000002f282f7221 */ /* 0x040fe20000010000 */
[----:B------:R-:W-:Y:S01]  /*1f30*/  FADD.FTZ R51, R51, R55 ;  /* 0x0000003733337221 */ /* 0x000fe20000010000 */
[----:B------:R-:W-:Y:S01]  /*1f40*/  FFMA.FTZ R45, R40, R41, R45 ;  /* 0x00000029282d7223 */ /* 0x000fe2000001002d */
[----:B------:R-:W-:Y:S01]  /*1f50*/  FADD.FTZ R44, -R38, R49 ;  /* 0x00000031262c7221 */ /* 0x000fe20000010100 */
[----:B------:R-:W-:Y:S01]  /*1f60*/  FMUL.FTZ R40, R39, R40 ;  /* 0x0000002827287220 */ /* 0x000fe20000410000 */
[----:B------:R-:W-:Y:S02]  /*1f70*/  HADD2.F32 R49, -RZ, R20.H1_H1 ;  /* 0x30000014ff317230 */ /* 0x000fe40000004100 */
[----:B------:R-:W-:Y:S01]  /*1f80*/  FMUL.FTZ R57, R44, R113 ;  /* 0x000000712c397220 */ /* 0x000fe20000410000 */
[----:B------:R-:W-:Y:S01]  /*1f90*/  FADD.FTZ R53, R40, R53 ;  /* 0x0000003528357221 */ /* 0x000fe20000010000 */
[----:B------:R-:W-:Y:S01]  /*1fa0*/  FFMA.FTZ R50, R41, R40, R50 ;  /* 0x0000002829327223 */ /* 0x000fe20000010032 */
[----:B------:R-:W-:-:S02]  /*1fb0*/  HADD2.F32 R40, -RZ, R18.H1_H1 ;  /* 0x30000012ff287230 */ /* 0x000fc40000004100 */
[----:B------:R-:W-:Y:S01]  /*1fc0*/  FADD.FTZ R44, -R38, R49 ;  /* 0x00000031262c7221 */ /* 0x000fe20000010100 */
[----:B------:R-:W-:Y:S01]  /*1fd0*/  FFMA.FTZ R52, R55, R57, R52 ;  /* 0x0000003937347223 */ /* 0x000fe20000010034 */
[----:B------:R-:W-:Y:S01]  /*1fe0*/  FADD.FTZ R48, R53, R46 ;  /* 0x0000002e35307221 */ /* 0x000fe20000010000 */
[----:B------:R-:W-:Y:S01]  /*1ff0*/  FFMA.FTZ R57, R57, R46, R50 ;  /* 0x0000002e39397223 */ /* 0x000fe20000010032 */
[----:B------:R-:W-:Y:S01]  /*2000*/  FMUL.FTZ R44, R44, R113 ;  /* 0x000000712c2c7220 */ /* 0x000fe20000410000 */
[--C-:B------:R-:W-:Y:S02]  /*2010*/  HADD2.F32 R49, -RZ, R16.reuse.H0_H0 ;  /* 0x20000010ff317230 */ /* 0x100fe40000004100 */
[----:B------:R-:W-:Y:S01]  /*2020*/  FMUL.FTZ R41, R39, R40 ;  /* 0x0000002827297220 */ /* 0x000fe20000410000 */
[----:B------:R-:W-:Y:S02]  /*2030*/  HADD2.F32 R53, -RZ, R16.H1_H1 ;  /* 0x30000010ff357230 */ /* 0x000fe40000004100 */
[----:B------:R-:W-:Y:S01]  /*2040*/  FFMA.FTZ R45, R40, R44, R45 ;  /* 0x0000002c282d7223 */ /* 0x000fe2000001002d */
[----:B------:R-:W-:Y:S01]  /*2050*/  FADD.FTZ R47, R47, R40 ;  /* 0x000000282f2f7221 */ /* 0x000fe20000010000 */
[----:B------:R-:W-:Y:S01]  /*2060*/  FFMA.FTZ R57, R44, R41, R57 ;  /* 0x000000292c397223 */ /* 0x000fe20000010039 */
[C---:B------:R-:W-:Y:S01]  /*2070*/  FADD.FTZ R44, -R38.reuse, R49 ;  /* 0x00000031262c7221 */ /* 0x040fe20000010100 */
[----:B------:R-:W-:Y:S01]  /*2080*/  FADD.FTZ R46, -R38, R53 ;  /* 0x00000035262e7221 */ /* 0x000fe20000010100 */
[----:B------:R-:W-:Y:S01]  /*2090*/  FADD.FTZ R48, R41, R48 ;  /* 0x0000003029307221 */ /* 0x000fe20000010000 */
[----:B------:R-:W-:-:S02]  /*20a0*/  HADD2.F32 R41, -RZ, R14.H0_H0 ;  /* 0x2000000eff297230 */ /* 0x000fc40000004100 */
[-C--:B------:R-:W-:Y:S01]  /*20b0*/  FMUL.FTZ R44, R44, R113.reuse ;  /* 0x000000712c2c7220 */ /* 0x080fe20000410000 */
[----:B------:R-:W-:Y:S02]  /*20c0*/  HADD2.F32 R40, -RZ, R14.H1_H1 ;  /* 0x3000000eff287230 */ /* 0x000fe40000004100 */
[----:B------:R-:W-:Y:S01]  /*20d0*/  FMUL.FTZ R46, R46, R113 ;  /* 0x000000712e2e7220 */ /* 0x000fe20000410000 */
[----:B------:R-:W-:Y:S02]  /*20e0*/  HADD2.F32 R53, -RZ, R12.H0_H0 ;  /* 0x2000000cff357230 */ /* 0x000fe40000004100 */
[----:B------:R-:W-:Y:S01]  /*20f0*/  FADD.FTZ R51, R51, R41 ;  /* 0x0000002933337221 */ /* 0x000fe20000010000 */
[----:B------:R-:W-:Y:S01]  /*2100*/  FFMA.FTZ R52, R41, R44, R52 ;  /* 0x0000002c29347223 */ /* 0x000fe20000010034 */
[----:B------:R-:W-:Y:S01]  /*2110*/  FMUL.FTZ R41, R111, R41 ;  /* 0x000000296f297220 */ /* 0x000fe20000410000 */
[----:B------:R-:W-:Y:S01]  /*2120*/  FADD.FTZ R47, R47, R40 ;  /* 0x000000282f2f7221 */ /* 0x000fe20000010000 */
[----:B------:R-:W-:Y:S01]  /*2130*/  FFMA.FTZ R45, R40, R46, R45 ;  /* 0x0000002e282d7223 */ /* 0x000fe2000001002d */
[----:B------:R-:W-:Y:S01]  /*2140*/  FMUL.FTZ R49, R39, R40 ;  /* 0x0000002827317220 */ /* 0x000fe20000410000 */
[----:B------:R-:W-:Y:S01]  /*2150*/  FADD.FTZ R40, -R38, R53 ;  /* 0x0000003526287221 */ /* 0x000fe20000010100 */
[----:B------:R-:W-:Y:S01]  /*2160*/  FADD.FTZ R48, R48, R41 ;  /* 0x0000002930307221 */ /* 0x000fe20000010000 */
[----:B------:R-:W-:Y:S01]  /*2170*/  FFMA.FTZ R57, R44, R41, R57 ;  /* 0x000000292c397223 */ /* 0x000fe20000010039 */
[----:B------:R-:W-:-:S02]  /*2180*/  HADD2.F32 R53, -RZ, R10.H0_H0 ;  /* 0x2000000aff357230 */ /* 0x000fc40000004100 */
[----:B------:R-:W-:Y:S01]  /*2190*/  FMUL.FTZ R40, R40, R113 ;  /* 0x0000007128287220 */ /* 0x000fe20000410000 */
[----:B------:R-:W-:Y:S01]  /*21a0*/  FADD.FTZ R48, R49, R48 ;  /* 0x0000003031307221 */ /* 0x000fe20000010000 */
[----:B------:R-:W-:Y:S01]  /*21b0*/  FFMA.FTZ R57, R46, R49, R57 ;  /* 0x000000312e397223 */ /* 0x000fe20000010039 */
[----:B------:R-:W-:Y:S02]  /*21c0*/  HADD2.F32 R41, -RZ, R12.H1_H1 ;  /* 0x3000000cff297230 */ /* 0x000fe40000004100 */
[----:B------:R-:W-:Y:S01]  /*21d0*/  FMUL.FTZ R49, R111, R53 ;  /* 0x000000356f317220 */ /* 0x000fe20000410000 */
[----:B------:R-:W-:Y:S01]  /*21e0*/  FADD.FTZ R51, R51, R53 ;  /* 0x0000003533337221 */ /* 0x000fe20000010000 */
[----:B------:R-:W-:Y:S01]  /*21f0*/  FFMA.FTZ R52, R53, R40, R52 ;  /* 0x0000002835347223 */ /* 0x000fe20000010034 */
[----:B------:R-:W-:Y:S02]  /*2200*/  HADD2.F32 R53, -RZ, R8.H0_H0 ;  /* 0x20000008ff357230 */ /* 0x000fe40000004100 */
[----:B------:R-:W-:Y:S01]  /*2210*/  FFMA.FTZ R57, R40, R49, R57 ;  /* 0x0000003128397223 */ /* 0x000fe20000010039 */
[----:B------:R-:W-:Y:S01]  /*2220*/  FADD.FTZ R44, -R38, R41 ;  /* 0x00000029262c7221 */ /* 0x000fe20000010100 */
[----:B------:R-:W-:-:S02]  /*2230*/  HADD2.F32 R40, -RZ, R10.H1_H1 ;  /* 0x3000000aff287230 */ /* 0x000fc40000004100 */
[----:B------:R-:W-:Y:S01]  /*2240*/  FADD.FTZ R48, R48, R49 ;  /* 0x0000003130307221 */ /* 0x000fe20000010000 */
[----:B------:R-:W-:Y:S01]  /*2250*/  FADD.FTZ R46, -R38, R53 ;  /* 0x00000035262e7221 */ /* 0x000fe20000010100 */
[----:B------:R-:W-:Y:S02]  /*2260*/  HADD2.F32 R53, -RZ, R6.H0_H0 ;  /* 0x20000006ff357230 */ /* 0x000fe40000004100 */
[-C--:B------:R-:W-:Y:S01]  /*2270*/  FMUL.FTZ R44, R44, R113.reuse ;  /* 0x000000712c2c7220 */ /* 0x080fe20000410000 */
[----:B------:R-:W-:Y:S02]  /*2280*/  HADD2.F32 R49, -RZ, R8.H1_H1 ;  /* 0x30000008ff317230 */ /* 0x000fe40000004100 */
[----:B------:R-:W-:Y:S01]  /*2290*/  FMUL.FTZ R46, R46, R113 ;  /* 0x000000712e2e7220 */ /* 0x000fe20000410000 */
[----:B------:R-:W-:Y:S01]  /*22a0*/  FMUL.FTZ R41, R39, R40 ;  /* 0x0000002827297220 */ /* 0x000fe20000410000 */
[----:B------:R-:W-:Y:S01]  /*22b0*/  FADD.FTZ R47, R47, R40 ;  /* 0x000000282f2f7221 */ /* 0x000fe20000010000 */
[----:B------:R-:W-:Y:S01]  /*22c0*/  FFMA.FTZ R45, R40, R44, R45 ;  /* 0x0000002c282d7223 */ /* 0x000fe2000001002d */
[----:B------:R-:W-:Y:S01]  /*22d0*/  FADD.FTZ R51, R51, R53 ;  /* 0x0000003533337221 */ /* 0x000fe20000010000 */
[----:B------:R-:W-:Y:S01]  /*22e0*/  FFMA.FTZ R52, R53, R46, R52 ;  /* 0x0000002e35347223 */ /* 0x000fe20000010034 */
[----:B------:R-:W-:Y:S01]  /*22f0*/  FFMA.FTZ R57, R44, R41, R57 ;  /* 0x000000292c397223 */ /* 0x000fe20000010039 */
[----:B------:R-:W-:-:S02]  /*2300*/  HADD2.F32 R40, -RZ, R6.H1_H1 ;  /* 0x30000006ff287230 */ /* 0x000fc40000004100 */
[----:B------:R-:W-:Y:S01]  /*2310*/  FMUL.FTZ R53, R111, R53 ;  /* 0x000000356f357220 */ /* 0x000fe20000410000 */
[----:B------:R-:W-:Y:S01]  /*2320*/  FADD.FTZ R48, R41, R48 ;  /* 0x0000003029307221 */ /* 0x000fe20000010000 */
[----:B------:R-:W-:Y:S01]  /*2330*/  FADD.FTZ R44, -R38, R49 ;  /* 0x00000031262c7221 */ /* 0x000fe20000010100 */
[--C-:B------:R-:W-:Y:S02]  /*2340*/  HADD2.F32 R49, -RZ, R90.reuse.H0_H0 ;  /* 0x2000005aff317230 */ /* 0x100fe40000004100 */
[----:B------:R-:W-:Y:S01]  /*2350*/  FFMA.FTZ R57, R46, R53, R57 ;  /* 0x000000352e397223 */ /* 0x000fe20000010039 */
[----:B------:R-:W-:Y:S01]  /*2360*/  FADD.FTZ R48, R48, R53 ;  /* 0x0000003530307221 */ /* 0x000fe20000010000 */
[----:B------:R-:W-:Y:S01]  /*2370*/  FMUL.FTZ R44, R44, R113 ;  /* 0x000000712c2c7220 */ /* 0x000fe20000410000 */
[----:B------:R-:W-:Y:S01]  /*2380*/  FMUL.FTZ R41, R39, R40 ;  /* 0x0000002827297220 */ /* 0x000fe20000410000 */
[----:B------:R-:W-:Y:S02]  /*2390*/  HADD2.F32 R53, -RZ, R90.H1_H1 ;  /* 0x3000005aff357230 */ /* 0x000fe40000004100 */
[----:B------:R-:W-:Y:S01]  /*23a0*/  FADD.FTZ R47, R47, R40 ;  /* 0x000000282f2f7221 */ /* 0x000fe20000010000 */
[----:B------:R-:W-:Y:S01]  /*23b0*/  FFMA.FTZ R45, R40, R44, R45 ;  /* 0x0000002c282d7223 */ /* 0x000fe2000001002d */
        /* <DEDUP_REMOVED lines=32> */
[--C-:B------:R-:W-:Y:S02]  /*25c0*/  HADD2.F32 R53, -RZ, R95.reuse.H0_H0 ;  /* 0x2000005fff357230 */ /* 0x100fe40000004100 */
        /* <DEDUP_REMOVED lines=72> */
[----:B------:R-:W-:Y:S01]  /*2a50*/  FADD.FTZ R47, R47, R40 ;  /* 0x000000282f2f7221 */ /* 0x000fe20000010000 */
[----:B------:R-:W-:Y:S01]  /*2a60*/  FFMA.FTZ R41, R40, R44, R45 ;  /* 0x0000002c28297223 */ /* 0x000fe2000001002d */
[----:B------:R-:W-:Y:S02]  /*2a70*/  HADD2.F32 R45, -RZ, R102.H1_H1 ;  /* 0x30000066ff2d7230 */ /* 0x000fe40000004100 */
[----:B------:R-:W-:Y:S01]  /*2a80*/  FADD.FTZ R40, -R38, R53 ;  /* 0x0000003526287221 */ /* 0x000fe20000010100 */
[----:B------:R-:W-:Y:S01]  /*2a90*/  FADD.FTZ R48, R49, R48 ;  /* 0x0000003031307221 */ /* 0x000fe20000010000 */
[----:B------:R-:W-:Y:S01]  /*2aa0*/  FFMA.FTZ R57, R44, R49, R57 ;  /* 0x000000312c397223 */ /* 0x000fe20000010039 */
[----:B------:R-:W-:-:S02]  /*2ab0*/  HADD2.F32 R49, -RZ, R104.H0_H0 ;  /* 0x20000068ff317230 */ /* 0x000fc40000004100 */
[-C--:B------:R-:W-:Y:S01]  /*2ac0*/  FMUL.FTZ R50, R40, R113.reuse ;  /* 0x0000007128327220 */ /* 0x080fe20000410000 */
[----:B------:R-:W-:Y:S01]  /*2ad0*/  FADD.FTZ R46, -R38, R45 ;  /* 0x0000002d262e7221 */ /* 0x000fe20000010100 */
[----:B------:R-:W-:Y:S02]  /*2ae0*/  HADD2.F32 R44, -RZ, R104.H1_H1 ;  /* 0x30000068ff2c7230 */ /* 0x000fe40000004100 */
[----:B------:R-:W-:Y:S01]  /*2af0*/  FADD.FTZ R51, R51, R49 ;  /* 0x0000003133337221 */ /* 0x000fe20000010000 */
[----:B------:R-:W-:Y:S01]  /*2b00*/  FFMA.FTZ R45, R49, R50, R52 ;  /* 0x00000032312d7223 */ /* 0x000fe20000010034 */
[----:B------:R-:W-:Y:S02]  /*2b10*/  HADD2.F32 R53, -RZ, R105.H0_H0 ;  /* 0x20000069ff357230 */ /* 0x000fe40000004100 */
[----:B------:R-:W-:Y:S01]  /*2b20*/  FMUL.FTZ R46, R46, R113 ;  /* 0x000000712e2e7220 */ /* 0x000fe20000410000 */
[----:B------:R-:W-:Y:S01]  /*2b30*/  FMUL.FTZ R49, R111, R49 ;  /* 0x000000316f317220 */ /* 0x000fe20000410000 */
[----:B------:R-:W-:Y:S01]  /*2b40*/  FADD.FTZ R40, R47, R44 ;  /* 0x0000002c2f287221 */ /* 0x000fe20000010000 */
[----:B------:R-:W-:Y:S01]  /*2b50*/  FMUL.FTZ R47, R39, R44 ;  /* 0x0000002c272f7220 */ /* 0x000fe20000410000 */
[----:B------:R-:W-:Y:S01]  /*2b60*/  FFMA.FTZ R41, R44, R46, R41 ;  /* 0x0000002e2c297223 */ /* 0x000fe20000010029 */
[----:B------:R-:W-:Y:S01]  /*2b70*/  FFMA.FTZ R57, R50, R49, R57 ;  /* 0x0000003132397223 */ /* 0x000fe20000010039 */
[----:B------:R-:W-:Y:S01]  /*2b80*/  FADD.FTZ R44, -R38, R53 ;  /* 0x00000035262c7221 */ /* 0x000fe20000010100 */
[----:B------:R-:W-:-:S02]  /*2b90*/  HADD2.F32 R50, -RZ, R106.H0_H0 ;  /* 0x2000006aff327230 */ /* 0x000fc40000004100 */
[----:B------:R-:W-:Y:S01]  /*2ba0*/  FADD.FTZ R48, R48, R49 ;  /* 0x0000003130307221 */ /* 0x000fe20000010000 */
[----:B------:R-:W-:Y:S01]  /*2bb0*/  FFMA.FTZ R57, R46, R47, R57 ;  /* 0x0000002f2e397223 */ /* 0x000fe20000010039 */
[----:B------:R-:W-:Y:S01]  /*2bc0*/  FMUL.FTZ R52, R44, R113 ;  /* 0x000000712c347220 */ /* 0x000fe20000410000 */
[----:B------:R-:W-:Y:S02]  /*2bd0*/  HADD2.F32 R46, -RZ, R106.H1_H1 ;  /* 0x3000006aff2e7230 */ /* 0x000fe40000004100 */
[----:B------:R-:W-:Y:S01]  /*2be0*/  FADD.FTZ R48, R47, R48 ;  /* 0x000000302f307221 */ /* 0x000fe20000010000 */
[----:B------:R-:W-:Y:S01]  /*2bf0*/  FMUL.FTZ R49, R111, R50 ;  /* 0x000000326f317220 */ /* 0x000fe20000410000 */
[----:B------:R-:W-:Y:S02]  /*2c00*/  HADD2.F32 R47, -RZ, R105.H1_H1 ;  /* 0x30000069ff2f7230 */ /* 0x000fe40000004100 */
[----:B------:R-:W-:Y:S01]  /*2c10*/  FADD.FTZ R44, R51, R50 ;  /* 0x00000032332c7221 */ /* 0x000fe20000010000 */
[----:B------:R-:W-:Y:S01]  /*2c20*/  FFMA.FTZ R45, R50, R52, R45 ;  /* 0x00000034322d7223 */ /* 0x000fe2000001002d */
[----:B------:R-:W-:Y:S01]  /*2c30*/  FADD.FTZ R50, R48, R49 ;  /* 0x0000003130327221 */ /* 0x000fe20000010000 */
[----:B------:R-:W-:Y:S01]  /*2c40*/  FFMA.FTZ R57, R52, R49, R57 ;  /* 0x0000003134397223 */ /* 0x000fe20000010039 */
[----:B------:R-:W-:-:S02]  /*2c50*/  HADD2.F32 R49, -RZ, R107.H0_H0 ;  /* 0x2000006bff317230 */ /* 0x000fc40000004100 */
[----:B------:R-:W-:Y:S01]  /*2c60*/  FADD.FTZ R48, -R38, R47 ;  /* 0x0000002f26307221 */ /* 0x000fe20000010100 */
[--C-:B------:R-:W-:Y:S02]  /*2c70*/  HADD2.F32 R52, -RZ, R110.reuse.H0_H0 ;  /* 0x2000006eff347230 */ /* 0x100fe40000004100 */
[----:B------:R-:W-:Y:S01]  /*2c80*/  FMUL.FTZ R47, R39, R46 ;  /* 0x0000002e272f7220 */ /* 0x000fe20000410000 */
[----:B------:R-:W-:Y:S02]  /*2c90*/  HADD2.F32 R51, -RZ, R107.H1_H1 ;  /* 0x3000006bff337230 */ /* 0x000fe40000004100 */
[----:B------:R-:W-:Y:S01]  /*2ca0*/  FMUL.FTZ R48, R48, R113 ;  /* 0x0000007130307220 */ /* 0x000fe20000410000 */
[----:B------:R-:W-:Y:S01]  /*2cb0*/  FADD.FTZ R54, -R38, R49 ;  /* 0x0000003126367221 */ /* 0x000fe20000010100 */
[----:B------:R-:W-:Y:S01]  /*2cc0*/  FADD.FTZ R50, R47, R50 ;  /* 0x000000322f327221 */ /* 0x000fe20000010000 */
[----:B------:R-:W-:Y:S02]  /*2cd0*/  HADD2.F32 R49, -RZ, R109.H0_H0 ;  /* 0x2000006dff317230 */ /* 0x000fe40000004100 */
[----:B------:R-:W-:Y:S01]  /*2ce0*/  FFMA.FTZ R57, R48, R47, R57 ;  /* 0x0000002f30397223 */ /* 0x000fe20000010039 */
[----:B------:R-:W-:Y:S01]  /*2cf0*/  FMUL.FTZ R58, R54, R113 ;  /* 0x00000071363a7220 */ /* 0x000fe20000410000 */
[----:B------:R-:W-:Y:S01]  /*2d00*/  FMUL.FTZ R47, R111, R52 ;  /* 0x000000346f2f7220 */ /* 0x000fe20000410000 */
[----:B------:R-:W-:-:S02]  /*2d10*/  HADD2.F32 R54, -RZ, R110.H1_H1 ;  /* 0x3000006eff367230 */ /* 0x000fc40000004100 */
[----:B------:R-:W-:Y:S01]  /*2d20*/  FADD.FTZ R56, -R38, R51 ;  /* 0x0000003326387221 */ /* 0x000fe20000010100 */
[----:B------:R-:W-:Y:S01]  /*2d30*/  FFMA.FTZ R41, R46, R48, R41 ;  /* 0x000000302e297223 */ /* 0x000fe20000010029 */
[----:B------:R-:W-:Y:S01]  /*2d40*/  FADD.FTZ R50, R50, R47 ;  /* 0x0000002f32327221 */ /* 0x000fe20000010000 */
[----:B------:R-:W-:Y:S01]  /*2d50*/  FFMA.FTZ R57, R58, R47, R57 ;  /* 0x0000002f3a397223 */ /* 0x000fe20000010039 */
[----:B------:R-:W-:Y:S01]  /*2d60*/  FMUL.FTZ R47, R39, R54 ;  /* 0x00000036272f7220 */ /* 0x000fe20000410000 */
[----:B------:R-:W-:Y:S01]  /*2d70*/  FMUL.FTZ R56, R56, R113 ;  /* 0x0000007138387220 */ /* 0x000fe20000410000 */
[----:B------:R-:W-:Y:S02]  /*2d80*/  HADD2.F32 R68, -RZ, R108.H0_H0 ;  /* 0x2000006cff447230 */ /* 0x000fe40000004100 */
[----:B------:R-:W-:Y:S01]  /*2d90*/  FADD.FTZ R48, -R38, R49 ;  /* 0x0000003126307221 */ /* 0x000fe20000010100 */
[----:B------:R-:W-:Y:S01]  /*2da0*/  FADD.FTZ R50, R47, R50 ;  /* 0x000000322f327221 */ /* 0x000fe20000010000 */
[----:B------:R-:W-:Y:S01]  /*2db0*/  FFMA.FTZ R57, R56, R47, R57 ;  /* 0x0000002f38397223 */ /* 0x000fe20000010039 */
[----:B------:R-:W-:-:S02]  /*2dc0*/  HADD2.F32 R47, -RZ, R109.H1_H1 ;  /* 0x3000006dff2f7230 */ /* 0x000fc40000004100 */
[----:B------:R-:W-:Y:S01]  /*2dd0*/  FADD.FTZ R40, R40, R46 ;  /* 0x0000002e28287221 */ /* 0x000fe20000010000 */
[----:B------:R-:W-:Y:S02]  /*2de0*/  HADD2.F32 R46, -RZ, R108.H1_H1 ;  /* 0x3000006cff2e7230 */ /* 0x000fe40000004100 */
[----:B------:R-:W-:Y:S01]  /*2df0*/  FMUL.FTZ R49, R111, R68 ;  /* 0x000000446f317220 */ /* 0x000fe20000410000 */
[----:B------:R-:W-:Y:S01]  /*2e00*/  FMUL.FTZ R60, R48, R113 ;  /* 0x00000071303c7220 */ /* 0x000fe20000410000 */
[----:B------:R-:W-:Y:S01]  /*2e10*/  FADD.FTZ R48, -R38, R47 ;  /* 0x0000002f26307221 */ /* 0x000fe20000010100 */
[----:B------:R-:W-:Y:S01]  /*2e20*/  FADD.FTZ R44, R44, R52 ;  /* 0x000000342c2c7221 */ /* 0x000fe20000010000 */
        /* <DEDUP_REMOVED lines=14> */
.L_x_955:
[--C-:B-----5:R-:W-:Y:S02]  /*2f10*/  HADD2.F32 R41, -RZ, R28.reuse.H0_H0 ;  /* 0x2000001cff297230 */ /* 0x120fe40000004100 */
[----:B------:R-:W-:Y:S02]  /*2f20*/  HADD2.F32 R45, -RZ, R28.H1_H1 ;  /* 0x3000001cff2d7230 */ /* 0x000fe40000004100 */
[--C-:B------:R-:W-:Y:S02]  /*2f30*/  HADD2.F32 R47, -RZ, R24.reuse.H0_H0 ;  /* 0x20000018ff2f7230 */ /* 0x100fe40000004100 */
[C---:B------:R-:W-:Y:S01]  /*2f40*/  FADD.FTZ R40, -R38.reuse, R41 ;  /* 0x0000002926287221 */ /* 0x040fe20000010100 */
[----:B------:R-:W-:Y:S02]  /*2f50*/  HADD2.F32 R49, -RZ, R24.H1_H1 ;  /* 0x30000018ff317230 */ /* 0x000fe40000004100 */
[----:B------:R-:W-:Y:S01]  /*2f60*/  FADD.FTZ R44, -R38, R45 ;  /* 0x0000002d262c7221 */ /* 0x000fe20000010100 */
[----:B------:R-:W-:-:S02]  /*2f70*/  HADD2.F32 R55, -RZ, R16.H0_H0 ;  /* 0x20000010ff377230 */ /* 0x000fc40000004100 */
[-C--:B------:R-:W-:Y:S01]  /*2f80*/  FMUL.FTZ R41, R40, R113.reuse ;  /* 0x0000007128297220 */ /* 0x080fe20000410000 */
[C---:B------:R-:W-:Y:S01]  /*2f90*/  FADD.FTZ R56, -R38.reuse, R47 ;  /* 0x0000002f26387221 */ /* 0x040fe20000010100 */
[----:B------:R-:W-:Y:S01]  /*2fa0*/  FADD.FTZ R46, -R38, R49 ;  /* 0x00000031262e7221 */ /* 0x000fe20000010100 */
[----:B------:R-:W-:Y:S01]  /*2fb0*/  FMUL.FTZ R40, R44, R113 ;  /* 0x000000712c287220 */ /* 0x000fe20000410000 */
[----:B------:R-:W-:Y:S01]  /*2fc0*/  FFMA.FTZ R120, R111, R41, R114 ;  /* 0x000000296f787223 */ /* 0x000fe20000010072 */
[--C-:B------:R-:W-:Y:S02]  /*2fd0*/  HADD2.F32 R51, -RZ, R20.reuse.H0_H0 ;  /* 0x20000014ff337230 */ /* 0x100fe40000004100 */
[-C--:B------:R-:W-:Y:S01]  /*2fe0*/  FMUL.FTZ R56, R56, R113.reuse ;  /* 0x0000007138387220 */ /* 0x080fe20000410000 */
[----:B------:R-:W-:Y:S02]  /*2ff0*/  HADD2.F32 R53, -RZ, R20.H1_H1 ;  /* 0x30000014ff357230 */ /* 0x000fe40000004100 */
[----:B------:R-:W-:Y:S01]  /*3000*/  FADD.FTZ R60, -R38, R55 ;  /* 0x00000037263c7221 */ /* 0x000fe20000010100 */
[----:B------:R-:W-:Y:S01]  /*3010*/  FMUL.FTZ R44, R120, -1.4426950216293334961 ;  /* 0xbfb8aa3b782c7820 */ /* 0x000fe20000410000 */
[----:B------:R-:W-:Y:S01]  /*3020*/  FFMA.FTZ R49, R39, R40, R112 ;  /* 0x0000002827317223 */ /* 0x000fe20000010070 */
[----:B------:R-:W-:Y:S01]  /*3030*/  FMUL.FTZ R55, R46, R113 ;  /* 0x000000712e377220 */ /* 0x000fe20000410000 */
[----:B------:R-:W-:Y:S01]  /*3040*/  FFMA.FTZ R50, R111, R56, R114 ;  /* 0x000000386f327223 */ /* 0x000fe20000010072 */
[C---:B------:R-:W-:Y:S01]  /*3050*/  FADD.FTZ R48, -R38.reuse, R51 ;  /* 0x0000003326307221 */ /* 0x040fe20000010100 */
[----:B------:R-:W-:Y:S01]  /*3060*/  FADD.FTZ R52, -R38, R53 ;  /* 0x0000003526347221 */ /* 0x000fe20000010100 */
[----:B------:R-:W-:Y:S01]  /*3070*/  HADD2.F32 R57, -RZ, R16.H1_H1 ;  /* 0x30000010ff397230 */ /* 0x000fe20000004100 */
[----:B------:R-:W0:Y:S01]  /*3080*/  MUFU.EX2 R53, R44 ;  /* 0x0000002c00357308 */ /* 0x000e220000000800 */
[----:B------:R-:W-:Y:S01]  /*3090*/  FMUL.FTZ R46, R49, -1.4426950216293334961 ;  /* 0xbfb8aa3b312e7820 */ /* 0x000fe20000410000 */
[----:B------:R-:W-:Y:S01]  /*30a0*/  FFMA.FTZ R70, R39, R55, R112 ;  /* 0x0000003727467223 */ /* 0x000fe20000010070 */
[----:B------:R-:W-:Y:S01]  /*30b0*/  FMUL.FTZ R51, R50, -1.4426950216293334961 ;  /* 0xbfb8aa3b32337820 */ /* 0x000fe20000410000 */
[----:B------:R-:W-:Y:S01]  /*30c0*/  FMUL.FTZ R59, R48, R113 ;  /* 0x00000071303b7220 */ /* 0x000fe20000410000 */
[----:B------:R-:W-:Y:S01]  /*30d0*/  FADD.FTZ R64, -R38, R57 ;  /* 0x0000003926407221 */ /* 0x000fe20000010100 */
[----:B------:R-:W1:Y:S01]  /*30e0*/  MUFU.EX2 R54, R46 ;  /* 0x0000002e00367308 */ /* 0x000e620000000800 */
[----:B------:R-:W-:Y:S01]  /*30f0*/  FMUL.FTZ R58, R70, -1.4426950216293334961 ;  /* 0xbfb8aa3b463a7820 */ /* 0x000fe20000410000 */
[----:B------:R-:W-:Y:S01]  /*3100*/  FFMA.FTZ R47, R111, R59, R114 ;  /* 0x0000003b6f2f7223 */ /* 0x000fe20000010072 */
[-C--:B------:R-:W-:Y:S01]  /*3110*/  FMUL.FTZ R61, R52, R113.reuse ;  /* 0x00000071343d7220 */ /* 0x080fe20000410000 */
[----:B------:R-:W2:Y:S01]  /*3120*/  MUFU.EX2 R57, R51 ;  /* 0x0000003300397308 */ /* 0x000ea20000000800 */
[----:B------:R-:W-:Y:S01]  /*3130*/  FMUL.FTZ R63, R60, R113 ;  /* 0x000000713c3f7220 */ /* 0x000fe20000410000 */
[----:B------:R-:W-:Y:S01]  /*3140*/  FMUL.FTZ R62, R47, -1.4426950216293334961 ;  /* 0xbfb8aa3b2f3e7820 */ /* 0x000fe20000410000 */
[----:B------:R-:W-:Y:S01]  /*3150*/  FFMA.FTZ R48, R39, R61, R112 ;  /* 0x0000003d27307223 */ /* 0x000fe20000010070 */
[----:B------:R-:W3:Y:S01]  /*3160*/  MUFU.EX2 R58, R58 ;  /* 0x0000003a003a7308 */ /* 0x000ee20000000800 */
[----:B0-----:R-:W-:Y:S01]  /*3170*/  FADD.FTZ R71, R53, 1 ;  /* 0x3f80000035477421 */ /* 0x001fe20000010000 */
[----:B------:R-:W-:Y:S01]  /*3180*/  FMUL.FTZ R65, R64, R113 ;  /* 0x0000007140417220 */ /* 0x000fe20000410000 */
[----:B------:R-:W-:Y:S01]  /*3190*/  FMUL.FTZ R64, R48, -1.4426950216293334961 ;  /* 0xbfb8aa3b30407820 */ /* 0x000fe20000410000 */
[----:B------:R-:W0:Y:S01]  /*31a0*/  MUFU.EX2 R62, R62 ;  /* 0x0000003e003e7308 */ /* 0x000e220000000800 */
[----:B------:R-:W-:Y:S01]  /*31b0*/  FFMA.FTZ R45, R111, R63, R114 ;  /* 0x0000003f6f2d7223 */ /* 0x000fe20000010072 */
[----:B-1----:R-:W-:Y:S01]  /*31c0*/  FADD.FTZ R60, R54, 1 ;  /* 0x3f800000363c7421 */ /* 0x002fe20000010000 */
[----:B------:R-:W-:Y:S01]  /*31d0*/  FFMA.FTZ R44, R39, R65, R112 ;  /* 0x00000041272c7223 */ /* 0x000fe20000010070 */
[----:B------:R-:W1:Y:S01]  /*31e0*/  MUFU.RCP R71, R71 ;  /* 0x0000004700477308 */ /* 0x000e620000001000 */
[----:B------:R-:W-:Y:S01]  /*31f0*/  FMUL.FTZ R52, R45, -1.4426950216293334961 ;  /* 0xbfb8aa3b2d347820 */ /* 0x000fe20000410000 */
[----:B--2---:R-:W-:Y:S01]  /*3200*/  FADD.FTZ R54, R57, 1 ;  /* 0x3f80000039367421 */ /* 0x004fe20000010000 */
[----:B------:R-:W-:Y:S01]  /*3210*/  FMUL.FTZ R46, R44, -1.4426950216293334961 ;  /* 0xbfb8aa3b2c2e7820 */ /* 0x000fe20000410000 */
[----:B------:R-:W-:-:S02]  /*3220*/  HADD2.F32 R67, -RZ, R26.H1_H1 ;  /* 0x3000001aff437230 */ /* 0x000fc40000004100 */
[----:B---3--:R-:W-:Y:S01]  /*3230*/  FADD.FTZ R58, R58, 1 ;  /* 0x3f8000003a3a7421 */ /* 0x008fe20000010000 */
[----:B------:R-:W-:Y:S01]  /*3240*/  HADD2.F32 R69, -RZ, R22.H0_H0 ;  /* 0x20000016ff457230 */ /* 0x000fe20000004100 */
[----:B------:R-:W2:Y:S01]  /*3250*/  MUFU.EX2 R51, R64 ;  /* 0x0000004000337308 */ /* 0x000ea20000000800 */
[----:B------:R-:W-:Y:S02]  /*3260*/  HADD2.F32 R115, -RZ, R12.H0_H0 ;  /* 0x2000000cff737230 */ /* 0x000fe40000004100 */
[----:B0-----:R-:W-:Y:S01]  /*3270*/  FADD.FTZ R53, R62, 1 ;  /* 0x3f8000003e357421 */ /* 0x001fe20000010000 */
[----:B------:R-:W-:Y:S01]  /*3280*/  HADD2.F32 R62, -RZ, R26.H0_H0 ;  /* 0x2000001aff3e7230 */ /* 0x000fe20000004100 */
[----:B------:R-:W0:Y:S01]  /*3290*/  MUFU.RCP R60, R60 ;  /* 0x0000003c003c7308 */ /* 0x000e220000001000 */
[----:B------:R-:W-:Y:S02]  /*32a0*/  HADD2.F32 R123, -RZ, R10.H1_H1 ;  /* 0x3000000aff7b7230 */ /* 0x000fe40000004100 */
[----:B-1----:R-:W-:Y:S01]  /*32b0*/  FADD.FTZ R57, -R71, 1 ;  /* 0x3f80000047397421 */ /* 0x002fe20000010100 */
[----:B------:R-:W-:-:S04]  /*32c0*/  FMUL.FTZ R71, R62, R71 ;  /* 0x000000473e477220 */ /* 0x000fc80000410000 */
[----:B------:R-:W1:Y:S01]  /*32d0*/  MUFU.RCP R54, R54 ;  /* 0x0000003600367308 */ /* 0x000e620000001000 */
[----:B------:R-:W-:Y:S01]  /*32e0*/  FADD.FTZ R62, -R38, R115 ;  /* 0x00000073263e7221 */ /* 0x000fe20000010100 */
[----:B--2---:R-:W-:Y:S01]  /*32f0*/  FADD.FTZ R51, R51, 1 ;  /* 0x3f80000033337421 */ /* 0x004fe20000010000 */
[----:B------:R-:W-:Y:S01]  /*3300*/  FFMA.FTZ R120, R120, R57, 1 ;  /* 0x3f80000078787423 */ /* 0x000fe20000010039 */
[----:B------:R-:W-:-:S03]  /*3310*/  HADD2.F32 R115, -RZ, R14.H0_H0 ;  /* 0x2000000eff737230 */ /* 0x000fc60000004100 */
[----:B------:R-:W-:Y:S01]  /*3320*/  FMUL.FTZ R120, R71, R120 ;  /* 0x0000007847787220 */ /* 0x000fe20000410000 */
[----:B------:R-:W2:Y:S01]  /*3330*/  MUFU.EX2 R52, R52 ;  /* 0x0000003400347308 */ /* 0x000ea20000000800 */
[----:B0-----:R-:W-:Y:S01]  /*3340*/  FMUL.FTZ R57, R67, R60 ;  /* 0x0000003c43397220 */ /* 0x001fe20000410000 */
[----:B------:R-:W-:Y:S02]  /*3350*/  FADD.FTZ R60, -R60, 1 ;  /* 0x3f8000003c3c7421 */ /* 0x000fe40000010100 */
[----:B------:R-:W0:Y:S01]  /*3360*/  MUFU.RCP R58, R58 ;  /* 0x0000003a003a7308 */ /* 0x000e220000001000 */
[----:B-1----:R-:W-:Y:S01]  /*3370*/  FADD.FTZ R67, -R54, 1 ;  /* 0x3f80000036437421 */ /* 0x002fe20000010100 */
[----:B------:R-:W-:-:S06]  /*3380*/  FMUL.FTZ R69, R69, R54 ;  /* 0x0000003645457220 */ /* 0x000fcc0000410000 */
[----:B------:R-:W1:Y:S01]  /*3390*/  MUFU.EX2 R46, R46 ;  /* 0x0000002e002e7308 */ /* 0x000e620000000800 */
[----:B------:R-:W-:Y:S01]  /*33a0*/  FFMA.FTZ R54, R49, R60, 1 ;  /* 0x3f80000031367423 */ /* 0x000fe2000001003c */
[----:B--2---:R-:W-:Y:S01]  /*33b0*/  FADD.FTZ R52, R52, 1 ;  /* 0x3f80000034347421 */ /* 0x004fe20000010000 */
[----:B------:R-:W-:Y:S01]  /*33c0*/  FFMA.FTZ R50, R50, R67, 1 ;  /* 0x3f80000032327423 */ /* 0x000fe20000010043 */
[----:B------:R-:W2:Y:S01]  /*33d0*/  MUFU.RCP R53, R53 ;  /* 0x0000003500357308 */ /* 0x000ea20000001000 */
[----:B------:R-:W-:Y:S02]  /*33e0*/  HADD2.F32 R67, -RZ, R22.H1_H1 ;  /* 0x30000016ff437230 */ /* 0x000fe40000004100 */
[----:B------:R-:W-:Y:S01]  /*33f0*/  FMUL.FTZ R57, R57, R54 ;  /* 0x0000003639397220 */ /* 0x000fe20000410000 */
[----:B------:R-:W-:Y:S02]  /*3400*/  HADD2.F32 R60, -RZ, R18.H0_H0 ;  /* 0x20000012ff3c7230 */ /* 0x000fe40000004100 */
[----:B------:R-:W-:Y:S01]  /*3410*/  FMUL.FTZ R69, R69, R50 ;  /* 0x0000003245457220 */ /* 0x000fe20000410000 */
[----:B0-----:R-:W-:Y:S01]  /*3420*/  FADD.FTZ R49, -R58, 1 ;  /* 0x3f8000003a317421 */ /* 0x001fe20000010100 */
[----:B------:R-:W0:Y:S01]  /*3430*/  MUFU.RCP R51, R51 ;  /* 0x0000003300337308 */ /* 0x000e220000001000 */
[----:B-1----:R-:W-:-:S02]  /*3440*/  FADD.FTZ R46, R46, 1 ;  /* 0x3f8000002e2e7421 */ /* 0x002fc40000010000 */
[----:B------:R-:W-:Y:S01]  /*3450*/  FFMA.FTZ R70, R70, R49, 1 ;  /* 0x3f80000046467423 */ /* 0x000fe20000010031 */
[----:B------:R-:W-:Y:S01]  /*3460*/  FMUL.FTZ R49, R67, R58 ;  /* 0x0000003a43317220 */ /* 0x000fe20000410000 */
[----:B------:R-:W-:-:S03]  /*3470*/  FMUL.FTZ R67, R62, R113 ;  /* 0x000000713e437220 */ /* 0x000fc60000410000 */
[----:B------:R-:W1:Y:S01]  /*3480*/  MUFU.RCP R52, R52 ;  /* 0x0000003400347308 */ /* 0x000e620000001000 */
[----:B------:R-:W-:Y:S01]  /*3490*/  FMUL.FTZ R70, R49, R70 ;  /* 0x0000004631467220 */ /* 0x000fe20000410000 */
[----:B--2---:R-:W-:Y:S01]  /*34a0*/  FADD.FTZ R58, -R53, 1 ;  /* 0x3f800000353a7421 */ /* 0x004fe20000010100 */
[----:B------:R-:W-:Y:S01]  /*34b0*/  FMUL.FTZ R60, R60, R53 ;  /* 0x000000353c3c7220 */ /* 0x000fe20000410000 */
[----:B------:R-:W-:Y:S02]  /*34c0*/  HADD2.F32 R49, -RZ, R8.H0_H0 ;  /* 0x20000008ff317230 */ /* 0x000fe40000004100 */
[----:B------:R-:W-:Y:S01]  /*34d0*/  FFMA.FTZ R53, R47, R58, 1 ;  /* 0x3f8000002f357423 */ /* 0x000fe2000001003a */
[----:B------:R-:W-:Y:S01]  /*34e0*/  FFMA.FTZ R47, R111, R67, R114 ;  /* 0x000000436f2f7223 */ /* 0x000fe20000010072 */
[----:B------:R-:W2:Y:S01]  /*34f0*/  MUFU.RCP R46, R46 ;  /* 0x0000002e002e7308 */ /* 0x000ea20000001000 */
[----:B------:R-:W-:Y:S02]  /*3500*/  HADD2.F32 R58, -RZ, R18.H1_H1 ;  /* 0x30000012ff3a7230 */ /* 0x000fe40000004100 */
[----:B0-----:R-:W-:Y:S01]  /*3510*/  FADD.FTZ R71, -R51, 1 ;  /* 0x3f80000033477421 */ /* 0x001fe20000010100 */
[----:B------:R-:W-:-:S03]  /*3520*/  FMUL.FTZ R60, R60, R53 ;  /* 0x000000353c3c7220 */ /* 0x000fc60000410000 */
[----:B------:R-:W-:Y:S01]  /*3530*/  FFMA.FTZ R62, R48, R71, 1 ;  /* 0x3f800000303e7423 */ /* 0x000fe20000010047 */
[----:B------:R-:W-:Y:S01]  /*3540*/  FMUL.FTZ R48, R47, -1.4426950216293334961 ;  /* 0xbfb8aa3b2f307820 */ /* 0x000fe20000410000 */
[----:B------:R-:W-:Y:S01]  /*3550*/  FMUL.FTZ R51, R58, R51 ;  /* 0x000000333a337220 */ /* 0x000fe20000410000 */
[----:B-1----:R-:W-:-:S03]  /*3560*/  FADD.FTZ R64, -R52, 1 ;  /* 0x3f80000034407421 */ /* 0x002fc60000010100 */
[----:B------:R-:W-:Y:S01]  /*3570*/  FMUL.FTZ R62, R51, R62 ;  /* 0x0000003e333e7220 */ /* 0x000fe20000410000 */
[----:B------:R-:W0:Y:S01]  /*3580*/  MUFU.EX2 R48, R48 ;  /* 0x0000003000307308 */ /* 0x000e220000000800 */
[----:B------:R-:W-:Y:S01]  /*3590*/  FFMA.FTZ R64, R45, R64, 1 ;  /* 0x3f8000002d407423 */ /* 0x000fe20000010040 */
[----:B------:R-:W-:Y:S01]  /*35a0*/  FMUL.FTZ R45, R115, R52 ;  /* 0x00000034732d7220 */ /* 0x000fe20000410000 */
[----:B------:R-:W-:Y:S02]  /*35b0*/  HADD2.F32 R115, -RZ, R12.H1_H1 ;  /* 0x3000000cff737230 */ /* 0x000fe40000004100 */
[----:B--2---:R-:W-:Y:S01]  /*35c0*/  FADD.FTZ R71, -R46, 1 ;  /* 0x3f8000002e477421 */ /* 0x004fe20000010100 */
[----:B------:R-:W-:Y:S02]  /*35d0*/  HADD2.F32 R51, -RZ, R8.H1_H1 ;  /* 0x30000008ff337230 */ /* 0x000fe40000004100 */
[----:B------:R-:W-:Y:S01]  /*35e0*/  FMUL.FTZ R64, R45, R64 ;  /* 0x000000402d407220 */ /* 0x000fe20000410000 */
[----:B------:R-:W-:Y:S01]  /*35f0*/  FFMA.FTZ R66, R44, R71, 1 ;  /* 0x3f8000002c427423 */ /* 0x000fe20000010047 */
[----:B------:R-:W-:Y:S01]  /*3600*/  FADD.FTZ R44, -R38, R115 ;  /* 0x00000073262c7221 */ /* 0x000fe20000010100 */
[----:B------:R-:W-:-:S02]  /*3610*/  HADD2.F32 R71, -RZ, R14.H1_H1 ;  /* 0x3000000eff477230 */ /* 0x000fc40000004100 */
[----:B------:R-:W-:Y:S01]  /*3620*/  FADD.FTZ R54, -R38, R51 ;  /* 0x0000003326367221 */ /* 0x000fe20000010100 */
[----:B------:R-:W-:Y:S01]  /*3630*/  FMUL.FTZ R53, R44, R113 ;  /* 0x000000712c357220 */ /* 0x000fe20000410000 */
[----:B0-----:R-:W-:Y:S01]  /*3640*/  FADD.FTZ R48, R48, 1 ;  /* 0x3f80000030307421 */ /* 0x001fe20000010000 */
[----:B------:R-:W-:Y:S01]  /*3650*/  FADD.FTZ R44, -R38, R49 ;  /* 0x00000031262c7221 */ /* 0x000fe20000010100 */
[----:B------:R-:W-:Y:S01]  /*3660*/  FMUL.FTZ R71, R71, R46 ;  /* 0x0000002e47477220 */ /* 0x000fe20000410000 */
[C-C-:B------:R-:W-:Y:S01]  /*3670*/  FFMA.FTZ R52, R39.reuse, R53, R112.reuse ;  /* 0x0000003527347223 */ /* 0x140fe20000010070 */
[-C--:B------:R-:W-:Y:S01]  /*3680*/  FMUL.FTZ R45, R54, R113.reuse ;  /* 0x00000071362d7220 */ /* 0x080fe20000410000 */
[----:B------:R-:W-:Y:S01]  /*3690*/  FMUL.FTZ R44, R44, R113 ;  /* 0x000000712c2c7220 */ /* 0x000fe20000410000 */
[----:B------:R-:W0:Y:S01]  /*36a0*/  MUFU.RCP R48, R48 ;  /* 0x0000003000307308 */ /* 0x000e220000001000 */
[----:B------:R-:W-:Y:S01]  /*36b0*/  FMUL.FTZ R50, R52, -1.4426950216293334961 ;  /* 0xbfb8aa3b34327820 */ /* 0x000fe20000410000 */
[----:B------:R-:W-:Y:S01]  /*36c0*/  FFMA.FTZ R49, R39, R45, R112 ;  /* 0x0000002d27317223 */ /* 0x000fe20000010070 */
[----:B------:R-:W-:Y:S01]  /*36d0*/  FFMA.FTZ R51, R111, R44, R114 ;  /* 0x0000002c6f337223 */ /* 0x000fe20000010072 */
[----:B------:R-:W-:Y:S01]  /*36e0*/  FMUL.FTZ R66, R71, R66 ;  /* 0x0000004247427220 */ /* 0x000fe20000410000 */
[----:B------:R-:W-:-:S02]  /*36f0*/  HADD2.F32 R71, -RZ, R6.H1_H1 ;  /* 0x30000006ff477230 */ /* 0x000fc40000004100 */
[----:B------:R-:W-:Y:S01]  /*3700*/  FMUL.FTZ R54, R49, -1.4426950216293334961 ;  /* 0xbfb8aa3b31367820 */ /* 0x000fe20000410000 */
[----:B------:R-:W-:Y:S01]  /*3710*/  FMUL.FTZ R46, R51, -1.4426950216293334961 ;  /* 0xbfb8aa3b332e7820 */ /* 0x000fe20000410000 */
[----:B------:R-:W1:Y:S04]  /*3720*/  MUFU.EX2 R50, R50 ;  /* 0x0000003200327308 */ /* 0x000e680000000800 */
[----:B------:R-:W2:Y:S04]  /*3730*/  MUFU.EX2 R54, R54 ;  /* 0x0000003600367308 */ /* 0x000ea80000000800 */
[----:B------:R-:W3:Y:S01]  /*3740*/  MUFU.EX2 R46, R46 ;  /* 0x0000002e002e7308 */ /* 0x000ee20000000800 */
[----:B0-----:R-:W-:Y:S01]  /*3750*/  FADD.FTZ R68, -R48, 1 ;  /* 0x3f80000030447421 */ /* 0x001fe20000010100 */
[----:B-1----:R-:W-:-:S03]  /*3760*/  FADD.FTZ R58, R50, 1 ;  /* 0x3f800000323a7421 */ /* 0x002fc60000010000 */
[----:B------:R-:W-:Y:S01]  /*3770*/  FFMA.FTZ R68, R47, R68, 1 ;  /* 0x3f8000002f447423 */ /* 0x000fe20000010044 */
[----:B------:R-:W-:Y:S02]  /*3780*/  HADD2.F32 R47, -RZ, R90.H0_H0 ;  /* 0x2000005aff2f7230 */ /* 0x000fe40000004100 */
[----:B--2---:R-:W-:Y:S01]  /*3790*/  FADD.FTZ R122, R54, 1 ;  /* 0x3f800000367a7421 */ /* 0x004fe20000010000 */
[----:B------:R-:W0:Y:S02]  /*37a0*/  MUFU.RCP R58, R58 ;  /* 0x0000003a003a7308 */ /* 0x000e240000001000 */
[----:B------:R-:W-:Y:S01]  /*37b0*/  FADD.FTZ R50, -R38, R47 ;  /* 0x0000002f26327221 */ /* 0x000fe20000010100 */
[----:B---3--:R-:W-:Y:S01]  /*37c0*/  FADD.FTZ R115, R46, 1 ;  /* 0x3f8000002e737421 */ /* 0x008fe20000010000 */
[----:B------:R-:W-:Y:S02]  /*37d0*/  HADD2.F32 R47, -RZ, R10.H0_H0 ;  /* 0x2000000aff2f7230 */ /* 0x000fe40000004100 */
[----:B------:R-:W-:-:S03]  /*37e0*/  FMUL.FTZ R46, R50, R113 ;  /* 0x00000071322e7220 */ /* 0x000fc60000410000 */
[----:B------:R-:W1:Y:S01]  /*37f0*/  MUFU.RCP R115, R115 ;  /* 0x0000007300737308 */ /* 0x000e620000001000 */
[----:B------:R-:W-:Y:S01]  /*3800*/  FFMA.FTZ R50, R111, R46, R114 ;  /* 0x0000002e6f327223 */ /* 0x000fe20000010072 */
[----:B------:R-:W-:-:S03]  /*3810*/  FMUL.FTZ R47, R47, R48 ;  /* 0x000000302f2f7220 */ /* 0x000fc60000410000 */
[----:B------:R-:W-:Y:S01]  /*3820*/  FMUL.FTZ R48, R50, -1.4426950216293334961 ;  /* 0xbfb8aa3b32307820 */ /* 0x000fe20000410000 */
[----:B------:R-:W-:Y:S01]  /*3830*/  FMUL.FTZ R68, R47, R68 ;  /* 0x000000442f447220 */ /* 0x000fe20000410000 */
[----:B0-----:R-:W-:-:S04]  /*3840*/  FADD.FTZ R121, -R58, 1 ;  /* 0x3f8000003a797421 */ /* 0x001fc80000010100 */
[----:B------:R-:W0:Y:S01]  /*3850*/  MUFU.EX2 R48, R48 ;  /* 0x0000003000307308 */ /* 0x000e220000000800 */
[----:B------:R-:W-:Y:S01]  /*3860*/  FFMA.FTZ R54, R52, R121, 1 ;  /* 0x3f80000034367423 */ /* 0x000fe20000010079 */
[----:B------:R-:W-:Y:S02]  /*3870*/  FMUL.FTZ R121, R123, R58 ;  /* 0x0000003a7b797220 */ /* 0x000fe40000410000 */
[----:B------:R-:W2:Y:S01]  /*3880*/  MUFU.RCP R52, R122 ;  /* 0x0000007a00347308 */ /* 0x000ea20000001000 */
[----:B------:R-:W-:Y:S02]  /*3890*/  HADD2.F32 R123, -RZ, R6.H0_H0 ;  /* 0x20000006ff7b7230 */ /* 0x000fe40000004100 */
[----:B-1----:R-:W-:-:S04]  /*38a0*/  FADD.FTZ R58, -R115, 1 ;  /* 0x3f800000733a7421 */ /* 0x002fc80000010100 */
[----:B------:R-:W-:Y:S01]  /*38b0*/  FFMA.FTZ R124, R51, R58, 1 ;  /* 0x3f800000337c7423 */ /* 0x000fe2000001003a */
[----:B------:R-:W-:Y:S01]  /*38c0*/  FMUL.FTZ R115, R123, R115 ;  /* 0x000000737b737220 */ /* 0x000fe20000410000 */
[----:B------:R-:W-:Y:S02]  /*38d0*/  HADD2.F32 R51, -RZ, R90.H1_H1 ;  /* 0x3000005aff337230 */ /* 0x000fe40000004100 */
[----:B------:R-:W-:Y:S01]  /*38e0*/  FMUL.FTZ R58, R121, R54 ;  /* 0x00000036793a7220 */ /* 0x000fe20000410000 */
[----:B------:R-:W-:Y:S02]  /*38f0*/  HADD2.F32 R121, -RZ, R92.H0_H0 ;  /* 0x2000005cff797230 */ /* 0x000fe40000004100 */
[----:B------:R-:W-:Y:S01]  /*3900*/  FMUL.FTZ R47, R115, R124 ;  /* 0x0000007c732f7220 */ /* 0x000fe20000410000 */
[----:B0-----:R-:W-:Y:S01]  /*3910*/  FADD.FTZ R124, R48, 1 ;  /* 0x3f800000307c7421 */ /* 0x001fe20000010000 */
[----:B------:R-:W-:-:S04]  /*3920*/  FADD.FTZ R48, -R38, R51 ;  /* 0x0000003326307221 */ /* 0x000fc80000010100 */
[----:B------:R-:W-:Y:S01]  /*3930*/  FMUL.FTZ R48, R48, R113 ;  /* 0x0000007130307220 */ /* 0x000fe20000410000 */
[----:B------:R-:W0:Y:S01]  /*3940*/  MUFU.RCP R124, R124 ;  /* 0x0000007c007c7308 */ /* 0x000e220000001000 */
[----:B--2---:R-:W-:Y:S01]  /*3950*/  FADD.FTZ R54, -R52, 1 ;  /* 0x3f80000034367421 */ /* 0x004fe20000010100 */
[----:B------:R-:W-:Y:S01]  /*3960*/  FMUL.FTZ R122, R71, R52 ;  /* 0x00000034477a7220 */ /* 0x000fe20000410000 */
[----:B------:R-:W-:Y:S02]  /*3970*/  FFMA.FTZ R52, R39, R48, R112 ;  /* 0x0000003027347223 */ /* 0x000fe40000010070 */
[----:B------:R-:W-:Y:S01]  /*3980*/  FFMA.FTZ R51, R49, R54, 1 ;  /* 0x3f80000031337423 */ /* 0x000fe20000010036 */
[----:B------:R-:W-:Y:S02]  /*3990*/  HADD2.F32 R49, -RZ, R91.H0_H0 ;  /* 0x2000005bff317230 */ /* 0x000fe40000004100 */
[----:B------:R-:W-:-:S06]  /*39a0*/  FMUL.FTZ R115, R52, -1.4426950216293334961 ;  /* 0xbfb8aa3b34737820 */ /* 0x000fcc0000410000 */
[----:B------:R-:W1:Y:S01]  /*39b0*/  MUFU.EX2 R115, R115 ;  /* 0x0000007300737308 */ /* 0x000e620000000800 */
[----:B0-----:R-:W-:Y:S01]  /*39c0*/  FADD.FTZ R71, -R124, 1 ;  /* 0x3f8000007c477421 */ /* 0x001fe20000010100 */
[----:B------:R-:W-:-:S03]  /*39d0*/  FMUL.FTZ R124, R49, R124 ;  /* 0x0000007c317c7220 */ /* 0x000fc60000410000 */
[----:B------:R-:W-:Y:S01]  /*39e0*/  FFMA.FTZ R71, R50, R71, 1 ;  /* 0x3f80000032477423 */ /* 0x000fe20000010047 */
[----:B------:R-:W-:Y:S01]  /*39f0*/  FADD.FTZ R50, -R38, R121 ;  /* 0x0000007926327221 */ /* 0x000fe20000010100 */
[----:B-1----:R-:W-:-:S03]  /*3a00*/  FADD.FTZ R121, R115, 1 ;  /* 0x3f80000073797421 */ /* 0x002fc60000010000 */
[----:B------:R-:W-:Y:S01]  /*3a10*/  FMUL.FTZ R49, R50, R113 ;  /* 0x0000007132317220 */ /* 0x000fe20000410000 */
[----:B------:R-:W-:Y:S01]  /*3a20*/  FMUL.FTZ R50, R122, R51 ;  /* 0x000000337a327220 */ /* 0x000fe20000410000 */
[----:B------:R-:W-:Y:S01]  /*3a30*/  FMUL.FTZ R51, R124, R71 ;  /* 0x000000477c337220 */ /* 0x000fe20000410000 */
[----:B------:R-:W-:Y:S02]  /*3a40*/  HADD2.F32 R122, -RZ, R91.H1_H1 ;  /* 0x3000005bff7a7230 */ /* 0x000fe40000004100 */
[----:B------:R-:W-:Y:S01]  /*3a50*/  FFMA.FTZ R54, R111, R49, R114 ;  /* 0x000000316f367223 */ /* 0x000fe20000010072 */
[----:B------:R-:W0:Y:S03]  /*3a60*/  MUFU.RCP R121, R121 ;  /* 0x0000007900797308 */ /* 0x000e260000001000 */
[----:B------:R-:W-:-:S06]  /*3a70*/  FMUL.FTZ R115, R54, -1.4426950216293334961 ;  /* 0xbfb8aa3b36737820 */ /* 0x000fcc0000410000 */
[----:B------:R-:W1:Y:S01]  /*3a80*/  MUFU.EX2 R115, R115 ;  /* 0x0000007300737308 */ /* 0x000e620000000800 */
[----:B0-----:R-:W-:-:S04]  /*3a90*/  FADD.FTZ R71, -R121, 1 ;  /* 0x3f80000079477421 */ /* 0x001fc80000010100 */
[----:B------:R-:W-:Y:S01]  /*3aa0*/  FFMA.FTZ R71, R52, R71, 1 ;  /* 0x3f80000034477423 */ /* 0x000fe20000010047 */
[----:B------:R-:W-:Y:S01]  /*3ab0*/  FMUL.FTZ R52, R122, R121 ;  /* 0x000000797a347220 */ /* 0x000fe20000410000 */
[----:B-1----:R-:W-:Y:S01]  /*3ac0*/  FADD.FTZ R123, R115, 1 ;  /* 0x3f800000737b7421 */ /* 0x002fe20000010000 */
[----:B------:R-:W-:Y:S01]  /*3ad0*/  FMUL.FTZ R122, R111, R120 ;  /* 0x000000786f7a7220 */ /* 0x000fe20000410000 */
[----:B------:R-:W-:Y:S01]  /*3ae0*/  FMUL.FTZ R115, R39, R57 ;  /* 0x0000003927737220 */ /* 0x000fe20000410000 */
[----:B------:R-:W-:Y:S02]  /*3af0*/  FMUL.FTZ R52, R52, R71 ;  /* 0x0000004734347220 */ /* 0x000fe40000410000 */
[----:B------:R-:W0:Y:S01]  /*3b00*/  MUFU.RCP R71, R123 ;  /* 0x0000007b00477308 */ /* 0x000e220000001000 */
[C---:B------:R-:W-:Y:S01]  /*3b10*/  FFMA.FTZ R121, R41.reuse, R122, RZ ;  /* 0x0000007a29797223 */ /* 0x040fe200000100ff */
[----:B------:R-:W-:Y:S01]  /*3b20*/  FADD.FTZ R122, RZ, R122 ;  /* 0x0000007aff7a7221 */ /* 0x000fe20000010000 */
[----:B------:R-:W-:Y:S01]  /*3b30*/  FFMA.FTZ R41, R41, R120, RZ ;  /* 0x0000007829297223 */ /* 0x000fe200000100ff */
[----:B------:R-:W-:Y:S01]  /*3b40*/  FADD.FTZ R120, RZ, R120 ;  /* 0x00000078ff787221 */ /* 0x000fe20000010000 */
[----:B------:R-:W-:Y:S01]  /*3b50*/  FFMA.FTZ R121, R40, R115, R121 ;  /* 0x0000007328797223 */ /* 0x000fe20000010079 */
[----:B------:R-:W-:Y:S01]  /*3b60*/  FADD.FTZ R115, R115, R122 ;  /* 0x0000007a73737221 */ /* 0x000fe20000010000 */
[----:B------:R-:W-:-:S05]  /*3b70*/  HADD2.F32 R122, -RZ, R93.H0_H0 ;  /* 0x2000005dff7a7230 */ /* 0x000fca0000004100 */
[----:B0-----:R-:W-:Y:S01]  /*3b80*/  FMUL.FTZ R122, R122, R71 ;  /* 0x000000477a7a7220 */ /* 0x001fe20000410000 */
[----:B------:R-:W-:-:S04]  /*3b90*/  FADD.FTZ R71, -R71, 1 ;  /* 0x3f80000047477421 */ /* 0x000fc80000010100 */
[----:B------:R-:W-:-:S04]  /*3ba0*/  FFMA.FTZ R71, R54, R71, 1 ;  /* 0x3f80000036477423 */ /* 0x000fc80000010047 */
[----:B------:R-:W-:Y:S01]  /*3bb0*/  FMUL.FTZ R54, R122, R71 ;  /* 0x000000477a367220 */ /* 0x000fe20000410000 */
[----:B------:R-:W-:Y:S02]  /*3bc0*/  HADD2.F32 R71, -RZ, R92.H1_H1 ;  /* 0x3000005cff477230 */ /* 0x000fe40000004100 */
[----:B------:R-:W-:-:S03]  /*3bd0*/  FMUL.FTZ R122, R111, R69 ;  /* 0x000000456f7a7220 */ /* 0x000fc60000410000 */
[----:B------:R-:W-:Y:S01]  /*3be0*/  FADD.FTZ R124, -R38, R71 ;  /* 0x00000047267c7221 */ /* 0x000fe20000010100 */
[----:B------:R-:W-:Y:S01]  /*3bf0*/  FADD.FTZ R71, R120, R69 ;  /* 0x0000004578477221 */ /* 0x000fe20000010000 */
[----:B------:R-:W-:Y:S01]  /*3c00*/  FFMA.FTZ R120, R56, R69, R41 ;  /* 0x0000004538787223 */ /* 0x000fe20000010029 */
[----:B------:R-:W-:Y:S01]  /*3c10*/  FADD.FTZ R115, R115, R122 ;  /* 0x0000007a73737221 */ /* 0x000fe20000010000 */
[----:B------:R-:W-:Y:S01]  /*3c20*/  FMUL.FTZ R41, R124, R113 ;  /* 0x000000717c297220 */ /* 0x000fe20000410000 */
[----:B------:R-:W-:Y:S01]  /*3c30*/  FFMA.FTZ R124, R56, R122, R121 ;  /* 0x0000007a387c7223 */ /* 0x000fe20000010079 */
[----:B------:R-:W-:Y:S02]  /*3c40*/  HADD2.F32 R122, -RZ, R93.H1_H1 ;  /* 0x3000005dff7a7230 */ /* 0x000fe40000004100 */
[----:B------:R-:W-:Y:S01]  /*3c50*/  FFMA.FTZ R120, R59, R60, R120 ;  /* 0x0000003c3b787223 */ /* 0x000fe20000010078 */
[----:B------:R-:W-:Y:S01]  /*3c60*/  FFMA.FTZ R56, R39, R41, R112 ;  /* 0x0000002927387223 */ /* 0x000fe20000010070 */
[----:B------:R-:W-:-:S02]  /*3c70*/  FADD.FTZ R71, R71, R60 ;  /* 0x0000003c47477221 */ /* 0x000fc40000010000 */
[----:B------:R-:W-:Y:S01]  /*3c80*/  FFMA.FTZ R120, R63, R64, R120 ;  /* 0x000000403f787223 */ /* 0x000fe20000010078 */
[----:B------:R-:W-:Y:S01]  /*3c90*/  FMUL.FTZ R69, R56, -1.4426950216293334961 ;  /* 0xbfb8aa3b38457820 */ /* 0x000fe20000410000 */
[----:B------:R-:W-:-:S05]  /*3ca0*/  FADD.FTZ R71, R71, R64 ;  /* 0x0000004047477221 */ /* 0x000fca0000010000 */
[----:B------:R-:W0:Y:S02]  /*3cb0*/  MUFU.EX2 R69, R69 ;  /* 0x0000004500457308 */ /* 0x000e240000000800 */
[----:B0-----:R-:W-:Y:S01]  /*3cc0*/  FADD.FTZ R121, R69, 1 ;  /* 0x3f80000045797421 */ /* 0x001fe20000010000 */
[----:B------:R-:W-:-:S04]  /*3cd0*/  FADD.FTZ R69, RZ, R57 ;  /* 0x00000039ff457221 */ /* 0x000fc80000010000 */
[----:B------:R-:W-:Y:S01]  /*3ce0*/  FADD.FTZ R69, R69, R70 ;  /* 0x0000004645457221 */ /* 0x000fe20000010000 */
[----:B------:R-:W0:Y:S03]  /*3cf0*/  MUFU.RCP R121, R121 ;  /* 0x0000007900797308 */ /* 0x000e260000001000 */
[----:B------:R-:W-:-:S04]  /*3d00*/  FADD.FTZ R69, R69, R62 ;  /* 0x0000003e45457221 */ /* 0x000fc80000010000 */
[----:B------:R-:W-:-:S04]  /*3d10*/  FADD.FTZ R69, R69, R66 ;  /* 0x0000004245457221 */ /* 0x000fc80000010000 */
[----:B------:R-:W-:-:S04]  /*3d20*/  FADD.FTZ R69, R69, R58 ;  /* 0x0000003a45457221 */ /* 0x000fc80000010000 */
[----:B------:R-:W-:Y:S01]  /*3d30*/  FADD.FTZ R69, R69, R50 ;  /* 0x0000003245457221 */ /* 0x000fe20000010000 */
[----:B0-----:R-:W-:Y:S01]  /*3d40*/  FADD.FTZ R123, -R121, 1 ;  /* 0x3f800000797b7421 */ /* 0x001fe20000010100 */
[----:B------:R-:W-:Y:S02]  /*3d50*/  FMUL.FTZ R122, R122, R121 ;  /* 0x000000797a7a7220 */ /* 0x000fe40000410000 */
[----:B------:R-:W-:Y:S01]  /*3d60*/  FADD.FTZ R69, R69, R52 ;  /* 0x0000003445457221 */ /* 0x000fe20000010000 */
[----:B------:R-:W-:-:S04]  /*3d70*/  FFMA.FTZ R123, R56, R123, 1 ;  /* 0x3f800000387b7423 */ /* 0x000fc8000001007b */
[----:B------:R-:W-:Y:S01]  /*3d80*/  FMUL.FTZ R56, R122, R123 ;  /* 0x0000007b7a387220 */ /* 0x000fe20000410000 */
[----:B------:R-:W-:Y:S02]  /*3d90*/  HADD2.F32 R123, -RZ, R94.H0_H0 ;  /* 0x2000005eff7b7230 */ /* 0x000fe40000004100 */
[----:B------:R-:W-:Y:S01]  /*3da0*/  FFMA.FTZ R122, R40, R57, RZ ;  /* 0x00000039287a7223 */ /* 0x000fe200000100ff */
[-C--:B------:R-:W-:Y:S01]  /*3db0*/  FMUL.FTZ R57, R39, R70.reuse ;  /* 0x0000004627397220 */ /* 0x080fe20000410000 */
[----:B------:R-:W-:Y:S01]  /*3dc0*/  FADD.FTZ R69, R69, R56 ;  /* 0x0000003845457221 */ /* 0x000fe20000010000 */
[----:B------:R-:W-:Y:S01]  /*3dd0*/  FADD.FTZ R40, -R38, R123 ;  /* 0x0000007b26287221 */ /* 0x000fe20000010100 */
[C---:B------:R-:W-:Y:S01]  /*3de0*/  FFMA.FTZ R122, R55.reuse, R70, R122 ;  /* 0x00000046377a7223 */ /* 0x040fe2000001007a */
[----:B------:R-:W-:Y:S01]  /*3df0*/  FFMA.FTZ R124, R55, R57, R124 ;  /* 0x00000039377c7223 */ /* 0x000fe2000001007c */
[----:B------:R-:W-:Y:S01]  /*3e00*/  FADD.FTZ R115, R57, R115 ;  /* 0x0000007339737221 */ /* 0x000fe20000010000 */
[----:B------:R-:W-:Y:S01]  /*3e10*/  FMUL.FTZ R40, R40, R113 ;  /* 0x0000007128287220 */ /* 0x000fe20000410000 */
[----:B------:R-:W-:-:S02]  /*3e20*/  HADD2.F32 R57, -RZ, R95.H0_H0 ;  /* 0x2000005fff397230 */ /* 0x000fc40000004100 */
[----:B------:R-:W-:Y:S01]  /*3e30*/  FFMA.FTZ R122, R61, R62, R122 ;  /* 0x0000003e3d7a7223 */ /* 0x000fe2000001007a */
[----:B------:R-:W-:-:S03]  /*3e40*/  FFMA.FTZ R55, R111, R40, R114 ;  /* 0x000000286f377223 */ /* 0x000fc60000010072 */
[----:B------:R-:W-:Y:S01]  /*3e50*/  FFMA.FTZ R122, R65, R66, R122 ;  /* 0x00000042417a7223 */ /* 0x000fe2000001007a */
[----:B------:R-:W-:-:S03]  /*3e60*/  FMUL.FTZ R70, R55, -1.4426950216293334961 ;  /* 0xbfb8aa3b37467820 */ /* 0x000fc60000410000 */
[----:B------:R-:W-:-:S03]  /*3e70*/  FFMA.FTZ R122, R53, R58, R122 ;  /* 0x0000003a357a7223 */ /* 0x000fc6000001007a */
[----:B------:R-:W0:Y:S02]  /*3e80*/  MUFU.EX2 R70, R70 ;  /* 0x0000004600467308 */ /* 0x000e240000000800 */
[----:B0-----:R-:W-:-:S06]  /*3e90*/  FADD.FTZ R121, R70, 1 ;  /* 0x3f80000046797421 */ /* 0x001fcc0000010000 */
[----:B------:R-:W0:Y:S02]  /*3ea0*/  MUFU.RCP R121, R121 ;  /* 0x0000007900797308 */ /* 0x000e240000001000 */
[----:B0-----:R-:W-:Y:S01]  /*3eb0*/  FADD.FTZ R123, -R121, 1 ;  /* 0x3f800000797b7421 */ /* 0x001fe20000010100 */
[----:B------:R-:W-:Y:S01]  /*3ec0*/  FMUL.FTZ R57, R57, R121 ;  /* 0x0000007939397220 */ /* 0x000fe20000410000 */
[----:B------:R-:W-:Y:S01]  /*3ed0*/  FMUL.FTZ R121, R111, R60 ;  /* 0x0000003c6f797220 */ /* 0x000fe20000410000 */
[----:B------:R-:W-:Y:S02]  /*3ee0*/  HADD2.F32 R60, -RZ, R95.H1_H1 ;  /* 0x3000005fff3c7230 */ /* 0x000fe40000004100 */
[----:B------:R-:W-:Y:S01]  /*3ef0*/  FFMA.FTZ R55, R55, R123, 1 ;  /* 0x3f80000037377423 */ /* 0x000fe2000001007b */
[----:B------:R-:W-:Y:S01]  /*3f00*/  FFMA.FTZ R124, R59, R121, R124 ;  /* 0x000000793b7c7223 */ /* 0x000fe2000001007c */
[----:B------:R-:W-:Y:S02]  /*3f10*/  FADD.FTZ R115, R115, R121 ;  /* 0x0000007973737221 */ /* 0x000fe40000010000 */
[----:B------:R-:W-:Y:S01]  /*3f20*/  FMUL.FTZ R55, R57, R55 ;  /* 0x0000003739377220 */ /* 0x000fe20000410000 */
[----:B------:R-:W-:-:S05]  /*3f30*/  HADD2.F32 R57, -RZ, R94.H1_H1 ;  /* 0x3000005eff397230 */ /* 0x000fca0000004100 */
        /* <DEDUP_REMOVED lines=10> */
[----:B------:R-:W-:-:S03]  /*3fe0*/  HADD2.F32 R59, -RZ, R97.H0_H0 ;  /* 0x20000061ff3b7230 */ /* 0x000fc60000004100 */
[----:B------:R-:W-:Y:S01]  /*3ff0*/  FMUL.FTZ R60, R60, R121 ;  /* 0x000000793c3c7220 */ /* 0x000fe20000410000 */
[----:B------:R-:W-:Y:S01]  /*4000*/  FMUL.FTZ R121, R39, R62 ;  /* 0x0000003e27797220 */ /* 0x000fe20000410000 */
[----:B------:R-:W-:Y:S01]  /*4010*/  FADD.FTZ R59, -R38, R59 ;  /* 0x0000003b263b7221 */ /* 0x000fe20000010100 */
[----:B------:R-:W-:Y:S02]  /*4020*/  HADD2.F32 R62, -RZ, R96.H0_H0 ;  /* 0x20000060ff3e7230 */ /* 0x000fe40000004100 */
[----:B------:R-:W-:Y:S01]  /*4030*/  FADD.FTZ R69, R69, R60 ;  /* 0x0000003c45457221 */ /* 0x000fe20000010000 */
[----:B------:R-:W-:Y:S01]  /*4040*/  FFMA.FTZ R124, R61, R121, R124 ;  /* 0x000000793d7c7223 */ /* 0x000fe2000001007c */
        /* <DEDUP_REMOVED lines=10> */
[----:B------:R-:W-:-:S03]  /*40f0*/  HADD2.F32 R61, -RZ, R97.H1_H1 ;  /* 0x30000061ff3d7230 */ /* 0x000fc60000004100 */
[----:B------:R-:W-:Y:S01]  /*4100*/  FMUL.FTZ R62, R62, R121 ;  /* 0x000000793e3e7220 */ /* 0x000fe20000410000 */
[----:B------:R-:W-:Y:S01]  /*4110*/  FMUL.FTZ R121, R111, R64 ;  /* 0x000000406f797220 */ /* 0x000fe20000410000 */
[----:B------:R-:W-:Y:S01]  /*4120*/  FADD.FTZ R61, -R38, R61 ;  /* 0x0000003d263d7221 */ /* 0x000fe20000010100 */
[----:B------:R-:W-:Y:S02]  /*4130*/  HADD2.F32 R64, -RZ, R96.H1_H1 ;  /* 0x30000060ff407230 */ /* 0x000fe40000004100 */
        /* <DEDUP_REMOVED lines=23> */
[----:B0-----:R-:W-:Y:S01]  /*42b0*/  FADD.FTZ R123, R70, 1 ;  /* 0x3f800000467b7421 */ /* 0x001fe20000010000 */
[----:B------:R-:W-:Y:S01]  /*42c0*/  FADD.FTZ R70, R71, R68 ;  /* 0x0000004447467221 */ /* 0x000fe20000010000 */
[----:B------:R-:W-:-:S03]  /*42d0*/  FFMA.FTZ R71, R67, R68, R120 ;  /* 0x0000004443477223 */ /* 0x000fc60000010078 */
[----:B------:R-:W-:Y:S01]  /*42e0*/  FADD.FTZ R70, R70, R47 ;  /* 0x0000002f46467221 */ /* 0x000fe20000010000 */
[----:B------:R-:W0:Y:S01]  /*42f0*/  MUFU.RCP R123, R123 ;  /* 0x0000007b007b7308 */ /* 0x000e220000001000 */
[----:B------:R-:W-:Y:S01]  /*4300*/  FFMA.FTZ R71, R44, R47, R71 ;  /* 0x0000002f2c477223 */ /* 0x000fe20000010047 */
        /* <DEDUP_REMOVED lines=22> */
[----:B------:R-:W-:Y:S02]  /*4470*/  FADD.FTZ R67, -R38, R67 ;  /* 0x0000004326437221 */ /* 0x000fe40000010100 */
[----:B------:R-:W-:Y:S01]  /*4480*/  FADD.FTZ R69, R69, R68 ;  /* 0x0000004445457221 */ /* 0x000fe20000010000 */
[----:B------:R-:W-:Y:S01]  /*4490*/  FADD.FTZ R115, R121, R115 ;  /* 0x0000007379737221 */ /* 0x000fe20000010000 */
[----:B------:R-:W-:Y:S01]  /*44a0*/  FMUL.FTZ R58, R67, R113 ;  /* 0x00000071433a7220 */ /* 0x000fe20000410000 */
[----:B------:R-:W-:Y:S01]  /*44b0*/  FFMA.FTZ R67, R53, R121, R124 ;  /* 0x0000007935437223 */ /* 0x000fe2000001007c */
[----:B------:R-:W-:Y:S02]  /*44c0*/  HADD2.F32 R124, -RZ, R103.H0_H0 ;  /* 0x20000067ff7c7230 */ /* 0x000fe40000004100 */
        /* <DEDUP_REMOVED lines=9> */
[----:B------:R-:W-:Y:S02]  /*4560*/  HADD2.F32 R121, -RZ, R100.H1_H1 ;  /* 0x30000064ff797230 */ /* 0x000fe40000004100 */
[----:B------:R-:W-:-:S03]  /*4570*/  FMUL.FTZ R124, R111, R47 ;  /* 0x0000002f6f7c7220 */ /* 0x000fc60000410000 */
[----:B------:R-:W-:Y:S01]  /*4580*/  FADD.FTZ R121, -R38, R121 ;  /* 0x0000007926797221 */ /* 0x000fe20000010100 */
[----:B------:R-:W-:Y:S01]  /*4590*/  FFMA.FTZ R120, R44, R124, R67 ;  /* 0x0000007c2c787223 */ /* 0x000fe20000010043 */
[----:B------:R-:W-:Y:S01]  /*45a0*/  FADD.FTZ R115, R115, R124 ;  /* 0x0000007c73737221 */ /* 0x000fe20000010000 */
[----:B------:R-:W-:Y:S02]  /*45b0*/  HADD2.F32 R124, -RZ, R103.H1_H1 ;  /* 0x30000067ff7c7230 */ /* 0x000fe40000004100 */
        /* <DEDUP_REMOVED lines=9> */
[----:B------:R-:W-:Y:S01]  /*4650*/  FFMA.FTZ R44, R44, R125, 1 ;  /* 0x3f8000002c2c7423 */ /* 0x000fe2000001007d */
[----:B------:R-:W-:-:S03]  /*4660*/  HADD2.F32 R125, -RZ, R104.H1_H1 ;  /* 0x30000068ff7d7230 */ /* 0x000fc60000004100 */
[----:B------:R-:W-:Y:S01]  /*4670*/  FMUL.FTZ R44, R123, R44 ;  /* 0x0000002c7b2c7220 */ /* 0x000fe20000410000 */
[----:B------:R-:W-:-:S03]  /*4680*/  HADD2.F32 R123, -RZ, R102.H0_H0 ;  /* 0x20000066ff7b7230 */ /* 0x000fc60000004100 */
[----:B------:R-:W-:Y:S02]  /*4690*/  FADD.FTZ R69, R69, R44 ;  /* 0x0000002c45457221 */ /* 0x000fe40000010000 */
[----:B------:R-:W-:Y:S01]  /*46a0*/  FADD.FTZ R124, -R38, R123 ;  /* 0x0000007b267c7221 */ /* 0x000fe20000010100 */
[----:B------:R-:W-:-:S03]  /*46b0*/  FMUL.FTZ R123, R39, R50 ;  /* 0x00000032277b7220 */ /* 0x000fc60000410000 */
[----:B------:R-:W-:Y:S01]  /*46c0*/  FMUL.FTZ R50, R124, R113 ;  /* 0x000000717c327220 */ /* 0x000fe20000410000 */
[----:B------:R-:W-:Y:S01]  /*46d0*/  FFMA.FTZ R121, R45, R123, R120 ;  /* 0x0000007b2d797223 */ /* 0x000fe20000010078 */
[----:B------:R-:W-:Y:S01]  /*46e0*/  FADD.FTZ R120, R123, R115 ;  /* 0x000000737b787221 */ /* 0x000fe20000010000 */
[----:B------:R-:W-:Y:S02]  /*46f0*/  HADD2.F32 R115, -RZ, R104.H0_H0 ;  /* 0x20000068ff737230 */ /* 0x000fe40000004100 */
[----:B------:R-:W-:-:S04]  /*4700*/  FFMA.FTZ R45, R111, R50, R114 ;  /* 0x000000326f2d7223 */ /* 0x000fc80000010072 */
[----:B------:R-:W-:-:S06]  /*4710*/  FMUL.FTZ R122, R45, -1.4426950216293334961 ;  /* 0xbfb8aa3b2d7a7820 */ /* 0x000fcc0000410000 */
[----:B------:R-:W0:Y:S02]  /*4720*/  MUFU.EX2 R122, R122 ;  /* 0x0000007a007a7308 */ /* 0x000e240000000800 */
[----:B0-----:R-:W-:Y:S01]  /*4730*/  FADD.FTZ R124, R122, 1 ;  /* 0x3f8000007a7c7421 */ /* 0x001fe20000010000 */
[----:B------:R-:W-:-:S04]  /*4740*/  FMUL.FTZ R122, R111, R51 ;  /* 0x000000336f7a7220 */ /* 0x000fc80000410000 */
[----:B------:R-:W-:Y:S01]  /*4750*/  FFMA.FTZ R121, R46, R122, R121 ;  /* 0x0000007a2e797223 */ /* 0x000fe20000010079 */
[----:B------:R-:W0:Y:S02]  /*4760*/  MUFU.RCP R124, R124 ;  /* 0x0000007c007c7308 */ /* 0x000e240000001000 */
[----:B0-----:R-:W-:Y:S01]  /*4770*/  FADD.FTZ R123, -R124, 1 ;  /* 0x3f8000007c7b7421 */ /* 0x001fe20000010100 */
[----:B------:R-:W-:-:S03]  /*4780*/  FMUL.FTZ R115, R115, R124 ;  /* 0x0000007c73737220 */ /* 0x000fc60000410000 */
[----:B------:R-:W-:-:S04]  /*4790*/  FFMA.FTZ R45, R45, R123, 1 ;  /* 0x3f8000002d2d7423 */ /* 0x000fc8000001007b */
[----:B------:R-:W-:Y:S01]  /*47a0*/  FMUL.FTZ R45, R115, R45 ;  /* 0x0000002d732d7220 */ /* 0x000fe20000410000 */
[----:B------:R-:W-:-:S05]  /*47b0*/  HADD2.F32 R115, -RZ, R102.H1_H1 ;  /* 0x30000066ff737230 */ /* 0x000fca0000004100 */
[----:B------:R-:W-:Y:S01]  /*47c0*/  FADD.FTZ R123, -R38, R115 ;  /* 0x00000073267b7221 */ /* 0x000fe20000010100 */
[----:B------:R-:W-:Y:S01]  /*47d0*/  FADD.FTZ R115, R70, R51 ;  /* 0x0000003346737221 */ /* 0x000fe20000010000 */
[----:B------:R-:W-:Y:S01]  /*47e0*/  FFMA.FTZ R70, R46, R51, R71 ;  /* 0x000000332e467223 */ /* 0x000fe20000010047 */
[----:B------:R-:W-:Y:S01]  /*47f0*/  FADD.FTZ R71, R120, R122 ;  /* 0x0000007a78477221 */ /* 0x000fe20000010000 */
[----:B------:R-:W-:Y:S01]  /*4800*/  FMUL.FTZ R51, R123, R113 ;  /* 0x000000717b337220 */ /* 0x000fe20000410000 */
[----:B------:R-:W-:-:S03]  /*4810*/  FMUL.FTZ R122, R39, R52 ;  /* 0x00000034277a7220 */ /* 0x000fc60000410000 */
        /* <DEDUP_REMOVED lines=8> */
[----:B------:R-:W-:Y:S01]  /*48a0*/  FFMA.FTZ R124, R48, R122, R121 ;  /* 0x0000007a307c7223 */ /* 0x000fe20000010079 */
[----:B------:R-:W-:Y:S02]  /*48b0*/  HADD2.F32 R122, -RZ, R106.H0_H0 ;  /* 0x2000006aff7a7230 */ /* 0x000fe40000004100 */
[----:B------:R-:W-:-:S04]  /*48c0*/  FFMA.FTZ R125, R46, R125, 1 ;  /* 0x3f8000002e7d7423 */ /* 0x000fc8000001007d */
[----:B------:R-:W-:Y:S01]  /*48d0*/  FMUL.FTZ R46, R120, R125 ;  /* 0x0000007d782e7220 */ /* 0x000fe20000410000 */
[----:B------:R-:W-:Y:S02]  /*48e0*/  HADD2.F32 R125, -RZ, R105.H0_H0 ;  /* 0x20000069ff7d7230 */ /* 0x000fe40000004100 */
[----:B------:R-:W-:-:S03]  /*48f0*/  FFMA.FTZ R120, R48, R52, R67 ;  /* 0x0000003430787223 */ /* 0x000fc60000010043 */
[----:B------:R-:W-:Y:S01]  /*4900*/  FADD.FTZ R125, -R38, R125 ;  /* 0x0000007d267d7221 */ /* 0x000fe20000010100 */
[----:B------:R-:W-:-:S03]  /*4910*/  FFMA.FTZ R120, R41, R56, R120 ;  /* 0x0000003829787223 */ /* 0x000fc60000010078 */
[----:B------:R-:W-:Y:S01]  /*4920*/  FMUL.FTZ R52, R125, R113 ;  /* 0x000000717d347220 */ /* 0x000fe20000410000 */
[----:B------:R-:W-:-:S03]  /*4930*/  FFMA.FTZ R120, R57, R60, R120 ;  /* 0x0000003c39787223 */ /* 0x000fc60000010078 */
[----:B------:R-:W-:Y:S01]  /*4940*/  FFMA.FTZ R48, R111, R52, R114 ;  /* 0x000000346f307223 */ /* 0x000fe20000010072 */
[----:B------:R-:W-:-:S03]  /*4950*/  FFMA.FTZ R120, R61, R64, R120 ;  /* 0x000000403d787223 */ /* 0x000fc60000010078 */
[----:B------:R-:W-:Y:S01]  /*4960*/  FMUL.FTZ R67, R48, -1.4426950216293334961 ;  /* 0xbfb8aa3b30437820 */ /* 0x000fe20000410000 */
[-C--:B------:R-:W-:Y:S01]  /*4970*/  FFMA.FTZ R120, R65, R68.reuse, R120 ;  /* 0x0000004441787223 */ /* 0x080fe20000010078 */
[----:B------:R-:W-:-:S03]  /*4980*/  FMUL.FTZ R68, R39, R68 ;  /* 0x0000004427447220 */ /* 0x000fc60000410000 */
[----:B------:R-:W-:Y:S01]  /*4990*/  FFMA.FTZ R120, R47, R44, R120 ;  /* 0x0000002c2f787223 */ /* 0x000fe20000010078 */
        /* <DEDUP_REMOVED lines=8> */
[----:B------:R-:W-:Y:S02]  /*4a20*/  HADD2.F32 R123, -RZ, R105.H1_H1 ;  /* 0x30000069ff7b7230 */ /* 0x000fe40000004100 */
[----:B------:R-:W-:Y:S01]  /*4a30*/  FADD.FTZ R122, R115, R54 ;  /* 0x00000036737a7221 */ /* 0x000fe20000010000 */
[----:B------:R-:W-:Y:S02]  /*4a40*/  FMUL.FTZ R115, R111, R54 ;  /* 0x000000366f737220 */ /* 0x000fe40000410000 */
[----:B------:R-:W-:Y:S02]  /*4a50*/  FADD.FTZ R123, -R38, R123 ;  /* 0x0000007b267b7221 */ /* 0x000fe40000010100 */
[----:B------:R-:W-:Y:S01]  /*4a60*/  FFMA.FTZ R124, R49, R115, R124 ;  /* 0x00000073317c7223 */ /* 0x000fe2000001007c */
[----:B------:R-:W-:Y:S01]  /*4a70*/  FADD.FTZ R71, R71, R115 ;  /* 0x0000007347477221 */ /* 0x000fe20000010000 */
[----:B------:R-:W-:-:S02]  /*4a80*/  HADD2.F32 R115, -RZ, R106.H1_H1 ;  /* 0x3000006aff737230 */ /* 0x000fc40000004100 */
        /* <DEDUP_REMOVED lines=9> */
[----:B------:R-:W-:-:S04]  /*4b20*/  FFMA.FTZ R49, R49, R123, 1 ;  /* 0x3f80000031317423 */ /* 0x000fc8000001007b */
[----:B------:R-:W-:Y:S01]  /*4b30*/  FMUL.FTZ R49, R115, R49 ;  /* 0x0000003173317220 */ /* 0x000fe20000410000 */
[----:B------:R-:W-:-:S05]  /*4b40*/  HADD2.F32 R115, -RZ, R107.H0_H0 ;  /* 0x2000006bff737230 */ /* 0x000fca0000004100 */
[----:B------:R-:W-:-:S04]  /*4b50*/  FADD.FTZ R115, -R38, R115 ;  /* 0x0000007326737221 */ /* 0x000fc80000010100 */
[----:B------:R-:W-:Y:S01]  /*4b60*/  FMUL.FTZ R56, R115, R113 ;  /* 0x0000007173387220 */ /* 0x000fe20000410000 */
[----:B------:R-:W-:Y:S01]  /*4b70*/  FFMA.FTZ R115, R41, R121, R124 ;  /* 0x0000007929737223 */ /* 0x000fe2000001007c */
[----:B------:R-:W-:Y:S02]  /*4b80*/  HADD2.F32 R124, -RZ, R110.H0_H0 ;  /* 0x2000006eff7c7230 */ /* 0x000fe40000004100 */
[----:B------:R-:W-:Y:S01]  /*4b90*/  FADD.FTZ R121, R121, R71 ;  /* 0x0000004779797221 */ /* 0x000fe20000010000 */
[----:B------:R-:W-:-:S04]  /*4ba0*/  FFMA.FTZ R41, R111, R56, R114 ;  /* 0x000000386f297223 */ /* 0x000fc80000010072 */
[----:B------:R-:W-:-:S06]  /*4bb0*/  FMUL.FTZ R70, R41, -1.4426950216293334961 ;  /* 0xbfb8aa3b29467820 */ /* 0x000fcc0000410000 */
[----:B------:R-:W0:Y:S02]  /*4bc0*/  MUFU.EX2 R70, R70 ;  /* 0x0000004600467308 */ /* 0x000e240000000800 */
[----:B0-----:R-:W-:Y:S01]  /*4bd0*/  FADD.FTZ R123, R70, 1 ;  /* 0x3f800000467b7421 */ /* 0x001fe20000010000 */
[----:B------:R-:W-:-:S04]  /*4be0*/  FFMA.FTZ R70, R40, R55, R67 ;  /* 0x0000003728467223 */ /* 0x000fc80000010043 */
[----:B------:R-:W-:Y:S01]  /*4bf0*/  FFMA.FTZ R70, R59, R62, R70 ;  /* 0x0000003e3b467223 */ /* 0x000fe20000010046 */
        /* <DEDUP_REMOVED lines=12> */
[----:B------:R-:W-:Y:S02]  /*4cc0*/  HADD2.F32 R124, -RZ, R110.H1_H1 ;  /* 0x3000006eff7c7230 */ /* 0x000fe40000004100 */
[----:B------:R-:W-:Y:S01]  /*4cd0*/  FADD.FTZ R71, R71, R62 ;  /* 0x0000003e47477221 */ /* 0x000fe20000010000 */
        /* <DEDUP_REMOVED lines=8> */
[----:B0-----:R-:W-:Y:S01]  /*4d60*/  FADD.FTZ R125, -R115, 1 ;  /* 0x3f800000737d7421 */ /* 0x001fe20000010100 */
[----:B------:R-:W-:-:S03]  /*4d70*/  FMUL.FTZ R123, R124, R115 ;  /* 0x000000737c7b7220 */ /* 0x000fc60000410000 */
[----:B------:R-:W-:-:S04]  /*4d80*/  FFMA.FTZ R40, R40, R125, 1 ;  /* 0x3f80000028287423 */ /* 0x000fc8000001007d */
[----:B------:R-:W-:Y:S01]  /*4d90*/  FMUL.FTZ R40, R123, R40 ;  /* 0x000000287b287220 */ /* 0x000fe20000410000 */
[----:B------:R-:W-:-:S05]  /*4da0*/  HADD2.F32 R123, -RZ, R109.H0_H0 ;  /* 0x2000006dff7b7230 */ /* 0x000fca0000004100 */
[----:B------:R-:W-:-:S04]  /*4db0*/  FADD.FTZ R124, -R38, R123 ;  /* 0x0000007b267c7221 */ /* 0x000fc80000010100 */
[----:B------:R-:W-:Y:S01]  /*4dc0*/  FMUL.FTZ R60, R124, R113 ;  /* 0x000000717c3c7220 */ /* 0x000fe20000410000 */
[----:B------:R-:W-:-:S03]  /*4dd0*/  HADD2.F32 R124, -RZ, R108.H0_H0 ;  /* 0x2000006cff7c7230 */ /* 0x000fc60000004100 */
        /* <DEDUP_REMOVED lines=10> */
[----:B------:R-:W-:Y:S01]  /*4e80*/  FADD.FTZ R124, -R38, R67 ;  /* 0x00000043267c7221 */ /* 0x000fe20000010100 */
[----:B------:R-:W-:-:S03]  /*4e90*/  FMUL.FTZ R67, R111, R62 ;  /* 0x0000003e6f437220 */ /* 0x000fc60000410000 */
[----:B------:R-:W-:Y:S01]  /*4ea0*/  FMUL.FTZ R62, R124, R113 ;  /* 0x000000717c3e7220 */ /* 0x000fe20000410000 */
        /* <DEDUP_REMOVED lines=11> */
[----:B------:R-:W-:Y:S01]  /*4f60*/  FMUL.FTZ R115, R39, R64 ;  /* 0x0000004027737220 */ /* 0x000fe20000410000 */
[----:B------:R-:W-:Y:S02]  /*4f70*/  FADD.FTZ R64, R71, R66 ;  /* 0x0000004247407221 */ /* 0x000fe40000010000 */
[----:B------:R-:W-:Y:S01]  /*4f80*/  FMUL.FTZ R59, R67, R59 ;  /* 0x0000003b433b7220 */ /* 0x000fe20000410000 */
[----:B------:R-:W-:Y:S01]  /*4f90*/  FFMA.FTZ R122, R61, R115, R122 ;  /* 0x000000733d7a7223 */ /* 0x000fe2000001007a */
[-C--:B------:R-:W-:Y:S01]  /*4fa0*/  FMUL.FTZ R67, R111, R66.reuse ;  /* 0x000000426f437220 */ /* 0x080fe20000410000 */
[----:B------:R-:W-:Y:S01]  /*4fb0*/  FADD.FTZ R121, R115, R121 ;  /* 0x0000007973797221 */ /* 0x000fe20000010000 */
[----:B------:R-:W-:Y:S01]  /*4fc0*/  FFMA.FTZ R61, R63, R66, R70 ;  /* 0x000000423f3d7223 */ /* 0x000fe20000010046 */
[----:B------:R-:W-:Y:S01]  /*4fd0*/  FMUL.FTZ R66, R111, R53 ;  /* 0x000000356f427220 */ /* 0x000fe20000410000 */
[----:B------:R-:W-:Y:S01]  /*4fe0*/  FFMA.FTZ R63, R63, R67, R122 ;  /* 0x000000433f3f7223 */ /* 0x000fe2000001007a */
[----:B------:R-:W-:Y:S01]  /*4ff0*/  FADD.FTZ R121, R121, R67 ;  /* 0x0000004379797221 */ /* 0x000fe20000010000 */
[----:B------:R-:W-:Y:S01]  /*5000*/  FFMA.FTZ R61, R58, R53, R61 ;  /* 0x000000353a3d7223 */ /* 0x000fe2000001003d */
[----:B------:R-:W-:Y:S01]  /*5010*/  FADD.FTZ R64, R64, R53 ;  /* 0x0000003540407221 */ /* 0x000fe20000010000 */
[----:B------:R-:W-:Y:S01]  /*5020*/  FFMA.FTZ R63, R65, R68, R63 ;  /* 0x00000044413f7223 */ /* 0x000fe2000001003f */
[----:B------:R-:W-:Y:S01]  /*5030*/  FADD.FTZ R121, R68, R121 ;  /* 0x0000007944797221 */ /* 0x000fe20000010000 */
[----:B------:R-:W-:-:S02]  /*5040*/  FFMA.FTZ R61, R50, R45, R61 ;  /* 0x0000002d323d7223 */ /* 0x000fc4000001003d */
[----:B------:R-:W-:Y:S01]  /*5050*/  FFMA.FTZ R63, R58, R66, R63 ;  /* 0x000000423a3f7223 */ /* 0x000fe2000001003f */
[----:B------:R-:W-:Y:S01]  /*5060*/  FMUL.FTZ R58, R39, R44 ;  /* 0x0000002c273a7220 */ /* 0x000fe20000410000 */
[----:B------:R-:W-:Y:S01]  /*5070*/  FADD.FTZ R121, R121, R66 ;  /* 0x0000004279797221 */ /* 0x000fe20000010000 */
[----:B------:R-:W-:Y:S01]  /*5080*/  FMUL.FTZ R66, R111, R45 ;  /* 0x0000002d6f427220 */ /* 0x000fe20000410000 */
[----:B------:R-:W-:Y:S01]  /*5090*/  FMUL.FTZ R44, R39, R46 ;  /* 0x0000002e272c7220 */ /* 0x000fe20000410000 */
[----:B------:R-:W-:Y:S01]  /*50a0*/  FFMA.FTZ R63, R47, R58, R63 ;  /* 0x0000003a2f3f7223 */ /* 0x000fe2000001003f */
[----:B------:R-:W-:Y:S01]  /*50b0*/  FADD.FTZ R121, R58, R121 ;  /* 0x000000793a797221 */ /* 0x000fe20000010000 */
[----:B------:R-:W-:Y:S01]  /*50c0*/  FADD.FTZ R45, R64, R45 ;  /* 0x0000002d402d7221 */ /* 0x000fe20000010000 */
[----:B------:R-:W-:Y:S01]  /*50d0*/  FFMA.FTZ R47, R51, R46, R120 ;  /* 0x0000002e332f7223 */ /* 0x000fe20000010078 */
[----:B------:R-:W-:Y:S01]  /*50e0*/  FFMA.FTZ R63, R50, R66, R63 ;  /* 0x00000042323f7223 */ /* 0x000fe2000001003f */
[----:B------:R-:W-:Y:S01]  /*50f0*/  FADD.FTZ R121, R121, R66 ;  /* 0x0000004279797221 */ /* 0x000fe20000010000 */
[----:B------:R-:W-:Y:S01]  /*5100*/  FMUL.FTZ R50, R111, R48 ;  /* 0x000000306f327220 */ /* 0x000fe20000410000 */
[----:B------:R-:W-:Y:S01]  /*5110*/  FADD.FTZ R46, R69, R46 ;  /* 0x0000002e452e7221 */ /* 0x000fe20000010000 */
[----:B------:R-:W-:Y:S01]  /*5120*/  FFMA.FTZ R63, R51, R44, R63 ;  /* 0x0000002c333f7223 */ /* 0x000fe2000001003f */
[----:B------:R-:W-:Y:S01]  /*5130*/  FADD.FTZ R121, R44, R121 ;  /* 0x000000792c797221 */ /* 0x000fe20000010000 */
[C---:B------:R-:W-:Y:S01]  /*5140*/  FFMA.FTZ R44, R52.reuse, R48, R61 ;  /* 0x00000030342c7223 */ /* 0x040fe2000001003d */
[-C--:B------:R-:W-:Y:S01]  /*5150*/  FMUL.FTZ R51, R39, R49.reuse ;  /* 0x0000003127337220 */ /* 0x080fe20000410000 */
[----:B------:R-:W-:Y:S01]  /*5160*/  FFMA.FTZ R52, R52, R50, R63 ;  /* 0x0000003234347223 */ /* 0x000fe2000001003f */
[----:B------:R-:W-:Y:S01]  /*5170*/  FADD.FTZ R58, R121, R50 ;  /* 0x00000032793a7221 */ /* 0x000fe20000010000 */
[----:B------:R-:W-:Y:S01]  /*5180*/  FADD.FTZ R48, R45, R48 ;  /* 0x000000302d307221 */ /* 0x000fe20000010000 */
[C---:B------:R-:W-:Y:S01]  /*5190*/  FFMA.FTZ R50, R54.reuse, R49, R47 ;  /* 0x0000003136327223 */ /* 0x040fe2000001002f */
[----:B------:R-:W-:Y:S01]  /*51a0*/  FFMA.FTZ R45, R54, R51, R52 ;  /* 0x00000033362d7223 */ /* 0x000fe20000010034 */
[----:B------:R-:W-:Y:S01]  /*51b0*/  FMUL.FTZ R47, R111, R41 ;  /* 0x000000296f2f7220 */ /* 0x000fe20000410000 */
[----:B------:R-:W-:Y:S01]  /*51c0*/  FADD.FTZ R58, R51, R58 ;  /* 0x0000003a333a7221 */ /* 0x000fe20000010000 */
[----:B------:R-:W-:Y:S01]  /*51d0*/  FADD.FTZ R49, R46, R49 ;  /* 0x000000312e317221 */ /* 0x000fe20000010000 */
[----:B------:R-:W-:Y:S01]  /*51e0*/  FMUL.FTZ R46, R39, R40 ;  /* 0x00000028272e7220 */ /* 0x000fe20000410000 */
[----:B------:R-:W-:Y:S01]  /*51f0*/  FFMA.FTZ R52, R56, R47, R45 ;  /* 0x0000002f38347223 */ /* 0x000fe2000001002d */
[----:B------:R-:W-:Y:S01]  /*5200*/  FADD.FTZ R51, R58, R47 ;  /* 0x0000002f3a337221 */ /* 0x000fe20000010000 */
[----:B------:R-:W-:Y:S01]  /*5210*/  FFMA.FTZ R45, R56, R41, R44 ;  /* 0x00000029382d7223 */ /* 0x000fe2000001002c */
[----:B------:R-:W-:Y:S01]  /*5220*/  FMUL.FTZ R44, R111, R57 ;  /* 0x000000396f2c7220 */ /* 0x000fe20000410000 */
[C---:B------:R-:W-:Y:S01]  /*5230*/  FFMA.FTZ R47, R55.reuse, R46, R52 ;  /* 0x0000002e372f7223 */ /* 0x040fe20000010034 */
[----:B------:R-:W-:Y:S01]  /*5240*/  FADD.FTZ R51, R46, R51 ;  /* 0x000000332e337221 */ /* 0x000fe20000010000 */
[----:B------:R-:W-:Y:S01]  /*5250*/  FADD.FTZ R48, R48, R41 ;  /* 0x0000002930307221 */ /* 0x000fe20000010000 */
[----:B------:R-:W-:Y:S01]  /*5260*/  FFMA.FTZ R55, R55, R40, R50 ;  /* 0x0000002837377223 */ /* 0x000fe20000010032 */
[C---:B------:R-:W-:Y:S01]  /*5270*/  FFMA.FTZ R47, R60.reuse, R44, R47 ;  /* 0x0000002c3c2f7223 */ /* 0x040fe2000001002f */
[----:B------:R-:W-:Y:S01]  /*5280*/  FMUL.FTZ R41, R39, R59 ;  /* 0x0000003b27297220 */ /* 0x000fe20000410000 */
        /* <DEDUP_REMOVED lines=8> */
.L_x_956:
        /* <DEDUP_REMOVED lines=35> */
.L_x_958:
[----:B------:R-:W-:Y:S05]  /*5540*/  BSYNC.RECONVERGENT B0 ;  /* 0x0000000000007941 */ /* 0x000fea0003800200 */
.L_x_957:
        /* <DEDUP_REMOVED lines=21> */
.L_x_960:
[----:B------:R-:W-:Y:S05]  /*56a0*/  BSYNC.RECONVERGENT B0 ;  /* 0x0000000000007941 */ /* 0x000fea0003800200 */
.L_x_959:
        /* <DEDUP_REMOVED lines=158> */
.L_x_962:
[----:B------:R-:W-:Y:S05]  /*6090*/  BSYNC.RECONVERGENT B0 ;  /* 0x0000000000007941 */ /* 0x000fea0003800200 */
.L_x_961:
        /* <DEDUP_REMOVED lines=29> */
.L_x_964:
[----:B------:R-:W-:Y:S05]  /*6270*/  BSYNC.RECONVERGENT B0 ;  /* 0x0000000000007941 */ /* 0x000fea0003800200 */
.L_x_963:
        /* <DEDUP_REMOVED lines=24> */
.L_x_967:
[----:B-1----:R-:W2:Y:S04]  /*6400*/  LDG.E.STRONG.GPU R46, desc[UR8][R44.64] ;  /* 0x000000082c2e7981 */ /* 0x002ea8000c1ef900 */
[----:B--2---:R-:W-:Y:S01]  /*6410*/  CCTL.IVALL ;  /* 0x00000000ff00798f */ /* 0x004fe20002000000 */
[----:B------:R-:W-:Y:S05]  /*6420*/  YIELD ;  /* 0x0000000000007946 */ /* 0x000fea0003800000 */
[----:B------:R-:W-:-:S13]  /*6430*/  ISETP.NE.AND P0, PT, R46, R51, PT ;  /* 0x000000332e00720c */ /* 0x000fda0003f05270 */
[----:B------:R-:W-:Y:S05]  /*6440*/  @P0 BRA `(.L_x_967) ;  /* 0xfffffffc00ec0947 */ /* 0x000fea000383ffff */
.L_x_966:
        /* <DEDUP_REMOVED lines=11> */
[----:B------:R-:W-:Y:S02]  /*6500*/  MOV R64, R0 ;  /* 0x0000000000407202 */ /* 0x000fe40000000f00 */
[----:B------:R-:W-:Y:S02]  /*6510*/  MOV R58, R34 ;  /* 0x00000022003a7202 */ /* 0x000fe40000000f00 */
[----:B------:R-:W-:-:S02]  /*6520*/  MOV R62, R36 ;  /* 0x00000024003e7202 */ /* 0x000fc40000000f00 */
[----:B------:R-:W-:-:S07]  /*6530*/  LOP3.LUT R56, R4, 0x7ffffff8, RZ, 0xc0, !PT ;  /* 0x7ffffff804387812 */ /* 0x000fce00078ec0ff */
.L_x_969:
        /* <DEDUP_REMOVED lines=59> */
.L_x_968:
        /* <DEDUP_REMOVED lines=34> */
.L_x_970:
        /* <DEDUP_REMOVED lines=18> */
.L_x_971:
        /* <DEDUP_REMOVED lines=9> */
.L_x_972:
[----:B------:R-:W-:Y:S05]  /*6cc0*/  BSYNC.RECONVERGENT B0 ;  /* 0x0000000000007941 */ /* 0x000fea0003800200 */
.L_x_965:
        /* <DEDUP_REMOVED lines=11> */
[----:B---3--:R-:W-:-:S04]  /*6d80*/  FADD.FTZ R40, -R38, R51 ;  /* 0x0000003326287221 */ /* 0x008fc80000010100 */
[----:B--2---:R-:W-:Y:S01]  /*6d90*/  FMUL.FTZ R46, R40, R113 ;  /* 0x00000071282e7220 */ /* 0x004fe20000410000 */
[--C-:B------:R-:W-:Y:S02]  /*6da0*/  HADD2.F32 R40, -RZ, R26.reuse.H0_H0 ;  /* 0x2000001aff287230 */ /* 0x100fe40000004100 */
[----:B------:R-:W-:Y:S01]  /*6db0*/  HADD2.F32 R26, -RZ, R26.H1_H1 ;  /* 0x3000001aff1a7230 */ /* 0x000fe20000004100 */
[----:B------:R-:W0:Y:S01]  /*6dc0*/  LDS.64 R44, [UR6+0x48] ;  /* 0x00004806ff2c7984 */ /* 0x000e220008000a00 */
[----:B------:R-:W0:Y:S02]  /*6dd0*/  LDCU UR6, c[0x0][0x42c] ;  /* 0x00008580ff0677ac */ /* 0x000e240008000800 */
[----:B0-----:R-:W-:Y:S01]  /*6de0*/  FMUL.FTZ R28, R44, UR6 ;  /* 0x000000062c1c7c20 */ /* 0x001fe20008410000 */
[----:B------:R-:W-:Y:S01]  /*6df0*/  FADD.FTZ R44, -R38, R49 ;  /* 0x00000031262c7221 */ /* 0x000fe20000010100 */
[----:B------:R-:W-:-:S03]  /*6e00*/  FMUL.FTZ R47, R45, UR6 ;  /* 0x000000062d2f7c20 */ /* 0x000fc60008410000 */
[----:B------:R-:W-:Y:S01]  /*6e10*/  FMUL.FTZ R44, R44, R113 ;  /* 0x000000712c2c7220 */ /* 0x000fe20000410000 */
[----:B------:R-:W-:-:S03]  /*6e20*/  FFMA.FTZ R56, R28, R46, R47 ;  /* 0x0000002e1c387223 */ /* 0x000fc6000001002f */
        /* <DEDUP_REMOVED lines=20> */
.L_x_973:
        /* <DEDUP_REMOVED lines=19> */
.L_x_975:
[----:B------:R-:W-:Y:S05]  /*70a0*/  BSYNC.RECONVERGENT B0 ;  /* 0x0000000000007941 */ /* 0x000fea0003800200 */
.L_x_974:
        /* <DEDUP_REMOVED lines=31> */
.L_x_976:
[----:B------:R-:W-:Y:S01]  /*72a0*/  FFMA.FTZ R26, R28, R52, R47 ;  /* 0x000000341c1a7223 */ /* 0x000fe2000001002f */
[----:B------:R-:W-:Y:S01]  /*72b0*/  BSSY.RECONVERGENT B0, `(.L_x_977) ;  /* 0x0000014000007945 */ /* 0x000fe20003800200 */
[----:B------:R-:W-:Y:S01]  /*72c0*/  FFMA.FTZ R50, R111, R24, -R50 ;  /* 0x000000186f327223 */ /* 0x000fe20000010832 */
[----:B------:R-:W-:Y:S02]  /*72d0*/  HADD2.F32 R51, -RZ, R20.H1_H1 ;  /* 0x30000014ff337230 */ /* 0x000fe40000004100 */
[----:B------:R-:W-:Y:S01]  /*72e0*/  FADD.FTZ R24, -R38, R55 ;  /* 0x0000003726187221 */ /* 0x000fe20000010100 */
        /* <DEDUP_REMOVED lines=16> */
.L_x_978:
[----:B------:R-:W-:Y:S05]  /*73f0*/  BSYNC.RECONVERGENT B0 ;  /* 0x0000000000007941 */ /* 0x000fea0003800200 */
.L_x_977:
[-C--:B------:R-:W-:Y:S01]  /*7400*/  FMUL.FTZ R24, R24, R113.reuse ;  /* 0x0000007118187220 */ /* 0x080fe20000410000 */
        /* <DEDUP_REMOVED lines=24> */
.L_x_979:
[----:B------:R-:W-:Y:S01]  /*7590*/  FFMA.FTZ R22, R28, R48, R47 ;  /* 0x000000301c167223 */ /* 0x000fe2000001002f */
[----:B------:R-:W-:Y:S01]  /*75a0*/  BSSY.RECONVERGENT B0, `(.L_x_980) ;  /* 0x0000014000007945 */ /* 0x000fe20003800200 */
[--C-:B------:R-:W-:Y:S02]  /*75b0*/  HADD2.F32 R51, -RZ, R16.reuse.H0_H0 ;  /* 0x20000010ff337230 */ /* 0x100fe40000004100 */
[----:B------:R-:W-:Y:S01]  /*75c0*/  FFMA.FTZ R46, R111, R20, -R46 ;  /* 0x000000146f2e7223 */ /* 0x000fe2000001082e */
[----:B------:R-:W-:Y:S02]  /*75d0*/  HADD2.F32 R53, -RZ, R16.H1_H1 ;  /* 0x30000010ff357230 */ /* 0x000fe40000004100 */
[----:B------:R-:W-:Y:S01]  /*75e0*/  FFMA.FTZ R16, R39, R18, -R22 ;  /* 0x0000001227107223 */ /* 0x000fe20000010816 */
[----:B------:R-:W-:Y:S06]  /*75f0*/  @P0 BRA `(.L_x_981) ;  /* 0x0000000000380947 */ /* 0x000fec0003800000 */
        /* <DEDUP_REMOVED lines=14> */
.L_x_981:
[----:B------:R-:W-:Y:S05]  /*76e0*/  BSYNC.RECONVERGENT B0 ;  /* 0x0000000000007941 */ /* 0x000fea0003800200 */
.L_x_980:
[----:B01----:R-:W-:Y:S02]  /*76f0*/  HADD2.F32 R41, -RZ, R12.H0_H0 ;  /* 0x2000000cff297230 */ /* 0x003fe40000004100 */
[----:B------:R-:W-:Y:S01]  /*7700*/  FADD.FTZ R44, -R38, R51 ;  /* 0x00000033262c7221 */ /* 0x000fe20000010100 */
[--C-:B------:R-:W-:Y:S01]  /*7710*/  HADD2.F32 R61, -RZ, R92.reuse.H0_H0 ;  /* 0x2000005cff3d7230 */ /* 0x100fe20000004100 */
[----:B------:R-:W-:Y:S01]  /*7720*/  ISETP.GE.U32.AND P1, PT, R82, UR12, PT ;  /* 0x0000000c52007c0c */ /* 0x000fe2000bf26070 */
[----:B------:R-:W-:Y:S02]  /*7730*/  HADD2.F32 R63, -RZ, R92.H1_H1 ;  /* 0x3000005cff3f7230 */ /* 0x000fe40000004100 */
[C---:B------:R-:W-:Y:S01]  /*7740*/  FADD.FTZ R92, -R38.reuse, R53 ;  /* 0x00000035265c7221 */ /* 0x040fe20000010100 */
[----:B------:R-:W-:Y:S02]  /*7750*/  HADD2.F32 R69, -RZ, R97.H0_H0 ;  /* 0x20000061ff457230 */ /* 0x000fe40000004100 */
[----:B------:R-:W-:Y:S01]  /*7760*/  FADD.FTZ R40, -R38, R41 ;  /* 0x0000002926287221 */ /* 0x000fe20000010100 */
[----:B------:R-:W-:Y:S01]  /*7770*/  HADD2.F32 R71, -RZ, R99.H0_H0 ;  /* 0x20000063ff477230 */ /* 0x000fe20000004100 */
[----:B------:R-:W-:Y:S01]  /*7780*/  ISETP.GE.U32.AND P0, PT, R81, UR12, PT ;  /* 0x0000000c51007c0c */ /* 0x000fe2000bf06070 */
[----:B------:R-:W-:Y:S01]  /*7790*/  HADD2.F32 R125, -RZ, R105.H0_H0 ;  /* 0x20000069ff7d7230 */ /* 0x000fe20000004100 */
[----:B------:R-:W-:Y:S01]  /*77a0*/  ISETP.GE.U32.AND P6, PT, R80, UR12, PT ;  /* 0x0000000c50007c0c */ /* 0x000fe2000bfc6070 */
[----:B------:R-:W-:Y:S01]  /*77b0*/  HADD2.F32 R50, -RZ, R107.H0_H0 ;  /* 0x2000006bff327230 */ /* 0x000fe20000004100 */
[----:B------:R-:W-:Y:S01]  /*77c0*/  ISETP.GE.U32.AND P4, PT, R79, UR12, PT ;  /* 0x0000000c4f007c0c */ /* 0x000fe2000bf86070 */
[----:B------:R-:W-:Y:S01]  /*77d0*/  HADD2.F32 R45, -RZ, R12.H1_H1 ;  /* 0x3000000cff2d7230 */ /* 0x000fe20000004100 */
[----:B------:R-:W-:Y:S01]  /*77e0*/  ISETP.GE.U32.AND P5, PT, R78, UR12, PT ;  /* 0x0000000c4e007c0c */ /* 0x000fe2000bfa6070 */
[----:B------:R-:W-:-:S02]  /*77f0*/  HADD2.F32 R49, -RZ, R8.H0_H0 ;  /* 0x20000008ff317230 */ /* 0x000fc40000004100 */
[-C--:B------:R-:W-:Y:S01]  /*7800*/  FMUL.FTZ R41, R44, R113.reuse ;  /* 0x000000712c297220 */ /* 0x080fe20000410000 */
[----:B------:R-:W-:Y:S02]  /*7810*/  HADD2.F32 R55, -RZ, R8.H1_H1 ;  /* 0x30000008ff377230 */ /* 0x000fe40000004100 */
[----:B------:R-:W-:Y:S01]  /*7820*/  FMUL.FTZ R92, R92, R113 ;  /* 0x000000715c5c7220 */ /* 0x000fe20000410000 */
        /* <DEDUP_REMOVED lines=8> */
[----:B------:R-:W-:Y:S02]  /*78b0*/  HADD2.F32 R97, -RZ, R97.H1_H1 ;  /* 0x30000061ff617230 */ /* 0x000fe40000004100 */
        /* <DEDUP_REMOVED lines=15> */
[--C-:B------:R-:W-:Y:S02]  /*79b0*/  HADD2.F32 R54, -RZ, R109.reuse.H0_H0 ;  /* 0x2000006dff367230 */ /* 0x100fe40000004100 */
[C---:B------:R-:W-:Y:S01]  /*79c0*/  FADD.FTZ R18, -R38.reuse, R99 ;  /* 0x0000006326127221 */ /* 0x040fe20000010100 */
[----:B------:R-:W-:Y:S02]  /*79d0*/  HADD2.F32 R109, -RZ, R109.H1_H1 ;  /* 0x3000006dff6d7230 */ /* 0x000fe40000004100 */
        /* <DEDUP_REMOVED lines=39> */
.L_x_982:
        /* <DEDUP_REMOVED lines=19> */
.L_x_984:
[----:B------:R-:W-:Y:S05]  /*7d80*/  BSYNC.RECONVERGENT B0 ;  /* 0x0000000000007941 */ /* 0x000fea0003800200 */
.L_x_983:
[--C-:B------:R-:W-:Y:S02]  /*7d90*/  HADD2.F32 R14, -RZ, R10.reuse.H0_H0 ;  /* 0x2000000aff0e7230 */ /* 0x100fe40000004100 */
[----:B------:R-:W-:Y:S01]  /*7da0*/  FFMA.FTZ R92, R28, R51, R47 ;  /* 0x000000331c5c7223 */ /* 0x000fe2000001002f */
[----:B------:R-:W-:Y:S02]  /*7db0*/  HADD2.F32 R10, -RZ, R10.H1_H1 ;  /* 0x3000000aff0a7230 */ /* 0x000fe40000004100 */
        /* <DEDUP_REMOVED lines=20> */
.L_x_985:
[----:B------:R-:W-:Y:S01]  /*7f00*/  FFMA.FTZ R40, R28, R55, R47 ;  /* 0x000000371c287223 */ /* 0x000fe2000001002f */
[----:B------:R-:W-:Y:S01]  /*7f10*/  BSSY.RECONVERGENT B0, `(.L_x_986) ;  /* 0x0000014000007945 */ /* 0x000fe20003800200 */
[----:B------:R-:W-:Y:S01]  /*7f20*/  FFMA.FTZ R92, R111, R14, -R92 ;  /* 0x0000000e6f5c7223 */ /* 0x000fe2000001085c */
[-C--:B------:R-:W-:Y:S01]  /*7f30*/  FMUL.FTZ R51, R68, R113.reuse ;  /* 0x0000007144337220 */ /* 0x080fe20000410000 */
[----:B------:R-:W-:Y:S01]  /*7f40*/  FMUL.FTZ R90, R70, R113 ;  /* 0x00000071465a7220 */ /* 0x000fe20000410000 */
        /* <DEDUP_REMOVED lines=16> */
.L_x_987:
[----:B------:R-:W-:Y:S05]  /*8050*/  BSYNC.RECONVERGENT B0 ;  /* 0x0000000000007941 */ /* 0x000fea0003800200 */
.L_x_986:
[--C-:B------:R-:W-:Y:S02]  /*8060*/  HADD2.F32 R10, -RZ, R6.reuse.H0_H0 ;  /* 0x20000006ff0a7230 */ /* 0x100fe40000004100 */
[C-C-:B------:R-:W-:Y:S01]  /*8070*/  FFMA.FTZ R68, R28.reuse, R51, R47.reuse ;  /* 0x000000331c447223 */ /* 0x140fe2000001002f */
[----:B------:R-:W-:Y:S01]  /*8080*/  FFMA.FTZ R70, R28, R90, R47 ;  /* 0x0000005a1c467223 */ /* 0x000fe2000001002f */
[----:B------:R-:W-:Y:S01]  /*8090*/  HADD2.F32 R6, -RZ, R6.H1_H1 ;  /* 0x30000006ff067230 */ /* 0x000fe20000004100 */
[----:B------:R-:W-:Y:S06]  /*80a0*/  @!P3 BRA `(.L_x_988) ;  /* 0x000000000048b947 */ /* 0x000fec0003800000 */
        /* <DEDUP_REMOVED lines=18> */
.L_x_988:
[----:B------:R-:W-:Y:S01]  /*81d0*/  BSSY.RECONVERGENT B0, `(.L_x_989) ;  /* 0x0000013000007945 */ /* 0x000fe20003800200 */
[----:B------:R-:W-:Y:S01]  /*81e0*/  FFMA.FTZ R68, R111, R10, -R68 ;  /* 0x0000000a6f447223 */ /* 0x000fe20000010844 */
[----:B------:R-:W-:Y:S01]  /*81f0*/  FMUL.FTZ R14, R66, R113 ;  /* 0x00000071420e7220 */ /* 0x000fe20000410000 */
[----:B------:R-:W-:Y:S01]  /*8200*/  FFMA.FTZ R6, R39, R6, -R70 ;  /* 0x0000000627067223 */ /* 0x000fe20000010846 */
[----:B------:R-:W-:Y:S06]  /*8210*/  @P6 BRA `(.L_x_990) ;  /* 0x0000000000386947 */ /* 0x000fec0003800000 */
        /* <DEDUP_REMOVED lines=14> */
.L_x_990:
[----:B------:R-:W-:Y:S05]  /*8300*/  BSYNC.RECONVERGENT B0 ;  /* 0x0000000000007941 */ /* 0x000fea0003800200 */
.L_x_989:
[--C-:B------:R-:W-:Y:S02]  /*8310*/  HADD2.F32 R6, -RZ, R91.reuse.H0_H0 ;  /* 0x2000005bff067230 */ /* 0x100fe40000004100 */
[----:B------:R-:W-:Y:S01]  /*8320*/  FFMA.FTZ R66, R28, R14, R47 ;  /* 0x0000000e1c427223 */ /* 0x000fe2000001002f */
[----:B------:R-:W-:Y:S02]  /*8330*/  HADD2.F32 R10, -RZ, R91.H1_H1 ;  /* 0x3000005bff0a7230 */ /* 0x000fe40000004100 */
[----:B------:R-:W-:Y:S01]  /*8340*/  FMUL.FTZ R60, R60, R113 ;  /* 0x000000713c3c7220 */ /* 0x000fe20000410000 */
[----:B------:R-:W-:Y:S06]  /*8350*/  @!P3 BRA `(.L_x_991) ;  /* 0x000000000048b947 */ /* 0x000fec0003800000 */
[----:B------:R-:W-:Y:S01]  /*8360*/  FFMA.FTZ R40, R39, R60, R112 ;  /* 0x0000003c27287223 */ /* 0x000fe20000010070 */
[----:B------:R-:W-:-:S03]  /*8370*/  FFMA.FTZ R14, R111, R14, R114 ;  /* 0x0000000e6f0e7223 */ /* 0x000fc60000010072 */
[----:B------:R-:W-:Y:S01]  /*8380*/  FMUL.FTZ R49, R40, -1.4426950216293334961 ;  /* 0xbfb8aa3b28317820 */ /* 0x000fe20000410000 */
[----:B012---:R-:W-:-:S05]  /*8390*/  FMUL.FTZ R41, R14, -1.4426950216293334961 ;  /* 0xbfb8aa3b0e297820 */ /* 0x007fca0000410000 */
        /* <DEDUP_REMOVED lines=14> */
.L_x_991:
[----:B------:R-:W-:Y:S01]  /*8480*/  FFMA.FTZ R14, R28, R60, R47 ;  /* 0x0000003c1c0e7223 */ /* 0x000fe2000001002f */
[----:B------:R-:W-:Y:S01]  /*8490*/  BSSY.RECONVERGENT B0, `(.L_x_992) ;  /* 0x0000014000007945 */ /* 0x000fe20003800200 */
[----:B------:R-:W-:Y:S01]  /*84a0*/  FFMA.FTZ R66, R111, R6, -R66 ;  /* 0x000000066f427223 */ /* 0x000fe20000010842 */
[-C--:B------:R-:W-:Y:S01]  /*84b0*/  FMUL.FTZ R51, R62, R113.reuse ;  /* 0x000000713e337220 */ /* 0x080fe20000410000 */
[----:B------:R-:W-:Y:S01]  /*84c0*/  FMUL.FTZ R64, R64, R113 ;  /* 0x0000007140407220 */ /* 0x000fe20000410000 */
[----:B------:R-:W-:Y:S01]  /*84d0*/  FFMA.FTZ R6, R39, R10, -R14 ;  /* 0x0000000a27067223 */ /* 0x000fe2000001080e */
[----:B------:R-:W-:Y:S06]  /*84e0*/  @P4 BRA `(.L_x_993) ;  /* 0x0000000000384947 */ /* 0x000fec0003800000 */
[----:B------:R-:W3:Y:S01]  /*84f0*/  LDCU.64 UR6, c[0x0][0x3f8] ;  /* 0x00007f00ff0677ac */ /* 0x000ee20008000a00 */
[----:B------:R-:W-:Y:S01]  /*8500*/  MOV R40, R116 ;  /* 0x0000007400287202 */ /* 0x000fe20000000f00 */
[----:B------:R-:W-:Y:S01]  /*8510*/  FMUL.FTZ R49, R66, R113 ;  /* 0x0000007142317220 */ /* 0x000fe20000410000 */
[----:B012---:R-:W-:Y:S01]  /*8520*/  MOV R41, R119 ;  /* 0x0000007700297202 */ /* 0x007fe20000000f00 */
        /* <DEDUP_REMOVED lines=10> */
.L_x_993:
[----:B------:R-:W-:Y:S05]  /*85d0*/  BSYNC.RECONVERGENT B0 ;  /* 0x0000000000007941 */ /* 0x000fea0003800200 */
.L_x_992:
        /* <DEDUP_REMOVED lines=8> */
[----:B0123--:R-:W-:-:S05]  /*8660*/  FMUL.FTZ R41, R14, -1.4426950216293334961 ;  /* 0xbfb8aa3b0e297820 */ /* 0x00ffca0000410000 */
        /* <DEDUP_REMOVED lines=14> */
.L_x_994:
[----:B------:R-:W-:Y:S01]  /*8750*/  BSSY.RECONVERGENT B0, `(.L_x_995) ;  /* 0x0000012000007945 */ /* 0x000fe20003800200 */
[----:B------:R-:W-:Y:S01]  /*8760*/  FFMA.FTZ R60, R111, R6, -R60 ;  /* 0x000000066f3c7223 */ /* 0x000fe2000001083c */
[----:B------:R-:W-:Y:S02]  /*8770*/  FFMA.FTZ R6, R39, R10, -R62 ;  /* 0x0000000a27067223 */ /* 0x000fe4000001083e */
[----:B------:R-:W-:Y:S05]  /*8780*/  @P5 BRA `(.L_x_996) ;  /* 0x0000000000385947 */ /* 0x000fea0003800000 */
[----:B------:R-:W4:Y:S01]  /*8790*/  LDCU.64 UR6, c[0x0][0x3f8] ;  /* 0x00007f00ff0677ac */ /* 0x000f220008000a00 */
[----:B------:R-:W-:Y:S01]  /*87a0*/  MOV R40, R116 ;  /* 0x0000007400287202 */ /* 0x000fe20000000f00 */
[----:B------:R-:W-:Y:S01]  /*87b0*/  FMUL.FTZ R49, R60, R113 ;  /* 0x000000713c317220 */ /* 0x000fe20000410000 */
[----:B0123--:R-:W-:Y:S01]  /*87c0*/  MOV R41, R119 ;  /* 0x0000007700297202 */ /* 0x00ffe20000000f00 */
        /* <DEDUP_REMOVED lines=10> */
.L_x_996:
[----:B------:R-:W-:Y:S05]  /*8870*/  BSYNC.RECONVERGENT B0 ;  /* 0x0000000000007941 */ /* 0x000fea0003800200 */
.L_x_995:
[----:B------:R-:W-:Y:S01]  /*8880*/  UISETP.NE.AND UP0, UPT, UR11, URZ, UPT ;  /* 0x000000ff0b00728c */ /* 0x000fe2000bf05270 */
[-C--:B------:R-:W-:Y:S01]  /*8890*/  FMUL.FTZ R14, R58, R113.reuse ;  /* 0x000000713a0e7220 */ /* 0x080fe20000410000 */
        /* <DEDUP_REMOVED lines=10> */
[----:B01234-:R-:W-:-:S05]  /*8940*/  FMUL.FTZ R41, R14, -1.4426950216293334961 ;  /* 0xbfb8aa3b0e297820 */ /* 0x01ffca0000410000 */
        /* <DEDUP_REMOVED lines=14> */
.L_x_997:
[----:B------:R-:W-:Y:S01]  /*8a30*/  BSSY.RECONVERGENT B0, `(.L_x_998) ;  /* 0x0000012000007945 */ /* 0x000fe20003800200 */
[----:B------:R-:W-:Y:S01]  /*8a40*/  FFMA.FTZ R56, R111, R6, -R56 ;  /* 0x000000066f387223 */ /* 0x000fe20000010838 */
[----:B------:R-:W-:Y:S02]  /*8a50*/  FFMA.FTZ R6, R39, R10, -R58 ;  /* 0x0000000a27067223 */ /* 0x000fe4000001083a */
[----:B------:R-:W-:Y:S05]  /*8a60*/  @P2 BRA `(.L_x_999) ;  /* 0x0000000000382947 */ /* 0x000fea0003800000 */
[----:B------:R-:W5:Y:S01]  /*8a70*/  LDCU.64 UR6, c[0x0][0x3f8] ;  /* 0x00007f00ff0677ac */ /* 0x000f620008000a00 */
[----:B------:R-:W-:Y:S01]  /*8a80*/  MOV R40, R116 ;  /* 0x0000007400287202 */ /* 0x000fe20000000f00 */
[----:B------:R-:W-:Y:S01]  /*8a90*/  FMUL.FTZ R49, R56, R113 ;  /* 0x0000007138317220 */ /* 0x000fe20000410000 */
[----:B01234-:R-:W-:Y:S01]  /*8aa0*/  MOV R41, R119 ;  /* 0x0000007700297202 */ /* 0x01ffe20000000f00 */
        /* <DEDUP_REMOVED lines=10> */
.L_x_999:
[----:B------:R-:W-:Y:S05]  /*8b50*/  BSYNC.RECONVERGENT B0 ;  /* 0x0000000000007941 */ /* 0x000fea0003800200 */
.L_x_998:
[-C--:B01234-:R-:W-:Y:S01]  /*8b60*/  FMUL.FTZ R41, R8, R113.reuse ;  /* 0x0000007108297220 */ /* 0x09ffe20000410000 */
        /* <DEDUP_REMOVED lines=38> */
[----:B------:R-:W-:Y:S02]  /*8dd0*/  ISETP.GE.AND.EX P0, PT, R29, UR13, PT, P0 ;  /* 0x0000000d1d007c0c */ /* 0x000fe4000bf06300 */
        /* <DEDUP_REMOVED lines=22> */
.L_x_1000:
        /* <DEDUP_REMOVED lines=18> */
.L_x_1002:
[----:B------:R-:W-:Y:S05]  /*9060*/  BSYNC.RECONVERGENT B0 ;  /* 0x0000000000007941 */ /* 0x000fea0003800200 */
.L_x_1001:
        /* <DEDUP_REMOVED lines=21> */
.L_x_1003:
[----:B------:R-:W-:Y:S01]  /*91c0*/  BSSY.RECONVERGENT B0, `(.L_x_1004) ;  /* 0x0000012000007945 */ /* 0x000fe20003800200 */
[----:B------:R-:W-:Y:S01]  /*91d0*/  FFMA.FTZ R64, R111, R40, -R64 ;  /* 0x000000286f407223 */ /* 0x000fe20000010840 */
[----:B------:R-:W-:Y:S02]  /*91e0*/  FFMA.FTZ R66, R39, R98, -R66 ;  /* 0x0000006227427223 */ /* 0x000fe40000010842 */
[----:B------:R-:W-:Y:S05]  /*91f0*/  @P1 BRA `(.L_x_1005) ;  /* 0x0000000000381947 */ /* 0x000fea0003800000 */
[----:B------:R-:W1:Y:S01]  /*9200*/  LDCU.64 UR6, c[0x0][0x3f8] ;  /* 0x00007f00ff0677ac */ /* 0x000e620008000a00 */
[----:B------:R-:W-:Y:S01]  /*9210*/  MOV R40, R116 ;  /* 0x0000007400287202 */ /* 0x000fe20000000f00 */
[----:B------:R-:W-:Y:S01]  /*9220*/  FMUL.FTZ R64, R64, R113 ;  /* 0x0000007140407220 */ /* 0x000fe20000410000 */
[----:B------:R-:W-:Y:S01]  /*9230*/  MOV R41, R119 ;  /* 0x0000007700297202 */ /* 0x000fe20000000f00 */
[----:B------:R-:W2:Y:S01]  /*9240*/  LDCU.64 UR14, c[0x0][0x380] ;  /* 0x00007000ff0e77ac */ /* 0x000ea20008000a00 */
[----:B0-----:R-:W-:-:S05]  /*9250*/  FMUL.FTZ R47, R66, R113 ;  /* 0x00000071422f7220 */ /* 0x001fca0000410000 */
        /* <DEDUP_REMOVED lines=8> */
.L_x_1005:
[----:B------:R-:W-:Y:S05]  /*92e0*/  BSYNC.RECONVERGENT B0 ;  /* 0x0000000000007941 */ /* 0x000fea0003800200 */
.L_x_1004:
[--C-:B------:R-:W-:Y:S02]  /*92f0*/  HADD2.F32 R40, -RZ, R103.reuse.H0_H0 ;  /* 0x20000067ff287230 */ /* 0x100fe40000004100 */
[----:B------:R-:W-:Y:S01]  /*9300*/  HADD2.F32 R103, -RZ, R103.H1_H1 ;  /* 0x30000067ff677230 */ /* 0x000fe20000004100 */
        /* <DEDUP_REMOVED lines=19> */
.L_x_1006:
[----:B------:R-:W-:Y:S01]  /*9440*/  BSSY.RECONVERGENT B0, `(.L_x_1007) ;  /* 0x0000012000007945 */ /* 0x000fe20003800200 */
[----:B------:R-:W-:Y:S01]  /*9450*/  FFMA.FTZ R60, R111, R40, -R60 ;  /* 0x000000286f3c7223 */ /* 0x000fe2000001083c */
[----:B------:R-:W-:Y:S02]  /*9460*/  FFMA.FTZ R20, R39, R103, -R62 ;  /* 0x0000006727147223 */ /* 0x000fe4000001083e */
[----:B------:R-:W-:Y:S05]  /*9470*/  @P0 BRA `(.L_x_1008) ;  /* 0x0000000000380947 */ /* 0x000fea0003800000 */
[----:B------:R-:W2:Y:S01]  /*9480*/  LDCU.64 UR6, c[0x0][0x3f8] ;  /* 0x00007f00ff0677ac */ /* 0x000ea20008000a00 */
[----:B------:R-:W-:Y:S01]  /*9490*/  MOV R40, R116 ;  /* 0x0000007400287202 */ /* 0x000fe20000000f00 */
[----:B01----:R-:W-:Y:S01]  /*94a0*/  FMUL.FTZ R47, R60, R113 ;  /* 0x000000713c2f7220 */ /* 0x003fe20000410000 */
        /* <DEDUP_REMOVED lines=11> */
.L_x_1008:
[----:B------:R-:W-:Y:S05]  /*9560*/  BSYNC.RECONVERGENT B0 ;  /* 0x0000000000007941 */ /* 0x000fea0003800200 */
.L_x_1007:
[--C-:B------:R-:W-:Y:S02]  /*9570*/  HADD2.F32 R20, -RZ, R104.reuse.H0_H0 ;  /* 0x20000068ff147230 */ /* 0x100fe40000004100 */
[----:B------:R-:W-:Y:S01]  /*9580*/  HADD2.F32 R104, -RZ, R104.H1_H1 ;  /* 0x30000068ff687230 */ /* 0x000fe20000004100 */
[----:B------:R-:W-:Y:S06]  /*9590*/  BRA.U !UP0, `(.L_x_1009) ;  /* 0x0000000108487547 */ /* 0x000fec000b800000 */
[----:B------:R-:W-:Y:S01]  /*95a0*/  FFMA.FTZ R26, R39, R26, R112 ;  /* 0x0000001a271a7223 */ /* 0x000fe20000010070 */
[----:B------:R-:W-:-:S03]  /*95b0*/  FFMA.FTZ R24, R111, R24, R114 ;  /* 0x000000186f187223 */ /* 0x000fc60000010072 */
[----:B012---:R-:W-:Y:S01]  /*95c0*/  FMUL.FTZ R44, R26, -1.4426950216293334961 ;  /* 0xbfb8aa3b1a2c7820 */ /* 0x007fe20000410000 */
        /* <DEDUP_REMOVED lines=15> */
.L_x_1009:
[----:B------:R-:W-:Y:S01]  /*96c0*/  BSSY.RECONVERGENT B0, `(.L_x_1010) ;  /* 0x0000012000007945 */ /* 0x000fe20003800200 */
[----:B------:R-:W-:Y:S01]  /*96d0*/  FFMA.FTZ R16, R111, R20, -R16 ;  /* 0x000000146f107223 */ /* 0x000fe20000010810 */
[----:B------:R-:W-:Y:S02]  /*96e0*/  FFMA.FTZ R18, R39, R104, -R18 ;  /* 0x0000006827127223 */ /* 0x000fe40000010812 */
[----:B------:R-:W-:Y:S05]  /*96f0*/  @P6 BRA `(.L_x_1011) ;  /* 0x0000000000386947 */ /* 0x000fea0003800000 */
[----:B------:R-:W3:Y:S01]  /*9700*/  LDCU.64 UR6, c[0x0][0x3f8] ;  /* 0x00007f00ff0677ac */ /* 0x000ee20008000a00 */
[----:B------:R-:W-:Y:S01]  /*9710*/  MOV R40, R116 ;  /* 0x0000007400287202 */ /* 0x000fe20000000f00 */
[----:B01----:R-:W-:Y:S01]  /*9720*/  FMUL.FTZ R47, R16, R113 ;  /* 0x00000071102f7220 */ /* 0x003fe20000410000 */
[----:B--2---:R-:W-:Y:S01]  /*9730*/  MOV R41, R119 ;  /* 0x0000007700297202 */ /* 0x004fe20000000f00 */
        /* <DEDUP_REMOVED lines=10> */
.L_x_1011:
[----:B------:R-:W-:Y:S05]  /*97e0*/  BSYNC.RECONVERGENT B0 ;  /* 0x0000000000007941 */ /* 0x000fea0003800200 */
.L_x_1010:
        /* <DEDUP_REMOVED lines=11> */
[----:B--23--:R-:W2:Y:S08]  /*98a0*/  MUFU.RCP R41, R20 ;  /* 0x0000001400297308 */ /* 0x00ceb00000001000 */
[----:B01----:R-:W0:Y:S01]  /*98b0*/  MUFU.RCP R45, R24 ;  /* 0x00000018002d7308 */ /* 0x003e220000001000 */
[----:B--2---:R-:W-:Y:S01]  /*98c0*/  FADD.FTZ R47, -R41, 1 ;  /* 0x3f800000292f7421 */ /* 0x004fe20000010100 */
[----:B------:R-:W-:-:S03]  /*98d0*/  FMUL.FTZ R16, R16, R41 ;  /* 0x0000002910107220 */ /* 0x000fc60000410000 */
[----:B------:R-:W-:Y:S01]  /*98e0*/  FFMA.FTZ R47, R46, R47, 1 ;  /* 0x3f8000002e2f7423 */ /* 0x000fe2000001002f */
[----:B0-----:R-:W-:Y:S01]  /*98f0*/  FADD.FTZ R49, -R45, 1 ;  /* 0x3f8000002d317421 */ /* 0x001fe20000010100 */
[----:B------:R-:W-:Y:S02]  /*9900*/  FMUL.FTZ R106, R106, R45 ;  /* 0x0000002d6a6a7220 */ /* 0x000fe40000410000 */
[----:B------:R-:W-:Y:S01]  /*9910*/  FMUL.FTZ R16, R16, R47 ;  /* 0x0000002f10107220 */ /* 0x000fe20000410000 */
[----:B------:R-:W-:-:S04]  /*9920*/  FFMA.FTZ R49, R48, R49, 1 ;  /* 0x3f80000030317423 */ /* 0x000fc80000010031 */
[----:B------:R-:W-:-:S07]  /*9930*/  FMUL.FTZ R106, R106, R49 ;  /* 0x000000316a6a7220 */ /* 0x000fce0000410000 */
.L_x_1012:
[----:B------:R-:W-:Y:S01]  /*9940*/  BSSY.RECONVERGENT B0, `(.L_x_1013) ;  /* 0x0000012000007945 */ /* 0x000fe20003800200 */
[----:B------:R-:W-:Y:S01]  /*9950*/  FFMA.FTZ R12, R111, R16, -R12 ;  /* 0x000000106f0c7223 */ /* 0x000fe2000001080c */
[----:B------:R-:W-:Y:S02]  /*9960*/  FFMA.FTZ R14, R39, R106, -R14 ;  /* 0x0000006a270e7223 */ /* 0x000fe4000001080e */
[----:B------:R-:W-:Y:S05]  /*9970*/  @P4 BRA `(.L_x_1014) ;  /* 0x0000000000384947 */ /* 0x000fea0003800000 */
[----:B------:R-:W4:Y:S01]  /*9980*/  LDCU.64 UR6, c[0x0][0x3f8] ;  /* 0x00007f00ff0677ac */ /* 0x000f220008000a00 */
[----:B------:R-:W-:Y:S01]  /*9990*/  MOV R40, R116 ;  /* 0x0000007400287202 */ /* 0x000fe20000000f00 */
[----:B01----:R-:W-:Y:S01]  /*99a0*/  FMUL.FTZ R47, R12, R113 ;  /* 0x000000710c2f7220 */ /* 0x003fe20000410000 */
[----:B--23--:R-:W-:Y:S01]  /*99b0*/  MOV R41, R119 ;  /* 0x0000007700297202 */ /* 0x00cfe20000000f00 */
        /* <DEDUP_REMOVED lines=10> */
.L_x_1014:
[----:B------:R-:W-:Y:S05]  /*9a60*/  BSYNC.RECONVERGENT B0 ;  /* 0x0000000000007941 */ /* 0x000fea0003800200 */
.L_x_1013:
        /* <DEDUP_REMOVED lines=11> */
[----:B--234-:R-:W0:Y:S08]  /*9b20*/  MUFU.RCP R41, R16 ;  /* 0x0000001000297308 */ /* 0x01ce300000001000 */
[----:B-1----:R-:W1:Y:S01]  /*9b30*/  MUFU.RCP R45, R20 ;  /* 0x00000014002d7308 */ /* 0x002e620000001000 */
        /* <DEDUP_REMOVED lines=8> */
.L_x_1015:
[----:B------:R-:W-:Y:S01]  /*9bc0*/  BSSY.RECONVERGENT B0, `(.L_x_1016) ;  /* 0x0000012000007945 */ /* 0x000fe20003800200 */
[----:B------:R-:W-:Y:S01]  /*9bd0*/  FFMA.FTZ R8, R111, R12, -R8 ;  /* 0x0000000c6f087223 */ /* 0x000fe20000010808 */
[----:B------:R-:W-:Y:S02]  /*9be0*/  FFMA.FTZ R10, R39, R110, -R10 ;  /* 0x0000006e270a7223 */ /* 0x000fe4000001080a */
[----:B------:R-:W-:Y:S05]  /*9bf0*/  @P5 BRA `(.L_x_1017) ;  /* 0x0000000000385947 */ /* 0x000fea0003800000 */
[----:B------:R-:W5:Y:S01]  /*9c00*/  LDCU.64 UR6, c[0x0][0x3f8] ;  /* 0x00007f00ff0677ac */ /* 0x000f620008000a00 */
[----:B------:R-:W-:Y:S01]  /*9c10*/  MOV R40, R116 ;  /* 0x0000007400287202 */ /* 0x000fe20000000f00 */
[----:B01----:R-:W-:Y:S01]  /*9c20*/  FMUL.FTZ R47, R8, R113 ;  /* 0x00000071082f7220 */ /* 0x003fe20000410000 */
[----:B--234-:R-:W-:Y:S01]  /*9c30*/  MOV R41, R119 ;  /* 0x0000007700297202 */ /* 0x01cfe20000000f00 */
        /* <DEDUP_REMOVED lines=10> */
.L_x_1017:
[----:B------:R-:W-:Y:S05]  /*9ce0*/  BSYNC.RECONVERGENT B0 ;  /* 0x0000000000007941 */ /* 0x000fea0003800200 */
.L_x_1016:
        /* <DEDUP_REMOVED lines=21> */
.L_x_1018:
[----:B------:R-:W-:Y:S01]  /*9e40*/  ISETP.GE.AND.EX P3, PT, R37, UR13, PT, P3 ;  /* 0x0000000d25007c0c */ /* 0x000fe2000bf66330 */
[----:B------:R-:W-:Y:S01]  /*9e50*/  FFMA.FTZ R6, R111, R8, -R6 ;  /* 0x000000086f067223 */ /* 0x000fe20000010806 */
[----:B------:R-:W-:Y:S01]  /*9e60*/  FFMA.FTZ R28, R39, R108, -R28 ;  /* 0x0000006c271c7223 */ /* 0x000fe2000001081c */
[----:B------:R-:W-:Y:S02]  /*9e70*/  BSSY.RECONVERGENT B0, `(.L_x_1019) ;  /* 0x000000f000007945 */ /* 0x000fe40003800200 */
[-C--:B------:R-:W-:Y:S01]  /*9e80*/  FMUL.FTZ R6, R6, R113.reuse ;  /* 0x0000007106067220 */ /* 0x080fe20000410000 */
[----:B0-234-:R-:W-:-:S07]  /*9e90*/  FMUL.FTZ R41, R28, R113 ;  /* 0x000000711c297220 */ /* 0x01dfce0000410000 */
[----:B------:R-:W-:Y:S05]  /*9ea0*/  @P3 BRA `(.L_x_1020) ;  /* 0x00000000002c3947 */ /* 0x000fea0003800000 */
[----:B------:R-:W0:Y:S01]  /*9eb0*/  LDCU.64 UR6, c[0x0][0x3f8] ;  /* 0x00007f00ff0677ac */ /* 0x000e220008000a00 */
[----:B------:R-:W-:Y:S02]  /*9ec0*/  MOV R117, R119 ;  /* 0x0000007700757202 */ /* 0x000fe40000000f00 */
[----:B------:R-:W-:Y:S01]  /*9ed0*/  F2FP.F16.F32.PACK_AB R41, R41, R6 ;  /* 0x000000062929723e */ /* 0x000fe200000000ff */
        /* <DEDUP_REMOVED lines=8> */
.L_x_1020:
[----:B------:R-:W-:Y:S05]  /*9f60*/  BSYNC.RECONVERGENT B0 ;  /* 0x0000000000007941 */ /* 0x000fea0003800200 */
.L_x_1019:
[----:B------:R-:W-:Y:S02]  /*9f70*/  IADD3 R30, PT, PT, R3, R30, RZ ;  /* 0x0000001e031e7210 */ /* 0x000fe40007ffe0ff */
[----:B------:R-:W-:Y:S02]  /*9f80*/  IADD3 R32, PT, PT, R32, 0x1, RZ ;  /* 0x0000000120207810 */ /* 0x000fe40007ffe0ff */
[----:B------:R-:W-:-:S13]  /*9f90*/  ISETP.GE.AND P0, PT, R30, UR4, PT ;  /* 0x000000041e007c0c */ /* 0x000fda000bf06270 */
[----:B------:R-:W-:Y:S05]  /*9fa0*/  @!P0 BRA `(.L_x_1021) ;  /* 0xffffff6400288947 */ /* 0x000fea000383ffff */
.L_x_954:
        /* <DEDUP_REMOVED lines=19> */
.L_x_1023:
[----:B------:R-:W-:Y:S05]  /*a0e0*/  BSYNC.RECONVERGENT B0 ;  /* 0x0000000000007941 */ /* 0x000fea0003800200 */
.L_x_1022:
[----:B------:R-:W-:Y:S05]  /*a0f0*/  @P0 EXIT ;  /* 0x000000000000094d */ /* 0x000fea0003800000 */
[----:B------:R-:W-:Y:S05]  /*a100*/  @P2 BRA `(.L_x_1024) ;  /* 0x0000000000202947 */ /* 0x000fea0003800000 */
[----:B------:R-:W-:-:S05]  /*a110*/  IMAD R0, R6, R7, RZ ;  /* 0x0000000706007224 */ /* 0x000fca00078e02ff */
[----:B------:R-:W-:-:S13]  /*a120*/  ISETP.NE.AND P0, PT, R0, -0x1, PT ;  /* 0xffffffff0000780c */ /* 0x000fda0003f05270 */
[----:B------:R-:W-:Y:S05]  /*a130*/  @!P0 BRA `(.L_x_1024) ;  /* 0x0000000000148947 */ /* 0x000fea0003800000 */
.L_x_1025:
[----:B--2---:R-:W2:Y:S04]  /*a140*/  LDG.E.STRONG.GPU R3, desc[UR8][R4.64] ;  /* 0x0000000804037981 */ /* 0x004ea8000c1ef900 */
[----:B--2---:R-:W-:Y:S01]  /*a150*/  CCTL.IVALL ;  /* 0x00000000ff00798f */ /* 0x004fe20002000000 */
[----:B------:R-:W-:Y:S05]  /*a160*/  YIELD ;  /* 0x0000000000007946 */ /* 0x000fea0003800000 */
[----:B------:R-:W-:-:S13]  /*a170*/  ISETP.NE.AND P0, PT, R3, R0, PT ;  /* 0x000000000300720c */ /* 0x000fda0003f05270 */
[----:B------:R-:W-:Y:S05]  /*a180*/  @P0 BRA `(.L_x_1025) ;  /* 0xfffffffc00ec0947 */ /* 0x000fea000383ffff */
.L_x_1024:
        /* <DEDUP_REMOVED lines=49> */
[----:B------:R-:W2:Y:S01]  /*a4a0*/  LDCU.64 UR10, c[0x0][0x390] ;  /* 0x00007200ff0a77ac */ /* 0x000ea20008000a00 */
        /* <DEDUP_REMOVED lines=9> */
[----:B------:R-:W-:Y:S01]  /*a540*/  UMOV UR4, URZ ;  /* 0x000000ff00047c82 */ /* 0x000fe20008000000 */
[----:B------:R-:W-:-:S02]  /*a550*/  SHF.L.U64.HI R30, R3, 0x2, R0 ;  /* 0x00000002031e7819 */ /* 0x000fc40000010200 */
[----:B------:R-:W-:Y:S02]  /*a560*/  SHF.L.U64.HI R26, R31, 0x2, R32 ;  /* 0x000000021f1a7819 */ /* 0x000fe40000010220 */
[C---:B--2---:R-:W-:Y:S02]  /*a570*/  IADD3 R22, P2, PT, R20.reuse, UR10, RZ ;  /* 0x0000000a14167c10 */ /* 0x044fe4000ff5e0ff */
[----:B------:R-:W-:Y:S02]  /*a580*/  IADD3 R33, PT, PT, R7, UR4, RZ ;  /* 0x0000000407217c10 */ /* 0x000fe4000fffe0ff */
[----:B---3--:R-:W-:Y:S02]  /*a590*/  IADD3 R24, P1, PT, R20, UR6, RZ ;  /* 0x0000000614187c10 */ /* 0x008fe4000ff3e0ff */
[----:B------:R-:W-:Y:S01]  /*a5a0*/  MOV R2, R6 ;  /* 0x0000000600027202 */ /* 0x000fe20000000f00 */
[----:B------:R-:W-:Y:S01]  /*a5b0*/  IMAD.WIDE.U32 R6, R4, 0x4, RZ ;  /* 0x0000000404067825 */ /* 0x000fe200078e00ff */
[----:B------:R-:W-:-:S02]  /*a5c0*/  IADD3.X R23, PT, PT, R21, UR11, RZ, P2, !PT ;  /* 0x0000000b15177c10 */ /* 0x000fc400097fe4ff */
[----:B------:R-:W-:Y:S02]  /*a5d0*/  IADD3.X R25, PT, PT, R21, UR7, RZ, P1, !PT ;  /* 0x0000000715197c10 */ /* 0x000fe40008ffe4ff */
[----:B------:R-:W-:Y:S02]  /*a5e0*/  IADD3 R16, P2, PT, RZ, -R9, RZ ;  /* 0x80000009ff107210 */ /* 0x000fe40007f5e0ff */
[----:B----4-:R-:W-:Y:S02]  /*a5f0*/  IADD3 R20, P1, PT, R20, UR12, RZ ;  /* 0x0000000c14147c10 */ /* 0x010fe4000ff3e0ff */
[----:B------:R-:W-:Y:S02]  /*a600*/  SHF.L.U32 R9, R5, 0x2, RZ ;  /* 0x0000000205097819 */ /* 0x000fe400000006ff */
[----:B------:R-:W-:Y:S02]  /*a610*/  IADD3.X R21, PT, PT, R21, UR13, RZ, P1, !PT ;  /* 0x0000000d15157c10 */ /* 0x000fe40008ffe4ff */
[----:B------:R-:W-:-:S02]  /*a620*/  IADD3 R28, PT, PT, R7, R9, RZ ;  /* 0x00000009071c7210 */ /* 0x000fc40007ffe0ff */
[----:B------:R-:W-:-:S07]  /*a630*/  IADD3.X R18, PT, PT, RZ, -0x1, RZ, P2, !PT ;  /* 0xffffffffff127810 */ /* 0x000fce00017fe4ff */
.L_x_1028:
[-C--:B--2---:R-:W-:Y:S02]  /*a640*/  LEA R10, P1, R3, R24.reuse, 0x2 ;  /* 0x00000018030a7211 */ /* 0x084fe400078210ff */
[----:B------:R-:W-:Y:S02]  /*a650*/  LEA R14, P3, R31, R24, 0x2 ;  /* 0x000000181f0e7211 */ /* 0x000fe400078610ff */
[----:B------:R-:W-:Y:S02]  /*a660*/  IADD3 R12, P2, PT, R24, R6, RZ ;  /* 0x00000006180c7210 */ /* 0x000fe40007f5e0ff */
[----:B------:R-:W-:Y:S02]  /*a670*/  IADD3.X R11, PT, PT, R25, R30, RZ, P1, !PT ;  /* 0x0000001e190b7210 */ /* 0x000fe40000ffe4ff */
[----:B------:R-:W-:Y:S02]  /*a680*/  MOV R8, R24 ;  /* 0x0000001800087202 */ /* 0x000fe40000000f00 */
[----:B------:R-:W-:-:S02]  /*a690*/  MOV R9, R25 ;  /* 0x0000001900097202 */ /* 0x000fc40000000f00 */
[C---:B------:R-:W-:Y:S01]  /*a6a0*/  IADD3.X R15, PT, PT, R25.reuse, R26, RZ, P3, !PT ;  /* 0x0000001a190f7210 */ /* 0x040fe20001ffe4ff */
[----:B------:R2:W3:Y:S01]  /*a6b0*/  LDG.E R11, desc[UR8][R10.64] ;  /* 0x000000080a0b7981 */ /* 0x0004e2000c1e1900 */
[----:B------:R-:W-:-:S03]  /*a6c0*/  IADD3.X R13, PT, PT, R25, R28, RZ, P2, !PT ;  /* 0x0000001c190d7210 */ /* 0x000fc600017fe4ff */
[----:B------:R4:W3:Y:S04]  /*a6d0*/  LDG.E R8, desc[UR8][R8.64] ;  /* 0x0000000808087981 */ /* 0x0008e8000c1e1900 */
[----:B------:R-:W5:Y:S04]  /*a6e0*/  LDG.E R12, desc[UR8][R12.64] ;  /* 0x000000080c0c7981 */ /* 0x000f68000c1e1900 */
[----:B------:R-:W5:Y:S01]  /*a6f0*/  LDG.E R15, desc[UR8][R14.64] ;  /* 0x000000080e0f7981 */ /* 0x000f62000c1e1900 */
[----:B--2---:R-:W-:Y:S02]  /*a700*/  MOV R10, R22 ;  /* 0x00000016000a7202 */ /* 0x004fe40000000f00 */
[----:B----4-:R-:W-:-:S02]  /*a710*/  MOV R9, R21 ;  /* 0x0000001500097202 */ /* 0x010fc40000000f00 */
[----:B------:R-:W-:-:S04]  /*a720*/  IADD3 R16, P1, PT, R16, 0x1, RZ ;  /* 0x0000000110107810 */ /* 0x000fc80007f3e0ff */
[----:B------:R-:W-:Y:S02]  /*a730*/  IADD3.X R18, PT, PT, RZ, R18, RZ, P1, !PT ;  /* 0x00000012ff127210 */ /* 0x000fe40000ffe4ff */
[----:B------:R-:W-:-:S04]  /*a740*/  ISETP.NE.U32.AND P1, PT, R16, RZ, PT ;  /* 0x000000ff1000720c */ /* 0x000fc80003f25070 */
[----:B------:R-:W-:Y:S02]  /*a750*/  ISETP.NE.AND.EX P1, PT, R18, RZ, PT, P1 ;  /* 0x000000ff1200720c */ /* 0x000fe40003f25310 */
[----:B------:R-:W-:Y:S02]  /*a760*/  IADD3 R24, P2, PT, R24, 0x380, RZ ;  /* 0x0000038018187810 */ /* 0x000fe40007f5e0ff */
[----:B------:R-:W-:Y:S02]  /*a770*/  IADD3 R22, P3, PT, R22, 0x380, RZ ;  /* 0x0000038016167810 */ /* 0x000fe40007f7e0ff */
[----:B------:R-:W-:Y:S02]  /*a780*/  IADD3.X R25, PT, PT, RZ, R25, RZ, P2, !PT ;  /* 0x00000019ff197210 */ /* 0x000fe400017fe4ff */
[----:B---3--:R-:W-:Y:S02]  /*a790*/  F2FP.BF16.F32.PACK_AB R17, R11, R8 ;  /* 0x000000080b11723e */ /* 0x008fe400000010ff */
[----:B------:R-:W-:-:S02]  /*a7a0*/  MOV R8, R20 ;  /* 0x0000001400087202 */ /* 0x000fc40000000f00 */
[-C--:B------:R-:W-:Y:S02]  /*a7b0*/  MOV R11, R23.reuse ;  /* 0x00000017000b7202 */ /* 0x080fe40000000f00 */
[----:B-----5:R-:W-:Y:S01]  /*a7c0*/  F2FP.BF16.F32.PACK_AB R19, R15, R12 ;  /* 0x0000000c0f13723e */ /* 0x020fe200000010ff */
[----:B------:R2:W-:Y:S04]  /*a7d0*/  STG.E desc[UR8][R8.64], R17 ;  /* 0x0000001108007986 */ /* 0x0005e8000c101908 */
[----:B------:R2:W-:Y:S01]  /*a7e0*/  STG.E desc[UR8][R10.64], R19 ;  /* 0x000000130a007986 */ /* 0x0005e2000c101908 */
[----:B------:R-:W-:Y:S02]  /*a7f0*/  IADD3 R20, P4, PT, R20, 0x380, RZ ;  /* 0x0000038014147810 */ /* 0x000fe40007f9e0ff */
[----:B------:R-:W-:-:S02]  /*a800*/  IADD3.X R23, PT, PT, RZ, R23, RZ, P3, !PT ;  /* 0x00000017ff177210 */ /* 0x000fc40001ffe4ff */
[----:B------:R-:W-:Y:S01]  /*a810*/  IADD3.X R21, PT, PT, RZ, R21, RZ, P4, !PT ;  /* 0x00000015ff157210 */ /* 0x000fe200027fe4ff */
[----:B------:R-:W-:Y:S08]  /*a820*/  @P1 BRA `(.L_x_1028) ;  /* 0xfffffffc00841947 */ /* 0x000ff0000383ffff */
.L_x_1027:
[----:B------:R-:W-:Y:S05]  /*a830*/  BSYNC.RECONVERGENT B0 ;  /* 0x0000000000007941 */ /* 0x000fea0003800200 */
.L_x_1026:
[----:B------:R-:W-:Y:S05]  /*a840*/  @!P0 EXIT ;  /* 0x000000000000894d */ /* 0x000fea0003800000 */
[C---:B------:R-:W-:Y:S01]  /*a850*/  SHF.L.U64.HI R37, R31.reuse, 0x2, R32 ;  /* 0x000000021f257819 */ /* 0x040fe20000010220 */
[----:B------:R-:W3:Y:S01]  /*a860*/  LDCU.64 UR4, c[0x0][0x3d8] ;  /* 0x00007b00ff0477ac */ /* 0x000ee20008000a00 */
[----:B0-----:R-:W-:Y:S02]  /*a870*/  SHF.L.U32 R39, R31, 0x2, RZ ;  /* 0x000000021f277819 */ /* 0x001fe400000006ff */
[C---:B------:R-:W-:Y:S01]  /*a880*/  SHF.L.U64.HI R29, R4.reuse, 0x2, R5 ;  /* 0x00000002041d7819 */ /* 0x040fe20000010205 */
[----:B------:R-:W0:Y:S01]  /*a890*/  LDCU.64 UR6, c[0x0][0x388] ;  /* 0x00007100ff0677ac */ /* 0x000e220008000a00 */
[----:B------:R-:W-:Y:S02]  /*a8a0*/  SHF.L.U32 R27, R4, 0x2, RZ ;  /* 0x00000002041b7819 */ /* 0x000fe400000006ff */
[C---:B------:R-:W-:Y:S01]  /*a8b0*/  SHF.L.U64.HI R31, R3.reuse, 0x2, R0 ;  /* 0x00000002031f7819 */ /* 0x040fe20000010200 */
[----:B------:R-:W4:Y:S01]  /*a8c0*/  LDCU.64 UR10, c[0x0][0x390] ;  /* 0x00007200ff0a77ac */ /* 0x000f220008000a00 */
[----:B------:R-:W-:-:S07]  /*a8d0*/  SHF.L.U32 R35, R3, 0x2, RZ ;  /* 0x0000000203237819 */ /* 0x000fce00000006ff */
.L_x_1029:
[C---:B------:R-:W-:Y:S02]  /*a8e0*/  SHF.L.U32 R24, R2.reuse, 0x2, RZ ;  /* 0x0000000202187819 */ /* 0x040fe400000006ff */
[----:B------:R-:W-:Y:S02]  /*a8f0*/  SHF.L.U64.HI R26, R2, 0x2, R33 ;  /* 0x00000002021a7819 */ /* 0x000fe40000010221 */
[----:B---3--:R-:W-:-:S04]  /*a900*/  IADD3 R4, P0, PT, R24, UR4, RZ ;  /* 0x0000000418047c10 */ /* 0x008fc8000ff1e0ff */
[----:B--2---:R-:W-:Y:S02]  /*a910*/  IADD3.X R5, PT, PT, R26, UR5, RZ, P0, !PT ;  /* 0x000000051a057c10 */ /* 0x004fe400087fe4ff */
[C---:B------:R-:W-:Y:S02]  /*a920*/  IADD3 R6, P0, PT, R4.reuse, R35, RZ ;  /* 0x0000002304067210 */ /* 0x040fe40007f1e0ff */
[C---:B--2---:R-:W-:Y:S02]  /*a930*/  IADD3 R10, P2, PT, R4.reuse, R39, RZ ;  /* 0x00000027040a7210 */ /* 0x044fe40007f5e0ff */
[C---:B------:R-:W-:Y:S02]  /*a940*/  IADD3.X R7, PT, PT, R5.reuse, R31, RZ, P0, !PT ;  /* 0x0000001f05077210 */ /* 0x040fe400007fe4ff */
[----:B------:R-:W-:Y:S02]  /*a950*/  IADD3 R8, P1, PT, R4, R27, RZ ;  /* 0x0000001b04087210 */ /* 0x000fe40007f3e0ff */
[----:B------:R-:W2:Y:S01]  /*a960*/  LDG.E R4, desc[UR8][R4.64] ;  /* 0x0000000804047981 */ /* 0x000ea2000c1e1900 */
[----:B------:R-:W-:-:S02]  /*a970*/  IADD3.X R11, PT, PT, R5, R37, RZ, P2, !PT ;  /* 0x00000025050b7210 */ /* 0x000fc400017fe4ff */
[----:B------:R-:W-:Y:S01]  /*a980*/  IADD3.X R9, PT, PT, R5, R29, RZ, P1, !PT ;  /* 0x0000001d05097210 */ /* 0x000fe20000ffe4ff */
[----:B------:R-:W2:Y:S04]  /*a990*/  LDG.E R7, desc[UR8][R6.64] ;  /* 0x0000000806077981 */ /* 0x000ea8000c1e1900 */
[----:B------:R-:W3:Y:S04]  /*a9a0*/  LDG.E R8, desc[UR8][R8.64] ;  /* 0x0000000808087981 */ /* 0x000ee8000c1e1900 */
[----:B------:R-:W3:Y:S01]  /*a9b0*/  LDG.E R11, desc[UR8][R10.64] ;  /* 0x000000080a0b7981 */ /* 0x000ee2000c1e1900 */
[----:B------:R-:W-:-:S02]  /*a9c0*/  LOP3.LUT R16, R24, 0xfffffffc, RZ, 0xc0, !PT ;  /* 0xfffffffc18107812 */ /* 0x000fc400078ec0ff */
[----:B------:R-:W-:Y:S02]  /*a9d0*/  LOP3.LUT R15, R26, 0x1, RZ, 0xc0, !PT ;  /* 0x000000011a0f7812 */ /* 0x000fe400078ec0ff */
[----:B0-----:R-:W-:-:S04]  /*a9e0*/  IADD3 R12, P0, PT, R16, UR6, RZ ;  /* 0x00000006100c7c10 */ /* 0x001fc8000ff1e0ff */
[C---:B------:R-:W-:Y:S02]  /*a9f0*/  IADD3.X R13, PT, PT, R15.reuse, UR7, RZ, P0, !PT ;  /* 0x000000070f0d7c10 */ /* 0x040fe400087fe4ff */
[C---:B----4-:R-:W-:Y:S02]  /*aa00*/  IADD3 R14, P0, PT, R16.reuse, UR10, RZ ;  /* 0x0000000a100e7c10 */ /* 0x050fe4000ff1e0ff */
[----:B------:R-:W-:Y:S02]  /*aa10*/  IADD3 R16, P1, PT, R16, UR4, RZ ;  /* 0x0000000410107c10 */ /* 0x000fe4000ff3e0ff */
[----:B------:R-:W-:Y:S02]  /*aa20*/  IADD3.X R15, PT, PT, R15, UR11, RZ, P0, !PT ;  /* 0x0000000b0f0f7c10 */ /* 0x000fe400087fe4ff */
[----:B--2---:R-:W-:Y:S02]  /*aa30*/  F2FP.BF16.F32.PACK_AB R19, R7, R4 ;  /* 0x000000040713723e */ /* 0x004fe400000010ff */
[----:B------:R-:W-:-:S04]  /*aa40*/  LOP3.LUT R4, R26, 0x3, RZ, 0xc0, !PT ;  /* 0x000000031a047812 */ /* 0x000fc800078ec0ff */
[----:B------:R-:W-:Y:S02]  /*aa50*/  IADD3.X R17, PT, PT, R4, UR5, RZ, P1, !PT ;  /* 0x0000000504117c10 */ /* 0x000fe40008ffe4ff */
[----:B---3--:R-:W-:Y:S02]  /*aa60*/  F2FP.BF16.F32.PACK_AB R21, R11, R8 ;  /* 0x000000080b15723e */ /* 0x008fe400000010ff */
        /* <DEDUP_REMOVED lines=8> */
[----:B------:R-:W3:Y:S04]  /*aaf0*/  LDG.E R18, desc[UR8][R16.64+0x380] ;  /* 0x0003800810127981 */ /* 0x000ee8000c1e1900 */
[----:B0-----:R-:W3:Y:S04]  /*ab00*/  LDG.E R19, desc[UR8][R4.64+0x380] ;  /* 0x0003800804137981 */ /* 0x001ee8000c1e1900 */
        /* <DEDUP_REMOVED lines=26> */
[----:B----4-:R-:W-:Y:S02]  /*acb0*/  F2FP.BF16.F32.PACK_AB R21, R21, R18 ;  /* 0x000000121515723e */ /* 0x010fe400000010ff */
[----:B--2---:R-:W-:-:S03]  /*acc0*/  F2FP.BF16.F32.PACK_AB R25, R25, R20 ;  /* 0x000000141919723e */ /* 0x004fc600000010ff */
[----:B------:R0:W-:Y:S04]  /*acd0*/  STG.E desc[UR8][R14.64], R21 ;  /* 0x000000150e007986 */ /* 0x0001e8000c101908 */
[----:B------:R2:W-:Y:S04]  /*ace0*/  STG.E desc[UR8][R10.64], R25 ;  /* 0x000000190a007986 */ /* 0x0005e8000c101908 */
[----:B------:R-:W4:Y:S04]  /*acf0*/  LDG.E R16, desc[UR8][R16.64+0xa80] ;  /* 0x000a800810107981 */ /* 0x000f28000c1e1900 */
[----:B------:R-:W4:Y:S04]  /*ad00*/  LDG.E R5, desc[UR8][R4.64+0xa80] ;  /* 0x000a800804057981 */ /* 0x000f28000c1e1900 */
[----:B------:R-:W5:Y:S04]  /*ad10*/  LDG.E R6, desc[UR8][R6.64+0xa80] ;  /* 0x000a800806067981 */ /* 0x000f68000c1e1900 */
[----:B------:R-:W5:Y:S01]  /*ad20*/  LDG.E R9, desc[UR8][R8.64+0xa80] ;  /* 0x000a800808097981 */ /* 0x000f62000c1e1900 */
[----:B---3--:R-:W-:-:S04]  /*ad30*/  IADD3 R13, P0, PT, R24, 0xa80, RZ ;  /* 0x00000a80180d7810 */ /* 0x008fc80007f1e0ff */
        /* <DEDUP_REMOVED lines=17> */
.L_x_1030:
        /* <DEDUP_REMOVED lines=11> */
.L_x_3426:


//--------------------- .text._Z35group_norm_nhwc_bwd_one_pass_kernelI11Fp16IOFp16WLi64ELi14ELi224EEv26Group_norm_nhwc_bwd_params --------------------------
	.section	.text._Z35group_norm_nhwc_bwd_one_pass_kernelI11Fp16IOFp16WLi64ELi14ELi224EEv26Group_norm_nhwc_bwd_params,"ax",@progbits
	.align	128
        .global         _Z35group_norm_nhwc_bwd_one_pass_kernelI11Fp16IOFp16WLi64ELi14ELi224EEv26Group_norm_nhwc_bwd_params
        .type           _Z35group_norm_nhwc_bwd_one_pass_kernelI11Fp16IOFp16WLi64ELi14ELi224EEv26Group_norm_nhwc_bwd_params,@function
        .size           _Z35group_norm_nhwc_bwd_one_pass_kernelI11Fp16IOFp16WLi64ELi14ELi224EEv26Group_norm_nhwc_bwd_params,(.L_x_3427 - _Z35group_norm_nhwc_bwd_one_pass_kernelI11Fp16IOFp16WLi64ELi14ELi224EEv26Group_norm_nhwc_bwd_params)
        .other          _Z35group_norm_nhwc_bwd_one_pass_kernelI11Fp16IOFp16WLi64ELi14ELi224EEv26Group_norm_nhwc_bwd_params,@"STO_CUDA_ENTRY STV_DEFAULT"
_Z35group_norm_nhwc_bwd_one_pass_kernelI11Fp16IOFp16WLi64ELi14ELi224EEv26Group_norm_nhwc_bwd_params:
.text._Z35group_norm_nhwc_bwd_one_pass_kernelI11Fp16IOFp16WLi64ELi14ELi224EEv26Group_norm_nhwc_bwd_params:
        /* <DEDUP_REMOVED lines=46> */
.L_x_1056:
        /* <DEDUP_REMOVED lines=108> */
[----:B---3--:R-:W-:Y:S02]  /*09a0*/  HADD2.F32 R4, -RZ, R4.H0_H0 ;  /* 0x20000004ff047230 */ /* 0x008fe40000004100 */
[----:B--2---:R-:W-:Y:S02]  /*09b0*/  HADD2.F32 R6, -RZ, R6.H0_H0 ;  /* 0x20000006ff067230 */ /* 0x004fe40000004100 */
[----:B------:R-:W-:Y:S02]  /*09c0*/  @P4 HADD2.F32 R39, -RZ, R21.H0_H0 ;  /* 0x20000015ff274230 */ /* 0x000fe40000004100 */
[----:B------:R-:W-:Y:S01]  /*09d0*/  @P4 HADD2.F32 R37, -RZ, R20.H0_H0 ;  /* 0x20000014ff254230 */ /* 0x000fe20000004100 */
        /* <DEDUP_REMOVED lines=38> */
.L_x_1032:
        /* <DEDUP_REMOVED lines=72> */
.L_x_1033:
        /* <DEDUP_REMOVED lines=35> */
.L_x_1035:
[----:B------:R-:W-:Y:S05]  /*12f0*/  BSYNC.RECONVERGENT B0 ;  /* 0x0000000000007941 */ /* 0x000fea0003800200 */
.L_x_1034:
        /* <DEDUP_REMOVED lines=21> */
.L_x_1037:
[----:B------:R-:W-:Y:S05]  /*1450*/  BSYNC.RECONVERGENT B0 ;  /* 0x0000000000007941 */ /* 0x000fea0003800200 */
.L_x_1036:
        /* <DEDUP_REMOVED lines=158> */
.L_x_1039:
[----:B------:R-:W-:Y:S05]  /*1e40*/  BSYNC.RECONVERGENT B0 ;  /* 0x0000000000007941 */ /* 0x000fea0003800200 */
.L_x_1038:
        /* <DEDUP_REMOVED lines=29> */
.L_x_1041:
[----:B------:R-:W-:Y:S05]  /*2020*/  BSYNC.RECONVERGENT B0 ;  /* 0x0000000000007941 */ /* 0x000fea0003800200 */
.L_x_1040:
        /* <DEDUP_REMOVED lines=28> */
.L_x_1044:
[----:B------:R-:W5:Y:S04]  /*21f0*/  LDG.E.STRONG.GPU R2, desc[UR16][R8.64] ;  /* 0x0000001008027981 */ /* 0x000f68000c1ef900 */
[----:B-----5:R-:W-:Y:S01]  /*2200*/  CCTL.IVALL ;  /* 0x00000000ff00798f */ /* 0x020fe20002000000 */
[----:B------:R-:W-:Y:S05]  /*2210*/  YIELD ;  /* 0x0000000000007946 */ /* 0x000fea0003800000 */
[----:B------:R-:W-:-:S13]  /*2220*/  ISETP.NE.AND P2, PT, R2, R15, PT ;  /* 0x0000000f0200720c */ /* 0x000fda0003f45270 */
[----:B------:R-:W-:Y:S05]  /*2230*/  @P2 BRA `(.L_x_1044) ;  /* 0xfffffffc00ec2947 */ /* 0x000fea000383ffff */
.L_x_1043:
        /* <DEDUP_REMOVED lines=14> */
.L_x_1046:
        /* <DEDUP_REMOVED lines=84> */
.L_x_1045:
        /* <DEDUP_REMOVED lines=42> */
.L_x_1047:
        /* <DEDUP_REMOVED lines=22> */
.L_x_1048:
        /* <DEDUP_REMOVED lines=11> */
.L_x_1049:
[----:B------:R-:W-:Y:S05]  /*2d10*/  BSYNC.RECONVERGENT B0 ;  /* 0x0000000000007941 */ /* 0x000fea0003800200 */
.L_x_1042:
        /* <DEDUP_REMOVED lines=40> */
.L_x_1050:
        /* <DEDUP_REMOVED lines=20> */
.L_x_1052:
[----:B------:R-:W-:Y:S05]  /*30e0*/  BSYNC.RECONVERGENT B0 ;  /* 0x0000000000007941 */ /* 0x000fea0003800200 */
.L_x_1051:
        /* <DEDUP_REMOVED lines=24> */
.L_x_1053:
        /* <DEDUP_REMOVED lines=22> */
.L_x_1055:
[----:B------:R-:W-:Y:S05]  /*33d0*/  BSYNC.RECONVERGENT B0 ;  /* 0x0000000000007941 */ /* 0x000fea0003800200 */
.L_x_1054:
[----:B------:R-:W-:Y:S01]  /*33e0*/  UIADD3 UR12, UPT, UPT, UR18, UR12, URZ ;  /* 0x0000000c120c7290 */ /* 0x000fe2000fffe0ff */
[----:B------:R-:W-:-:S03]  /*33f0*/  IADD3 R42, PT, PT, R42, 0x1, RZ ;  /* 0x000000012a2a7810 */ /* 0x000fc60007ffe0ff */
[----:B------:R-:W-:-:S09]  /*3400*/  UISETP.GE.AND UP0, UPT, UR12, UR5, UPT ;  /* 0x000000050c00728c */ /* 0x000fd2000bf06270 */
[----:B------:R-:W-:Y:S05]  /*3410*/  BRA.U !UP0, `(.L_x_1056) ;  /* 0xffffffcd08b07547 */ /* 0x000fea000b83ffff */
.L_x_1031:
        /* <DEDUP_REMOVED lines=19> */
.L_x_1058:
[----:B------:R-:W-:Y:S05]  /*3550*/  BSYNC.RECONVERGENT B0 ;  /* 0x0000000000007941 */ /* 0x000fea0003800200 */
.L_x_1057:
[----:B------:R-:W-:Y:S05]  /*3560*/  @P0 EXIT ;  /* 0x000000000000094d */ /* 0x000fea0003800000 */
[----:B------:R-:W-:Y:S05]  /*3570*/  @P2 BRA `(.L_x_1059) ;  /* 0x0000000000202947 */ /* 0x000fea0003800000 */
[----:B------:R-:W-:-:S05]  /*3580*/  IMAD R0, R4, R7, RZ ;  /* 0x0000000704007224 */ /* 0x000fca00078e02ff */
[----:B------:R-:W-:-:S13]  /*3590*/  ISETP.NE.AND P0, PT, R0, -0x1, PT ;  /* 0xffffffff0000780c */ /* 0x000fda0003f05270 */
[----:B------:R-:W-:Y:S05]  /*35a0*/  @!P0 BRA `(.L_x_1059) ;  /* 0x0000000000148947 */ /* 0x000fea0003800000 */
.L_x_1060:
[----:B0-----:R-:W4:Y:S04]  /*35b0*/  LDG.E.STRONG.GPU R5, desc[UR16][R2.64] ;  /* 0x0000001002057981 */ /* 0x001f28000c1ef900 */
[----:B----4-:R-:W-:Y:S01]  /*35c0*/  CCTL.IVALL ;  /* 0x00000000ff00798f */ /* 0x010fe20002000000 */
[----:B------:R-:W-:Y:S05]  /*35d0*/  YIELD ;  /* 0x0000000000007946 */ /* 0x000fea0003800000 */
[----:B------:R-:W-:-:S13]  /*35e0*/  ISETP.NE.AND P0, PT, R5, R0, PT ;  /* 0x000000000500720c */ /* 0x000fda0003f05270 */
[----:B------:R-:W-:Y:S05]  /*35f0*/  @P0 BRA `(.L_x_1060) ;  /* 0xfffffffc00ec0947 */ /* 0x000fea000383ffff */
.L_x_1059:
        /* <DEDUP_REMOVED lines=75> */
.L_x_1063:
        /* <DEDUP_REMOVED lines=31> */
.L_x_1062:
[----:B------:R-:W-:Y:S05]  /*3ca0*/  BSYNC.RECONVERGENT B0 ;  /* 0x0000000000007941 */ /* 0x000fea0003800200 */
.L_x_1061:
        /* <DEDUP_REMOVED lines=10> */
.L_x_1064:
        /* <DEDUP_REMOVED lines=20> */
[----:B--2---:R-:W-:Y:S02]  /*3e90*/  F2FP.F16.F32.PACK_AB R19, R13, R10 ;  /* 0x0000000a0d13723e */ /* 0x004fe400000000ff */
        /* <DEDUP_REMOVED lines=66> */
.L_x_1065:
        /* <DEDUP_REMOVED lines=12> */
.L_x_3427:


//--------------------- .text._Z35group_norm_nhwc_bwd_one_pass_kernelI11Fp16IOFp16WLi128ELi14ELi224EEv26Group_norm_nhwc_bwd_params --------------------------
	.section	.text._Z35group_norm_nhwc_bwd_one_pass_kernelI11Fp16IOFp16WLi128ELi14ELi224EEv26Group_norm_nhwc_bwd_params,"ax",@progbits
	.align	128
        .global         _Z35group_norm_nhwc_bwd_one_pass_kernelI11Fp16IOFp16WLi128ELi14ELi224EEv26Group_norm_nhwc_bwd_params
        .type           _Z35group_norm_nhwc_bwd_one_pass_kernelI11Fp16IOFp16WLi128ELi14ELi224EEv26Group_norm_nhwc_bwd_params,@function
        .size           _Z35group_norm_nhwc_bwd_one_pass_kernelI11Fp16IOFp16WLi128ELi14ELi224EEv26Group_norm_nhwc_bwd_params,(.L_x_3428 - _Z35group_norm_nhwc_bwd_one_pass_kernelI11Fp16IOFp16WLi128ELi14ELi224EEv26Group_norm_nhwc_bwd_params)
        .other          _Z35group_norm_nhwc_bwd_one_pass_kernelI11Fp16IOFp16WLi128ELi14ELi224EEv26Group_norm_nhwc_bwd_params,@"STO_CUDA_ENTRY STV_DEFAULT"
_Z35group_norm_nhwc_bwd_one_pass_kernelI11Fp16IOFp16WLi128ELi14ELi224EEv26Group_norm_nhwc_bwd_params:
.text._Z35group_norm_nhwc_bwd_one_pass_kernelI11Fp16IOFp16WLi128ELi14ELi224EEv26Group_norm_nhwc_bwd_params:
        /* <DEDUP_REMOVED lines=38> */
.L_x_1097:
        /* <DEDUP_REMOVED lines=155> */
[----:B--2---:R-:W-:Y:S02]  /*0c10*/  @P4 HADD2.F32 R40, -RZ, R21.H0_H0 ;  /* 0x20000015ff284230 */ /* 0x004fe40000004100 */
[----:B----4-:R-:W-:Y:S02]  /*0c20*/  @P4 HADD2.F32 R39, -RZ, R20.H0_H0 ;  /* 0x20000014ff274230 */ /* 0x010fe40000004100 */
[----:B------:R-:W-:Y:S02]  /*0c30*/  HADD2.F32 R2, -RZ, R18.H0_H0 ;  /* 0x20000012ff027230 */ /* 0x000fe40000004100 */
[----:B------:R-:W-:Y:S01]  /*0c40*/  HADD2.F32 R3, -RZ, R19.H0_H0 ;  /* 0x20000013ff037230 */ /* 0x000fe20000004100 */
        /* <DEDUP_REMOVED lines=74> */
.L_x_1067:
        /* <DEDUP_REMOVED lines=144> */
.L_x_1068:
        /* <DEDUP_REMOVED lines=36> */
.L_x_1070:
[----:B------:R-:W-:Y:S05]  /*1c30*/  BSYNC.RECONVERGENT B0 ;  /* 0x0000000000007941 */ /* 0x000fea0003800200 */
.L_x_1069:
        /* <DEDUP_REMOVED lines=21> */
.L_x_1072:
[----:B------:R-:W-:Y:S05]  /*1d90*/  BSYNC.RECONVERGENT B0 ;  /* 0x0000000000007941 */ /* 0x000fea0003800200 */
.L_x_1071:
        /* <DEDUP_REMOVED lines=158> */
.L_x_1074:
[----:B------:R-:W-:Y:S05]  /*2780*/  BSYNC.RECONVERGENT B0 ;  /* 0x0000000000007941 */ /* 0x000fea0003800200 */
.L_x_1073:
        /* <DEDUP_REMOVED lines=29> */
.L_x_1076:
[----:B------:R-:W-:Y:S05]  /*2960*/  BSYNC.RECONVERGENT B0 ;  /* 0x0000000000007941 */ /* 0x000fea0003800200 */
.L_x_1075:
        /* <DEDUP_REMOVED lines=29> */
.L_x_1079:
[----:B--2---:R-:W2:Y:S04]  /*2b40*/  LDG.E.STRONG.GPU R8, desc[UR14][R10.64] ;  /* 0x0000000e0a087981 */ /* 0x004ea8000c1ef900 */
[----:B--2---:R-:W-:Y:S01]  /*2b50*/  CCTL.IVALL ;  /* 0x00000000ff00798f */ /* 0x004fe20002000000 */
[----:B------:R-:W-:Y:S05]  /*2b60*/  YIELD ;  /* 0x0000000000007946 */ /* 0x000fea0003800000 */
[----:B------:R-:W-:-:S13]  /*2b70*/  ISETP.NE.AND P1, PT, R8, R15, PT ;  /* 0x0000000f0800720c */ /* 0x000fda0003f25270 */
[----:B------:R-:W-:Y:S05]  /*2b80*/  @P1 BRA `(.L_x_1079) ;  /* 0xfffffffc00ec1947 */ /* 0x000fea000383ffff */
.L_x_1078:
        /* <DEDUP_REMOVED lines=14> */
.L_x_1081:
        /* <DEDUP_REMOVED lines=84> */
.L_x_1080:
        /* <DEDUP_REMOVED lines=41> */
.L_x_1082:
        /* <DEDUP_REMOVED lines=23> */
.L_x_1083:
        /* <DEDUP_REMOVED lines=11> */
.L_x_1084:
[----:B------:R-:W-:Y:S05]  /*3660*/  BSYNC.RECONVERGENT B0 ;  /* 0x0000000000007941 */ /* 0x000fea0003800200 */
.L_x_1077:
        /* <DEDUP_REMOVED lines=38> */
.L_x_1085:
        /* <DEDUP_REMOVED lines=21> */
.L_x_1087:
[----:B------:R-:W-:Y:S05]  /*3a20*/  BSYNC.RECONVERGENT B0 ;  /* 0x0000000000007941 */ /* 0x000fea0003800200 */
.L_x_1086:
        /* <DEDUP_REMOVED lines=54> */
.L_x_1088:
        /* <DEDUP_REMOVED lines=18> */
.L_x_1090:
[----:B------:R-:W-:Y:S05]  /*3eb0*/  BSYNC.RECONVERGENT B0 ;  /* 0x0000000000007941 */ /* 0x000fea0003800200 */
.L_x_1089:
        /* <DEDUP_REMOVED lines=21> */
.L_x_1091:
        /* <DEDUP_REMOVED lines=18> */
.L_x_1093:
[----:B------:R-:W-:Y:S05]  /*4130*/  BSYNC.RECONVERGENT B0 ;  /* 0x0000000000007941 */ /* 0x000fea0003800200 */
.L_x_1092:
        /* <DEDUP_REMOVED lines=22> */
.L_x_1094:
        /* <DEDUP_REMOVED lines=18> */
.L_x_1096:
[----:B------:R-:W-:Y:S05]  /*43c0*/  BSYNC.RECONVERGENT B0 ;  /* 0x0000000000007941 */ /* 0x000fea0003800200 */
.L_x_1095:
[----:B------:R-:W-:Y:S02]  /*43d0*/  UIADD3 UR10, UPT, UPT, UR16, UR10, URZ ;  /* 0x0000000a100a7290 */ /* 0x000fe4000fffe0ff */
[----:B------:R-:W-:Y:S02]  /*43e0*/  UIADD3 UR4, UPT, UPT, UR4, 0x1, URZ ;  /* 0x0000000104047890 */ /* 0x000fe4000fffe0ff */
[----:B------:R-:W-:-:S09]  /*43f0*/  UISETP.GE.AND UP0, UPT, UR10, UR8, UPT ;  /* 0x000000080a00728c */ /* 0x000fd2000bf06270 */
[----:B------:R-:W-:Y:S05]  /*4400*/  BRA.U !UP0, `(.L_x_1097) ;  /* 0xffffffbd08947547 */ /* 0x000fea000b83ffff */
.L_x_1066:
        /* <DEDUP_REMOVED lines=19> */
.L_x_1099:
[----:B------:R-:W-:Y:S05]  /*4540*/  BSYNC.RECONVERGENT B0 ;  /* 0x0000000000007941 */ /* 0x000fea0003800200 */
.L_x_1098:
[----:B------:R-:W-:Y:S05]  /*4550*/  @P0 EXIT ;  /* 0x000000000000094d */ /* 0x000fea0003800000 */
[----:B------:R-:W-:Y:S05]  /*4560*/  @P2 BRA `(.L_x_1100) ;  /* 0x0000000000202947 */ /* 0x000fea0003800000 */
[----:B------:R-:W-:-:S05]  /*4570*/  IMAD R0, R4, R7, RZ ;  /* 0x0000000704007224 */ /* 0x000fca00078e02ff */
[----:B------:R-:W-:-:S13]  /*4580*/  ISETP.NE.AND P0, PT, R0, -0x1, PT ;  /* 0xffffffff0000780c */ /* 0x000fda0003f05270 */
[----:B------:R-:W-:Y:S05]  /*4590*/  @!P0 BRA `(.L_x_1100) ;  /* 0x0000000000148947 */ /* 0x000fea0003800000 */
.L_x_1101:
[----:B---3--:R-:W3:Y:S04]  /*45a0*/  LDG.E.STRONG.GPU R5, desc[UR14][R2.64] ;  /* 0x0000000e02057981 */ /* 0x008ee8000c1ef900 */
[----:B---3--:R-:W-:Y:S01]  /*45b0*/  CCTL.IVALL ;  /* 0x00000000ff00798f */ /* 0x008fe20002000000 */
[----:B------:R-:W-:Y:S05]  /*45c0*/  YIELD ;  /* 0x0000000000007946 */ /* 0x000fea0003800000 */
[----:B------:R-:W-:-:S13]  /*45d0*/  ISETP.NE.AND P0, PT, R5, R0, PT ;  /* 0x000000000500720c */ /* 0x000fda0003f05270 */
[----:B------:R-:W-:Y:S05]  /*45e0*/  @P0 BRA `(.L_x_1101) ;  /* 0xfffffffc00ec0947 */ /* 0x000fea000383ffff */
.L_x_1100:
        /* <DEDUP_REMOVED lines=75> */
.L_x_1104:
        /* <DEDUP_REMOVED lines=26> */
[----:B----4-:R-:W-:Y:S01]  /*4c40*/  F2FP.F16.F32.PACK_AB R19, R15, R12 ;  /* 0x0000000c0f13723e */ /* 0x010fe200000000ff */
[----:B------:R1:W-:Y:S04]  /*4c50*/  STG.E desc[UR14][R8.64], R17 ;  /* 0x0000001108007986 */ /* 0x0003e8000c10190e */
[----:B------:R1:W-:Y:S01]  /*4c60*/  STG.E desc[UR14][R10.64], R19 ;  /* 0x000000130a007986 */ /* 0x0003e2000c10190e */
[----:B------:R-:W-:Y:S01]  /*4c70*/  IADD3.X R24, PT, PT, RZ, R24, RZ, P3, !PT ;  /* 0x00000018ff187210 */ /* 0x000fe20001ffe4ff */
[----:B------:R-:W-:Y:S06]  /*4c80*/  @P1 BRA `(.L_x_1104) ;  /* 0xfffffffc00841947 */ /* 0x000fec000383ffff */
.L_x_1103:
[----:B------:R-:W-:Y:S05]  /*4c90*/  BSYNC.RECONVERGENT B0 ;  /* 0x0000000000007941 */ /* 0x000fea0003800200 */
.L_x_1102:
        /* <DEDUP_REMOVED lines=10> */
.L_x_1105:
        /* <DEDUP_REMOVED lines=20> */
[----:B----4-:R-:W-:Y:S02]  /*4e80*/  F2FP.F16.F32.PACK_AB R19, R13, R10 ;  /* 0x0000000a0d13723e */ /* 0x010fe400000000ff */
[----:B------:R-:W-:-:S02]  /*4e90*/  IADD3 R10, P1, PT, R23, UR4, RZ ;  /* 0x00000004170a7c10 */ /* 0x000fc4000ff3e0ff */
[----:B------:R-:W-:Y:S02]  /*4ea0*/  IADD3.X R23, PT, PT, R24, UR9, RZ, P0, !PT ;  /* 0x0000000918177c10 */ /* 0x000fe400087fe4ff */
[----:B------:R-:W-:Y:S02]  /*4eb0*/  IADD3.X R11, PT, PT, R11, UR5, RZ, P1, !PT ;  /* 0x000000050b0b7c10 */ /* 0x000fe40008ffe4ff */
[----:B-----5:R-:W-:Y:S02]  /*4ec0*/  F2FP.F16.F32.PACK_AB R27, R17, R14 ;  /* 0x0000000e111b723e */ /* 0x020fe400000000ff */
        /* <DEDUP_REMOVED lines=20> */
[----:B---3--:R-:W-:Y:S02]  /*5010*/  F2FP.F16.F32.PACK_AB R19, R19, R26 ;  /* 0x0000001a1313723e */ /* 0x008fe400000000ff */
[----:B----4-:R-:W-:-:S03]  /*5020*/  F2FP.F16.F32.PACK_AB R29, R29, R28 ;  /* 0x0000001c1d1d723e */ /* 0x010fc600000000ff */
        /* <DEDUP_REMOVED lines=14> */
[----:B----4-:R-:W-:Y:S02]  /*5110*/  F2FP.F16.F32.PACK_AB R27, R27, R26 ;  /* 0x0000001a1b1b723e */ /* 0x010fe400000000ff */
[----:B--2---:R-:W-:-:S03]  /*5120*/  F2FP.F16.F32.PACK_AB R31, R31, R28 ;  /* 0x0000001c1f1f723e */ /* 0x004fc600000000ff */
        /* <DEDUP_REMOVED lines=18> */
[----:B--2---:R-:W-:Y:S02]  /*5250*/  F2FP.F16.F32.PACK_AB R17, R17, R10 ;  /* 0x0000000a1111723e */ /* 0x004fe400000000ff */
[----:B-----5:R-:W-:-:S03]  /*5260*/  F2FP.F16.F32.PACK_AB R9, R15, R12 ;  /* 0x0000000c0f09723e */ /* 0x020fc600000000ff */
[----:B------:R4:W-:Y:S04]  /*5270*/  STG.E desc[UR14][R24.64], R17 ;  /* 0x0000001118007986 */ /* 0x0009e8000c10190e */
[----:B------:R4:W-:Y:S02]  /*5280*/  STG.E desc[UR14][R22.64], R9 ;  /* 0x0000000916007986 */ /* 0x0009e4000c10190e */
[----:B------:R-:W-:Y:S05]  /*5290*/  @P0 BRA `(.L_x_1105) ;  /* 0xfffffff800a80947 */ /* 0x000fea000383ffff */
[----:B------:R-:W-:Y:S05]  /*52a0*/  EXIT ;  /* 0x000000000000794d */ /* 0x000fea0003800000 */
.L_x_1106:
        /* <DEDUP_REMOVED lines=13> */
.L_x_3428:


//--------------------- .text._Z35group_norm_nhwc_bwd_one_pass_kernelI11Fp16IOFp16WLi256ELi14ELi224EEv26Group_norm_nhwc_bwd_params --------------------------
	.section	.text._Z35group_norm_nhwc_bwd_one_pass_kernelI11Fp16IOFp16WLi256ELi14ELi224EEv26Group_norm_nhwc_bwd_params,"ax",@progbits
	.align	128
        .global         _Z35group_norm_nhwc_bwd_one_pass_kernelI11Fp16IOFp16WLi256ELi14ELi224EEv26Group_norm_nhwc_bwd_params
        .type           _Z35group_norm_nhwc_bwd_one_pass_kernelI11Fp16IOFp16WLi256ELi14ELi224EEv26Group_norm_nhwc_bwd_params,@function
        .size           _Z35group_norm_nhwc_bwd_one_pass_kernelI11Fp16IOFp16WLi256ELi14ELi224EEv26Group_norm_nhwc_bwd_params,(.L_x_3429 - _Z35group_norm_nhwc_bwd_one_pass_kernelI11Fp16IOFp16WLi256ELi14ELi224EEv26Group_norm_nhwc_bwd_params)
        .other          _Z35group_norm_nhwc_bwd_one_pass_kernelI11Fp16IOFp16WLi256ELi14ELi224EEv26Group_norm_nhwc_bwd_params,@"STO_CUDA_ENTRY STV_DEFAULT"
_Z35group_norm_nhwc_bwd_one_pass_kernelI11Fp16IOFp16WLi256ELi14ELi224EEv26Group_norm_nhwc_bwd_params:
.text._Z35group_norm_nhwc_bwd_one_pass_kernelI11Fp16IOFp16WLi256ELi14ELi224EEv26Group_norm_nhwc_bwd_params:
        /* <DEDUP_REMOVED lines=33> */
.L_x_1150:
        /* <DEDUP_REMOVED lines=252> */
[----:B--2---:R-:W-:Y:S02]  /*11d0*/  @P2 HADD2.F32 R41, -RZ, R20.H0_H0 ;  /* 0x20000014ff292230 */ /* 0x004fe40000004100 */
[----:B----4-:R-:W-:Y:S02]  /*11e0*/  HADD2.F32 R8, -RZ, R17.H0_H0 ;  /* 0x20000011ff087230 */ /* 0x010fe40000004100 */
[----:B------:R-:W-:Y:S02]  /*11f0*/  @P2 HADD2.F32 R6, -RZ, R19.H0_H0 ;  /* 0x20000013ff062230 */ /* 0x000fe40000004100 */
[----:B------:R-:W-:Y:S01]  /*1200*/  HADD2.F32 R9, -RZ, R18.H0_H0 ;  /* 0x20000012ff097230 */ /* 0x000fe20000004100 */
        /* <DEDUP_REMOVED lines=146> */
.L_x_1108:
        /* <DEDUP_REMOVED lines=288> */
.L_x_1109:
        /* <DEDUP_REMOVED lines=35> */
.L_x_1111:
[----:B------:R-:W-:Y:S05]  /*2f60*/  BSYNC.RECONVERGENT B0 ;  /* 0x0000000000007941 */ /* 0x000fea0003800200 */
.L_x_1110:
        /* <DEDUP_REMOVED lines=21> */
.L_x_1113:
[----:B------:R-:W-:Y:S05]  /*30c0*/  BSYNC.RECONVERGENT B0 ;  /* 0x0000000000007941 */ /* 0x000fea0003800200 */
.L_x_1112:
        /* <DEDUP_REMOVED lines=158> */
.L_x_1115:
[----:B------:R-:W-:Y:S05]  /*3ab0*/  BSYNC.RECONVERGENT B0 ;  /* 0x0000000000007941 */ /* 0x000fea0003800200 */
.L_x_1114:
        /* <DEDUP_REMOVED lines=29> */
.L_x_1117:
[----:B------:R-:W-:Y:S05]  /*3c90*/  BSYNC.RECONVERGENT B0 ;  /* 0x0000000000007941 */ /* 0x000fea0003800200 */
.L_x_1116:
        /* <DEDUP_REMOVED lines=24> */
.L_x_1120:
[----:B----4-:R-:W4:Y:S04]  /*3e20*/  LDG.E.STRONG.GPU R14, desc[UR8][R12.64] ;  /* 0x000000080c0e7981 */ /* 0x010f28000c1ef900 */
[----:B----4-:R-:W-:Y:S01]  /*3e30*/  CCTL.IVALL ;  /* 0x00000000ff00798f */ /* 0x010fe20002000000 */
[----:B------:R-:W-:Y:S05]  /*3e40*/  YIELD ;  /* 0x0000000000007946 */ /* 0x000fea0003800000 */
[----:B------:R-:W-:-:S13]  /*3e50*/  ISETP.NE.AND P1, PT, R14, R19, PT ;  /* 0x000000130e00720c */ /* 0x000fda0003f25270 */
[----:B------:R-:W-:Y:S05]  /*3e60*/  @P1 BRA `(.L_x_1120) ;  /* 0xfffffffc00ec1947 */ /* 0x000fea000383ffff */
.L_x_1119:
        /* <DEDUP_REMOVED lines=15> */
.L_x_1122:
        /* <DEDUP_REMOVED lines=59> */
.L_x_1121:
        /* <DEDUP_REMOVED lines=34> */
.L_x_1123:
        /* <DEDUP_REMOVED lines=18> */
.L_x_1124:
        /* <DEDUP_REMOVED lines=9> */
.L_x_1125:
[----:B------:R-:W-:Y:S05]  /*46e0*/  BSYNC.RECONVERGENT B0 ;  /* 0x0000000000007941 */ /* 0x000fea0003800200 */
.L_x_1118:
        /* <DEDUP_REMOVED lines=40> */
.L_x_1126:
        /* <DEDUP_REMOVED lines=21> */
.L_x_1128:
[----:B------:R-:W-:Y:S05]  /*4ac0*/  BSYNC.RECONVERGENT B0 ;  /* 0x0000000000007941 */ /* 0x000fea0003800200 */
.L_x_1127:
        /* <DEDUP_REMOVED lines=35> */
.L_x_1129:
        /* <DEDUP_REMOVED lines=21> */
.L_x_1131:
[----:B------:R-:W-:Y:S05]  /*4e50*/  BSYNC.RECONVERGENT B0 ;  /* 0x0000000000007941 */ /* 0x000fea0003800200 */
.L_x_1130:
        /* <DEDUP_REMOVED lines=25> */
.L_x_1132:
        /* <DEDUP_REMOVED lines=21> */
.L_x_1134:
[----:B------:R-:W-:Y:S05]  /*5140*/  BSYNC.RECONVERGENT B0 ;  /* 0x0000000000007941 */ /* 0x000fea0003800200 */
.L_x_1133:
        /* <DEDUP_REMOVED lines=27> */
.L_x_1135:
        /* <DEDUP_REMOVED lines=22> */
.L_x_1137:
[----:B------:R-:W-:Y:S05]  /*5460*/  BSYNC.RECONVERGENT B0 ;  /* 0x0000000000007941 */ /* 0x000fea0003800200 */
.L_x_1136:
        /* <DEDUP_REMOVED lines=66> */
.L_x_1138:
        /* <DEDUP_REMOVED lines=18> */
.L_x_1140:
[----:B------:R-:W-:Y:S05]  /*59b0*/  BSYNC.RECONVERGENT B0 ;  /* 0x0000000000007941 */ /* 0x000fea0003800200 */
.L_x_1139:
        /* <DEDUP_REMOVED lines=21> */
.L_x_1141:
        /* <DEDUP_REMOVED lines=18> */
.L_x_1143:
[----:B------:R-:W-:Y:S05]  /*5c30*/  BSYNC.RECONVERGENT B0 ;  /* 0x0000000000007941 */ /* 0x000fea0003800200 */
.L_x_1142:
        /* <DEDUP_REMOVED lines=21> */
.L_x_1144:
        /* <DEDUP_REMOVED lines=18> */
.L_x_1146:
[----:B------:R-:W-:Y:S05]  /*5eb0*/  BSYNC.RECONVERGENT B0 ;  /* 0x0000000000007941 */ /* 0x000fea0003800200 */
.L_x_1145:
        /* <DEDUP_REMOVED lines=22> */
.L_x_1147:
        /* <DEDUP_REMOVED lines=18> */
.L_x_1149:
[----:B------:R-:W-:Y:S05]  /*6140*/  BSYNC.RECONVERGENT B0 ;  /* 0x0000000000007941 */ /* 0x000fea0003800200 */
.L_x_1148:
[----:B------:R-:W-:Y:S02]  /*6150*/  IADD3 R58, PT, PT, R3, R58, RZ ;  /* 0x0000003a033a7210 */ /* 0x000fe40007ffe0ff */
[----:B------:R-:W-:Y:S02]  /*6160*/  IADD3 R57, PT, PT, R57, 0x1, RZ ;  /* 0x0000000139397810 */ /* 0x000fe40007ffe0ff */
[----:B------:R-:W-:-:S13]  /*6170*/  ISETP.GE.AND P0, PT, R58, UR4, PT ;  /* 0x000000043a007c0c */ /* 0x000fda000bf06270 */
[----:B------:R-:W-:Y:S05]  /*6180*/  @!P0 BRA `(.L_x_1150) ;  /* 0xffffffa000208947 */ /* 0x000fea000383ffff */
.L_x_1107:
        /* <DEDUP_REMOVED lines=19> */
.L_x_1152:
[----:B------:R-:W-:Y:S05]  /*62c0*/  BSYNC.RECONVERGENT B0 ;  /* 0x0000000000007941 */ /* 0x000fea0003800200 */
.L_x_1151:
[----:B------:R-:W-:Y:S05]  /*62d0*/  @P0 EXIT ;  /* 0x000000000000094d */ /* 0x000fea0003800000 */
[----:B------:R-:W-:Y:S05]  /*62e0*/  @P2 BRA `(.L_x_1153) ;  /* 0x0000000000202947 */ /* 0x000fea0003800000 */
[----:B------:R-:W-:-:S05]  /*62f0*/  IMAD R0, R6, R7, RZ ;  /* 0x0000000706007224 */ /* 0x000fca00078e02ff */
[----:B------:R-:W-:-:S13]  /*6300*/  ISETP.NE.AND P0, PT, R0, -0x1, PT ;  /* 0xffffffff0000780c */ /* 0x000fda0003f05270 */
[----:B------:R-:W-:Y:S05]  /*6310*/  @!P0 BRA `(.L_x_1153) ;  /* 0x0000000000148947 */ /* 0x000fea0003800000 */
.L_x_1154:
[----:B-1----:R-:W2:Y:S04]  /*6320*/  LDG.E.STRONG.GPU R3, desc[UR8][R4.64] ;  /* 0x0000000804037981 */ /* 0x002ea8000c1ef900 */
[----:B--2---:R-:W-:Y:S01]  /*6330*/  CCTL.IVALL ;  /* 0x00000000ff00798f */ /* 0x004fe20002000000 */
[----:B------:R-:W-:Y:S05]  /*6340*/  YIELD ;  /* 0x0000000000007946 */ /* 0x000fea0003800000 */
[----:B------:R-:W-:-:S13]  /*6350*/  ISETP.NE.AND P0, PT, R3, R0, PT ;  /* 0x000000000300720c */ /* 0x000fda0003f05270 */
[----:B------:R-:W-:Y:S05]  /*6360*/  @P0 BRA `(.L_x_1154) ;  /* 0xfffffffc00ec0947 */ /* 0x000fea000383ffff */
.L_x_1153:
        /* <DEDUP_REMOVED lines=74> */
.L_x_1157:
        /* <DEDUP_REMOVED lines=31> */
.L_x_1156:
[----:B------:R-:W-:Y:S05]  /*6a00*/  BSYNC.RECONVERGENT B0 ;  /* 0x0000000000007941 */ /* 0x000fea0003800200 */
.L_x_1155:
        /* <DEDUP_REMOVED lines=10> */
.L_x_1158:
        /* <DEDUP_REMOVED lines=87> */
.L_x_1159:
        /* <DEDUP_REMOVED lines=14> */
.L_x_3429:


//--------------------- .text._Z35group_norm_nhwc_bwd_one_pass_kernelI11Fp16IOFp16WLi512ELi14ELi224EEv26Group_norm_nhwc_bwd_params --------------------------
	.section	.text._Z35group_norm_nhwc_bwd_one_pass_kernelI11Fp16IOFp16WLi512ELi14ELi224EEv26Group_norm_nhwc_bwd_params,"ax",@progbits
	.align	128
        .global         _Z35group_norm_nhwc_bwd_one_pass_kernelI11Fp16IOFp16WLi512ELi14ELi224EEv26Group_norm_nhwc_bwd_params
        .type           _Z35group_norm_nhwc_bwd_one_pass_kernelI11Fp16IOFp16WLi512ELi14ELi224EEv26Group_norm_nhwc_bwd_params,@function
        .size           _Z35group_norm_nhwc_bwd_one_pass_kernelI11Fp16IOFp16WLi512ELi14ELi224EEv26Group_norm_nhwc_bwd_params,(.L_x_3430 - _Z35group_norm_nhwc_bwd_one_pass_kernelI11Fp16IOFp16WLi512ELi14ELi224EEv26Group_norm_nhwc_bwd_params)
        .other          _Z35group_norm_nhwc_bwd_one_pass_kernelI11Fp16IOFp16WLi512ELi14ELi224EEv26Group_norm_nhwc_bwd_params,@"STO_CUDA_ENTRY STV_DEFAULT"
_Z35group_norm_nhwc_bwd_one_pass_kernelI11Fp16IOFp16WLi512ELi14ELi224EEv26Group_norm_nhwc_bwd_params:
.text._Z35group_norm_nhwc_bwd_one_pass_kernelI11Fp16IOFp16WLi512ELi14ELi224EEv26Group_norm_nhwc_bwd_params:
        /* <DEDUP_REMOVED lines=69> */
.L_x_1227:
        /* <DEDUP_REMOVED lines=390> */
[----:B--2---:R-:W-:Y:S02]  /*1cb0*/  @P3 HADD2.F32 R112, -RZ, R45.H0_H0 ;  /* 0x2000002dff703230 */ /* 0x004fe40000004100 */
[----:B---3--:R-:W-:Y:S02]  /*1cc0*/  HADD2.F32 R111, -RZ, R111.H0_H0 ;  /* 0x2000006fff6f7230 */ /* 0x008fe40000004100 */
[----:B------:R-:W-:Y:S02]  /*1cd0*/  @P3 HADD2.F32 R114, -RZ, R44.H0_H0 ;  /* 0x2000002cff723230 */ /* 0x000fe40000004100 */
[----:B------:R-:W-:Y:S01]  /*1ce0*/  HADD2.F32 R39, -RZ, R41.H0_H0 ;  /* 0x20000029ff277230 */ /* 0x000fe20000004100 */
        /* <DEDUP_REMOVED lines=290> */
.L_x_1161:
        /* <DEDUP_REMOVED lines=576> */
.L_x_1162:
        /* <DEDUP_REMOVED lines=35> */
.L_x_1164:
[----:B------:R-:W-:Y:S05]  /*5540*/  BSYNC.RECONVERGENT B0 ;  /* 0x0000000000007941 */ /* 0x000fea0003800200 */
.L_x_1163:
        /* <DEDUP_REMOVED lines=21> */
.L_x_1166:
[----:B------:R-:W-:Y:S05]  /*56a0*/  BSYNC.RECONVERGENT B0 ;  /* 0x0000000000007941 */ /* 0x000fea0003800200 */
.L_x_1165:
        /* <DEDUP_REMOVED lines=158> */
.L_x_1168:
[----:B------:R-:W-:Y:S05]  /*6090*/  BSYNC.RECONVERGENT B0 ;  /* 0x0000000000007941 */ /* 0x000fea0003800200 */
.L_x_1167:
        /* <DEDUP_REMOVED lines=29> */
.L_x_1170:
[----:B------:R-:W-:Y:S05]  /*6270*/  BSYNC.RECONVERGENT B0 ;  /* 0x0000000000007941 */ /* 0x000fea0003800200 */
.L_x_1169:
        /* <DEDUP_REMOVED lines=24> */
.L_x_1173:
[----:B-1----:R-:W2:Y:S04]  /*6400*/  LDG.E.STRONG.GPU R46, desc[UR8][R44.64] ;  /* 0x000000082c2e7981 */ /* 0x002ea8000c1ef900 */
[----:B--2---:R-:W-:Y:S01]  /*6410*/  CCTL.IVALL ;  /* 0x00000000ff00798f */ /* 0x004fe20002000000 */
[----:B------:R-:W-:Y:S05]  /*6420*/  YIELD ;  /* 0x0000000000007946 */ /* 0x000fea0003800000 */
[----:B------:R-:W-:-:S13]  /*6430*/  ISETP.NE.AND P0, PT, R46, R51, PT ;  /* 0x000000332e00720c */ /* 0x000fda0003f05270 */
[----:B------:R-:W-:Y:S05]  /*6440*/  @P0 BRA `(.L_x_1173) ;  /* 0xfffffffc00ec0947 */ /* 0x000fea000383ffff */
.L_x_1172:
        /* <DEDUP_REMOVED lines=15> */
.L_x_1175:
        /* <DEDUP_REMOVED lines=59> */
.L_x_1174:
        /* <DEDUP_REMOVED lines=34> */
.L_x_1176:
        /* <DEDUP_REMOVED lines=18> */
.L_x_1177:
        /* <DEDUP_REMOVED lines=9> */
.L_x_1178:
[----:B------:R-:W-:Y:S05]  /*6cc0*/  BSYNC.RECONVERGENT B0 ;  /* 0x0000000000007941 */ /* 0x000fea0003800200 */
.L_x_1171:
        /* <DEDUP_REMOVED lines=42> */
.L_x_1179:
        /* <DEDUP_REMOVED lines=19> */
.L_x_1181:
[----:B------:R-:W-:Y:S05]  /*70a0*/  BSYNC.RECONVERGENT B0 ;  /* 0x0000000000007941 */ /* 0x000fea0003800200 */
.L_x_1180:
        /* <DEDUP_REMOVED lines=31> */
.L_x_1182:
        /* <DEDUP_REMOVED lines=21> */
.L_x_1184:
[----:B------:R-:W-:Y:S05]  /*73f0*/  BSYNC.RECONVERGENT B0 ;  /* 0x0000000000007941 */ /* 0x000fea0003800200 */
.L_x_1183:
        /* <DEDUP_REMOVED lines=25> */
.L_x_1185:
        /* <DEDUP_REMOVED lines=21> */
.L_x_1187:
[----:B------:R-:W-:Y:S05]  /*76e0*/  BSYNC.RECONVERGENT B0 ;  /* 0x0000000000007941 */ /* 0x000fea0003800200 */
.L_x_1186:
        /* <DEDUP_REMOVED lines=86> */
.L_x_1188:
        /* <DEDUP_REMOVED lines=19> */
.L_x_1190:
[----:B------:R-:W-:Y:S05]  /*7d80*/  BSYNC.RECONVERGENT B0 ;  /* 0x0000000000007941 */ /* 0x000fea0003800200 */
.L_x_1189:
        /* <DEDUP_REMOVED lines=23> */
.L_x_1191:
        /* <DEDUP_REMOVED lines=21> */
.L_x_1193:
[----:B------:R-:W-:Y:S05]  /*8050*/  BSYNC.RECONVERGENT B0 ;  /* 0x0000000000007941 */ /* 0x000fea0003800200 */
.L_x_1192:
        /* <DEDUP_REMOVED lines=23> */
.L_x_1194:
        /* <DEDUP_REMOVED lines=19> */
.L_x_1196:
[----:B------:R-:W-:Y:S05]  /*8300*/  BSYNC.RECONVERGENT B0 ;  /* 0x0000000000007941 */ /* 0x000fea0003800200 */
.L_x_1195:
        /* <DEDUP_REMOVED lines=23> */
.L_x_1197:
        /* <DEDUP_REMOVED lines=21> */
.L_x_1199:
[----:B------:R-:W-:Y:S05]  /*85d0*/  BSYNC.RECONVERGENT B0 ;  /* 0x0000000000007941 */ /* 0x000fea0003800200 */
.L_x_1198:
        /* <DEDUP_REMOVED lines=23> */
.L_x_1200:
        /* <DEDUP_REMOVED lines=18> */
.L_x_1202:
[----:B------:R-:W-:Y:S05]  /*8870*/  BSYNC.RECONVERGENT B0 ;  /* 0x0000000000007941 */ /* 0x000fea0003800200 */
.L_x_1201:
        /* <DEDUP_REMOVED lines=27> */
.L_x_1203:
        /* <DEDUP_REMOVED lines=18> */
.L_x_1205:
[----:B------:R-:W-:Y:S05]  /*8b50*/  BSYNC.RECONVERGENT B0 ;  /* 0x0000000000007941 */ /* 0x000fea0003800200 */
.L_x_1204:
        /* <DEDUP_REMOVED lines=62> */
.L_x_1206:
        /* <DEDUP_REMOVED lines=18> */
.L_x_1208:
[----:B------:R-:W-:Y:S05]  /*9060*/  BSYNC.RECONVERGENT B0 ;  /* 0x0000000000007941 */ /* 0x000fea0003800200 */
.L_x_1207:
        /* <DEDUP_REMOVED lines=21> */
.L_x_1209:
        /* <DEDUP_REMOVED lines=18> */
.L_x_1211:
[----:B------:R-:W-:Y:S05]  /*92e0*/  BSYNC.RECONVERGENT B0 ;  /* 0x0000000000007941 */ /* 0x000fea0003800200 */
.L_x_1210:
        /* <DEDUP_REMOVED lines=21> */
.L_x_1212:
        /* <DEDUP_REMOVED lines=18> */
.L_x_1214:
[----:B------:R-:W-:Y:S05]  /*9560*/  BSYNC.RECONVERGENT B0 ;  /* 0x0000000000007941 */ /* 0x000fea0003800200 */
.L_x_1213:
        /* <DEDUP_REMOVED lines=21> */
.L_x_1215:
        /* <DEDUP_REMOVED lines=18> */
.L_x_1217:
[----:B------:R-:W-:Y:S05]  /*97e0*/  BSYNC.RECONVERGENT B0 ;  /* 0x0000000000007941 */ /* 0x000fea0003800200 */
.L_x_1216:
        /* <DEDUP_REMOVED lines=21> */
.L_x_1218:
        /* <DEDUP_REMOVED lines=18> */
.L_x_1220:
[----:B------:R-:W-:Y:S05]  /*9a60*/  BSYNC.RECONVERGENT B0 ;  /* 0x0000000000007941 */ /* 0x000fea0003800200 */
.L_x_1219:
        /* <DEDUP_REMOVED lines=21> */
.L_x_1221:
        /* <DEDUP_REMOVED lines=18> */
.L_x_1223:
[----:B------:R-:W-:Y:S05]  /*9ce0*/  BSYNC.RECONVERGENT B0 ;  /* 0x0000000000007941 */ /* 0x000fea0003800200 */
.L_x_1222:
        /* <DEDUP_REMOVED lines=21> */
.L_x_1224:
        /* <DEDUP_REMOVED lines=18> */
.L_x_1226:
[----:B------:R-:W-:Y:S05]  /*9f60*/  BSYNC.RECONVERGENT B0 ;  /* 0x0000000000007941 */ /* 0x000fea0003800200 */
.L_x_1225:
[----:B------:R-:W-:Y:S02]  /*9f70*/  IADD3 R30, PT, PT, R3, R30, RZ ;  /* 0x0000001e031e7210 */ /* 0x000fe40007ffe0ff */
[----:B------:R-:W-:Y:S02]  /*9f80*/  IADD3 R32, PT, PT, R32, 0x1, RZ ;  /* 0x0000000120207810 */ /* 0x000fe40007ffe0ff */
[----:B------:R-:W-:-:S13]  /*9f90*/  ISETP.GE.AND P0, PT, R30, UR4, PT ;  /* 0x000000041e007c0c */ /* 0x000fda000bf06270 */
[----:B------:R-:W-:Y:S05]  /*9fa0*/  @!P0 BRA `(.L_x_1227) ;  /* 0xffffff6400288947 */ /* 0x000fea000383ffff */
.L_x_1160:
        /* <DEDUP_REMOVED lines=19> */
.L_x_1229:
[----:B------:R-:W-:Y:S05]  /*a0e0*/  BSYNC.RECONVERGENT B0 ;  /* 0x0000000000007941 */ /* 0x000fea0003800200 */
.L_x_1228:
[----:B------:R-:W-:Y:S05]  /*a0f0*/  @P0 EXIT ;  /* 0x000000000000094d */ /* 0x000fea0003800000 */
[----:B------:R-:W-:Y:S05]  /*a100*/  @P2 BRA `(.L_x_1230) ;  /* 0x0000000000202947 */ /* 0x000fea0003800000 */
[----:B------:R-:W-:-:S05]  /*a110*/  IMAD R0, R6, R7, RZ ;  /* 0x0000000706007224 */ /* 0x000fca00078e02ff */
[----:B------:R-:W-:-:S13]  /*a120*/  ISETP.NE.AND P0, PT, R0, -0x1, PT ;  /* 0xffffffff0000780c */ /* 0x000fda0003f05270 */
[----:B------:R-:W-:Y:S05]  /*a130*/  @!P0 BRA `(.L_x_1230) ;  /* 0x0000000000148947 */ /* 0x000fea0003800000 */
.L_x_1231:
[----:B--2---:R-:W2:Y:S04]  /*a140*/  LDG.E.STRONG.GPU R3, desc[UR8][R4.64] ;  /* 0x0000000804037981 */ /* 0x004ea8000c1ef900 */
[----:B--2---:R-:W-:Y:S01]  /*a150*/  CCTL.IVALL ;  /* 0x00000000ff00798f */ /* 0x004fe20002000000 */
[----:B------:R-:W-:Y:S05]  /*a160*/  YIELD ;  /* 0x0000000000007946 */ /* 0x000fea0003800000 */
[----:B------:R-:W-:-:S13]  /*a170*/  ISETP.NE.AND P0, PT, R3, R0, PT ;  /* 0x000000000300720c */ /* 0x000fda0003f05270 */
[----:B------:R-:W-:Y:S05]  /*a180*/  @P0 BRA `(.L_x_1231) ;  /* 0xfffffffc00ec0947 */ /* 0x000fea000383ffff */
.L_x_1230:
        /* <DEDUP_REMOVED lines=75> */
.L_x_1234:
        /* <DEDUP_REMOVED lines=21> */
[----:B---3--:R-:W-:Y:S02]  /*a790*/  F2FP.F16.F32.PACK_AB R17, R11, R8 ;  /* 0x000000080b11723e */ /* 0x008fe400000000ff */
[----:B------:R-:W-:-:S02]  /*a7a0*/  MOV R8, R20 ;  /* 0x0000001400087202 */ /* 0x000fc40000000f00 */
[-C--:B------:R-:W-:Y:S02]  /*a7b0*/  MOV R11, R23.reuse ;  /* 0x00000017000b7202 */ /* 0x080fe40000000f00 */
[----:B-----5:R-:W-:Y:S01]  /*a7c0*/  F2FP.F16.F32.PACK_AB R19, R15, R12 ;  /* 0x0000000c0f13723e */ /* 0x020fe200000000ff */
[----:B------:R2:W-:Y:S04]  /*a7d0*/  STG.E desc[UR8][R8.64], R17 ;  /* 0x0000001108007986 */ /* 0x0005e8000c101908 */
[----:B------:R2:W-:Y:S01]  /*a7e0*/  STG.E desc[UR8][R10.64], R19 ;  /* 0x000000130a007986 */ /* 0x0005e2000c101908 */
[----:B------:R-:W-:Y:S02]  /*a7f0*/  IADD3 R20, P4, PT, R20, 0x380, RZ ;  /* 0x0000038014147810 */ /* 0x000fe40007f9e0ff */
[----:B------:R-:W-:-:S02]  /*a800*/  IADD3.X R23, PT, PT, RZ, R23, RZ, P3, !PT ;  /* 0x00000017ff177210 */ /* 0x000fc40001ffe4ff */
[----:B------:R-:W-:Y:S01]  /*a810*/  IADD3.X R21, PT, PT, RZ, R21, RZ, P4, !PT ;  /* 0x00000015ff157210 */ /* 0x000fe200027fe4ff */
[----:B------:R-:W-:Y:S08]  /*a820*/  @P1 BRA `(.L_x_1234) ;  /* 0xfffffffc00841947 */ /* 0x000ff0000383ffff */
.L_x_1233:
[----:B------:R-:W-:Y:S05]  /*a830*/  BSYNC.RECONVERGENT B0 ;  /* 0x0000000000007941 */ /* 0x000fea0003800200 */
.L_x_1232:
        /* <DEDUP_REMOVED lines=10> */
.L_x_1235:
        /* <DEDUP_REMOVED lines=21> */
[----:B--2---:R-:W-:Y:S02]  /*aa30*/  F2FP.F16.F32.PACK_AB R19, R7, R4 ;  /* 0x000000040713723e */ /* 0x004fe400000000ff */
[----:B------:R-:W-:-:S04]  /*aa40*/  LOP3.LUT R4, R26, 0x3, RZ, 0xc0, !PT ;  /* 0x000000031a047812 */ /* 0x000fc800078ec0ff */
[----:B------:R-:W-:Y:S02]  /*aa50*/  IADD3.X R17, PT, PT, R4, UR5, RZ, P1, !PT ;  /* 0x0000000504117c10 */ /* 0x000fe40008ffe4ff */
[----:B---3--:R-:W-:Y:S02]  /*aa60*/  F2FP.F16.F32.PACK_AB R21, R11, R8 ;  /* 0x000000080b15723e */ /* 0x008fe400000000ff */
        /* <DEDUP_REMOVED lines=36> */
[----:B----4-:R-:W-:Y:S02]  /*acb0*/  F2FP.F16.F32.PACK_AB R21, R21, R18 ;  /* 0x000000121515723e */ /* 0x010fe400000000ff */
[----:B--2---:R-:W-:-:S03]  /*acc0*/  F2FP.F16.F32.PACK_AB R25, R25, R20 ;  /* 0x000000141919723e */ /* 0x004fc600000000ff */
        /* <DEDUP_REMOVED lines=24> */
.L_x_1236:
        /* <DEDUP_REMOVED lines=11> */
.L_x_3430:


//--------------------- .text._Z35group_norm_nhwc_bwd_one_pass_kernelI11Fp32IOFp32WLi64ELi14ELi224EEv26Group_norm_nhwc_bwd_params --------------------------
	.section	.text._Z35group_norm_nhwc_bwd_one_pass_kernelI11Fp32IOFp32WLi64ELi14ELi224EEv26Group_norm_nhwc_bwd_params,"ax",@progbits
	.align	128
        .global         _Z35group_norm_nhwc_bwd_one_pass_kernelI11Fp32IOFp32WLi64ELi14ELi224EEv26Group_norm_nhwc_bwd_params
        .type           _Z35group_norm_nhwc_bwd_one_pass_kernelI11Fp32IOFp32WLi64ELi14ELi224EEv26Group_norm_nhwc_bwd_params,@function
        .size           _Z35group_norm_nhwc_bwd_one_pass_kernelI11Fp32IOFp32WLi64ELi14ELi224EEv26Group_norm_nhwc_bwd_params,(.L_x_3431 - _Z35group_norm_nhwc_bwd_one_pass_kernelI11Fp32IOFp32WLi64ELi14ELi224EEv26Group_norm_nhwc_bwd_params)
        .other          _Z35group_norm_nhwc_bwd_one_pass_kernelI11Fp32IOFp32WLi64ELi14ELi224EEv26Group_norm_nhwc_bwd_params,@"STO_CUDA_ENTRY STV_DEFAULT"
_Z35group_norm_nhwc_bwd_one_pass_kernelI11Fp32IOFp32WLi64ELi14ELi224EEv26Group_norm_nhwc_bwd_params:
.text._Z35group_norm_nhwc_bwd_one_pass_kernelI11Fp32IOFp32WLi64ELi14ELi224EEv26Group_norm_nhwc_bwd_params:
        /* <DEDUP_REMOVED lines=13> */
[----:B------:R-:W-:Y:S01]  /*00d0*/  SHF.R.U32.HI R38, RZ, 0x2, R39 ;  /* 0x00000002ff267819 */ /* 0x000fe20000011627 */
[----:B------:R-:W-:Y:S01]  /*00e0*/  UIADD3 UR6, UPT, UPT, UR5, 0x50, URZ ;  /* 0x0000005005067890 */ /* 0x000fe2000fffe0ff */
[----:B------:R-:W-:Y:S02]  /*00f0*/  HFMA2 R36, -RZ, RZ, 0, 0 ;  /* 0x00000000ff247431 */ /* 0x000fe400000001ff */
[----:B------:R-:W-:Y:S01]  /*0100*/  IMAD R0, R0, 0x2493, RZ ;  /* 0x0000249300007824 */ /* 0x000fe200078e02ff */
[----:B------:R-:W-:Y:S01]  /*0110*/  MOV R37, R35 ;  /* 0x0000002300257202 */ /* 0x000fe20000000f00 */
[----:B------:R-:W1:Y:S01]  /*0120*/  LDC R3, c[0x0][0x41c] ;  /* 0x00010700ff037b82 */ /* 0x000e620000000800 */
[----:B------:R-:W-:-:S02]  /*0130*/  LOP3.LUT R38, R38, 0xf8, RZ, 0xc0, !PT ;  /* 0x000000f826267812 */ /* 0x000fc400078ec0ff */
[----:B------:R-:W-:-:S05]  /*0140*/  SHF.R.U32.HI R40, RZ, 0x10, R0 ;  /* 0x00000010ff287819 */ /* 0x000fca0000011600 */
[----:B------:R-:W2:Y:S08]  /*0150*/  LDC R34, c[0x0][0x374] ;  /* 0x0000dd00ff227b82 */ /* 0x000eb00000000800 */
[----:B------:R-:W3:Y:S01]  /*0160*/  LDC R4, c[0x0][0x370] ;  /* 0x0000dc00ff047b82 */ /* 0x000ee20000000800 */
[----:B0-----:R-:W-:Y:S02]  /*0170*/  ULEA UR6, UR7, UR6, 0x18 ;  /* 0x0000000607067291 */ /* 0x001fe4000f8ec0ff */
[----:B------:R-:W-:-:S04]  /*0180*/  ULEA UR5, UR7, UR5, 0x18 ;  /* 0x0000000507057291 */ /* 0x000fc8000f8ec0ff */
[----:B------:R-:W-:Y:S01]  /*0190*/  LEA R39, R39, UR6, 0x4 ;  /* 0x0000000627277c11 */ /* 0x000fe2000f8e20ff */
[----:B-1----:R-:W-:-:S07]  /*01a0*/  IMAD R40, R3, UR9, R40 ;  /* 0x0000000903287c24 */ /* 0x002fce000f8e0228 */
.L_x_1262:
[----:B0-----:R-:W0:Y:S01]  /*01b0*/  LDC R8, c[0x0][0x410] ;  /* 0x00010400ff087b82 */ /* 0x001e220000000800 */
[----:B-1----:R-:W-:Y:S01]  /*01c0*/  IABS R6, R37 ;  /* 0x0000002500067213 */ /* 0x002fe20000000000 */
[----:B------:R-:W1:Y:S06]  /*01d0*/  LDCU.128 UR16, c[0x0][0x400] ;  /* 0x00008000ff1077ac */ /* 0x000e6c0008000c00 */
[----:B------:R-:W4:Y:S01]  /*01e0*/  LDC.64 R16, c[0x0][0x3b8] ;  /* 0x0000ee00ff107b82 */ /* 0x000f220000000a00 */
[----:B--2---:R-:W-:Y:S01]  /*01f0*/  IADD3 R23, PT, PT, R40, 0x20, RZ ;  /* 0x0000002028177810 */ /* 0x004fe20007ffe0ff */
[----:B------:R-:W2:Y:S01]  /*0200*/  LDCU.U8 UR7, c[0x0][0x414] ;  /* 0x00008280ff0777ac */ /* 0x000ea20008000000 */
[----:B0-----:R-:W-:-:S04]  /*0210*/  IABS R7, R8 ;  /* 0x0000000800077213 */ /* 0x001fc80000000000 */
[----:B------:R-:W0:Y:S01]  /*0220*/  I2F.RP R5, R7 ;  /* 0x0000000700057306 */ /* 0x000e220000209400 */
[----:B----4-:R-:W-:-:S06]  /*0230*/  IMAD.WIDE R16, R37, 0x8, R16 ;  /* 0x0000000825107825 */ /* 0x010fcc00078e0210 */
[----:B------:R-:W4:Y:S01]  /*0240*/  LDG.E.64 R16, desc[UR12][R16.64] ;  /* 0x0000000c10107981 */ /* 0x000f22000c1e1b00 */
[----:B0-----:R-:W0:Y:S02]  /*0250*/  MUFU.RCP R5, R5 ;  /* 0x0000000500057308 */ /* 0x001e240000001000 */
[----:B0-----:R-:W-:-:S06]  /*0260*/  IADD3 R2, PT, PT, R5, 0xffffffe, RZ ;  /* 0x0ffffffe05027810 */ /* 0x001fcc0007ffe0ff */
[----:B---3--:R0:W3:Y:S02]  /*0270*/  F2I.FTZ.U32.TRUNC.NTZ R3, R2 ;  /* 0x0000000200037305 */ /* 0x0080e4000021f000 */
[----:B0-----:R-:W-:Y:S02]  /*0280*/  MOV R2, RZ ;  /* 0x000000ff00027202 */ /* 0x001fe40000000f00 */
[----:B---3--:R-:W-:-:S05]  /*0290*/  IADD3 R0, PT, PT, RZ, -R3, RZ ;  /* 0x80000003ff007210 */ /* 0x008fca0007ffe0ff */
[----:B------:R-:W-:Y:S02]  /*02a0*/  IMAD R9, R0, R7, RZ ;  /* 0x0000000700097224 */ /* 0x000fe400078e02ff */
[----:B------:R-:W0:Y:S02]  /*02b0*/  S2R R0, SR_TID.X ;  /* 0x0000000000007919 */ /* 0x000e240000002100 */
[----:B------:R-:W-:Y:S01]  /*02c0*/  IMAD.HI.U32 R3, R3, R9, R2 ;  /* 0x0000000903037227 */ /* 0x000fe200078e0002 */
[----:B------:R-:W-:Y:S02]  /*02d0*/  LOP3.LUT R9, R37, R8, RZ, 0x3c, !PT ;  /* 0x0000000825097212 */ /* 0x000fe400078e3cff */
[----:B-1----:R-:W-:Y:S02]  /*02e0*/  ISETP.GE.U32.AND P1, PT, R23, UR16, PT ;  /* 0x0000001017007c0c */ /* 0x002fe4000bf26070 */
[----:B------:R-:W-:Y:S01]  /*02f0*/  ISETP.GE.AND P3, PT, R9, RZ, PT ;  /* 0x000000ff0900720c */ /* 0x000fe20003f66270 */
[----:B------:R-:W-:-:S05]  /*0300*/  IMAD.HI.U32 R3, R3, R6, RZ ;  /* 0x0000000603037227 */ /* 0x000fca00078e00ff */
[----:B------:R-:W-:-:S05]  /*0310*/  IADD3 R5, PT, PT, -R3, RZ, RZ ;  /* 0x000000ff03057210 */ /* 0x000fca0007ffe1ff */
[----:B------:R-:W-:-:S05]  /*0320*/  IMAD R2, R7, R5, R6 ;  /* 0x0000000507027224 */ /* 0x000fca00078e0206 */
[----:B------:R-:W-:Y:S02]  /*0330*/  ISETP.GT.U32.AND P5, PT, R7, R2, PT ;  /* 0x000000020700720c */ /* 0x000fe40003fa4070 */
[----:B0-----:R-:W-:-:S11]  /*0340*/  LOP3.LUT R5, R0, 0xffff, RZ, 0xc0, !PT ;  /* 0x0000ffff00057812 */ /* 0x001fd600078ec0ff */
[----:B------:R-:W-:Y:S01]  /*0350*/  @!P5 IADD3 R2, PT, PT, R2, -R7, RZ ;  /* 0x800000070202d210 */ /* 0x000fe20007ffe0ff */
[----:B------:R-:W-:-:S03]  /*0360*/  IMAD R6, R5, 0x2493, RZ ;  /* 0x0000249305067824 */ /* 0x000fc600078e02ff */
[-C--:B------:R-:W-:Y:S02]  /*0370*/  ISETP.GT.U32.AND P0, PT, R7, R2.reuse, PT ;  /* 0x000000020700720c */ /* 0x080fe40003f04070 */
[CC--:B------:R-:W-:Y:S02]  /*0380*/  IADD3 R5, PT, PT, R2.reuse, -R7.reuse, RZ ;  /* 0x8000000702057210 */ /* 0x0c0fe40007ffe0ff */
[----:B------:R-:W-:Y:S02]  /*0390*/  SHF.R.U32.HI R6, RZ, 0x10, R6 ;  /* 0x00000010ff067819 */ /* 0x000fe40000011606 */
[----:B------:R-:W-:Y:S02]  /*03a0*/  SEL R5, R5, R2, !P0 ;  /* 0x0000000205057207 */ /* 0x000fe40004000000 */
[----:B------:R-:W-:Y:S02]  /*03b0*/  ISETP.GE.U32.AND P4, PT, R2, R7, PT ;  /* 0x000000070200720c */ /* 0x000fe40003f86070 */
[----:B------:R-:W-:-:S02]  /*03c0*/  SHF.R.S32.HI R9, RZ, 0x1f, R40 ;  /* 0x0000001fff097819 */ /* 0x000fc40000011428 */
[----:B------:R-:W-:Y:S02]  /*03d0*/  ISETP.GE.U32.AND P0, PT, R40, UR16, PT ;  /* 0x0000001028007c0c */ /* 0x000fe4000bf06070 */
[----:B------:R-:W-:Y:S02]  /*03e0*/  SHF.R.S32.HI R11, RZ, 0x1f, R23 ;  /* 0x0000001fff0b7819 */ /* 0x000fe40000011417 */
[----:B------:R-:W-:Y:S02]  /*03f0*/  PRMT R2, R6, 0x9910, RZ ;  /* 0x0000991006027816 */ /* 0x000fe400000000ff */
[----:B------:R-:W-:Y:S02]  /*0400*/  ISETP.GE.AND P2, PT, R37, RZ, PT ;  /* 0x000000ff2500720c */ /* 0x000fe40003f46270 */
[----:B------:R-:W-:Y:S02]  /*0410*/  ISETP.GE.AND.EX P0, PT, R9, UR17, PT, P0 ;  /* 0x0000001109007c0c */ /* 0x000fe4000bf06300 */
[----:B------:R-:W-:-:S02]  /*0420*/  ISETP.GE.AND.EX P1, PT, R11, UR17, PT, P1 ;  /* 0x000000110b007c0c */ /* 0x000fc4000bf26310 */
[----:B------:R-:W-:Y:S02]  /*0430*/  LEA R2, R2, -R2, 0x3 ;  /* 0x8000000202027211 */ /* 0x000fe400078e18ff */
[----:B------:R-:W-:Y:S02]  /*0440*/  @!P5 IADD3 R3, PT, PT, R3, 0x1, RZ ;  /* 0x000000010303d810 */ /* 0x000fe40007ffe0ff */
[----:B------:R-:W-:Y:S02]  /*0450*/  IADD3 R7, PT, PT, RZ, -R2, RZ ;  /* 0x80000002ff077210 */ /* 0x000fe40007ffe0ff */
[----:B------:R-:W-:Y:S02]  /*0460*/  @P4 IADD3 R3, PT, PT, R3, 0x1, RZ ;  /* 0x0000000103034810 */ /* 0x000fe40007ffe0ff */
[----:B------:R-:W-:Y:S01]  /*0470*/  PRMT R7, R7, 0x7710, RZ ;  /* 0x0000771007077816 */ /* 0x000fe200000000ff */
[----:B------:R-:W0:Y:S01]  /*0480*/  @!P0 LDC.64 R12, c[0x0][0x3f8] ;  /* 0x0000fe00ff0c8b82 */ /* 0x000e220000000a00 */
[----:B------:R-:W-:-:S02]  /*0490*/  ISETP.NE.AND P4, PT, R8, RZ, PT ;  /* 0x000000ff0800720c */ /* 0x000fc40003f85270 */
[----:B------:R-:W-:Y:S02]  /*04a0*/  LOP3.LUT R2, RZ, R8, RZ, 0x33, !PT ;  /* 0x00000008ff027212 */ /* 0x000fe400078e33ff */
[----:B------:R-:W-:Y:S02]  /*04b0*/  @!P2 IADD3 R5, PT, PT, -R5, RZ, RZ ;  /* 0x000000ff0505a210 */ /* 0x000fe40007ffe1ff */
[----:B------:R-:W-:Y:S01]  /*04c0*/  IADD3 R7, PT, PT, R7, R0, RZ ;  /* 0x0000000007077210 */ /* 0x000fe20007ffe0ff */
[----:B------:R-:W1:Y:S01]  /*04d0*/  @!P1 LDC.64 R14, c[0x0][0x3f8] ;  /* 0x0000fe00ff0e9b82 */ /* 0x000e620000000a00 */
[C---:B------:R-:W-:Y:S02]  /*04e0*/  SEL R5, R2.reuse, R5, !P4 ;  /* 0x0000000502057207 */ /* 0x040fe40006000000 */
[----:B------:R-:W-:Y:S02]  /*04f0*/  SHF.L.U32 R7, R7, 0x1, RZ ;  /* 0x0000000107077819 */ /* 0x000fe400000006ff */
[----:B------:R-:W-:Y:S01]  /*0500*/  @!P3 IADD3 R3, PT, PT, -R3, RZ, RZ ;  /* 0x000000ff0303b210 */ /* 0x000fe20007ffe1ff */
[----:B------:R-:W-:Y:S01]  /*0510*/  IMAD R22, R5, 0xe, RZ ;  /* 0x0000000e05167824 */ /* 0x000fe200078e02ff */
[----:B------:R-:W-:Y:S01]  /*0520*/  LOP3.LUT R27, R7, 0xffff, RZ, 0xc0, !PT ;  /* 0x0000ffff071b7812 */ /* 0x000fe200078ec0ff */
[----:B------:R-:W3:Y:S01]  /*0530*/  @!P1 LDC.64 R18, c[0x0][0x3a0] ;  /* 0x0000e800ff129b82 */ /* 0x000ee20000000a00 */
[----:B------:R-:W-:-:S02]  /*0540*/  SEL R3, R2, R3, !P4 ;  /* 0x0000000302037207 */ /* 0x000fc40006000000 */
[----:B------:R-:W-:Y:S02]  /*0550*/  IADD3 R42, P2, PT, R27, R22, RZ ;  /* 0x000000161b2a7210 */ /* 0x000fe40007f5e0ff */
[----:B------:R-:W-:Y:S02]  /*0560*/  SHF.R.S32.HI R2, RZ, 0x1f, R3 ;  /* 0x0000001fff027819 */ /* 0x000fe40000011403 */
[----:B------:R-:W-:Y:S01]  /*0570*/  LEA.HI.X.SX32 R43, R22, RZ, 0x1, P2 ;  /* 0x000000ff162b7211 */ /* 0x000fe200010f0eff */
[----:B0-----:R-:W-:Y:S01]  /*0580*/  @!P0 IMAD R8, R9, R12, RZ ;  /* 0x0000000c09088224 */ /* 0x001fe200078e02ff */
[----:B--2---:R-:W-:Y:S01]  /*0590*/  ISETP.NE.AND P2, PT, RZ, UR7, PT ;  /* 0x00000007ff007c0c */ /* 0x004fe2000bf45270 */
[----:B------:R-:W-:Y:S01]  /*05a0*/  IMAD R2, R2, UR18, RZ ;  /* 0x0000001202027c24 */ /* 0x000fe2000f8e02ff */
[----:B------:R-:W0:Y:S01]  /*05b0*/  @!P0 LDC.64 R6, c[0x0][0x398] ;  /* 0x0000e600ff068b82 */ /* 0x000e220000000a00 */
[----:B------:R-:W-:-:S04]  /*05c0*/  IMAD.WIDE.U32 R42, R3, UR18, R42 ;  /* 0x00000012032a7c25 */ /* 0x000fc8000f8e002a */
[----:B-1----:R-:W-:Y:S02]  /*05d0*/  @!P1 IMAD R10, R11, R14, RZ ;  /* 0x0000000e0b0a9224 */ /* 0x002fe400078e02ff */
[----:B------:R-:W-:Y:S01]  /*05e0*/  IMAD R45, R3, UR19, R2 ;  /* 0x00000013032d7c24 */ /* 0x000fe2000f8e0202 */
[----:B------:R-:W1:Y:S01]  /*05f0*/  @!P1 LDC.64 R20, c[0x0][0x398] ;  /* 0x0000e600ff149b82 */ /* 0x000e620000000a00 */
[----:B------:R-:W-:Y:S01]  /*0600*/  @!P0 IMAD R29, R40, R13, R8 ;  /* 0x0000000d281d8224 */ /* 0x000fe200078e0208 */
[----:B------:R-:W-:Y:S01]  /*0610*/  @!P0 MOV R44, R42 ;  /* 0x0000002a002c8202 */ /* 0x000fe20000000f00 */
[----:B------:R-:W-:Y:S01]  /*0620*/  @!P1 IMAD R31, R23, R15, R10 ;  /* 0x0000000f171f9224 */ /* 0x000fe200078e020a */
[----:B------:R-:W-:-:S04]  /*0630*/  IADD3 R45, PT, PT, R43, R45, RZ ;  /* 0x0000002d2b2d7210 */ /* 0x000fc80007ffe0ff */
[----:B------:R-:W2:Y:S01]  /*0640*/  @!P0 LDC.64 R2, c[0x0][0x3a0] ;  /* 0x0000e800ff028b82 */ /* 0x000ea20000000a00 */
[----:B------:R-:W-:Y:S01]  /*0650*/  @!P0 IMAD.WIDE.U32 R12, R40, R12, R44 ;  /* 0x0000000c280c8225 */ /* 0x000fe200078e002c */
[----:B------:R-:W-:-:S06]  /*0660*/  @!P1 MOV R24, R42 ;  /* 0x0000002a00189202 */ /* 0x000fcc0000000f00 */
[----:B------:R-:W2:Y:S01]  /*0670*/  LDC.64 R8, c[0x0][0x3a8] ;  /* 0x0000ea00ff087b82 */ /* 0x000ea20000000a00 */
[----:B------:R-:W-:-:S07]  /*0680*/  @!P1 MOV R25, R45 ;  /* 0x0000002d00199202 */ /* 0x000fce0000000f00 */
[----:B------:R-:W2:Y:S01]  /*0690*/  @P2 LDC.64 R10, c[0x0][0x3b0] ;  /* 0x0000ec00ff0a2b82 */ /* 0x000ea20000000a00 */
[----:B------:R-:W-:Y:S01]  /*06a0*/  @!P1 IMAD.WIDE.U32 R24, R23, R14, R24 ;  /* 0x0000000e17189225 */ /* 0x000fe200078e0018 */
[----:B------:R-:W-:Y:S02]  /*06b0*/  @!P0 IADD3 R15, PT, PT, R13, R29, RZ ;  /* 0x0000001d0d0f8210 */ /* 0x000fe40007ffe0ff */
[----:B------:R-:W-:Y:S02]  /*06c0*/  IADD3 R13, PT, PT, R27, R22, RZ ;  /* 0x000000161b0d7210 */ /* 0x000fe40007ffe0ff */
[C---:B------:R-:W-:Y:S02]  /*06d0*/  @!P0 SHF.L.U32 R27, R12.reuse, 0x2, RZ ;  /* 0x000000020c1b8819 */ /* 0x040fe400000006ff */
[----:B------:R-:W-:Y:S02]  /*06e0*/  @!P0 SHF.L.U64.HI R12, R12, 0x2, R15 ;  /* 0x000000020c0c8819 */ /* 0x000fe4000001020f */
[----:B------:R-:W-:-:S02]  /*06f0*/  @!P1 IADD3 R23, PT, PT, R25, R31, RZ ;  /* 0x0000001f19179210 */ /* 0x000fc40007ffe0ff */
[C---:B------:R-:W-:Y:S02]  /*0700*/  @!P1 SHF.L.U32 R15, R24.reuse, 0x2, RZ ;  /* 0x00000002180f9819 */ /* 0x040fe400000006ff */
[----:B0-----:R-:W-:Y:S02]  /*0710*/  @!P0 IADD3 R22, P4, PT, R27, R6, RZ ;  /* 0x000000061b168210 */ /* 0x001fe40007f9e0ff */
[----:B------:R-:W-:Y:S02]  /*0720*/  @!P1 SHF.L.U64.HI R24, R24, 0x2, R23 ;  /* 0x0000000218189819 */ /* 0x000fe40000010217 */
[C---:B---3--:R-:W-:Y:S02]  /*0730*/  @!P1 IADD3 R18, P5, PT, R15.reuse, R18, RZ ;  /* 0x000000120f129210 */ /* 0x048fe40007fbe0ff */
[----:B-1----:R-:W-:Y:S02]  /*0740*/  @!P1 IADD3 R20, P6, PT, R15, R20, RZ ;  /* 0x000000140f149210 */ /* 0x002fe40007fde0ff */
[----:B--2---:R-:W-:-:S02]  /*0750*/  @!P0 IADD3 R14, P3, PT, R27, R2, RZ ;  /* 0x000000021b0e8210 */ /* 0x004fc40007f7e0ff */
[----:B------:R-:W-:Y:S02]  /*0760*/  @!P0 IADD3.X R23, PT, PT, R12, R7, RZ, P4, !PT ;  /* 0x000000070c178210 */ /* 0x000fe400027fe4ff */
[----:B------:R-:W-:Y:S02]  /*0770*/  CS2R R6, SRZ ;  /* 0x0000000000067805 */ /* 0x000fe4000001ff00 */
[C---:B------:R-:W-:Y:S01]  /*0780*/  @!P1 IADD3.X R19, PT, PT, R24.reuse, R19, RZ, P5, !PT ;  /* 0x0000001318139210 */ /* 0x040fe20002ffe4ff */
[C---:B------:R-:W-:Y:S01]  /*0790*/  @P2 IMAD.WIDE R26, R13.reuse, 0x4, R10 ;  /* 0x000000040d1a2825 */ /* 0x040fe200078e020a */
[----:B------:R-:W-:Y:S02]  /*07a0*/  @!P1 IADD3.X R21, PT, PT, R24, R21, RZ, P6, !PT ;  /* 0x0000001518159210 */ /* 0x000fe400037fe4ff */
[----:B------:R-:W-:Y:S02]  /*07b0*/  CS2R R10, SRZ ;  /* 0x00000000000a7805 */ /* 0x000fe4000001ff00 */
[----:B------:R-:W-:Y:S01]  /*07c0*/  @!P0 IADD3.X R15, PT, PT, R12, R3, RZ, P3, !PT ;  /* 0x000000030c0f8210 */ /* 0x000fe20001ffe4ff */
[----:B------:R-:W-:Y:S01]  /*07d0*/  IMAD.WIDE R24, R13, 0x4, R8 ;  /* 0x000000040d187825 */ /* 0x000fe200078e0208 */
[----:B------:R-:W-:-:S02]  /*07e0*/  CS2R R8, SRZ ;  /* 0x0000000000087805 */ /* 0x000fc4000001ff00 */
[----:B------:R-:W-:Y:S01]  /*07f0*/  CS2R R12, SRZ ;  /* 0x00000000000c7805 */ /* 0x000fe2000001ff00 */
[----:B------:R0:W5:Y:S04]  /*0800*/  @!P0 LDG.E.64 R6, desc[UR12][R14.64] ;  /* 0x0000000c0e068981 */ /* 0x000168000c1e1b00 */
[----:B------:R0:W5:Y:S04]  /*0810*/  @!P1 LDG.E.64 R8, desc[UR12][R18.64] ;  /* 0x0000000c12089981 */ /* 0x000168000c1e1b00 */
[----:B------:R0:W5:Y:S04]  /*0820*/  @!P1 LDG.E.64 R10, desc[UR12][R20.64] ;  /* 0x0000000c140a9981 */ /* 0x000168000c1e1b00 */
[----:B------:R0:W5:Y:S04]  /*0830*/  @P2 LDG.E.64 R12, desc[UR12][R26.64] ;  /* 0x0000000c1a0c2981 */ /* 0x000168000c1e1b00 */
[----:B------:R0:W5:Y:S01]  /*0840*/  LDG.E.64 R14, desc[UR12][R24.64] ;  /* 0x0000000c180e7981 */ /* 0x000162000c1e1b00 */
[----:B------:R-:W-:-:S02]  /*0850*/  MOV R3, RZ ;  /* 0x000000ff00037202 */ /* 0x000fc40000000f00 */
[----:B------:R-:W-:-:S06]  /*0860*/  MOV R2, RZ ;  /* 0x000000ff00027202 */ /* 0x000fcc0000000f00 */
[----:B------:R0:W5:Y:S01]  /*0870*/  @!P0 LDG.E.64 R2, desc[UR12][R22.64] ;  /* 0x0000000c16028981 */ /* 0x000162000c1e1b00 */
        /* <DEDUP_REMOVED lines=14> */
[----:B-----5:R-:W-:Y:S01]  /*0960*/  FADD.FTZ R17, R6, -UR10 ;  /* 0x8000000a06117e21 */ /* 0x020fe20008010000 */
[----:B------:R-:W-:Y:S01]  /*0970*/  FADD.FTZ R16, R7, -UR10 ;  /* 0x8000000a07107e21 */ /* 0x000fe20008010000 */
[----:B------:R-:W-:Y:S01]  /*0980*/  FMUL.FTZ R18, R2, R14 ;  /* 0x0000000e02127220 */ /* 0x000fe20000410000 */
[----:B------:R-:W-:Y:S01]  /*0990*/  FMUL.FTZ R19, R3, R15 ;  /* 0x0000000f03137220 */ /* 0x000fe20000410000 */
[----:B------:R-:W-:Y:S01]  /*09a0*/  FMUL.FTZ R17, R17, UR8 ;  /* 0x0000000811117c20 */ /* 0x000fe20008410000 */
[----:B------:R-:W-:Y:S01]  /*09b0*/  FMUL.FTZ R16, R16, UR8 ;  /* 0x0000000810107c20 */ /* 0x000fe20008410000 */
[----:B------:R-:W-:Y:S01]  /*09c0*/  FADD.FTZ R20, RZ, R18 ;  /* 0x00000012ff147221 */ /* 0x000fe20000010000 */
[----:B------:R-:W-:Y:S01]  /*09d0*/  FADD.FTZ R24, RZ, R3 ;  /* 0x00000003ff187221 */ /* 0x000fe20000010000 */
[----:B------:R-:W-:Y:S01]  /*09e0*/  FFMA.FTZ R21, R17, R18, RZ ;  /* 0x0000001211157223 */ /* 0x000fe200000100ff */
[----:B------:R-:W-:Y:S01]  /*09f0*/  FADD.FTZ R18, R8, -UR10 ;  /* 0x8000000a08127e21 */ /* 0x000fe20008010000 */
[----:B------:R-:W-:Y:S01]  /*0a00*/  FADD.FTZ R20, R19, R20 ;  /* 0x0000001413147221 */ /* 0x000fe20000010000 */
[----:B------:R-:W-:Y:S01]  /*0a10*/  FFMA.FTZ R17, R2, R17, RZ ;  /* 0x0000001102117223 */ /* 0x000fe200000100ff */
[----:B------:R-:W-:Y:S01]  /*0a20*/  FFMA.FTZ R21, R16, R19, R21 ;  /* 0x0000001310157223 */ /* 0x000fe20000010015 */
[----:B------:R-:W-:Y:S01]  /*0a30*/  FMUL.FTZ R19, R10, R14 ;  /* 0x0000000e0a137220 */ /* 0x000fe20000410000 */
[----:B------:R-:W-:Y:S01]  /*0a40*/  FMUL.FTZ R22, R18, UR8 ;  /* 0x0000000812167c20 */ /* 0x000fe20008410000 */
[----:B------:R-:W-:-:S02]  /*0a50*/  FADD.FTZ R18, R9, -UR10 ;  /* 0x8000000a09127e21 */ /* 0x000fc40008010000 */
[----:B------:R-:W-:Y:S01]  /*0a60*/  FADD.FTZ R20, R20, R19 ;  /* 0x0000001314147221 */ /* 0x000fe20000010000 */
[----:B------:R-:W-:Y:S01]  /*0a70*/  FFMA.FTZ R21, R22, R19, R21 ;  /* 0x0000001316157223 */ /* 0x000fe20000010015 */
[----:B------:R-:W-:Y:S01]  /*0a80*/  FMUL.FTZ R19, R11, R15 ;  /* 0x0000000f0b137220 */ /* 0x000fe20000410000 */
[----:B------:R-:W-:-:S03]  /*0a90*/  FMUL.FTZ R18, R18, UR8 ;  /* 0x0000000812127c20 */ /* 0x000fc60008410000 */
[----:B------:R-:W-:Y:S01]  /*0aa0*/  FADD.FTZ R23, R19, R20 ;  /* 0x0000001413177221 */ /* 0x000fe20000010000 */
[----:B------:R-:W-:Y:S01]  /*0ab0*/  FFMA.FTZ R25, R18, R19, R21 ;  /* 0x0000001312197223 */ /* 0x000fe20000010015 */
[----:B------:R-:W-:Y:S01]  /*0ac0*/  FFMA.FTZ R20, R3, R16, RZ ;  /* 0x0000001003147223 */ /* 0x000fe200000100ff */
[----:B------:R-:W-:Y:S01]  /*0ad0*/  FADD.FTZ R19, RZ, R2 ;  /* 0x00000002ff137221 */ /* 0x000fe20000010000 */
[C---:B------:R-:W-:Y:S02]  /*0ae0*/  FFMA.FTZ R16, R10.reuse, R22, R17 ;  /* 0x000000160a107223 */ /* 0x040fe40000010011 */
[C---:B------:R-:W-:Y:S01]  /*0af0*/  FFMA.FTZ R17, R11.reuse, R18, R20 ;  /* 0x000000120b117223 */ /* 0x040fe20000010014 */
[----:B------:R-:W-:Y:S01]  /*0b00*/  FADD.FTZ R18, R10, R19 ;  /* 0x000000130a127221 */ /* 0x000fe20000010000 */
[----:B------:R-:W-:Y:S01]  /*0b10*/  FADD.FTZ R19, R11, R24 ;  /* 0x000000180b137221 */ /* 0x000fe20000010000 */
[----:B------:R-:W-:Y:S06]  /*0b20*/  BRA `(.L_x_1239) ;  /* 0x0000000400007947 */ /* 0x000fec0003800000 */
.L_x_1238:
[----:B-----5:R-:W-:Y:S01]  /*0b30*/  FADD.FTZ R17, R6, -UR10 ;  /* 0x8000000a06117e21 */ /* 0x020fe20008010000 */
[----:B------:R-:W-:Y:S01]  /*0b40*/  FADD.FTZ R16, R7, -UR10 ;  /* 0x8000000a07107e21 */ /* 0x000fe20008010000 */
[----:B------:R-:W-:Y:S01]  /*0b50*/  FADD.FTZ R19, R8, -UR10 ;  /* 0x8000000a08137e21 */ /* 0x000fe20008010000 */
[----:B------:R-:W-:Y:S01]  /*0b60*/  FADD.FTZ R20, R9, -UR10 ;  /* 0x8000000a09147e21 */ /* 0x000fe20008010000 */
[----:B------:R-:W-:Y:S01]  /*0b70*/  FMUL.FTZ R17, R17, UR8 ;  /* 0x0000000811117c20 */ /* 0x000fe20008410000 */
[----:B------:R-:W-:Y:S01]  /*0b80*/  FMUL.FTZ R16, R16, UR8 ;  /* 0x0000000810107c20 */ /* 0x000fe20008410000 */
[----:B------:R-:W-:Y:S01]  /*0b90*/  FMUL.FTZ R19, R19, UR8 ;  /* 0x0000000813137c20 */ /* 0x000fe20008410000 */
[----:B------:R-:W-:Y:S01]  /*0ba0*/  FMUL.FTZ R20, R20, UR8 ;  /* 0x0000000814147c20 */ /* 0x000fe20008410000 */
[C-C-:B------:R-:W-:Y:S01]  /*0bb0*/  FFMA.FTZ R23, R14.reuse, R17, R12.reuse ;  /* 0x000000110e177223 */ /* 0x140fe2000001000c */
[C-C-:B------:R-:W-:Y:S01]  /*0bc0*/  FFMA.FTZ R22, R15.reuse, R16, R13.reuse ;  /* 0x000000100f167223 */ /* 0x140fe2000001000d */
[----:B------:R-:W-:Y:S01]  /*0bd0*/  FFMA.FTZ R21, R14, R19, R12 ;  /* 0x000000130e157223 */ /* 0x000fe2000001000c */
[----:B------:R-:W-:Y:S01]  /*0be0*/  FFMA.FTZ R18, R15, R20, R13 ;  /* 0x000000140f127223 */ /* 0x000fe2000001000d */
[----:B------:R-:W-:Y:S01]  /*0bf0*/  FMUL.FTZ R24, R23, -1.4426950216293334961 ;  /* 0xbfb8aa3b17187820 */ /* 0x000fe20000410000 */
[----:B------:R-:W-:Y:S01]  /*0c00*/  FMUL.FTZ R26, R22, -1.4426950216293334961 ;  /* 0xbfb8aa3b161a7820 */ /* 0x000fe20000410000 */
[----:B------:R-:W-:Y:S01]  /*0c10*/  FMUL.FTZ R27, R21, -1.4426950216293334961 ;  /* 0xbfb8aa3b151b7820 */ /* 0x000fe20000410000 */
[----:B------:R-:W-:-:S03]  /*0c20*/  FMUL.FTZ R30, R18, -1.4426950216293334961 ;  /* 0xbfb8aa3b121e7820 */ /* 0x000fc60000410000 */
[----:B------:R-:W0:Y:S04]  /*0c30*/  MUFU.EX2 R24, R24 ;  /* 0x0000001800187308 */ /* 0x000e280000000800 */
[----:B------:R-:W1:Y:S04]  /*0c40*/  MUFU.EX2 R26, R26 ;  /* 0x0000001a001a7308 */ /* 0x000e680000000800 */
[----:B------:R-:W2:Y:S04]  /*0c50*/  MUFU.EX2 R27, R27 ;  /* 0x0000001b001b7308 */ /* 0x000ea80000000800 */
[----:B------:R-:W3:Y:S01]  /*0c60*/  MUFU.EX2 R30, R30 ;  /* 0x0000001e001e7308 */ /* 0x000ee20000000800 */
[----:B0-----:R-:W-:Y:S01]  /*0c70*/  FADD.FTZ R25, R24, 1 ;  /* 0x3f80000018197421 */ /* 0x001fe20000010000 */
[----:B-1----:R-:W-:-:S05]  /*0c80*/  FADD.FTZ R24, R26, 1 ;  /* 0x3f8000001a187421 */ /* 0x002fca0000010000 */
[----:B------:R-:W0:Y:S01]  /*0c90*/  MUFU.RCP R25, R25 ;  /* 0x0000001900197308 */ /* 0x000e220000001000 */
[----:B--2---:R-:W-:Y:S01]  /*0ca0*/  FADD.FTZ R28, R27, 1 ;  /* 0x3f8000001b1c7421 */ /* 0x004fe20000010000 */
[----:B---3--:R-:W-:-:S06]  /*0cb0*/  FADD.FTZ R31, R30, 1 ;  /* 0x3f8000001e1f7421 */ /* 0x008fcc0000010000 */
[----:B------:R-:W1:Y:S08]  /*0cc0*/  MUFU.RCP R24, R24 ;  /* 0x0000001800187308 */ /* 0x000e700000001000 */
[----:B------:R-:W2:Y:S01]  /*0cd0*/  MUFU.RCP R29, R28 ;  /* 0x0000001c001d7308 */ /* 0x000ea20000001000 */
[----:B0-----:R-:W-:Y:S01]  /*0ce0*/  FADD.FTZ R26, -R25, 1 ;  /* 0x3f800000191a7421 */ /* 0x001fe20000010100 */
[----:B------:R-:W-:-:S03]  /*0cf0*/  FMUL.FTZ R25, R2, R25 ;  /* 0x0000001902197220 */ /* 0x000fc60000410000 */
[----:B------:R-:W-:-:S03]  /*0d00*/  FFMA.FTZ R26, R23, R26, 1 ;  /* 0x3f800000171a7423 */ /* 0x000fc6000001001a */
[----:B------:R-:W0:Y:S01]  /*0d10*/  MUFU.RCP R32, R31 ;  /* 0x0000001f00207308 */ /* 0x000e220000001000 */
[----:B-1----:R-:W-:-:S04]  /*0d20*/  FADD.FTZ R27, -R24, 1 ;  /* 0x3f800000181b7421 */ /* 0x002fc80000010100 */
[----:B------:R-:W-:Y:S01]  /*0d30*/  FFMA.FTZ R27, R22, R27, 1 ;  /* 0x3f800000161b7423 */ /* 0x000fe2000001001b */
[----:B------:R-:W-:Y:S01]  /*0d40*/  FMUL.FTZ R22, R3, R24 ;  /* 0x0000001803167220 */ /* 0x000fe20000410000 */
[----:B--2---:R-:W-:Y:S01]  /*0d50*/  FADD.FTZ R30, -R29, 1 ;  /* 0x3f8000001d1e7421 */ /* 0x004fe20000010100 */
[----:B------:R-:W-:Y:S02]  /*0d60*/  FMUL.FTZ R29, R10, R29 ;  /* 0x0000001d0a1d7220 */ /* 0x000fe40000410000 */
[----:B------:R-:W-:Y:S01]  /*0d70*/  FMUL.FTZ R22, R22, R27 ;  /* 0x0000001b16167220 */ /* 0x000fe20000410000 */
[----:B------:R-:W-:Y:S01]  /*0d80*/  FFMA.FTZ R30, R21, R30, 1 ;  /* 0x3f800000151e7423 */ /* 0x000fe2000001001e */
[----:B------:R-:W-:Y:S01]  /*0d90*/  FMUL.FTZ R21, R25, R26 ;  /* 0x0000001a19157220 */ /* 0x000fe20000410000 */
[----:B0-----:R-:W-:-:S03]  /*0da0*/  FADD.FTZ R23, -R32, 1 ;  /* 0x3f80000020177421 */ /* 0x001fc60000010100 */
[----:B------:R-:W-:Y:S01]  /*0db0*/  FMUL.FTZ R24, R14, R21 ;  /* 0x000000150e187220 */ /* 0x000fe20000410000 */
[----:B------:R-:W-:Y:S01]  /*0dc0*/  FMUL.FTZ R32, R11, R32 ;  /* 0x000000200b207220 */ /* 0x000fe20000410000 */
[----:B------:R-:W-:Y:S01]  /*0dd0*/  FFMA.FTZ R31, R18, R23, 1 ;  /* 0x3f800000121f7423 */ /* 0x000fe20000010017 */
[----:B------:R-:W-:Y:S01]  /*0de0*/  FMUL.FTZ R18, R29, R30 ;  /* 0x0000001e1d127220 */ /* 0x000fe20000410000 */
[----:B------:R-:W-:Y:S01]  /*0df0*/  FMUL.FTZ R23, R15, R22 ;  /* 0x000000160f177220 */ /* 0x000fe20000410000 */
[----:B------:R-:W-:Y:S01]  /*0e00*/  FFMA.FTZ R25, R17, R24, RZ ;  /* 0x0000001811197223 */ /* 0x000fe200000100ff */
[----:B------:R-:W-:Y:S01]  /*0e10*/  FADD.FTZ R26, RZ, R24 ;  /* 0x00000018ff1a7221 */ /* 0x000fe20000010000 */
[----:B------:R-:W-:Y:S01]  /*0e20*/  FMUL.FTZ R27, R14, R18 ;  /* 0x000000120e1b7220 */ /* 0x000fe20000410000 */
[----:B------:R-:W-:Y:S01]  /*0e30*/  FMUL.FTZ R31, R32, R31 ;  /* 0x0000001f201f7220 */ /* 0x000fe20000410000 */
[----:B------:R-:W-:Y:S01]  /*0e40*/  FFMA.FTZ R24, R16, R23, R25 ;  /* 0x0000001710187223 */ /* 0x000fe20000010019 */
[----:B------:R-:W-:-:S02]  /*0e50*/  FADD.FTZ R26, R23, R26 ;  /* 0x0000001a171a7221 */ /* 0x000fc40000010000 */
[----:B------:R-:W-:Y:S01]  /*0e60*/  FMUL.FTZ R23, R15, R31 ;  /* 0x0000001f0f177220 */ /* 0x000fe20000410000 */
[----:B------:R-:W-:Y:S01]  /*0e70*/  FFMA.FTZ R25, R19, R27, R24 ;  /* 0x0000001b13197223 */ /* 0x000fe20000010018 */
[----:B------:R-:W-:Y:S01]  /*0e80*/  FFMA.FTZ R24, R17, R21, RZ ;  /* 0x0000001511187223 */ /* 0x000fe200000100ff */
[----:B------:R-:W-:Y:S01]  /*0e90*/  FFMA.FTZ R17, R16, R22, RZ ;  /* 0x0000001610117223 */ /* 0x000fe200000100ff */
[----:B------:R-:W-:Y:S01]  /*0ea0*/  FADD.FTZ R26, R26, R27 ;  /* 0x0000001b1a1a7221 */ /* 0x000fe20000010000 */
[----:B------:R-:W-:Y:S01]  /*0eb0*/  FADD.FTZ R21, RZ, R21 ;  /* 0x00000015ff157221 */ /* 0x000fe20000010000 */
[----:B------:R-:W-:Y:S01]  /*0ec0*/  FADD.FTZ R22, RZ, R22 ;  /* 0x00000016ff167221 */ /* 0x000fe20000010000 */
[C---:B------:R-:W-:Y:S01]  /*0ed0*/  FFMA.FTZ R25, R20.reuse, R23, R25 ;  /* 0x0000001714197223 */ /* 0x040fe20000010019 */
[----:B------:R-:W-:Y:S01]  /*0ee0*/  FFMA.FTZ R16, R19, R18, R24 ;  /* 0x0000001213107223 */ /* 0x000fe20000010018 */
[----:B------:R-:W-:Y:S01]  /*0ef0*/  FADD.FTZ R23, R23, R26 ;  /* 0x0000001a17177221 */ /* 0x000fe20000010000 */
[----:B------:R-:W-:Y:S01]  /*0f00*/  FADD.FTZ R18, R21, R18 ;  /* 0x0000001215127221 */ /* 0x000fe20000010000 */
[----:B------:R-:W-:Y:S01]  /*0f10*/  FFMA.FTZ R17, R20, R31, R17 ;  /* 0x0000001f14117223 */ /* 0x000fe20000010011 */
[----:B------:R-:W-:-:S07]  /*0f20*/  FADD.FTZ R19, R22, R31 ;  /* 0x0000001f16137221 */ /* 0x000fce0000010000 */
.L_x_1239:
[----:B------:R-:W0:Y:S01]  /*0f30*/  S2R R24, SR_LANEID ;  /* 0x0000000000187919 */ /* 0x000e220000000000 */
[----:B------:R-:W-:Y:S01]  /*0f40*/  BSSY.RECONVERGENT B0, `(.L_x_1240) ;  /* 0x0000023000007945 */ /* 0x000fe20003800200 */
[C---:B------:R-:W-:Y:S01]  /*0f50*/  ISETP.NE.AND P1, PT, R0.reuse, RZ, PT ;  /* 0x000000ff0000720c */ /* 0x040fe20003f25270 */
[----:B------:R-:W1:Y:S01]  /*0f60*/  SHFL.DOWN PT, R20, R25, 0x1, 0x1f ;  /* 0x08201f0019147f89 */ /* 0x000e6200000e0000 */
[----:B------:R-:W-:-:S03]  /*0f70*/  ISETP.GT.U32.AND P5, PT, R0, 0x6, PT ;  /* 0x000000060000780c */ /* 0x000fc60003fa4070 */
[----:B------:R-:W2:Y:S04]  /*0f80*/  SHFL.DOWN PT, R21, R23, 0x1, 0x1f ;  /* 0x08201f0017157f89 */ /* 0x000ea800000e0000 */
[----:B------:R-:W-:Y:S01]  /*0f90*/  STS.128 [R39], R16 ;  /* 0x0000001027007388 */ /* 0x000fe20000000c00 */
[C---:B0-----:R-:W-:Y:S02]  /*0fa0*/  ISETP.GT.AND P0, PT, R24.reuse, 0x1e, PT ;  /* 0x0000001e1800780c */ /* 0x041fe40003f04270 */
[C---:B------:R-:W-:Y:S02]  /*0fb0*/  ISETP.GT.AND P4, PT, R24.reuse, 0xf, PT ;  /* 0x0000000f1800780c */ /* 0x040fe40003f84270 */
[----:B------:R-:W-:-:S09]  /*0fc0*/  ISETP.GT.AND P3, PT, R24, 0x17, PT ;  /* 0x000000171800780c */ /* 0x000fd20003f64270 */
        /* <DEDUP_REMOVED lines=26> */
.L_x_1241:
[----:B------:R-:W-:Y:S05]  /*1170*/  BSYNC.RECONVERGENT B0 ;  /* 0x0000000000007941 */ /* 0x000fea0003800200 */
.L_x_1240:
[----:B------:R-:W-:Y:S06]  /*1180*/  BAR.SYNC.DEFER_BLOCKING 0x0 ;  /* 0x0000000000007b1d */ /* 0x000fec0000010000 */
[----:B------:R-:W-:Y:S04]  /*1190*/  BSSY.RECONVERGENT B0, `(.L_x_1242) ;  /* 0x0000014000007945 */ /* 0x000fe80003800200 */
[----:B------:R-:W-:Y:S05]  /*11a0*/  @P1 BRA `(.L_x_1243) ;  /* 0x0000000000481947 */ /* 0x000fea0003800000 */
[----:B------:R-:W4:Y:S01]  /*11b0*/  S2UR UR7, SR_CgaCtaId ;  /* 0x00000000000779c3 */ /* 0x000f220000008800 */
[----:B------:R-:W-:Y:S02]  /*11c0*/  UMOV UR6, 0x400 ;  /* 0x0000040000067882 */ /* 0x000fe40000000000 */
[----:B----4-:R-:W-:-:S09]  /*11d0*/  ULEA UR6, UR7, UR6, 0x18 ;  /* 0x0000000607067291 */ /* 0x010fd2000f8ec0ff */
[----:B------:R-:W4:Y:S04]  /*11e0*/  LDS.128 R24, [UR6+0x10] ;  /* 0x00001006ff187984 */ /* 0x000f280008000c00 */
[----:B------:R-:W5:Y:S04]  /*11f0*/  LDS.128 R28, [UR6+0x20] ;  /* 0x00002006ff1c7984 */ /* 0x000f680008000c00 */
[----:B-12---:R-:W1:Y:S01]  /*1200*/  LDS.128 R20, [UR6+0x30] ;  /* 0x00003006ff147984 */ /* 0x006e620008000c00 */
[----:B----4-:R-:W-:Y:S01]  /*1210*/  FADD.FTZ R41, R32, R24 ;  /* 0x0000001820297221 */ /* 0x010fe20000010000 */
[----:B------:R-:W-:-:S03]  /*1220*/  FADD.FTZ R24, R33, R25 ;  /* 0x0000001921187221 */ /* 0x000fc60000010000 */
[----:B------:R-:W-:Y:S01]  /*1230*/  FADD.FTZ R41, R41, R26 ;  /* 0x0000001a29297221 */ /* 0x000fe20000010000 */
[----:B------:R-:W-:-:S03]  /*1240*/  FADD.FTZ R24, R24, R27 ;  /* 0x0000001b18187221 */ /* 0x000fc60000010000 */
[----:B-----5:R-:W-:Y:S01]  /*1250*/  FADD.FTZ R41, R41, R28 ;  /* 0x0000001c29297221 */ /* 0x020fe20000010000 */
[----:B------:R-:W-:-:S03]  /*1260*/  FADD.FTZ R24, R24, R29 ;  /* 0x0000001d18187221 */ /* 0x000fc60000010000 */
[----:B------:R-:W-:Y:S01]  /*1270*/  FADD.FTZ R41, R41, R30 ;  /* 0x0000001e29297221 */ /* 0x000fe20000010000 */
[----:B------:R-:W-:-:S03]  /*1280*/  FADD.FTZ R24, R24, R31 ;  /* 0x0000001f18187221 */ /* 0x000fc60000010000 */
[----:B-1----:R-:W-:Y:S01]  /*1290*/  FADD.FTZ R41, R41, R20 ;  /* 0x0000001429297221 */ /* 0x002fe20000010000 */
[----:B------:R-:W-:-:S03]  /*12a0*/  FADD.FTZ R24, R24, R21 ;  /* 0x0000001518187221 */ /* 0x000fc60000010000 */
[----:B0--3--:R-:W-:Y:S01]  /*12b0*/  FADD.FTZ R32, R41, R22 ;  /* 0x0000001629207221 */ /* 0x009fe20000010000 */
[----:B------:R-:W-:-:S07]  /*12c0*/  FADD.FTZ R33, R24, R23 ;  /* 0x0000001718217221 */ /* 0x000fce0000010000 */
.L_x_1243:
[----:B------:R-:W-:Y:S05]  /*12d0*/  BSYNC.RECONVERGENT B0 ;  /* 0x0000000000007941 */ /* 0x000fea0003800200 */
.L_x_1242:
        /* <DEDUP_REMOVED lines=46> */
[----:B----4-:R-:W-:Y:S01]  /*15c0*/  FADD.FTZ R41, R41, R24 ;  /* 0x0000001829297221 */ /* 0x010fe20000010000 */
[----:B------:R-:W-:Y:S01]  /*15d0*/  FADD.FTZ R28, R28, R25 ;  /* 0x000000191c1c7221 */ /* 0x000fe20000010000 */
[----:B------:R-:W-:Y:S01]  /*15e0*/  FADD.FTZ R29, R29, R26 ;  /* 0x0000001a1d1d7221 */ /* 0x000fe20000010000 */
[----:B------:R-:W-:Y:S02]  /*15f0*/  FADD.FTZ R30, R30, R27 ;  /* 0x0000001b1e1e7221 */ /* 0x000fe40000010000 */
        /* <DEDUP_REMOVED lines=9> */
[----:B------:R-:W-:Y:S02]  /*1690*/  FADD.FTZ R30, R30, R23 ;  /* 0x000000171e1e7221 */ /* 0x000fe40000010000 */
[----:B------:R-:W2:Y:S01]  /*16a0*/  LDS.128 R20, [R39+0x620] ;  /* 0x0006200027147984 */ /* 0x000ea20000000c00 */
[----:B----4-:R-:W-:Y:S01]  /*16b0*/  FADD.FTZ R41, R41, R24 ;  /* 0x0000001829297221 */ /* 0x010fe20000010000 */
        /* <DEDUP_REMOVED lines=92> */
[----:B-1----:R-:W-:Y:S01]  /*1c80*/  FADD.FTZ R16, R41, R16 ;  /* 0x0000001029107221 */ /* 0x002fe20000010000 */
[----:B------:R-:W-:Y:S01]  /*1c90*/  FADD.FTZ R17, R28, R17 ;  /* 0x000000111c117221 */ /* 0x000fe20000010000 */
[----:B------:R-:W-:Y:S01]  /*1ca0*/  FADD.FTZ R18, R29, R18 ;  /* 0x000000121d127221 */ /* 0x000fe20000010000 */
[----:B------:R-:W-:-:S07]  /*1cb0*/  FADD.FTZ R19, R30, R19 ;  /* 0x000000131e137221 */ /* 0x000fce0000010000 */
.L_x_1245:
[----:B------:R-:W-:Y:S05]  /*1cc0*/  BSYNC.RECONVERGENT B0 ;  /* 0x0000000000007941 */ /* 0x000fea0003800200 */
.L_x_1244:
[----:B------:R-:W-:Y:S04]  /*1cd0*/  BSSY.RECONVERGENT B0, `(.L_x_1246) ;  /* 0x000001d000007945 */ /* 0x000fe80003800200 */
[----:B------:R-:W-:Y:S05]  /*1ce0*/  @P5 BRA `(.L_x_1247) ;  /* 0x00000000006c5947 */ /* 0x000fea0003800000 */
[----:B-1----:R-:W1:Y:S01]  /*1cf0*/  LDC.64 R20, c[0x0][0x3f8] ;  /* 0x0000fe00ff147b82 */ /* 0x002e620000000a00 */
[----:B------:R-:W-:-:S07]  /*1d00*/  IMAD R5, R5, 0x7, R0 ;  /* 0x0000000705057824 */ /* 0x000fce00078e0200 */
[----:B--2---:R-:W2:Y:S01]  /*1d10*/  LDC.64 R22, c[0x0][0x3d8] ;  /* 0x0000f600ff167b82 */ /* 0x004ea20000000a00 */
        /* <DEDUP_REMOVED lines=24> */
.L_x_1247:
[----:B------:R-:W-:Y:S05]  /*1ea0*/  BSYNC.RECONVERGENT B0 ;  /* 0x0000000000007941 */ /* 0x000fea0003800200 */
.L_x_1246:
[----:B------:R-:W-:Y:S05]  /*1eb0*/  @!P0 BRA `(.L_x_1248) ;  /* 0x0000000800948947 */ /* 0x000fea0003800000 */
[----:B------:R-:W5:Y:S01]  /*1ec0*/  LDC.64 R50, c[0x0][0x3d0] ;  /* 0x0000f400ff327b82 */ /* 0x000f620000000a00 */
[----:B------:R-:W-:Y:S02]  /*1ed0*/  LOP3.LUT R5, R36, 0x1, RZ, 0xc0, !PT ;  /* 0x0000000124057812 */ /* 0x000fe400078ec0ff */
[----:B------:R-:W-:-:S03]  /*1ee0*/  ISETP.GE.U32.AND P3, PT, R4, 0x8, PT ;  /* 0x000000080400780c */ /* 0x000fc60003f66070 */
[----:B----4-:R-:W-:-:S04]  /*1ef0*/  IMAD R19, R5, R34, RZ ;  /* 0x0000002205137224 */ /* 0x010fc800078e02ff */
        /* <DEDUP_REMOVED lines=19> */
.L_x_1250:
[----:B------:R-:W5:Y:S04]  /*2030*/  LDG.E.STRONG.GPU R0, desc[UR12][R18.64] ;  /* 0x0000000c12007981 */ /* 0x000f68000c1ef900 */
[----:B-----5:R-:W-:Y:S01]  /*2040*/  CCTL.IVALL ;  /* 0x00000000ff00798f */ /* 0x020fe20002000000 */
[----:B------:R-:W-:Y:S05]  /*2050*/  YIELD ;  /* 0x0000000000007946 */ /* 0x000fea0003800000 */
[----:B------:R-:W-:-:S13]  /*2060*/  ISETP.NE.AND P0, PT, R0, R21, PT ;  /* 0x000000150000720c */ /* 0x000fda0003f05270 */
[----:B------:R-:W-:Y:S05]  /*2070*/  @P0 BRA `(.L_x_1250) ;  /* 0xfffffffc00ec0947 */ /* 0x000fea000383ffff */
.L_x_1249:
[----:B------:R-:W-:Y:S05]  /*2080*/  WARPSYNC.ALL ;  /* 0x0000000000007948 */ /* 0x000fea0003800000 */
[----:B------:R-:W-:Y:S01]  /*2090*/  BAR.SYNC.DEFER_BLOCKING 0x0 ;  /* 0x0000000000007b1d */ /* 0x000fe20000010000 */
[----:B------:R-:W-:-:S05]  /*20a0*/  HFMA2 R49, -RZ, RZ, 0, 0 ;  /* 0x00000000ff317431 */ /* 0x000fca00000001ff */
[----:B------:R-:W-:Y:S05]  /*20b0*/  @!P3 BRA `(.L_x_1251) ;  /* 0x000000040018b947 */ /* 0x000fea0003800000 */
[C-C-:B----4-:R-:W-:Y:S01]  /*20c0*/  IMAD R5, R34.reuse, 0x5, R35.reuse ;  /* 0x0000000522057824 */ /* 0x150fe200078e0223 */
[CC--:B------:R-:W-:Y:S01]  /*20d0*/  LEA R17, R34.reuse, R35.reuse, 0x2 ;  /* 0x0000002322117211 */ /* 0x0c0fe200078e10ff */
[C-C-:B------:R-:W-:Y:S01]  /*20e0*/  IMAD R19, R34.reuse, 0x3, R35.reuse ;  /* 0x0000000322137824 */ /* 0x140fe200078e0223 */
[CC--:B------:R-:W-:Y:S01]  /*20f0*/  LEA R25, R34.reuse, R35.reuse, 0x1 ;  /* 0x0000002322197211 */ /* 0x0c0fe200078e08ff */
[C-C-:B-1----:R-:W-:Y:S01]  /*2100*/  IMAD R21, R34.reuse, 0x7, R35.reuse ;  /* 0x0000000722157824 */ /* 0x142fe200078e0223 */
[----:B------:R-:W-:Y:S01]  /*2110*/  IADD3 R41, PT, PT, R35, R34, RZ ;  /* 0x0000002223297210 */ /* 0x000fe20007ffe0ff */
[----:B--2---:R-:W-:Y:S01]  /*2120*/  IMAD R23, R34, 0x6, R35 ;  /* 0x0000000622177824 */ /* 0x004fe200078e0223 */
[----:B------:R-:W-:Y:S01]  /*2130*/  MOV R0, RZ ;  /* 0x000000ff00007202 */ /* 0x000fe20000000f00 */
[----:B------:R-:W-:Y:S01]  /*2140*/  UIADD3 UR6, UPT, UPT, -UR9, URZ, URZ ;  /* 0x000000ff09067290 */ /* 0x000fe2000fffe1ff */
[----:B------:R-:W-:Y:S02]  /*2150*/  MOV R47, R35 ;  /* 0x00000023002f7202 */ /* 0x000fe40000000f00 */
[----:B------:R-:W-:-:S09]  /*2160*/  LOP3.LUT R49, R4, 0x7ffffff8, RZ, 0xc0, !PT ;  /* 0x7ffffff804317812 */ /* 0x000fd200078ec0ff */
.L_x_1252:
[----:B------:R-:W-:Y:S02]  /*2170*/  ISETP.EQ.OR P4, PT, RZ, UR6, P1 ;  /* 0x00000006ff007c0c */ /* 0x000fe40008f82670 */
[----:B------:R-:W-:-:S04]  /*2180*/  IADD3 R16, PT, PT, R0, 0x1, RZ ;  /* 0x0000000100107810 */ /* 0x000fc80007ffe0ff */
[----:B------:R-:W-:Y:S02]  /*2190*/  ISETP.EQ.OR P5, PT, R16, UR9, P1 ;  /* 0x0000000910007c0c */ /* 0x000fe40008fa2670 */
[----:B------:R-:W-:-:S05]  /*21a0*/  IADD3 R16, PT, PT, R0, 0x2, RZ ;  /* 0x0000000200107810 */ /* 0x000fca0007ffe0ff */
[----:B------:R-:W-:Y:S01]  /*21b0*/  @!P4 IMAD.WIDE.U32 R26, R47, 0x8, R50 ;  /* 0x000000082f1ac825 */ /* 0x000fe200078e0032 */
[----:B------:R-:W-:-:S05]  /*21c0*/  ISETP.EQ.OR P0, PT, R16, UR9, P1 ;  /* 0x0000000910007c0c */ /* 0x000fca0008f02670 */
[--C-:B------:R-:W-:Y:S01]  /*21d0*/  @!P5 IMAD.WIDE.U32 R28, R41, 0x8, R50.reuse ;  /* 0x00000008291cd825 */ /* 0x100fe200078e0032 */
[----:B------:R-:W0:Y:S05]  /*21e0*/  @!P4 LDG.E.64 R26, desc[UR12][R26.64] ;  /* 0x0000000c1a1ac981 */ /* 0x000e2a000c1e1b00 */
[----:B------:R-:W2:Y:S01]  /*21f0*/  @!P5 LDG.E.64 R28, desc[UR12][R28.64] ;  /* 0x0000000c1c1cd981 */ /* 0x000ea2000c1e1b00 */
[----:B------:R-:W-:Y:S01]  /*2200*/  IADD3 R16, PT, PT, R0, 0x3, RZ ;  /* 0x0000000300107810 */ /* 0x000fe20007ffe0ff */
[----:B------:R-:W-:-:S03]  /*2210*/  @!P0 IMAD.WIDE.U32 R52, R25, 0x8, R50 ;  /* 0x0000000819348825 */ /* 0x000fc600078e0032 */
[----:B------:R-:W-:Y:S02]  /*2220*/  ISETP.EQ.OR P3, PT, R16, UR9, P1 ;  /* 0x0000000910007c0c */ /* 0x000fe40008f62670 */
[----:B------:R-:W4:Y:S01]  /*2230*/  @!P0 LDG.E.64 R30, desc[UR12][R52.64] ;  /* 0x0000000c341e8981 */ /* 0x000f22000c1e1b00 */
[----:B------:R-:W-:Y:S01]  /*2240*/  IADD3 R16, PT, PT, R0, 0x4, RZ ;  /* 0x0000000400107810 */ /* 0x000fe20007ffe0ff */
[----:B0--3--:R-:W-:Y:S01]  /*2250*/  @!P4 FADD.FTZ R32, R32, R26 ;  /* 0x0000001a2020c221 */ /* 0x009fe20000010000 */
[----:B------:R-:W-:-:S08]  /*2260*/  @!P4 FADD.FTZ R33, R33, R27 ;  /* 0x0000001b2121c221 */ /* 0x000fd00000010000 */
[----:B------:R-:W-:-:S04]  /*2270*/  @!P3 IMAD.WIDE.U32 R26, R19, 0x8, R50 ;  /* 0x00000008131ab825 */ /* 0x000fc800078e0032 */
[----:B--2---:R-:W-:Y:S01]  /*2280*/  @!P5 FADD.FTZ R32, R32, R28 ;  /* 0x0000001c2020d221 */ /* 0x004fe20000010000 */
[----:B------:R-:W-:Y:S01]  /*2290*/  @!P5 FADD.FTZ R33, R33, R29 ;  /* 0x0000001d2121d221 */ /* 0x000fe20000010000 */
[----:B------:R-:W-:Y:S01]  /*22a0*/  ISETP.EQ.OR P5, PT, R16, UR9, P1 ;  /* 0x0000000910007c0c */ /* 0x000fe20008fa2670 */
[----:B------:R-:W2:Y:S01]  /*22b0*/  @!P3 LDG.E.64 R26, desc[UR12][R26.64] ;  /* 0x0000000c1a1ab981 */ /* 0x000ea2000c1e1b00 */
[----:B----4-:R-:W-:Y:S01]  /*22c0*/  @!P0 FADD.FTZ R32, R32, R30 ;  /* 0x0000001e20208221 */ /* 0x010fe20000010000 */
[----:B------:R-:W-:-:S10]  /*22d0*/  @!P0 FADD.FTZ R33, R33, R31 ;  /* 0x0000001f21218221 */ /* 0x000fd40000010000 */
[----:B------:R-:W-:-:S06]  /*22e0*/  @!P5 IMAD.WIDE.U32 R30, R17, 0x8, R50 ;  /* 0x00000008111ed825 */ /* 0x000fcc00078e0032 */
[----:B------:R-:W3:Y:S01]  /*22f0*/  @!P5 LDG.E.64 R30, desc[UR12][R30.64] ;  /* 0x0000000c1e1ed981 */ /* 0x000ee2000c1e1b00 */
[----:B------:R-:W-:-:S04]  /*2300*/  IADD3 R16, PT, PT, R0, 0x5, RZ ;  /* 0x0000000500107810 */ /* 0x000fc80007ffe0ff */
[----:B------:R-:W-:Y:S02]  /*2310*/  ISETP.EQ.OR P4, PT, R16, UR9, P1 ;  /* 0x0000000910007c0c */ /* 0x000fe40008f82670 */
[----:B------:R-:W-:-:S04]  /*2320*/  IADD3 R16, PT, PT, R0, 0x6, RZ ;  /* 0x0000000600107810 */ /* 0x000fc80007ffe0ff */
[----:B------:R-:W-:Y:S02]  /*2330*/  ISETP.EQ.OR P0, PT, R16, UR9, P1 ;  /* 0x0000000910007c0c */ /* 0x000fe40008f02670 */
[----:B------:R-:W-:-:S05]  /*2340*/  IADD3 R16, PT, PT, R0, 0x7, RZ ;  /* 0x0000000700107810 */ /* 0x000fca0007ffe0ff */
[----:B------:R-:W-:-:S06]  /*2350*/  @!P4 IMAD.WIDE.U32 R28, R5, 0x8, R50 ;  /* 0x00000008051cc825 */ /* 0x000fcc00078e0032 */
[----:B------:R-:W4:Y:S01]  /*2360*/  @!P4 LDG.E.64 R28, desc[UR12][R28.64] ;  /* 0x0000000c1c1cc981 */ /* 0x000f22000c1e1b00 */
[----:B--2---:R-:W-:Y:S01]  /*2370*/  @!P3 FADD.FTZ R32, R32, R26 ;  /* 0x0000001a2020b221 */ /* 0x004fe20000010000 */
[----:B------:R-:W-:Y:S01]  /*2380*/  @!P3 FADD.FTZ R33, R33, R27 ;  /* 0x0000001b2121b221 */ /* 0x000fe20000010000 */
[----:B------:R-:W-:Y:S01]  /*2390*/  @!P0 IMAD.WIDE.U32 R26, R23, 0x8, R50 ;  /* 0x00000008171a8825 */ /* 0x000fe200078e0032 */
[----:B------:R-:W-:-:S05]  /*23a0*/  ISETP.EQ.OR P3, PT, R16, UR9, P1 ;  /* 0x0000000910007c0c */ /* 0x000fca0008f62670 */
[----:B------:R-:W2:Y:S01]  /*23b0*/  @!P0 LDG.E.64 R26, desc[UR12][R26.64] ;  /* 0x0000000c1a1a8981 */ /* 0x000ea2000c1e1b00 */
[----:B---3--:R-:W-:Y:S01]  /*23c0*/  @!P5 FADD.FTZ R32, R32, R30 ;  /* 0x0000001e2020d221 */ /* 0x008fe20000010000 */
[----:B------:R-:W-:-:S06]  /*23d0*/  @!P5 FADD.FTZ R33, R33, R31 ;  /* 0x0000001f2121d221 */ /* 0x000fcc0000010000 */
[----:B------:R-:W-:-:S06]  /*23e0*/  @!P3 IMAD.WIDE.U32 R30, R21, 0x8, R50 ;  /* 0x00000008151eb825 */ /* 0x000fcc00078e0032 */
[----:B------:R-:W3:Y:S01]  /*23f0*/  @!P3 LDG.E.64 R30, desc[UR12][R30.64] ;  /* 0x0000000c1e1eb981 */ /* 0x000ee2000c1e1b00 */
[----:B------:R-:W-:Y:S01]  /*2400*/  IADD3 R0, PT, PT, R0, 0x8, RZ ;  /* 0x0000000800007810 */ /* 0x000fe20007ffe0ff */
[----:B----4-:R-:W-:Y:S01]  /*2410*/  @!P4 FADD.FTZ R32, R32, R28 ;  /* 0x0000001c2020c221 */ /* 0x010fe20000010000 */
[----:B------:R-:W-:Y:S01]  /*2420*/  @!P4 FADD.FTZ R33, R33, R29 ;  /* 0x0000001d2121c221 */ /* 0x000fe20000010000 */
[----:B------:R-:W-:Y:S01]  /*2430*/  UIADD3 UR6, UPT, UPT, UR6, 0x8, URZ ;  /* 0x0000000806067890 */ /* 0x000fe2000fffe0ff */
[C---:B------:R-:W-:Y:S02]  /*2440*/  LEA R47, R34.reuse, R47, 0x3 ;  /* 0x0000002f222f7211 */ /* 0x040fe400078e18ff */
[C---:B------:R-:W-:Y:S02]  /*2450*/  LEA R41, R34.reuse, R41, 0x3 ;  /* 0x0000002922297211 */ /* 0x040fe400078e18ff */
[C---:B------:R-:W-:Y:S02]  /*2460*/  LEA R25, R34.reuse, R25, 0x3 ;  /* 0x0000001922197211 */ /* 0x040fe400078e18ff */
[----:B------:R-:W-:-:S02]  /*2470*/  LEA R19, R34, R19, 0x3 ;  /* 0x0000001322137211 */ /* 0x000fc400078e18ff */
[C---:B------:R-:W-:Y:S02]  /*2480*/  LEA R17, R34.reuse, R17, 0x3 ;  /* 0x0000001122117211 */ /* 0x040fe400078e18ff */
        /* <DEDUP_REMOVED lines=9> */
.L_x_1251:
[----:B------:R-:W-:-:S04]  /*2520*/  LOP3.LUT R0, R4, 0x7, RZ, 0xc0, !PT ;  /* 0x0000000704007812 */ /* 0x000fc800078ec0ff */
[----:B------:R-:W-:-:S13]  /*2530*/  ISETP.NE.AND P0, PT, R0, RZ, PT ;  /* 0x000000ff0000720c */ /* 0x000fda0003f05270 */
[----:B------:R-:W-:Y:S05]  /*2540*/  @!P0 BRA `(.L_x_1248) ;  /* 0x0000000000f08947 */ /* 0x000fea0003800000 */
[----:B------:R-:W-:-:S04]  /*2550*/  IADD3 R0, PT, PT, R0, -0x1, RZ ;  /* 0xffffffff00007810 */ /* 0x000fc80007ffe0ff */
[----:B------:R-:W-:Y:S02]  /*2560*/  ISETP.GE.U32.AND P3, PT, R0, 0x3, PT ;  /* 0x000000030000780c */ /* 0x000fe40003f66070 */
[----:B------:R-:W-:-:S11]  /*2570*/  LOP3.LUT P0, R0, R4, 0x3, RZ, 0xc0, !PT ;  /* 0x0000000304007812 */ /* 0x000fd6000780c0ff */
[----:B------:R-:W-:Y:S05]  /*2580*/  @!P3 BRA `(.L_x_1253) ;  /* 0x000000000070b947 */ /* 0x000fea0003800000 */
[C---:B----4-:R-:W-:Y:S02]  /*2590*/  IADD3 R19, PT, PT, R49.reuse, 0x1, RZ ;  /* 0x0000000131137810 */ /* 0x050fe40007ffe0ff */
[C---:B------:R-:W-:Y:S02]  /*25a0*/  ISETP.EQ.OR P3, PT, R49.reuse, UR9, P1 ;  /* 0x0000000931007c0c */ /* 0x040fe40008f62670 */
[----:B-1----:R-:W-:Y:S02]  /*25b0*/  IADD3 R21, PT, PT, R49, 0x2, RZ ;  /* 0x0000000231157810 */ /* 0x002fe40007ffe0ff */
[----:B------:R-:W-:Y:S02]  /*25c0*/  ISETP.EQ.OR P4, PT, R19, UR9, P1 ;  /* 0x0000000913007c0c */ /* 0x000fe40008f82670 */
[----:B--2---:R-:W-:Y:S02]  /*25d0*/  IADD3 R23, PT, PT, R49, 0x3, RZ ;  /* 0x0000000331177810 */ /* 0x004fe40007ffe0ff */
[----:B------:R-:W-:-:S02]  /*25e0*/  ISETP.EQ.OR P5, PT, R21, UR9, P1 ;  /* 0x0000000915007c0c */ /* 0x000fc40008fa2670 */
[----:B------:R-:W-:-:S03]  /*25f0*/  ISETP.EQ.OR P6, PT, R23, UR9, P1 ;  /* 0x0000000917007c0c */ /* 0x000fc60008fc2670 */
[----:B------:R-:W-:-:S04]  /*2600*/  @!P3 IMAD R17, R49, R34, R35 ;  /* 0x000000223111b224 */ /* 0x000fc800078e0223 */
[----:B------:R-:W-:Y:S02]  /*2610*/  @!P4 IMAD R19, R19, R34, R35 ;  /* 0x000000221313c224 */ /* 0x000fe400078e0223 */
[----:B------:R-:W-:-:S04]  /*2620*/  @!P3 IMAD.WIDE.U32 R16, R17, 0x8, R50 ;  /* 0x000000081110b825 */ /* 0x000fc800078e0032 */
[-C--:B------:R-:W-:Y:S02]  /*2630*/  @!P5 IMAD R21, R21, R34.reuse, R35 ;  /* 0x000000221515d224 */ /* 0x080fe400078e0223 */
[----:B------:R-:W-:Y:S01]  /*2640*/  @!P4 IMAD.WIDE.U32 R18, R19, 0x8, R50 ;  /* 0x000000081312c825 */ /* 0x000fe200078e0032 */
        /* <DEDUP_REMOVED lines=16> */
.L_x_1253:
[----:B------:R-:W-:Y:S05]  /*2750*/  @!P0 BRA `(.L_x_1248) ;  /* 0x00000000006c8947 */ /* 0x000fea0003800000 */
[----:B------:R-:W-:Y:S02]  /*2760*/  ISETP.NE.AND P0, PT, R0, 0x1, PT ;  /* 0x000000010000780c */ /* 0x000fe40003f05270 */
[----:B------:R-:W-:-:S11]  /*2770*/  LOP3.LUT R0, R4, 0x1, RZ, 0xc0, !PT ;  /* 0x0000000104007812 */ /* 0x000fd600078ec0ff */
[----:B------:R-:W-:Y:S05]  /*2780*/  @!P0 BRA `(.L_x_1254) ;  /* 0x0000000000388947 */ /* 0x000fea0003800000 */
[C---:B----4-:R-:W-:Y:S02]  /*2790*/  IADD3 R17, PT, PT, R49.reuse, 0x1, RZ ;  /* 0x0000000131117810 */ /* 0x050fe40007ffe0ff */
        /* <DEDUP_REMOVED lines=13> */
.L_x_1254:
[----:B------:R-:W-:Y:S01]  /*2870*/  ISETP.EQ.OR P0, PT, R49, UR9, P1 ;  /* 0x0000000931007c0c */ /* 0x000fe20008f02670 */
[----:B------:R-:W-:Y:S03]  /*2880*/  BSSY.RECONVERGENT B0, `(.L_x_1248) ;  /* 0x0000008000007945 */ /* 0x000fe60003800200 */
[----:B------:R-:W-:-:S13]  /*2890*/  ISETP.NE.U32.OR P0, PT, R0, 0x1, P0 ;  /* 0x000000010000780c */ /* 0x000fda0000705470 */
[----:B------:R-:W-:Y:S05]  /*28a0*/  @P0 BRA `(.L_x_1255) ;  /* 0x0000000000140947 */ /* 0x000fea0003800000 */
[----:B------:R-:W-:-:S04]  /*28b0*/  IMAD R49, R34, R49, R35 ;  /* 0x0000003122317224 */ /* 0x000fc800078e0223 */
[----:B------:R-:W-:-:S06]  /*28c0*/  IMAD.WIDE.U32 R50, R49, 0x8, R50 ;  /* 0x0000000831327825 */ /* 0x000fcc00078e0032 */
[----:B------:R-:W0:Y:S02]  /*28d0*/  LDG.E.64 R50, desc[UR12][R50.64] ;  /* 0x0000000c32327981 */ /* 0x000e24000c1e1b00 */
[----:B0--34-:R-:W-:Y:S01]  /*28e0*/  FADD.FTZ R32, R32, R50 ;  /* 0x0000003220207221 */ /* 0x019fe20000010000 */
[----:B------:R-:W-:-:S07]  /*28f0*/  FADD.FTZ R33, R33, R51 ;  /* 0x0000003321217221 */ /* 0x000fce0000010000 */
.L_x_1255:
[----:B------:R-:W-:Y:S05]  /*2900*/  BSYNC.RECONVERGENT B0 ;  /* 0x0000000000007941 */ /* 0x000fea0003800200 */
.L_x_1248:
[----:B------:R-:W5:Y:S01]  /*2910*/  S2UR UR7, SR_CgaCtaId ;  /* 0x00000000000779c3 */ /* 0x000f620000008800 */
[----:B------:R-:W-:Y:S01]  /*2920*/  UMOV UR6, 0x400 ;  /* 0x0000040000067882 */ /* 0x000fe20000000000 */
[----:B------:R-:W0:Y:S01]  /*2930*/  LDCU.64 UR14, c[0x0][0x400] ;  /* 0x00008000ff0e77ac */ /* 0x000e220008000a00 */
[----:B------:R-:W-:Y:S01]  /*2940*/  FADD.FTZ R6, R6, -UR10 ;  /* 0x8000000a06067e21 */ /* 0x000fe20008010000 */
[----:B----4-:R-:W-:Y:S01]  /*2950*/  FADD.FTZ R5, R8, -UR10 ;  /* 0x8000000a08057e21 */ /* 0x010fe20008010000 */
[----:B------:R-:W-:Y:S01]  /*2960*/  FADD.FTZ R7, R7, -UR10 ;  /* 0x8000000a07077e21 */ /* 0x000fe20008010000 */
[----:B------:R-:W-:Y:S01]  /*2970*/  FADD.FTZ R8, R9, -UR10 ;  /* 0x8000000a09087e21 */ /* 0x000fe20008010000 */
[----:B------:R-:W-:Y:S01]  /*2980*/  FMUL.FTZ R19, R6, UR8 ;  /* 0x0000000806137c20 */ /* 0x000fe20008410000 */
[----:B------:R-:W-:Y:S01]  /*2990*/  SHF.R.S32.HI R9, RZ, 0x1f, R40 ;  /* 0x0000001fff097819 */ /* 0x000fe20000011428 */
[----:B------:R-:W-:Y:S01]  /*29a0*/  FMUL.FTZ R20, R7, UR8 ;  /* 0x0000000807147c20 */ /* 0x000fe20008410000 */
[----:B------:R-:W-:Y:S01]  /*29b0*/  IADD3 R0, PT, PT, R40, 0x20, RZ ;  /* 0x0000002028007810 */ /* 0x000fe20007ffe0ff */
[----:B------:R-:W-:Y:S01]  /*29c0*/  FMUL.FTZ R5, R5, UR8 ;  /* 0x0000000805057c20 */ /* 0x000fe20008410000 */
[----:B------:R-:W-:Y:S01]  /*29d0*/  FMUL.FTZ R6, R8, UR8 ;  /* 0x0000000808067c20 */ /* 0x000fe20008410000 */
[----:B0-----:R-:W-:Y:S01]  /*29e0*/  ISETP.GE.U32.AND P0, PT, R40, UR14, PT ;  /* 0x0000000e28007c0c */ /* 0x001fe2000bf06070 */
[----:B-----5:R-:W-:-:S03]  /*29f0*/  ULEA UR6, UR7, UR6, 0x18 ;  /* 0x0000000607067291 */ /* 0x020fc6000f8ec0ff */
[----:B------:R-:W-:-:S06]  /*2a00*/  ISETP.GE.AND.EX P0, PT, R9, UR15, PT, P0 ;  /* 0x0000000f09007c0c */ /* 0x000fcc000bf06300 */
[----:B------:R-:W-:Y:S01]  /*2a10*/  @!P1 STS.64 [UR6+0x48], R32 ;  /* 0x00004820ff009988 */ /* 0x000fe20008000a06 */
[----:B------:R-:W-:Y:S01]  /*2a20*/  BAR.SYNC.DEFER_BLOCKING 0x0 ;  /* 0x0000000000007b1d */ /* 0x000fe20000010000 */
[----:B------:R-:W-:-:S05]  /*2a30*/  ISETP.GE.U32.AND P1, PT, R0, UR14, PT ;  /* 0x0000000e00007c0c */ /* 0x000fca000bf26070 */
[----:B------:R-:W0:Y:S01]  /*2a40*/  LDS.64 R16, [UR6+0x48] ;  /* 0x00004806ff107984 */ /* 0x000e220008000a00 */
[----:B------:R-:W0:Y:S02]  /*2a50*/  LDCU UR6, c[0x0][0x42c] ;  /* 0x00008580ff0677ac */ /* 0x000e240008000800 */
[----:B0-----:R-:W-:Y:S01]  /*2a60*/  FMUL.FTZ R16, R16, UR6 ;  /* 0x0000000610107c20 */ /* 0x001fe20008410000 */
[----:B------:R-:W-:-:S04]  /*2a70*/  FMUL.FTZ R17, R17, UR6 ;  /* 0x0000000611117c20 */ /* 0x000fc80008410000 */
[C-C-:B------:R-:W-:Y:S01]  /*2a80*/  FFMA.FTZ R25, R16.reuse, R19, R17.reuse ;  /* 0x0000001310197223 */ /* 0x140fe20000010011 */
[C-C-:B------:R-:W-:Y:S01]  /*2a90*/  FFMA.FTZ R26, R16.reuse, R20, R17.reuse ;  /* 0x00000014101a7223 */ /* 0x140fe20000010011 */
[C-C-:B------:R-:W-:Y:S01]  /*2aa0*/  FFMA.FTZ R7, R16.reuse, R5, R17.reuse ;  /* 0x0000000510077223 */ /* 0x140fe20000010011 */
        /* <DEDUP_REMOVED lines=10> */
[----:B------:R-:W2:Y:S08]  /*2b50*/  MUFU.RCP R19, R19 ;  /* 0x0000001300137308 */ /* 0x000eb00000001000 */
[----:B------:R-:W0:Y:S01]  /*2b60*/  MUFU.RCP R22, R21 ;  /* 0x0000001500167308 */ /* 0x000e220000001000 */
        /* <DEDUP_REMOVED lines=8> */
.L_x_1256:
[----:B------:R-:W-:Y:S01]  /*2bf0*/  BSSY.RECONVERGENT B0, `(.L_x_1257) ;  /* 0x0000012000007945 */ /* 0x000fe20003800200 */
[----:B------:R-:W-:Y:S01]  /*2c00*/  FFMA.FTZ R25, R14, R2, -R25 ;  /* 0x000000020e197223 */ /* 0x000fe20000010819 */
[----:B------:R-:W-:Y:S01]  /*2c10*/  SHF.R.S32.HI R2, RZ, 0x1f, R0 ;  /* 0x0000001fff027819 */ /* 0x000fe20000011400 */
[----:B-1----:R-:W-:Y:S01]  /*2c20*/  FFMA.FTZ R21, R15, R3, -R26 ;  /* 0x000000030f157223 */ /* 0x002fe2000001081a */
        /* <DEDUP_REMOVED lines=11> */
[----:B------:R-:W-:-:S04]  /*2ce0*/  IADD3 R9, PT, PT, R17, R9, RZ ;  /* 0x0000000911097210 */ /* 0x000fc80007ffe0ff */
[----:B------:R-:W-:-:S05]  /*2cf0*/  LEA.HI.X R19, R16, UR7, R9, 0x2, P0 ;  /* 0x0000000710137c11 */ /* 0x000fca00080f1409 */
[----:B------:R0:W-:Y:S02]  /*2d00*/  STG.E.64 desc[UR12][R18.64], R20 ;  /* 0x0000001412007986 */ /* 0x0001e4000c101b0c */
.L_x_1258:
[----:B------:R-:W-:Y:S05]  /*2d10*/  BSYNC.RECONVERGENT B0 ;  /* 0x0000000000007941 */ /* 0x000fea0003800200 */
.L_x_1257:
[----:B------:R-:W-:Y:S05]  /*2d20*/  @!P2 BRA `(.L_x_1259) ;  /* 0x000000000048a947 */ /* 0x000fea0003800000 */
[----:B------:R-:W-:Y:S01]  /*2d30*/  FFMA.FTZ R5, R14, R5, R12 ;  /* 0x000000050e057223 */ /* 0x000fe2000001000c */
[----:B------:R-:W-:-:S03]  /*2d40*/  FFMA.FTZ R6, R15, R6, R13 ;  /* 0x000000060f067223 */ /* 0x000fc6000001000d */
[----:B------:R-:W-:Y:S01]  /*2d50*/  FMUL.FTZ R3, R5, -1.4426950216293334961 ;  /* 0xbfb8aa3b05037820 */ /* 0x000fe20000410000 */
[----:B------:R-:W-:-:S05]  /*2d60*/  FMUL.FTZ R12, R6, -1.4426950216293334961 ;  /* 0xbfb8aa3b060c7820 */ /* 0x000fca0000410000 */
[----:B------:R-:W1:Y:S04]  /*2d70*/  MUFU.EX2 R3, R3 ;  /* 0x0000000300037308 */ /* 0x000e680000000800 */
[----:B------:R-:W4:Y:S01]  /*2d80*/  MUFU.EX2 R12, R12 ;  /* 0x0000000c000c7308 */ /* 0x000f220000000800 */
[----:B-1----:R-:W-:Y:S01]  /*2d90*/  FADD.FTZ R9, R3, 1 ;  /* 0x3f80000003097421 */ /* 0x002fe20000010000 */
[----:B----4-:R-:W-:-:S05]  /*2da0*/  FADD.FTZ R13, R12, 1 ;  /* 0x3f8000000c0d7421 */ /* 0x010fca0000010000 */
        /* <DEDUP_REMOVED lines=10> */
.L_x_1259:
        /* <DEDUP_REMOVED lines=8> */
[----:B------:R-:W-:Y:S01]  /*2ed0*/  MOV R43, R45 ;  /* 0x0000002d002b7202 */ /* 0x000fe20000000f00 */
[----:B------:R-:W4:Y:S01]  /*2ee0*/  LDCU.64 UR10, c[0x0][0x380] ;  /* 0x00007000ff0a77ac */ /* 0x000f220008000a00 */
[----:B-1----:R-:W-:Y:S02]  /*2ef0*/  IMAD R3, R2, UR6, RZ ;  /* 0x0000000602037c24 */ /* 0x002fe4000f8e02ff */
[----:B------:R-:W-:-:S04]  /*2f00*/  IMAD.WIDE.U32 R42, R0, UR6, R42 ;  /* 0x00000006002a7c25 */ /* 0x000fc8000f8e002a */
[----:B------:R-:W-:Y:S01]  /*2f10*/  IMAD R3, R0, UR7, R3 ;  /* 0x0000000700037c24 */ /* 0x000fe2000f8e0203 */
[----:B----4-:R-:W-:-:S04]  /*2f20*/  LEA R2, P0, R42, UR10, 0x2 ;  /* 0x0000000a2a027c11 */ /* 0x010fc8000f8010ff */
[----:B------:R-:W-:-:S04]  /*2f30*/  IADD3 R3, PT, PT, R43, R3, RZ ;  /* 0x000000032b037210 */ /* 0x000fc80007ffe0ff */
[----:B------:R-:W-:-:S05]  /*2f40*/  LEA.HI.X R3, R42, UR11, R3, 0x2, P0 ;  /* 0x0000000b2a037c11 */ /* 0x000fca00080f1403 */
[----:B------:R1:W-:Y:S02]  /*2f50*/  STG.E.64 desc[UR12][R2.64], R6 ;  /* 0x0000000602007986 */ /* 0x0003e4000c101b0c */
.L_x_1261:
[----:B------:R-:W-:Y:S05]  /*2f60*/  BSYNC.RECONVERGENT B0 ;  /* 0x0000000000007941 */ /* 0x000fea0003800200 */
.L_x_1260:
[----:B------:R-:W-:Y:S02]  /*2f70*/  IADD3 R37, PT, PT, R34, R37, RZ ;  /* 0x0000002522257210 */ /* 0x000fe40007ffe0ff */
[----:B------:R-:W-:Y:S02]  /*2f80*/  IADD3 R36, PT, PT, R36, 0x1, RZ ;  /* 0x0000000124247810 */ /* 0x000fe40007ffe0ff */
[----:B------:R-:W-:-:S13]  /*2f90*/  ISETP.GE.AND P0, PT, R37, UR4, PT ;  /* 0x0000000425007c0c */ /* 0x000fda000bf06270 */
[----:B------:R-:W-:Y:S05]  /*2fa0*/  @!P0 BRA `(.L_x_1262) ;  /* 0xffffffd000808947 */ /* 0x000fea000383ffff */
.L_x_1237:
[----:B-1----:R-:W1:Y:S01]  /*2fb0*/  S2R R6, SR_TID.X ;  /* 0x0000000000067919 */ /* 0x002e620000002100 */
[----:B------:R-:W4:Y:S01]  /*2fc0*/  LDC R4, c[0x0][0x370] ;  /* 0x0000dc00ff047b82 */ /* 0x000f220000000800 */
[----:B------:R-:W-:Y:S07]  /*2fd0*/  BSSY.RECONVERGENT B0, `(.L_x_1263) ;  /* 0x0000012000007945 */ /* 0x000fee0003800200 */
[----:B------:R-:W5:Y:S08]  /*2fe0*/  LDC R7, c[0x0][0x374] ;  /* 0x0000dd00ff077b82 */ /* 0x000f700000000800 */
[----:B------:R-:W0:Y:S01]  /*2ff0*/  LDC.64 R2, c[0x0][0x3c8] ;  /* 0x0000f200ff027b82 */ /* 0x000e220000000a00 */
[----:B----4-:R-:W-:-:S02]  /*3000*/  IADD3 R5, PT, PT, R4, -0x1, RZ ;  /* 0xffffffff04057810 */ /* 0x010fc40007ffe0ff */
[----:B------:R-:W-:Y:S02]  /*3010*/  ISETP.NE.AND P1, PT, R4, 0x1, PT ;  /* 0x000000010400780c */ /* 0x000fe40003f25270 */
[----:B-1----:R-:W-:Y:S02]  /*3020*/  ISETP.NE.AND P2, PT, R6, RZ, PT ;  /* 0x000000ff0600720c */ /* 0x002fe40003f45270 */
[----:B-----5:R-:W-:-:S04]  /*3030*/  IADD3 R0, PT, PT, R7, -0x1, RZ ;  /* 0xffffffff07007810 */ /* 0x020fc80007ffe0ff */
[----:B------:R-:W-:Y:S02]  /*3040*/  ISETP.NE.AND P0, PT, R35, R0, PT ;  /* 0x000000002300720c */ /* 0x000fe40003f05270 */
        /* <DEDUP_REMOVED lines=10> */
.L_x_1264:
[----:B------:R-:W-:Y:S05]  /*30f0*/  BSYNC.RECONVERGENT B0 ;  /* 0x0000000000007941 */ /* 0x000fea0003800200 */
.L_x_1263:
[----:B------:R-:W-:Y:S05]  /*3100*/  @P0 EXIT ;  /* 0x000000000000094d */ /* 0x000fea0003800000 */
[----:B------:R-:W-:Y:S05]  /*3110*/  @P2 BRA `(.L_x_1265) ;  /* 0x0000000000202947 */ /* 0x000fea0003800000 */
[----:B------:R-:W-:-:S05]  /*3120*/  IMAD R0, R4, R7, RZ ;  /* 0x0000000704007224 */ /* 0x000fca00078e02ff */
[----:B------:R-:W-:-:S13]  /*3130*/  ISETP.NE.AND P0, PT, R0, -0x1, PT ;  /* 0xffffffff0000780c */ /* 0x000fda0003f05270 */
[----:B------:R-:W-:Y:S05]  /*3140*/  @!P0 BRA `(.L_x_1265) ;  /* 0x0000000000148947 */ /* 0x000fea0003800000 */
.L_x_1266:
[----:B0-----:R-:W4:Y:S04]  /*3150*/  LDG.E.STRONG.GPU R5, desc[UR12][R2.64] ;  /* 0x0000000c02057981 */ /* 0x001f28000c1ef900 */
[----:B----4-:R-:W-:Y:S01]  /*3160*/  CCTL.IVALL ;  /* 0x00000000ff00798f */ /* 0x010fe20002000000 */
[----:B------:R-:W-:Y:S05]  /*3170*/  YIELD ;  /* 0x0000000000007946 */ /* 0x000fea0003800000 */
[----:B------:R-:W-:-:S13]  /*3180*/  ISETP.NE.AND P0, PT, R5, R0, PT ;  /* 0x000000000500720c */ /* 0x000fda0003f05270 */
[----:B------:R-:W-:Y:S05]  /*3190*/  @P0 BRA `(.L_x_1266) ;  /* 0xfffffffc00ec0947 */ /* 0x000fea000383ffff */
.L_x_1265:
[----:B------:R-:W-:Y:S05]  /*31a0*/  WARPSYNC.ALL ;  /* 0x0000000000007948 */ /* 0x000fea0003800000 */
[----:B------:R-:W1:Y:S02]  /*31b0*/  LDCU.64 UR10, c[0x0][0x3f8] ;  /* 0x00007f00ff0a77ac */ /* 0x000e640008000a00 */
[----:B-1----:R-:W-:-:S04]  /*31c0*/  ULEA.HI UR8, UP0, UR11, UR10, URZ, 0x1 ;  /* 0x0000000a0b087291 */ /* 0x002fc8000f8108ff */
[----:B------:R-:W-:-:S04]  /*31d0*/  UIADD3.X UR9, UPT, UPT, URZ, UR11, URZ, UP0, !UPT ;  /* 0x0000000bff097290 */ /* 0x000fc800087fe4ff */
[----:B------:R-:W-:Y:S02]  /*31e0*/  USHF.R.S64 UR8, UR8, 0x1, UR9 ;  /* 0x0000000108087899 */ /* 0x000fe40008001009 */
[----:B------:R-:W-:Y:S01]  /*31f0*/  USHF.R.S32.HI UR9, URZ, 0x1, UR9 ;  /* 0x00000001ff097899 */ /* 0x000fe20008011409 */
[----:B------:R-:W-:Y:S03]  /*3200*/  BAR.SYNC.DEFER_BLOCKING 0x0 ;  /* 0x0000000000007b1d */ /* 0x000fe60000010000 */
[----:B------:R-:W-:Y:S02]  /*3210*/  ISETP.LT.U32.AND P0, PT, R6, UR8, PT ;  /* 0x0000000806007c0c */ /* 0x000fe4000bf01070 */
[----:B------:R-:W-:-:S04]  /*3220*/  MOV R0, UR9 ;  /* 0x0000000900007c02 */ /* 0x000fc80008000f00 */
[----:B------:R-:W-:-:S13]  /*3230*/  ISETP.GT.AND.EX P0, PT, R0, RZ, PT, P0 ;  /* 0x000000ff0000720c */ /* 0x000fda0003f04300 */
[----:B------:R-:W-:Y:S05]  /*3240*/  @!P0 EXIT ;  /* 0x000000000000894d */ /* 0x000fea0003800000 */
[----:B------:R-:W-:Y:S01]  /*3250*/  MOV R0, R6 ;  /* 0x0000000600007202 */ /* 0x000fe20000000f00 */
[----:B------:R-:W-:Y:S01]  /*3260*/  HFMA2 R7, -RZ, RZ, 0, 0 ;  /* 0x00000000ff077431 */ /* 0x000fe200000001ff */
[----:B0-----:R-:W-:Y:S01]  /*3270*/  MOV R3, UR9 ;  /* 0x0000000900037c02 */ /* 0x001fe20008000f00 */
[----:B------:R-:W-:Y:S01]  /*3280*/  UIMAD.WIDE.U32 UR4, UR10, 0x3, URZ ;  /* 0x000000030a0478a5 */ /* 0x000fe2000f8e00ff */
[----:B------:R-:W-:Y:S01]  /*3290*/  IADD3 R9, P1, PT, R0, 0xe0, RZ ;  /* 0x000000e000097810 */ /* 0x000fe20007f3e0ff */
[----:B------:R-:W-:Y:S01]  /*32a0*/  UIMAD UR6, UR11, 0x3, URZ ;  /* 0x000000030b0678a4 */ /* 0x000fe2000f8e02ff */
[----:B------:R-:W-:Y:S02]  /*32b0*/  BSSY.RECONVERGENT B0, `(.L_x_1267) ;  /* 0x0000060000007945 */ /* 0x000fe40003800200 */
[----:B------:R-:W-:Y:S01]  /*32c0*/  ISETP.LT.U32.AND P0, PT, R9, UR8, PT ;  /* 0x0000000809007c0c */ /* 0x000fe2000bf01070 */
[----:B------:R-:W-:Y:S01]  /*32d0*/  UIADD3 UR6, UPT, UPT, UR5, UR6, URZ ;  /* 0x0000000605067290 */ /* 0x000fe2000fffe0ff */
[----:B------:R-:W-:-:S03]  /*32e0*/  IADD3.X R4, PT, PT, RZ, R7, RZ, P1, !PT ;  /* 0x00000007ff047210 */ /* 0x000fc60000ffe4ff */
[----:B------:R-:W-:Y:S01]  /*32f0*/  ULEA.HI UR4, UP0, UR6, UR4, URZ, 0x1 ;  /* 0x0000000406047291 */ /* 0x000fe2000f8108ff */
[----:B------:R-:W-:-:S03]  /*3300*/  ISETP.GT.AND.EX P0, PT, R3, R4, PT, P0 ;  /* 0x000000040300720c */ /* 0x000fc60003f04300 */
[----:B------:R-:W-:Y:S01]  /*3310*/  UIADD3.X UR7, UPT, UPT, URZ, UR6, URZ, UP0, !UPT ;  /* 0x00000006ff077290 */ /* 0x000fe200087fe4ff */
[----:B------:R-:W-:Y:S02]  /*3320*/  SEL R9, R9, UR8, !P0 ;  /* 0x0000000809097c07 */ /* 0x000fe4000c000000 */
[----:B------:R-:W-:Y:S01]  /*3330*/  SEL R4, R4, UR9, !P0 ;  /* 0x0000000904047c07 */ /* 0x000fe2000c000000 */
[----:B------:R-:W-:Y:S01]  /*3340*/  USHF.R.S64 UR6, UR4, 0x1, UR7 ;  /* 0x0000000104067899 */ /* 0x000fe20008001007 */
[----:B------:R-:W-:Y:S01]  /*3350*/  IADD3 R9, P0, PT, R9, -0xe0, RZ ;  /* 0xffffff2009097810 */ /* 0x000fe20007f1e0ff */
[----:B------:R-:W-:-:S03]  /*3360*/  USHF.R.S32.HI UR7, URZ, 0x1, UR7 ;  /* 0x00000001ff077899 */ /* 0x000fc60008011407 */
        /* <DEDUP_REMOVED lines=13> */
[----:B------:R-:W-:-:S05]  /*3440*/  IADD3 RZ, P0, PT, R3, R4, RZ ;  /* 0x0000000403ff7210 */ /* 0x000fca0007f1e0ff */
[----:B------:R-:W-:-:S03]  /*3450*/  IMAD.WIDE.U32.X R2, R11, 0x24924924, R8, P0 ;  /* 0x249249240b027825 */ /* 0x000fc600000e0408 */
[----:B------:R-:W-:-:S04]  /*3460*/  IADD3 R9, P0, PT, R13, R2, RZ ;  /* 0x000000020d097210 */ /* 0x000fc80007f1e0ff */
[C---:B------:R-:W-:Y:S02]  /*3470*/  LOP3.LUT R4, R9.reuse, 0x3, RZ, 0xc0, !PT ;  /* 0x0000000309047812 */ /* 0x040fe400078ec0ff */
[----:B------:R-:W-:Y:S02]  /*3480*/  IADD3.X R2, PT, PT, RZ, R3, RZ, P0, !PT ;  /* 0x00000003ff027210 */ /* 0x000fe400007fe4ff */
[----:B------:R-:W-:Y:S02]  /*3490*/  ISETP.NE.U32.AND P1, PT, R4, 0x3, PT ;  /* 0x000000030400780c */ /* 0x000fe40003f25070 */
[----:B------:R-:W-:Y:S02]  /*34a0*/  ISETP.GE.U32.AND P0, PT, R9, 0x3, PT ;  /* 0x000000030900780c */ /* 0x000fe40003f06070 */
[----:B------:R-:W-:Y:S02]  /*34b0*/  ISETP.NE.AND.EX P1, PT, RZ, RZ, PT, P1 ;  /* 0x000000ffff00720c */ /* 0x000fe40003f25310 */
[----:B------:R-:W-:-:S11]  /*34c0*/  ISETP.GE.U32.AND.EX P0, PT, R2, RZ, PT, P0 ;  /* 0x000000ff0200720c */ /* 0x000fd60003f06100 */
[----:B------:R-:W-:Y:S05]  /*34d0*/  @!P1 BRA `(.L_x_1268) ;  /* 0x0000000000f49947 */ /* 0x000fea0003800000 */
[----:B------:R-:W2:Y:S01]  /*34e0*/  LDCU.64 UR4, c[0x0][0x3d8] ;  /* 0x00007b00ff0477ac */ /* 0x000ea20008000a00 */
[----:B------:R-:W-:Y:S02]  /*34f0*/  MOV R29, UR8 ;  /* 0x00000008001d7c02 */ /* 0x000fe40008000f00 */
[----:B------:R-:W-:Y:S01]  /*3500*/  MOV R2, UR9 ;  /* 0x0000000900027c02 */ /* 0x000fe20008000f00 */
[----:B------:R-:W0:Y:S01]  /*3510*/  LDCU.64 UR14, c[0x0][0x390] ;  /* 0x00007200ff0e77ac */ /* 0x000e220008000a00 */
[----:B------:R-:W-:Y:S02]  /*3520*/  IADD3 R9, PT, PT, R9, 0x1, RZ ;  /* 0x0000000109097810 */ /* 0x000fe40007ffe0ff */
[----:B------:R-:W-:Y:S01]  /*3530*/  SHF.L.U64.HI R29, R29, 0x2, R2 ;  /* 0x000000021d1d7819 */ /* 0x000fe20000010202 */
[----:B------:R-:W1:Y:S01]  /*3540*/  LDCU.64 UR16, c[0x0][0x388] ;  /* 0x00007100ff1077ac */ /* 0x000e620008000a00 */
[----:B------:R-:W-:Y:S02]  /*3550*/  MOV R25, UR6 ;  /* 0x0000000600197c02 */ /* 0x000fe40008000f00 */
[----:B------:R-:W-:-:S02]  /*3560*/  MOV R4, UR7 ;  /* 0x0000000700047c02 */ /* 0x000fc40008000f00 */
[----:B------:R-:W-:Y:S02]  /*3570*/  LOP3.LUT R9, R9, 0x3, RZ, 0xc0, !PT ;  /* 0x0000000309097812 */ /* 0x000fe400078ec0ff */
[----:B------:R-:W-:Y:S02]  /*3580*/  MOV R2, UR10 ;  /* 0x0000000a00027c02 */ /* 0x000fe40008000f00 */
[----:B------:R-:W-:Y:S02]  /*3590*/  MOV R6, R0 ;  /* 0x0000000000067202 */ /* 0x000fe40000000f00 */
[----:B--2---:R-:W-:Y:S01]  /*35a0*/  LEA R23, P1, R0, UR4, 0x2 ;  /* 0x0000000400177c11 */ /* 0x004fe2000f8210ff */
[----:B------:R-:W-:Y:S01]  /*35b0*/  IMAD.WIDE.U32 R2, R2, 0x4, RZ ;  /* 0x0000000402027825 */ /* 0x000fe200078e00ff */
[C---:B------:R-:W-:Y:S01]  /*35c0*/  SHF.L.U32 R19, R0.reuse, 0x3, RZ ;  /* 0x0000000300137819 */ /* 0x040fe200000006ff */
[----:B------:R-:W-:Y:S01]  /*35d0*/  UMOV UR4, URZ ;  /* 0x000000ff00047c82 */ /* 0x000fe20008000000 */
[C-C-:B------:R-:W-:Y:S01]  /*35e0*/  LEA.HI.X R24, R0.reuse, UR5, R7.reuse, 0x2, P1 ;  /* 0x0000000500187c11 */ /* 0x140fe200088f1407 */
[----:B------:R-:W-:Y:S01]  /*35f0*/  USHF.L.U32 UR5, UR11, 0x2, URZ ;  /* 0x000000020b057899 */ /* 0x000fe200080006ff */
[----:B------:R-:W-:Y:S01]  /*3600*/  SHF.L.U64.HI R25, R25, 0x2, R4 ;  /* 0x0000000219197819 */ /* 0x000fe20000010204 */
[----:B------:R-:W-:Y:S01]  /*3610*/  IMAD.WIDE.U32 R4, R9, 0xe0, R6 ;  /* 0x000000e009047825 */ /* 0x000fe200078e0006 */
[----:B------:R-:W-:-:S02]  /*3620*/  SHF.L.U64.HI R20, R0, 0x3, R7 ;  /* 0x0000000300147819 */ /* 0x000fc40000010207 */
[C---:B0-----:R-:W-:Y:S02]  /*3630*/  IADD3 R21, P1, PT, R19.reuse, UR14, RZ ;  /* 0x0000000e13157c10 */ /* 0x041fe4000ff3e0ff */
[----:B-1----:R-:W-:Y:S02]  /*3640*/  IADD3 R19, P2, PT, R19, UR16, RZ ;  /* 0x0000001013137c10 */ /* 0x002fe4000ff5e0ff */
[----:B------:R-:W-:Y:S02]  /*3650*/  IADD3 R6, P3, PT, RZ, -R9, RZ ;  /* 0x80000009ff067210 */ /* 0x000fe40007f7e0ff */
[----:B------:R-:W-:Y:S02]  /*3660*/  IADD3.X R22, PT, PT, R20, UR15, RZ, P1, !PT ;  /* 0x0000000f14167c10 */ /* 0x000fe40008ffe4ff */
[----:B------:R-:W-:Y:S02]  /*3670*/  IADD3 R7, PT, PT, R5, UR4, RZ ;  /* 0x0000000405077c10 */ /* 0x000fe4000fffe0ff */
[----:B------:R-:W-:-:S02]  /*3680*/  MOV R0, R4 ;  /* 0x0000000400007202 */ /* 0x000fc40000000f00 */
[----:B------:R-:W-:Y:S02]  /*3690*/  IADD3.X R20, PT, PT, R20, UR17, RZ, P2, !PT ;  /* 0x0000001114147c10 */ /* 0x000fe400097fe4ff */
[----:B------:R-:W-:Y:S02]  /*36a0*/  IADD3 R27, PT, PT, R3, UR5, RZ ;  /* 0x00000005031b7c10 */ /* 0x000fe4000fffe0ff */
[----:B------:R-:W-:-:S07]  /*36b0*/  IADD3.X R18, PT, PT, RZ, -0x1, RZ, P3, !PT ;  /* 0xffffffffff127810 */ /* 0x000fce0001ffe4ff */
.L_x_1269:
[----:B0-----:R-:W-:Y:S02]  /*36c0*/  MOV R8, UR8 ;  /* 0x0000000800087c02 */ /* 0x001fe40008000f00 */
[----:B------:R-:W-:Y:S02]  /*36d0*/  MOV R12, UR6 ;  /* 0x00000006000c7c02 */ /* 0x000fe40008000f00 */
[-C--:B------:R-:W-:Y:S02]  /*36e0*/  LEA R8, P1, R8, R23.reuse, 0x2 ;  /* 0x0000001708087211 */ /* 0x080fe400078210ff */
[----:B------:R-:W-:Y:S02]  /*36f0*/  IADD3 R10, P2, PT, R23, R2, RZ ;  /* 0x00000002170a7210 */ /* 0x000fe40007f5e0ff */
[-C--:B------:R-:W-:Y:S02]  /*3700*/  LEA R12, P3, R12, R23.reuse, 0x2 ;  /* 0x000000170c0c7211 */ /* 0x080fe400078610ff */
[----:B------:R-:W-:-:S02]  /*3710*/  MOV R4, R23 ;  /* 0x0000001700047202 */ /* 0x000fc40000000f00 */
[----:B------:R-:W-:Y:S02]  /*3720*/  MOV R5, R24 ;  /* 0x0000001800057202 */ /* 0x000fe40000000f00 */
[C---:B------:R-:W-:Y:S02]  /*3730*/  IADD3.X R9, PT, PT, R24.reuse, R29, RZ, P1, !PT ;  /* 0x0000001d18097210 */ /* 0x040fe40000ffe4ff */
[C---:B------:R-:W-:Y:S01]  /*3740*/  IADD3.X R11, PT, PT, R24.reuse, R27, RZ, P2, !PT ;  /* 0x0000001b180b7210 */ /* 0x040fe200017fe4ff */
[----:B------:R0:W2:Y:S01]  /*3750*/  LDG.E R14, desc[UR12][R4.64] ;  /* 0x0000000c040e7981 */ /* 0x0000a2000c1e1900 */
[----:B------:R-:W-:-:S03]  /*3760*/  IADD3.X R13, PT, PT, R24, R25, RZ, P3, !PT ;  /* 0x00000019180d7210 */ /* 0x000fc60001ffe4ff */
[----:B------:R1:W2:Y:S04]  /*3770*/  LDG.E R15, desc[UR12][R8.64] ;  /* 0x0000000c080f7981 */ /* 0x0002a8000c1e1900 */
[----:B------:R-:W4:Y:S04]  /*3780*/  LDG.E R16, desc[UR12][R10.64] ;  /* 0x0000000c0a107981 */ /* 0x000f28000c1e1900 */
[----:B------:R-:W4:Y:S01]  /*3790*/  LDG.E R17, desc[UR12][R12.64] ;  /* 0x0000000c0c117981 */ /* 0x000f22000c1e1900 */
[----:B0-----:R-:W-:Y:S02]  /*37a0*/  MOV R4, R19 ;  /* 0x0000001300047202 */ /* 0x001fe40000000f00 */
[----:B------:R-:W-:-:S02]  /*37b0*/  MOV R5, R20 ;  /* 0x0000001400057202 */ /* 0x000fc40000000f00 */
[----:B-1----:R-:W-:Y:S02]  /*37c0*/  MOV R8, R21 ;  /* 0x0000001500087202 */ /* 0x002fe40000000f00 */
        /* <DEDUP_REMOVED lines=12> */
[----:B----4-:R0:W-:Y:S01]  /*3890*/  STG.E.64 desc[UR12][R8.64], R16 ;  /* 0x0000001008007986 */ /* 0x0101e2000c101b0c */
[----:B------:R-:W-:Y:S05]  /*38a0*/  @P1 BRA `(.L_x_1269) ;  /* 0xfffffffc00841947 */ /* 0x000fea000383ffff */
.L_x_1268:
[----:B------:R-:W-:Y:S05]  /*38b0*/  BSYNC.RECONVERGENT B0 ;  /* 0x0000000000007941 */ /* 0x000fea0003800200 */
.L_x_1267:
[----:B------:R-:W-:Y:S05]  /*38c0*/  @!P0 EXIT ;  /* 0x000000000000894d */ /* 0x000fea0003800000 */
[----:B------:R-:W-:Y:S01]  /*38d0*/  BSSY.RECONVERGENT B0, `(.L_x_1270) ;  /* 0x000005c000007945 */ /* 0x000fe20003800200 */
[----:B------:R-:W-:Y:S02]  /*38e0*/  USHF.L.U64.HI UR5, UR10, 0x2, UR11 ;  /* 0x000000020a057899 */ /* 0x000fe4000801020b */
[----:B------:R-:W-:Y:S02]  /*38f0*/  USHF.L.U32 UR4, UR10, 0x2, URZ ;  /* 0x000000020a047899 */ /* 0x000fe400080006ff */
[----:B------:R-:W-:Y:S01]  /*3900*/  USHF.L.U64.HI UR7, UR6, 0x2, UR7 ;  /* 0x0000000206077899 */ /* 0x000fe20008010207 */
[----:B------:R-:W1:Y:S01]  /*3910*/  LDCU.64 UR14, c[0x0][0x3d8] ;  /* 0x00007b00ff0e77ac */ /* 0x000e620008000a00 */
[----:B------:R-:W4:Y:S01]  /*3920*/  LDCU.64 UR16, c[0x0][0x388] ;  /* 0x00007100ff1077ac */ /* 0x000f220008000a00 */
[----:B------:R-:W0:Y:S01]  /*3930*/  LDCU.64 UR18, c[0x0][0x390] ;  /* 0x00007200ff1277ac */ /* 0x000e220008000a00 */
[----:B------:R-:W-:Y:S02]  /*3940*/  USHF.L.U64.HI UR10, UR8, 0x2, UR9 ;  /* 0x00000002080a7899 */ /* 0x000fe40008010209 */
[----:B------:R-:W-:-:S02]  /*3950*/  USHF.L.U32 UR11, UR8, 0x2, URZ ;  /* 0x00000002080b7899 */ /* 0x000fc400080006ff */
[----:B------:R-:W-:-:S12]  /*3960*/  USHF.L.U32 UR6, UR6, 0x2, URZ ;  /* 0x0000000206067899 */ /* 0x000fd800080006ff */
.L_x_1271:
[C---:B-1----:R-:W-:Y:S02]  /*3970*/  SHF.L.U32 R13, R0.reuse, 0x2, RZ ;  /* 0x00000002000d7819 */ /* 0x042fe400000006ff */
[----:B0-----:R-:W-:Y:S02]  /*3980*/  SHF.L.U64.HI R15, R0, 0x2, R7 ;  /* 0x00000002000f7819 */ /* 0x001fe40000010207 */
[----:B-1----:R-:W-:-:S04]  /*3990*/  IADD3 R2, P0, PT, R13, UR14, RZ ;  /* 0x0000000e0d027c10 */ /* 0x002fc8000ff1e0ff */
[----:B------:R-:W-:Y:S02]  /*39a0*/  IADD3.X R3, PT, PT, R15, UR15, RZ, P0, !PT ;  /* 0x0000000f0f037c10 */ /* 0x000fe400087fe4ff */
[C---:B------:R-:W-:Y:S02]  /*39b0*/  IADD3 R4, P0, PT, R2.reuse, UR11, RZ ;  /* 0x0000000b02047c10 */ /* 0x040fe4000ff1e0ff */
[C---:B------:R-:W-:Y:S01]  /*39c0*/  IADD3 R10, P1, PT, R2.reuse, UR6, RZ ;  /* 0x00000006020a7c10 */ /* 0x040fe2000ff3e0ff */
[----:B------:R0:W5:Y:S01]  /*39d0*/  LDG.E R16, desc[UR12][R2.64] ;  /* 0x0000000c02107981 */ /* 0x000162000c1e1900 */
[C---:B------:R-:W-:Y:S02]  /*39e0*/  IADD3.X R5, PT, PT, R3.reuse, UR10, RZ, P0, !PT ;  /* 0x0000000a03057c10 */ /* 0x040fe400087fe4ff */
[----:B------:R-:W-:Y:S02]  /*39f0*/  IADD3 R8, P0, PT, R2, UR4, RZ ;  /* 0x0000000402087c10 */ /* 0x000fe4000ff1e0ff */
[C---:B------:R-:W-:Y:S01]  /*3a00*/  IADD3.X R11, PT, PT, R3.reuse, UR7, RZ, P1, !PT ;  /* 0x00000007030b7c10 */ /* 0x040fe20008ffe4ff */
[----:B------:R1:W5:Y:S01]  /*3a10*/  LDG.E R17, desc[UR12][R4.64] ;  /* 0x0000000c04117981 */ /* 0x000362000c1e1900 */
[----:B------:R-:W-:-:S03]  /*3a20*/  IADD3.X R9, PT, PT, R3, UR5, RZ, P0, !PT ;  /* 0x0000000503097c10 */ /* 0x000fc600087fe4ff */
[----:B------:R-:W2:Y:S04]  /*3a30*/  LDG.E R19, desc[UR12][R10.64] ;  /* 0x0000000c0a137981 */ /* 0x000ea8000c1e1900 */
[----:B------:R3:W2:Y:S01]  /*3a40*/  LDG.E R18, desc[UR12][R8.64] ;  /* 0x0000000c08127981 */ /* 0x0006a2000c1e1900 */
[C---:B------:R-:W-:Y:S02]  /*3a50*/  SHF.L.U32 R6, R0.reuse, 0x3, RZ ;  /* 0x0000000300067819 */ /* 0x040fe400000006ff */
[----:B------:R-:W-:Y:S02]  /*3a60*/  SHF.L.U64.HI R7, R0, 0x3, R7 ;  /* 0x0000000300077819 */ /* 0x000fe40000010207 */
[----:B------:R-:W-:Y:S02]  /*3a70*/  LOP3.LUT R14, R6, 0xfffffff8, RZ, 0xc0, !PT ;  /* 0xfffffff8060e7812 */ /* 0x000fe400078ec0ff */
[----:B------:R-:W-:-:S02]  /*3a80*/  LOP3.LUT R13, R13, 0xfffffffc, RZ, 0xc0, !PT ;  /* 0xfffffffc0d0d7812 */ /* 0x000fc400078ec0ff */
[----:B0-----:R-:W-:Y:S02]  /*3a90*/  LOP3.LUT R3, R7, 0x3, RZ, 0xc0, !PT ;  /* 0x0000000307037812 */ /* 0x001fe400078ec0ff */
[C---:B----4-:R-:W-:Y:S02]  /*3aa0*/  IADD3 R12, P0, PT, R14.reuse, UR16, RZ ;  /* 0x000000100e0c7c10 */ /* 0x050fe4000ff1e0ff */
[----:B------:R-:W-:Y:S02]  /*3ab0*/  LOP3.LUT R2, R15, 0x3, RZ, 0xc0, !PT ;  /* 0x000000030f027812 */ /* 0x000fe400078ec0ff */
[----:B------:R-:W-:Y:S02]  /*3ac0*/  IADD3 R14, P1, PT, R14, UR18, RZ ;  /* 0x000000120e0e7c10 */ /* 0x000fe4000ff3e0ff */
[----:B-1----:R-:W-:Y:S02]  /*3ad0*/  IADD3 R4, P2, PT, R13, UR14, RZ ;  /* 0x0000000e0d047c10 */ /* 0x002fe4000ff5e0ff */
[----:B------:R-:W-:-:S02]  /*3ae0*/  IADD3.X R13, PT, PT, R3, UR17, RZ, P0, !PT ;  /* 0x00000011030d7c10 */ /* 0x000fc400087fe4ff */
[----:B------:R-:W-:Y:S02]  /*3af0*/  IADD3.X R15, PT, PT, R3, UR19, RZ, P1, !PT ;  /* 0x00000013030f7c10 */ /* 0x000fe40008ffe4ff */
[----:B------:R-:W-:Y:S02]  /*3b00*/  IADD3.X R5, PT, PT, R2, UR15, RZ, P2, !PT ;  /* 0x0000000f02057c10 */ /* 0x000fe400097fe4ff */
[C---:B---3--:R-:W-:Y:S02]  /*3b10*/  IADD3 R8, P0, PT, R4.reuse, UR11, RZ ;  /* 0x0000000b04087c10 */ /* 0x048fe4000ff1e0ff */
[C---:B------:R-:W-:Y:S02]  /*3b20*/  IADD3 R10, P1, PT, R4.reuse, UR4, RZ ;  /* 0x00000004040a7c10 */ /* 0x040fe4000ff3e0ff */
[----:B------:R-:W-:Y:S02]  /*3b30*/  IADD3 R2, P2, PT, R4, UR6, RZ ;  /* 0x0000000604027c10 */ /* 0x000fe4000ff5e0ff */
[----:B------:R-:W-:-:S02]  /*3b40*/  IADD3.X R9, PT, PT, R5, UR10, RZ, P0, !PT ;  /* 0x0000000a05097c10 */ /* 0x000fc400087fe4ff */
[C---:B------:R-:W-:Y:S02]  /*3b50*/  IADD3.X R11, PT, PT, R5.reuse, UR5, RZ, P1, !PT ;  /* 0x00000005050b7c10 */ /* 0x040fe40008ffe4ff */
[----:B------:R-:W-:Y:S01]  /*3b60*/  IADD3.X R3, PT, PT, R5, UR7, RZ, P2, !PT ;  /* 0x0000000705037c10 */ /* 0x000fe200097fe4ff */
        /* <DEDUP_REMOVED lines=33> */
[----:B------:R4:W2:Y:S01]  /*3d80*/  LDG.E R23, desc[UR12][R2.64+0xa80] ;  /* 0x000a800c02177981 */ /* 0x0008a2000c1e1900 */
        /* <DEDUP_REMOVED lines=8> */
[----:B------:R-:W-:Y:S02]  /*3e10*/  IADD3 R0, PT, PT, R0, 0x380, RZ ;  /* 0x0000038000007810 */ /* 0x000fe40007ffe0ff */
[----:B----4-:R-:W-:Y:S02]  /*3e20*/  MOV R2, UR9 ;  /* 0x0000000900027c02 */ /* 0x010fe40008000f00 */
[----:B------:R-:W-:-:S04]  /*3e30*/  ISETP.LT.U32.AND P0, PT, R0, UR8, PT ;  /* 0x0000000800007c0c */ /* 0x000fc8000bf01070 */
[----:B------:R-:W-:Y:S01]  /*3e40*/  ISETP.GT.AND.EX P0, PT, R2, RZ, PT, P0 ;  /* 0x000000ff0200720c */ /* 0x000fe20003f04300 */
[----:B------:R-:W-:Y:S01]  /*3e50*/  HFMA2 R7, -RZ, RZ, 0, 0 ;  /* 0x00000000ff077431 */ /* 0x000fe200000001ff */
[----:B---3--:R1:W-:Y:S04]  /*3e60*/  STG.E.64 desc[UR12][R16.64], R20 ;  /* 0x0000001410007986 */ /* 0x0083e8000c101b0c */
[----:B--2---:R1:W-:Y:S07]  /*3e70*/  STG.E.64 desc[UR12][R14.64], R22 ;  /* 0x000000160e007986 */ /* 0x0043ee000c101b0c */
[----:B------:R-:W-:Y:S05]  /*3e80*/  @P0 BRA `(.L_x_1271) ;  /* 0xfffffff800b80947 */ /* 0x000fea000383ffff */
[----:B------:R-:W-:Y:S05]  /*3e90*/  BSYNC.RECONVERGENT B0 ;  /* 0x0000000000007941 */ /* 0x000fea0003800200 */
.L_x_1270:
[----:B------:R-:W-:Y:S05]  /*3ea0*/  EXIT ;  /* 0x000000000000794d */ /* 0x000fea0003800000 */
.L_x_1272:
        /* <DEDUP_REMOVED lines=13> */
.L_x_3431:


//--------------------- .text._Z35group_norm_nhwc_bwd_one_pass_kernelI11Fp32IOFp32WLi128ELi14ELi224EEv26Group_norm_nhwc_bwd_params --------------------------
	.section	.text._Z35group_norm_nhwc_bwd_one_pass_kernelI11Fp32IOFp32WLi128ELi14ELi224EEv26Group_norm_nhwc_bwd_params,"ax",@progbits
	.align	128
        .global         _Z35group_norm_nhwc_bwd_one_pass_kernelI11Fp32IOFp32WLi128ELi14ELi224EEv26Group_norm_nhwc_bwd_params
        .type           _Z35group_norm_nhwc_bwd_one_pass_kernelI11Fp32IOFp32WLi128ELi14ELi224EEv26Group_norm_nhwc_bwd_params,@function
        .size           _Z35group_norm_nhwc_bwd_one_pass_kernelI11Fp32IOFp32WLi128ELi14ELi224EEv26Group_norm_nhwc_bwd_params,(.L_x_3432 - _Z35group_norm_nhwc_bwd_one_pass_kernelI11Fp32IOFp32WLi128ELi14ELi224EEv26Group_norm_nhwc_bwd_params)
        .other          _Z35group_norm_nhwc_bwd_one_pass_kernelI11Fp32IOFp32WLi128ELi14ELi224EEv26Group_norm_nhwc_bwd_params,@"STO_CUDA_ENTRY STV_DEFAULT"
_Z35group_norm_nhwc_bwd_one_pass_kernelI11Fp32IOFp32WLi128ELi14ELi224EEv26Group_norm_nhwc_bwd_params:
.text._Z35group_norm_nhwc_bwd_one_pass_kernelI11Fp32IOFp32WLi128ELi14ELi224EEv26Group_norm_nhwc_bwd_params:
        /* <DEDUP_REMOVED lines=13> */
[----:B------:R-:W-:Y:S01]  /*00d0*/  UMOV UR9, 0x400 ;  /* 0x0000040000097882 */ /* 0x000fe20000000000 */
[----:B------:R-:W-:Y:S01]  /*00e0*/  SHF.R.U32.HI R46, RZ, 0x2, R43 ;  /* 0x00000002ff2e7819 */ /* 0x000fe2000001162b */
[----:B------:R-:W-:Y:S01]  /*00f0*/  IMAD R0, R0, 0x2493, RZ ;  /* 0x0000249300007824 */ /* 0x000fe200078e02ff */
[----:B------:R-:W-:Y:S02]  /*0100*/  UIADD3 UR4, UPT, UPT, UR9, 0x50, URZ ;  /* 0x0000005009047890 */ /* 0x000fe4000fffe0ff */
[----:B------:R-:W-:Y:S01]  /*0110*/  LOP3.LUT R46, R46, 0xf8, RZ, 0xc0, !PT ;  /* 0x000000f82e2e7812 */ /* 0x000fe200078ec0ff */
[----:B------:R-:W2:Y:S01]  /*0120*/  S2UR UR6, SR_CgaCtaId ;  /* 0x00000000000679c3 */ /* 0x000ea20000008800 */
[----:B------:R-:W-:Y:S01]  /*0130*/  SHF.R.U32.HI R48, RZ, 0x10, R0 ;  /* 0x00000010ff307819 */ /* 0x000fe20000011600 */
[----:B------:R-:W3:Y:S03]  /*0140*/  LDCU UR18, c[0x0][0x374] ;  /* 0x00006e80ff1277ac */ /* 0x000ee60008000800 */
[----:B------:R-:W-:Y:S01]  /*0150*/  PRMT R0, R48, 0x9910, RZ ;  /* 0x0000991030007816 */ /* 0x000fe200000000ff */
[----:B------:R-:W4:Y:S03]  /*0160*/  LDCU.U8 UR19, c[0x0][0x414] ;  /* 0x00008280ff1377ac */ /* 0x000f260008000000 */
[----:B------:R-:W-:Y:S01]  /*0170*/  LEA R0, R0, -R0, 0x3 ;  /* 0x8000000000007211 */ /* 0x000fe200078e18ff */
[----:B------:R-:W0:Y:S03]  /*0180*/  LDCU UR20, c[0x0][0x370] ;  /* 0x00006e00ff1477ac */ /* 0x000e260008000800 */
[----:B------:R-:W-:Y:S01]  /*0190*/  IADD3 R0, PT, PT, RZ, -R0, RZ ;  /* 0x80000000ff007210 */ /* 0x000fe20007ffe0ff */
[----:B------:R-:W-:Y:S01]  /*01a0*/  UMOV UR10, UR5 ;  /* 0x00000005000a7c82 */ /* 0x000fe20008000000 */
[----:B0-----:R-:W-:-:S02]  /*01b0*/  IMAD R48, R3, UR15, R48 ;  /* 0x0000000f03307c24 */ /* 0x001fc4000f8e0230 */
[----:B------:R-:W-:-:S04]  /*01c0*/  PRMT R0, R0, 0x7710, RZ ;  /* 0x0000771000007816 */ /* 0x000fc800000000ff */
[----:B------:R-:W-:Y:S02]  /*01d0*/  IADD3 R0, PT, PT, R0, R43, RZ ;  /* 0x0000002b00007210 */ /* 0x000fe40007ffe0ff */
[----:B------:R-:W-:Y:S01]  /*01e0*/  IADD3 R44, PT, PT, R48, 0x60, RZ ;  /* 0x00000060302c7810 */ /* 0x000fe20007ffe0ff */
[----:B--2---:R-:W-:Y:S01]  /*01f0*/  ULEA UR4, UR6, UR4, 0x18 ;  /* 0x0000000406047291 */ /* 0x004fe2000f8ec0ff */
[----:B------:R-:W-:Y:S01]  /*0200*/  SHF.L.U32 R0, R0, 0x1, RZ ;  /* 0x0000000100007819 */ /* 0x000fe200000006ff */
[----:B------:R-:W-:Y:S01]  /*0210*/  ULEA UR9, UR6, UR9, 0x18 ;  /* 0x0000000906097291 */ /* 0x000fe2000f8ec0ff */
[----:B------:R-:W-:Y:S02]  /*0220*/  IADD3 R45, PT, PT, R48, 0x40, RZ ;  /* 0x00000040302d7810 */ /* 0x000fe40007ffe0ff */
[----:B------:R-:W-:Y:S02]  /*0230*/  SHF.R.S32.HI R41, RZ, 0x1f, R44 ;  /* 0x0000001fff297819 */ /* 0x000fe4000001142c */
[----:B------:R-:W-:-:S02]  /*0240*/  LOP3.LUT R40, R0, 0xffff, RZ, 0xc0, !PT ;  /* 0x0000ffff00287812 */ /* 0x000fc400078ec0ff */
[----:B------:R-:W-:Y:S01]  /*0250*/  LEA R47, R43, UR4, 0x4 ;  /* 0x000000042b2f7c11 */ /* 0x000fe2000f8e20ff */
[----:B-1-34-:R-:W-:-:S06]  /*0260*/  UMOV UR4, URZ ;  /* 0x000000ff00047c82 */ /* 0x01afcc0008000000 */
.L_x_1304:
[----:B0-----:R-:W0:Y:S01]  /*0270*/  LDC R6, c[0x0][0x410] ;  /* 0x00010400ff067b82 */ /* 0x001e220000000800 */
[----:B-1----:R-:W1:Y:S01]  /*0280*/  LDCU.128 UR24, c[0x0][0x400] ;  /* 0x00008000ff1877ac */ /* 0x002e620008000c00 */
[----:B------:R-:W-:Y:S02]  /*0290*/  ISETP.LE.AND P0, PT, RZ, UR10, PT ;  /* 0x0000000aff007c0c */ /* 0x000fe4000bf03270 */
[----:B------:R-:W-:Y:S01]  /*02a0*/  SHF.R.S32.HI R13, RZ, 0x1f, R45 ;  /* 0x0000001fff0d7819 */ /* 0x000fe2000001142d */
[----:B------:R-:W2:Y:S01]  /*02b0*/  LDCU.64 UR6, c[0x0][0x3b8] ;  /* 0x00007700ff0677ac */ /* 0x000ea20008000a00 */
        /* <DEDUP_REMOVED lines=10> */
[----:B0-----:R-:W0:Y:S05]  /*0360*/  MUFU.RCP R0, R0 ;  /* 0x0000000000007308 */ /* 0x001e2a0000001000 */
        /* <DEDUP_REMOVED lines=8> */
[----:B------:R-:W-:-:S04]  /*03f0*/  LOP3.LUT R2, R6, UR10, RZ, 0x3c, !PT ;  /* 0x0000000a06027c12 */ /* 0x000fc8000f8e3cff */
[----:B------:R-:W-:Y:S01]  /*0400*/  ISETP.GE.AND P3, PT, R2, RZ, PT ;  /* 0x000000ff0200720c */ /* 0x000fe20003f66270 */
[----:B------:R-:W-:-:S05]  /*0410*/  IMAD.HI.U32 R3, R3, R4, RZ ;  /* 0x0000000403037227 */ /* 0x000fca00078e00ff */
[----:B------:R-:W-:-:S05]  /*0420*/  IADD3 R0, PT, PT, -R3, RZ, RZ ;  /* 0x000000ff03007210 */ /* 0x000fca0007ffe1ff */
[----:B------:R-:W-:Y:S01]  /*0430*/  IMAD R0, R5, R0, R4 ;  /* 0x0000000005007224 */ /* 0x000fe200078e0204 */
[----:B------:R-:W-:-:S04]  /*0440*/  IADD3 R4, PT, PT, R48, 0x20, RZ ;  /* 0x0000002030047810 */ /* 0x000fc80007ffe0ff */
[----:B------:R-:W-:Y:S02]  /*0450*/  ISETP.GT.U32.AND P4, PT, R5, R0, PT ;  /* 0x000000000500720c */ /* 0x000fe40003f84070 */
[----:B------:R-:W-:-:S11]  /*0460*/  SHF.R.S32.HI R23, RZ, 0x1f, R4 ;  /* 0x0000001fff177819 */ /* 0x000fd60000011404 */
[-C--:B------:R-:W-:Y:S02]  /*0470*/  @!P4 IADD3 R0, PT, PT, R0, -R5.reuse, RZ ;  /* 0x800000050000c210 */ /* 0x080fe40007ffe0ff */
[----:B------:R-:W-:Y:S02]  /*0480*/  @!P4 IADD3 R3, PT, PT, R3, 0x1, RZ ;  /* 0x000000010303c810 */ /* 0x000fe40007ffe0ff */
[CC--:B------:R-:W-:Y:S02]  /*0490*/  ISETP.GE.U32.AND P2, PT, R0.reuse, R5.reuse, PT ;  /* 0x000000050000720c */ /* 0x0c0fe40003f46070 */
[----:B------:R-:W-:Y:S02]  /*04a0*/  ISETP.GT.U32.AND P5, PT, R5, R0, PT ;  /* 0x000000000500720c */ /* 0x000fe40003fa4070 */
[----:B------:R-:W-:Y:S02]  /*04b0*/  IADD3 R5, PT, PT, R0, -R5, RZ ;  /* 0x8000000500057210 */ /* 0x000fe40007ffe0ff */
[----:B------:R-:W-:-:S02]  /*04c0*/  ISETP.NE.AND P4, PT, R6, RZ, PT ;  /* 0x000000ff0600720c */ /* 0x000fc40003f85270 */
[----:B------:R-:W-:Y:S02]  /*04d0*/  SEL R0, R5, R0, !P5 ;  /* 0x0000000005007207 */ /* 0x000fe40006800000 */
[----:B------:R-:W-:Y:S02]  /*04e0*/  LOP3.LUT R5, RZ, R6, RZ, 0x33, !PT ;  /* 0x00000006ff057212 */ /* 0x000fe400078e33ff */
[----:B------:R-:W-:Y:S02]  /*04f0*/  @!P0 IADD3 R0, PT, PT, -R0, RZ, RZ ;  /* 0x000000ff00008210 */ /* 0x000fe40007ffe1ff */
[----:B------:R-:W-:Y:S02]  /*0500*/  @P2 IADD3 R3, PT, PT, R3, 0x1, RZ ;  /* 0x0000000103032810 */ /* 0x000fe40007ffe0ff */
[----:B------:R-:W-:Y:S02]  /*0510*/  ISETP.GE.U32.AND P2, PT, R4, UR24, PT ;  /* 0x0000001804007c0c */ /* 0x000fe4000bf46070 */
[----:B------:R-:W-:-:S02]  /*0520*/  MOV R6, R3 ;  /* 0x0000000300067202 */ /* 0x000fc40000000f00 */
[----:B------:R-:W-:Y:S01]  /*0530*/  SEL R0, R5, R0, !P4 ;  /* 0x0000000005007207 */ /* 0x000fe20006000000 */
[----:B------:R-:W0:Y:S01]  /*0540*/  @!P1 LDC.64 R2, c[0x0][0x3f8] ;  /* 0x0000fe00ff029b82 */ /* 0x000e220000000a00 */
[----:B------:R-:W-:Y:S02]  /*0550*/  @!P3 IADD3 R6, PT, PT, -R6, RZ, RZ ;  /* 0x000000ff0606b210 */ /* 0x000fe40007ffe1ff */
[----:B------:R-:W-:Y:S02]  /*0560*/  ISETP.GE.AND.EX P2, PT, R23, UR25, PT, P2 ;  /* 0x0000001917007c0c */ /* 0x000fe4000bf46320 */
[----:B------:R-:W-:Y:S01]  /*0570*/  SEL R7, R5, R6, !P4 ;  /* 0x0000000605077207 */ /* 0x000fe20006000000 */
[----:B------:R-:W-:Y:S01]  /*0580*/  IMAD R5, R0, 0xe, RZ ;  /* 0x0000000e00057824 */ /* 0x000fe200078e02ff */
[----:B------:R-:W-:Y:S02]  /*0590*/  ISETP.GE.U32.AND P0, PT, R48, UR24, PT ;  /* 0x0000001830007c0c */ /* 0x000fe4000bf06070 */
[----:B------:R-:W-:-:S02]  /*05a0*/  SHF.R.S32.HI R6, RZ, 0x1f, R7 ;  /* 0x0000001fff067819 */ /* 0x000fc40000011407 */
[----:B------:R-:W-:Y:S02]  /*05b0*/  IADD3 R52, P4, PT, R5, R40, RZ ;  /* 0x0000002805347210 */ /* 0x000fe40007f9e0ff */
[----:B------:R-:W-:Y:S01]  /*05c0*/  ISETP.GE.AND.EX P0, PT, R17, UR25, PT, P0 ;  /* 0x0000001911007c0c */ /* 0x000fe2000bf06300 */
        /* <DEDUP_REMOVED lines=9> */
[----:B------:R-:W0:Y:S01]  /*0660*/  @!P2 LDC.64 R12, c[0x0][0x3a0] ;  /* 0x0000e800ff0cab82 */ /* 0x000e220000000a00 */
[----:B------:R-:W-:Y:S01]  /*0670*/  @!P1 MOV R50, R52 ;  /* 0x0000003400329202 */ /* 0x000fe20000000f00 */
[----:B------:R-:W-:-:S04]  /*0680*/  @!P1 IMAD R25, R45, R3, R6 ;  /* 0x000000032d199224 */ /* 0x000fc800078e0206 */
[----:B------:R-:W-:Y:S02]  /*0690*/  @!P1 IMAD.WIDE.U32 R20, R45, R2, R50 ;  /* 0x000000022d149225 */ /* 0x000fe400078e0032 */
[----:B------:R-:W0:Y:S03]  /*06a0*/  @!P2 LDC.64 R26, c[0x0][0x398] ;  /* 0x0000e600ff1aab82 */ /* 0x000e260000000a00 */
[----:B------:R-:W-:Y:S02]  /*06b0*/  @!P1 IADD3 R25, PT, PT, R21, R25, RZ ;  /* 0x0000001915199210 */ /* 0x000fe40007ffe0ff */
[----:B------:R-:W-:-:S03]  /*06c0*/  @!P1 SHF.L.U32 R21, R20, 0x2, RZ ;  /* 0x0000000214159819 */ /* 0x000fc600000006ff */
[----:B------:R-:W0:Y:S01]  /*06d0*/  @!P0 LDC.64 R6, c[0x0][0x3f8] ;  /* 0x0000fe00ff068b82 */ /* 0x000e220000000a00 */
[----:B------:R-:W-:Y:S02]  /*06e0*/  @!P1 SHF.L.U64.HI R16, R20, 0x2, R25 ;  /* 0x0000000214109819 */ /* 0x000fe40000010219 */
[C---:B-1----:R-:W-:Y:S02]  /*06f0*/  @!P1 IADD3 R14, P4, PT, R21.reuse, R14, RZ ;  /* 0x0000000e150e9210 */ /* 0x042fe40007f9e0ff */
[----:B---3--:R-:W-:Y:S01]  /*0700*/  @!P1 IADD3 R10, P5, PT, R21, R10, RZ ;  /* 0x0000000a150a9210 */ /* 0x008fe20007fbe0ff */
[----:B----4-:R-:W-:Y:S01]  /*0710*/  @!P2 IMAD R23, R23, R8, RZ ;  /* 0x000000081717a224 */ /* 0x010fe200078e02ff */
[----:B------:R-:W-:Y:S01]  /*0720*/  @!P2 MOV R20, R52 ;  /* 0x000000340014a202 */ /* 0x000fe20000000f00 */
[----:B------:R-:W1:Y:S01]  /*0730*/  @!P3 LDC.64 R2, c[0x0][0x3f8] ;  /* 0x0000fe00ff02bb82 */ /* 0x000e620000000a00 */
[----:B------:R-:W-:Y:S01]  /*0740*/  @!P2 MOV R21, R51 ;  /* 0x000000330015a202 */ /* 0x000fe20000000f00 */
[----:B------:R-:W-:Y:S01]  /*0750*/  @!P2 IMAD R9, R4, R9, R23 ;  /* 0x000000090409a224 */ /* 0x000fe200078e0217 */
[----:B------:R-:W-:Y:S01]  /*0760*/  @!P1 IADD3.X R15, PT, PT, R16, R15, RZ, P4, !PT ;  /* 0x0000000f100f9210 */ /* 0x000fe200027fe4ff */
[----:B------:R-:W-:Y:S01]  /*0770*/  @!P2 IMAD.WIDE.U32 R20, R4, R8, R20 ;  /* 0x000000080414a225 */ /* 0x000fe200078e0014 */
[----:B------:R-:W-:-:S03]  /*0780*/  ISETP.NE.AND P4, PT, RZ, UR19, PT ;  /* 0x00000013ff007c0c */ /* 0x000fc6000bf85270 */
[----:B------:R-:W3:Y:S01]  /*0790*/  @!P0 LDC.64 R28, c[0x0][0x3a0] ;  /* 0x0000e800ff1c8b82 */ /* 0x000ee20000000a00 */
[----:B------:R-:W-:Y:S02]  /*07a0*/  @!P2 IADD3 R21, PT, PT, R21, R9, RZ ;  /* 0x000000091515a210 */ /* 0x000fe40007ffe0ff */
[----:B------:R-:W-:-:S05]  /*07b0*/  @!P2 SHF.L.U32 R9, R20, 0x2, RZ ;  /* 0x000000021409a819 */ /* 0x000fca00000006ff */
[----:B------:R-:W4:Y:S01]  /*07c0*/  @!P0 LDC.64 R30, c[0x0][0x398] ;  /* 0x0000e600ff1e8b82 */ /* 0x000f220000000a00 */
[----:B------:R-:W-:Y:S02]  /*07d0*/  @!P2 SHF.L.U64.HI R4, R20, 0x2, R21 ;  /* 0x000000021404a819 */ /* 0x000fe40000010215 */
[----:B------:R-:W-:Y:S01]  /*07e0*/  @!P1 IADD3.X R11, PT, PT, R16, R11, RZ, P5, !PT ;  /* 0x0000000b100b9210 */ /* 0x000fe20002ffe4ff */
[----:B0-----:R-:W-:Y:S01]  /*07f0*/  @!P0 IMAD R35, R17, R6, RZ ;  /* 0x0000000611238224 */ /* 0x001fe200078e02ff */
[----:B------:R-:W-:-:S03]  /*0800*/  @!P2 IADD3 R12, P5, PT, R9, R12, RZ ;  /* 0x0000000c090ca210 */ /* 0x000fc60007fbe0ff */
[----:B------:R-:W0:Y:S01]  /*0810*/  @!P3 LDC.64 R20, c[0x0][0x3a0] ;  /* 0x0000e800ff14bb82 */ /* 0x000e220000000a00 */
[----:B------:R-:W-:Y:S02]  /*0820*/  @!P2 IADD3 R26, P6, PT, R9, R26, RZ ;  /* 0x0000001a091aa210 */ /* 0x000fe40007fde0ff */
[----:B------:R-:W-:Y:S02]  /*0830*/  @!P0 MOV R8, R52 ;  /* 0x0000003400088202 */ /* 0x000fe40000000f00 */
[----:B------:R-:W-:-:S03]  /*0840*/  @!P0 MOV R9, R51 ;  /* 0x0000003300098202 */ /* 0x000fc60000000f00 */
[----:B------:R-:W0:Y:S01]  /*0850*/  @!P3 LDC.64 R22, c[0x0][0x398] ;  /* 0x0000e600ff16bb82 */ /* 0x000e220000000a00 */
[C---:B------:R-:W-:Y:S02]  /*0860*/  @!P0 IMAD R35, R48.reuse, R7, R35 ;  /* 0x0000000730238224 */ /* 0x040fe400078e0223 */
[----:B------:R-:W-:-:S05]  /*0870*/  @!P0 IMAD.WIDE.U32 R6, R48, R6, R8 ;  /* 0x0000000630068225 */ /* 0x000fca00078e0008 */
[----:B------:R-:W2:Y:S01]  /*0880*/  LDC.64 R16, c[0x0][0x3a8] ;  /* 0x0000ea00ff107b82 */ /* 0x000ea20000000a00 */
[----:B-1----:R-:W-:Y:S01]  /*0890*/  @!P3 IMAD R33, R41, R2, RZ ;  /* 0x000000022921b224 */ /* 0x002fe200078e02ff */
[----:B------:R-:W-:-:S06]  /*08a0*/  @!P3 MOV R8, R52 ;  /* 0x000000340008b202 */ /* 0x000fcc0000000f00 */
[----:B------:R-:W1:Y:S01]  /*08b0*/  @P4 LDC.64 R24, c[0x0][0x3b0] ;  /* 0x0000ec00ff184b82 */ /* 0x000e620000000a00 */
[----:B------:R-:W-:Y:S01]  /*08c0*/  @!P3 MOV R9, R51 ;  /* 0x000000330009b202 */ /* 0x000fe20000000f00 */
[----:B------:R-:W-:Y:S01]  /*08d0*/  @!P3 IMAD R33, R44, R3, R33 ;  /* 0x000000032c21b224 */ /* 0x000fe200078e0221 */
[----:B------:R-:W-:Y:S02]  /*08e0*/  @!P0 IADD3 R35, PT, PT, R7, R35, RZ ;  /* 0x0000002307238210 */ /* 0x000fe40007ffe0ff */
[----:B------:R-:W-:Y:S01]  /*08f0*/  @!P0 SHF.L.U32 R7, R6, 0x2, RZ ;  /* 0x0000000206078819 */ /* 0x000fe200000006ff */
[----:B------:R-:W-:Y:S01]  /*0900*/  @!P3 IMAD.WIDE.U32 R2, R44, R2, R8 ;  /* 0x000000022c02b225 */ /* 0x000fe200078e0008 */
[C---:B------:R-:W-:Y:S02]  /*0910*/  @!P2 IADD3.X R13, PT, PT, R4.reuse, R13, RZ, P5, !PT ;  /* 0x0000000d040da210 */ /* 0x040fe40002ffe4ff */
[----:B------:R-:W-:Y:S02]  /*0920*/  @!P2 IADD3.X R27, PT, PT, R4, R27, RZ, P6, !PT ;  /* 0x0000001b041ba210 */ /* 0x000fe400037fe4ff */
[----:B------:R-:W-:-:S02]  /*0930*/  @!P0 SHF.L.U64.HI R6, R6, 0x2, R35 ;  /* 0x0000000206068819 */ /* 0x000fc40000010223 */
[C---:B---3--:R-:W-:Y:S02]  /*0940*/  @!P0 IADD3 R28, P5, PT, R7.reuse, R28, RZ ;  /* 0x0000001c071c8210 */ /* 0x048fe40007fbe0ff */
[----:B----4-:R-:W-:Y:S02]  /*0950*/  @!P0 IADD3 R30, P6, PT, R7, R30, RZ ;  /* 0x0000001e071e8210 */ /* 0x010fe40007fde0ff */
[----:B------:R-:W-:Y:S02]  /*0960*/  @!P3 IADD3 R33, PT, PT, R3, R33, RZ ;  /* 0x000000210321b210 */ /* 0x000fe40007ffe0ff */
[----:B------:R-:W-:Y:S02]  /*0970*/  @!P3 SHF.L.U32 R3, R2, 0x2, RZ ;  /* 0x000000020203b819 */ /* 0x000fe400000006ff */
[C---:B------:R-:W-:Y:S02]  /*0980*/  @!P0 IADD3.X R29, PT, PT, R6.reuse, R29, RZ, P5, !PT ;  /* 0x0000001d061d8210 */ /* 0x040fe40002ffe4ff */
[----:B------:R-:W-:-:S02]  /*0990*/  @!P0 IADD3.X R31, PT, PT, R6, R31, RZ, P6, !PT ;  /* 0x0000001f061f8210 */ /* 0x000fc400037fe4ff */
[----:B------:R-:W-:Y:S02]  /*09a0*/  IADD3 R5, PT, PT, R5, R40, RZ ;  /* 0x0000002805057210 */ /* 0x000fe40007ffe0ff */
[----:B------:R-:W-:Y:S02]  /*09b0*/  @!P3 SHF.L.U64.HI R2, R2, 0x2, R33 ;  /* 0x000000020202b819 */ /* 0x000fe40000010221 */
[C---:B0-----:R-:W-:Y:S02]  /*09c0*/  @!P3 IADD3 R20, P5, PT, R3.reuse, R20, RZ ;  /* 0x000000140314b210 */ /* 0x041fe40007fbe0ff */
[----:B------:R-:W-:Y:S01]  /*09d0*/  @!P3 IADD3 R22, P6, PT, R3, R22, RZ ;  /* 0x000000160316b210 */ /* 0x000fe20007fde0ff */
[----:B--2---:R-:W-:Y:S01]  /*09e0*/  IMAD.WIDE R16, R5, 0x4, R16 ;  /* 0x0000000405107825 */ /* 0x004fe200078e0210 */
[----:B------:R-:W-:-:S03]  /*09f0*/  @!P3 IADD3.X R21, PT, PT, R2, R21, RZ, P5, !PT ;  /* 0x000000150215b210 */ /* 0x000fc60002ffe4ff */
[----:B------:R-:W-:Y:S01]  /*0a00*/  HFMA2 R3, -RZ, RZ, 0, 0 ;  /* 0x00000000ff037431 */ /* 0x000fe200000001ff */
[----:B------:R-:W-:Y:S01]  /*0a10*/  @!P3 IADD3.X R23, PT, PT, R2, R23, RZ, P6, !PT ;  /* 0x000000170217b210 */ /* 0x000fe200037fe4ff */
[----:B-1----:R-:W-:Y:S01]  /*0a20*/  @P4 IMAD.WIDE R24, R5, 0x4, R24 ;  /* 0x0000000405184825 */ /* 0x002fe200078e0218 */
[----:B------:R-:W-:Y:S02]  /*0a30*/  MOV R2, RZ ;  /* 0x000000ff00027202 */ /* 0x000fe40000000f00 */
[----:B------:R-:W-:Y:S02]  /*0a40*/  CS2R R4, SRZ ;  /* 0x0000000000047805 */ /* 0x000fe4000001ff00 */
[----:B------:R-:W-:Y:S02]  /*0a50*/  CS2R R6, SRZ ;  /* 0x0000000000067805 */ /* 0x000fe4000001ff00 */
[----:B------:R-:W-:Y:S02]  /*0a60*/  CS2R R8, SRZ ;  /* 0x0000000000087805 */ /* 0x000fe4000001ff00 */
[----:B------:R-:W-:-:S02]  /*0a70*/  CS2R R38, SRZ ;  /* 0x0000000000267805 */ /* 0x000fc4000001ff00 */
[----:B------:R-:W-:Y:S01]  /*0a80*/  CS2R R36, SRZ ;  /* 0x0000000000247805 */ /* 0x000fe2000001ff00 */
[----:B------:R0:W5:Y:S04]  /*0a90*/  @!P1 LDG.E.64 R2, desc[UR16][R14.64] ;  /* 0x000000100e029981 */ /* 0x000168000c1e1b00 */
[----:B------:R1:W5:Y:S04]  /*0aa0*/  @!P1 LDG.E.64 R4, desc[UR16][R10.64] ;  /* 0x000000100a049981 */ /* 0x000368000c1e1b00 */
[----:B------:R2:W5:Y:S01]  /*0ab0*/  @!P2 LDG.E.64 R6, desc[UR16][R12.64] ;  /* 0x000000100c06a981 */ /* 0x000562000c1e1b00 */
[----:B0-----:R-:W-:-:S03]  /*0ac0*/  CS2R R14, SRZ ;  /* 0x00000000000e7805 */ /* 0x001fc6000001ff00 */
[----:B------:R0:W5:Y:S01]  /*0ad0*/  @!P2 LDG.E.64 R8, desc[UR16][R26.64] ;  /* 0x000000101a08a981 */ /* 0x000162000c1e1b00 */
[----:B-1----:R-:W-:-:S03]  /*0ae0*/  CS2R R10, SRZ ;  /* 0x00000000000a7805 */ /* 0x002fc6000001ff00 */
[----:B------:R0:W5:Y:S01]  /*0af0*/  @!P0 LDG.E.64 R38, desc[UR16][R28.64] ;  /* 0x000000101c268981 */ /* 0x000162000c1e1b00 */
[----:B--2---:R-:W-:-:S03]  /*0b00*/  CS2R R12, SRZ ;  /* 0x00000000000c7805 */ /* 0x004fc6000001ff00 */
[----:B------:R0:W5:Y:S04]  /*0b10*/  @!P0 LDG.E.64 R36, desc[UR16][R30.64] ;  /* 0x000000101e248981 */ /* 0x000168000c1e1b00 */
[----:B------:R0:W5:Y:S04]  /*0b20*/  @!P3 LDG.E.64 R10, desc[UR16][R20.64] ;  /* 0x00000010140ab981 */ /* 0x000168000c1e1b00 */
[----:B------:R0:W5:Y:S04]  /*0b30*/  @!P3 LDG.E.64 R12, desc[UR16][R22.64] ;  /* 0x00000010160cb981 */ /* 0x000168000c1e1b00 */
        /* <DEDUP_REMOVED lines=18> */
[-C--:B------:R-:W-:Y:S01]  /*0c60*/  FMUL.FTZ R20, R36, R16.reuse ;  /* 0x0000001024147220 */ /* 0x080fe20000410000 */
[----:B------:R-:W-:Y:S01]  /*0c70*/  FMUL.FTZ R21, R37, R17 ;  /* 0x0000001125157220 */ /* 0x000fe20000410000 */
[----:B------:R-:W-:Y:S01]  /*0c80*/  FMUL.FTZ R19, R19, UR22 ;  /* 0x0000001613137c20 */ /* 0x000fe20008410000 */
[----:B------:R-:W-:Y:S01]  /*0c90*/  FMUL.FTZ R18, R18, UR22 ;  /* 0x0000001612127c20 */ /* 0x000fe20008410000 */
[----:B------:R-:W-:Y:S01]  /*0ca0*/  FADD.FTZ R22, RZ, R20 ;  /* 0x00000014ff167221 */ /* 0x000fe20000010000 */
[----:B------:R-:W-:Y:S01]  /*0cb0*/  FMUL.FTZ R25, R4, R16 ;  /* 0x0000001004197220 */ /* 0x000fe20000410000 */
[----:B------:R-:W-:Y:S01]  /*0cc0*/  FFMA.FTZ R23, R19, R20, RZ ;  /* 0x0000001413177223 */ /* 0x000fe200000100ff */
[----:B------:R-:W-:Y:S01]  /*0cd0*/  FADD.FTZ R20, R6, -UR21 ;  /* 0x8000001506147e21 */ /* 0x000fe20008010000 */
[----:B------:R-:W-:Y:S01]  /*0ce0*/  FADD.FTZ R22, R21, R22 ;  /* 0x0000001615167221 */ /* 0x000fe20000010000 */
[----:B------:R-:W-:Y:S01]  /*0cf0*/  FFMA.FTZ R19, R36, R19, RZ ;  /* 0x0000001324137223 */ /* 0x000fe200000100ff */
[----:B------:R-:W-:Y:S01]  /*0d00*/  FFMA.FTZ R23, R18, R21, R23 ;  /* 0x0000001512177223 */ /* 0x000fe20000010017 */
[----:B------:R-:W-:Y:S01]  /*0d10*/  FMUL.FTZ R21, R8, R16 ;  /* 0x0000001008157220 */ /* 0x000fe20000410000 */
[----:B------:R-:W-:Y:S01]  /*0d20*/  FMUL.FTZ R24, R20, UR22 ;  /* 0x0000001614187c20 */ /* 0x000fe20008410000 */
[----:B------:R-:W-:Y:S01]  /*0d30*/  FADD.FTZ R20, R7, -UR21 ;  /* 0x8000001507147e21 */ /* 0x000fe20008010000 */
[----:B------:R-:W-:Y:S01]  /*0d40*/  FFMA.FTZ R18, R37, R18, RZ ;  /* 0x0000001225127223 */ /* 0x000fe200000100ff */
[----:B------:R-:W-:Y:S01]  /*0d50*/  FADD.FTZ R22, R22, R21 ;  /* 0x0000001516167221 */ /* 0x000fe20000010000 */
[----:B------:R-:W-:Y:S01]  /*0d60*/  FFMA.FTZ R23, R24, R21, R23 ;  /* 0x0000001518177223 */ /* 0x000fe20000010017 */
[-C--:B------:R-:W-:Y:S01]  /*0d70*/  FMUL.FTZ R21, R9, R17.reuse ;  /* 0x0000001109157220 */ /* 0x080fe20000410000 */
[----:B------:R-:W-:Y:S01]  /*0d80*/  FFMA.FTZ R19, R8, R24, R19 ;  /* 0x0000001808137223 */ /* 0x000fe20000010013 */
[----:B------:R-:W-:Y:S01]  /*0d90*/  FMUL.FTZ R20, R20, UR22 ;  /* 0x0000001614147c20 */ /* 0x000fe20008410000 */
[----:B------:R-:W-:Y:S01]  /*0da0*/  FADD.FTZ R24, R2, -UR21 ;  /* 0x8000001502187e21 */ /* 0x000fe20008010000 */
[----:B------:R-:W-:Y:S01]  /*0db0*/  FADD.FTZ R22, R21, R22 ;  /* 0x0000001615167221 */ /* 0x000fe20000010000 */
[----:B------:R-:W-:Y:S01]  /*0dc0*/  FMUL.FTZ R27, R13, R17 ;  /* 0x000000110d1b7220 */ /* 0x000fe20000410000 */
[----:B------:R-:W-:Y:S01]  /*0dd0*/  FFMA.FTZ R23, R20, R21, R23 ;  /* 0x0000001514177223 */ /* 0x000fe20000010017 */
[----:B------:R-:W-:Y:S01]  /*0de0*/  FMUL.FTZ R24, R24, UR22 ;  /* 0x0000001618187c20 */ /* 0x000fe20008410000 */
[----:B------:R-:W-:Y:S01]  /*0df0*/  FADD.FTZ R21, R3, -UR21 ;  /* 0x8000001503157e21 */ /* 0x000fe20008010000 */
[----:B------:R-:W-:Y:S01]  /*0e00*/  FADD.FTZ R26, R22, R25 ;  /* 0x00000019161a7221 */ /* 0x000fe20000010000 */
[----:B------:R-:W-:Y:S01]  /*0e10*/  FFMA.FTZ R18, R9, R20, R18 ;  /* 0x0000001409127223 */ /* 0x000fe20000010012 */
[----:B------:R-:W-:Y:S01]  /*0e20*/  FFMA.FTZ R25, R24, R25, R23 ;  /* 0x0000001918197223 */ /* 0x000fe20000010017 */
[----:B------:R-:W-:Y:S01]  /*0e30*/  FMUL.FTZ R23, R5, R17 ;  /* 0x0000001105177220 */ /* 0x000fe20000410000 */
[----:B------:R-:W-:Y:S01]  /*0e40*/  FMUL.FTZ R22, R21, UR22 ;  /* 0x0000001615167c20 */ /* 0x000fe20008410000 */
[----:B------:R-:W-:-:S02]  /*0e50*/  FADD.FTZ R21, R10, -UR21 ;  /* 0x800000150a157e21 */ /* 0x000fc40008010000 */
[----:B------:R-:W-:Y:S01]  /*0e60*/  FADD.FTZ R26, R23, R26 ;  /* 0x0000001a171a7221 */ /* 0x000fe20000010000 */
[----:B------:R-:W-:Y:S01]  /*0e70*/  FFMA.FTZ R20, R22, R23, R25 ;  /* 0x0000001716147223 */ /* 0x000fe20000010019 */
[----:B------:R-:W-:Y:S01]  /*0e80*/  FMUL.FTZ R25, R12, R16 ;  /* 0x000000100c197220 */ /* 0x000fe20000410000 */
[----:B------:R-:W-:Y:S01]  /*0e90*/  FMUL.FTZ R21, R21, UR22 ;  /* 0x0000001615157c20 */ /* 0x000fe20008410000 */
[----:B------:R-:W-:Y:S01]  /*0ea0*/  FFMA.FTZ R23, R4, R24, R19 ;  /* 0x0000001804177223 */ /* 0x000fe20000010013 */
[----:B------:R-:W-:Y:S01]  /*0eb0*/  FADD.FTZ R19, RZ, R36 ;  /* 0x00000024ff137221 */ /* 0x000fe20000010000 */
[----:B------:R-:W-:Y:S01]  /*0ec0*/  FFMA.FTZ R18, R5, R22, R18 ;  /* 0x0000001605127223 */ /* 0x000fe20000010012 */
[----:B------:R-:W-:Y:S01]  /*0ed0*/  FFMA.FTZ R29, R21, R25, R20 ;  /* 0x00000019151d7223 */ /* 0x000fe20000010014 */
[----:B------:R-:W-:Y:S01]  /*0ee0*/  FADD.FTZ R20, RZ, R37 ;  /* 0x00000025ff147221 */ /* 0x000fe20000010000 */
[----:B------:R-:W-:Y:S01]  /*0ef0*/  FADD.FTZ R26, R26, R25 ;  /* 0x000000191a1a7221 */ /* 0x000fe20000010000 */
[----:B------:R-:W-:Y:S01]  /*0f00*/  FADD.FTZ R22, R11, -UR21 ;  /* 0x800000150b167e21 */ /* 0x000fe20008010000 */
[----:B------:R-:W-:Y:S01]  /*0f10*/  FADD.FTZ R25, R8, R19 ;  /* 0x0000001308197221 */ /* 0x000fe20000010000 */
[----:B------:R-:W-:Y:S01]  /*0f20*/  FADD.FTZ R20, R9, R20 ;  /* 0x0000001409147221 */ /* 0x000fe20000010000 */
[----:B------:R-:W-:Y:S01]  /*0f30*/  FADD.FTZ R24, R27, R26 ;  /* 0x0000001a1b187221 */ /* 0x000fe20000010000 */
[----:B------:R-:W-:Y:S01]  /*0f40*/  FMUL.FTZ R22, R22, UR22 ;  /* 0x0000001616167c20 */ /* 0x000fe20008410000 */
[----:B------:R-:W-:Y:S01]  /*0f50*/  FADD.FTZ R25, R4, R25 ;  /* 0x0000001904197221 */ /* 0x000fe20000010000 */
[----:B------:R-:W-:Y:S01]  /*0f60*/  FADD.FTZ R26, R5, R20 ;  /* 0x00000014051a7221 */ /* 0x000fe20000010000 */
[----:B------:R-:W-:Y:S01]  /*0f70*/  FFMA.FTZ R20, R12, R21, R23 ;  /* 0x000000150c147223 */ /* 0x000fe20000010017 */
[----:B------:R-:W-:Y:S01]  /*0f80*/  FFMA.FTZ R19, R22, R27, R29 ;  /* 0x0000001b16137223 */ /* 0x000fe2000001001d */
[C---:B------:R-:W-:Y:S01]  /*0f90*/  FFMA.FTZ R21, R13.reuse, R22, R18 ;  /* 0x000000160d157223 */ /* 0x040fe20000010012 */
[----:B------:R-:W-:Y:S01]  /*0fa0*/  FADD.FTZ R22, R12, R25 ;  /* 0x000000190c167221 */ /* 0x000fe20000010000 */
[----:B------:R-:W-:Y:S01]  /*0fb0*/  FADD.FTZ R23, R13, R26 ;  /* 0x0000001a0d177221 */ /* 0x000fe20000010000 */
[----:B------:R-:W-:Y:S06]  /*0fc0*/  BRA `(.L_x_1275) ;  /* 0x0000000800007947 */ /* 0x000fec0003800000 */
.L_x_1274:
[----:B-----5:R-:W-:Y:S01]  /*0fd0*/  FADD.FTZ R19, R38, -UR21 ;  /* 0x8000001526137e21 */ /* 0x020fe20008010000 */
[----:B------:R-:W-:Y:S01]  /*0fe0*/  FADD.FTZ R18, R39, -UR21 ;  /* 0x8000001527127e21 */ /* 0x000fe20008010000 */
[----:B------:R-:W-:Y:S02]  /*0ff0*/  FADD.FTZ R26, R6, -UR21 ;  /* 0x80000015061a7e21 */ /* 0x000fe40008010000 */
[----:B------:R-:W-:Y:S01]  /*1000*/  FMUL.FTZ R19, R19, UR22 ;  /* 0x0000001613137c20 */ /* 0x000fe20008410000 */
[----:B------:R-:W-:-:S03]  /*1010*/  FMUL.FTZ R18, R18, UR22 ;  /* 0x0000001612127c20 */ /* 0x000fc60008410000 */
[----:B------:R-:W-:Y:S01]  /*1020*/  FFMA.FTZ R20, R16, R19, R14 ;  /* 0x0000001310147223 */ /* 0x000fe2000001000e */
[----:B------:R-:W-:-:S03]  /*1030*/  FFMA.FTZ R22, R17, R18, R15 ;  /* 0x0000001211167223 */ /* 0x000fc6000001000f */
[----:B------:R-:W-:Y:S01]  /*1040*/  FMUL.FTZ R21, R20, -1.4426950216293334961 ;  /* 0xbfb8aa3b14157820 */ /* 0x000fe20000410000 */
[----:B------:R-:W-:-:S05]  /*1050*/  FMUL.FTZ R25, R22, -1.4426950216293334961 ;  /* 0xbfb8aa3b16197820 */ /* 0x000fca0000410000 */
[----:B------:R-:W0:Y:S04]  /*1060*/  MUFU.EX2 R21, R21 ;  /* 0x0000001500157308 */ /* 0x000e280000000800 */
[----:B------:R-:W1:Y:S01]  /*1070*/  MUFU.EX2 R25, R25 ;  /* 0x0000001900197308 */ /* 0x000e620000000800 */
[----:B0-----:R-:W-:Y:S01]  /*1080*/  FADD.FTZ R23, R21, 1 ;  /* 0x3f80000015177421 */ /* 0x001fe20000010000 */
[----:B------:R-:W-:Y:S01]  /*1090*/  FMUL.FTZ R21, R26, UR22 ;  /* 0x000000161a157c20 */ /* 0x000fe20008410000 */
[----:B------:R-:W-:Y:S01]  /*10a0*/  FADD.FTZ R26, R7, -UR21 ;  /* 0x80000015071a7e21 */ /* 0x000fe20008010000 */
[----:B-1----:R-:W-:Y:S02]  /*10b0*/  FADD.FTZ R24, R25, 1 ;  /* 0x3f80000019187421 */ /* 0x002fe40000010000 */
[----:B------:R-:W-:Y:S01]  /*10c0*/  FFMA.FTZ R29, R16, R21, R14 ;  /* 0x00000015101d7223 */ /* 0x000fe2000001000e */
[----:B------:R-:W0:Y:S03]  /*10d0*/  MUFU.RCP R23, R23 ;  /* 0x0000001700177308 */ /* 0x000e260000001000 */
[----:B------:R-:W-:-:S05]  /*10e0*/  FMUL.FTZ R30, R29, -1.4426950216293334961 ;  /* 0xbfb8aa3b1d1e7820 */ /* 0x000fca0000410000 */
[----:B------:R-:W1:Y:S01]  /*10f0*/  MUFU.RCP R24, R24 ;  /* 0x0000001800187308 */ /* 0x000e620000001000 */
[----:B0-----:R-:W-:Y:S01]  /*1100*/  FADD.FTZ R27, -R23, 1 ;  /* 0x3f800000171b7421 */ /* 0x001fe20000010100 */
[----:B------:R-:W-:Y:S01]  /*1110*/  FMUL.FTZ R32, R36, R23 ;  /* 0x0000001724207220 */ /* 0x000fe20000410000 */
[----:B------:R-:W-:Y:S02]  /*1120*/  FADD.FTZ R23, R2, -UR21 ;  /* 0x8000001502177e21 */ /* 0x000fe40008010000 */
[----:B------:R-:W-:Y:S01]  /*1130*/  FFMA.FTZ R27, R20, R27, 1 ;  /* 0x3f800000141b7423 */ /* 0x000fe2000001001b */
[----:B------:R-:W-:Y:S01]  /*1140*/  FMUL.FTZ R20, R26, UR22 ;  /* 0x000000161a147c20 */ /* 0x000fe20008410000 */
[----:B------:R-:W-:Y:S02]  /*1150*/  FMUL.FTZ R23, R23, UR22 ;  /* 0x0000001617177c20 */ /* 0x000fe40008410000 */
[----:B------:R-:W-:Y:S01]  /*1160*/  FMUL.FTZ R32, R32, R27 ;  /* 0x0000001b20207220 */ /* 0x000fe20000410000 */
[----:B-1----:R-:W-:Y:S01]  /*1170*/  FADD.FTZ R33, -R24, 1 ;  /* 0x3f80000018217421 */ /* 0x002fe20000010100 */
[----:B------:R-:W0:Y:S01]  /*1180*/  MUFU.EX2 R27, R30 ;  /* 0x0000001e001b7308 */ /* 0x000e220000000800 */
[----:B------:R-:W-:Y:S01]  /*1190*/  FFMA.FTZ R25, R17, R20, R15 ;  /* 0x0000001411197223 */ /* 0x000fe2000001000f */
[----:B------:R-:W-:Y:S01]  /*11a0*/  FFMA.FTZ R26, R16, R23, R14 ;  /* 0x00000017101a7223 */ /* 0x000fe2000001000e */
[----:B------:R-:W-:Y:S01]  /*11b0*/  FFMA.FTZ R33, R22, R33, 1 ;  /* 0x3f80000016217423 */ /* 0x000fe20000010021 */
[----:B------:R-:W-:Y:S01]  /*11c0*/  FADD.FTZ R22, R3, -UR21 ;  /* 0x8000001503167e21 */ /* 0x000fe20008010000 */
[----:B------:R-:W-:Y:S01]  /*11d0*/  FMUL.FTZ R28, R25, -1.4426950216293334961 ;  /* 0xbfb8aa3b191c7820 */ /* 0x000fe20000410000 */
[----:B------:R-:W-:Y:S01]  /*11e0*/  FMUL.FTZ R34, R26, -1.4426950216293334961 ;  /* 0xbfb8aa3b1a227820 */ /* 0x000fe20000410000 */
[----:B------:R-:W-:Y:S01]  /*11f0*/  FMUL.FTZ R24, R37, R24 ;  /* 0x0000001825187220 */ /* 0x000fe20000410000 */
[----:B------:R-:W-:-:S03]  /*1200*/  FMUL.FTZ R22, R22, UR22 ;  /* 0x0000001616167c20 */ /* 0x000fc60008410000 */
[----:B------:R-:W1:Y:S01]  /*1210*/  MUFU.EX2 R28, R28 ;  /* 0x0000001c001c7308 */ /* 0x000e620000000800 */
[----:B------:R-:W-:Y:S01]  /*1220*/  FMUL.FTZ R24, R24, R33 ;  /* 0x0000002118187220 */ /* 0x000fe20000410000 */
[----:B0-----:R-:W-:Y:S01]  /*1230*/  FADD.FTZ R31, R27, 1 ;  /* 0x3f8000001b1f7421 */ /* 0x001fe20000010000 */
[----:B------:R-:W-:Y:S01]  /*1240*/  FFMA.FTZ R27, R17, R22, R15 ;  /* 0x00000016111b7223 */ /* 0x000fe2000001000f */
[----:B------:R-:W0:Y:S03]  /*1250*/  MUFU.EX2 R34, R34 ;  /* 0x0000002200227308 */ /* 0x000e260000000800 */
[----:B------:R-:W-:Y:S01]  /*1260*/  FMUL.FTZ R30, R27, -1.4426950216293334961 ;  /* 0xbfb8aa3b1b1e7820 */ /* 0x000fe20000410000 */
[----:B------:R-:W2:Y:S01]  /*1270*/  MUFU.RCP R31, R31 ;  /* 0x0000001f001f7308 */ /* 0x000ea20000001000 */
[----:B-1----:R-:W-:-:S07]  /*1280*/  FADD.FTZ R49, R28, 1 ;  /* 0x3f8000001c317421 */ /* 0x002fce0000010000 */
[----:B------:R-:W1:Y:S04]  /*1290*/  MUFU.EX2 R30, R30 ;  /* 0x0000001e001e7308 */ /* 0x000e680000000800 */
[----:B------:R0:W3:Y:S01]  /*12a0*/  MUFU.RCP R28, R49 ;  /* 0x00000031001c7308 */ /* 0x0000e20000001000 */
[----:B--2---:R-:W-:Y:S01]  /*12b0*/  FMUL.FTZ R35, R8, R31 ;  /* 0x0000001f08237220 */ /* 0x004fe20000410000 */
[----:B0-----:R-:W-:Y:S01]  /*12c0*/  FADD.FTZ R49, R34, 1 ;  /* 0x3f80000022317421 */ /* 0x001fe20000010000 */
[----:B------:R-:W-:-:S05]  /*12d0*/  FADD.FTZ R34, -R31, 1 ;  /* 0x3f8000001f227421 */ /* 0x000fca0000010100 */
[----:B------:R-:W0:Y:S01]  /*12e0*/  MUFU.RCP R33, R49 ;  /* 0x0000003100217308 */ /* 0x000e220000001000 */
[----:B------:R-:W-:Y:S01]  /*12f0*/  FFMA.FTZ R34, R29, R34, 1 ;  /* 0x3f8000001d227423 */ /* 0x000fe20000010022 */
[----:B-1----:R-:W-:-:S03]  /*1300*/  FADD.FTZ R29, R30, 1 ;  /* 0x3f8000001e1d7421 */ /* 0x002fc60000010000 */
[----:B------:R-:W-:Y:S01]  /*1310*/  FMUL.FTZ R35, R35, R34 ;  /* 0x0000002223237220 */ /* 0x000fe20000410000 */
[----:B---3--:R-:W-:Y:S02]  /*1320*/  FADD.FTZ R34, -R28, 1 ;  /* 0x3f8000001c227421 */ /* 0x008fe40000010100 */
[----:B------:R1:W2:Y:S02]  /*1330*/  MUFU.RCP R30, R29 ;  /* 0x0000001d001e7308 */ /* 0x0002a40000001000 */
[----:B------:R-:W-:Y:S01]  /*1340*/  FFMA.FTZ R34, R25, R34, 1 ;  /* 0x3f80000019227423 */ /* 0x000fe20000010022 */
[----:B-1----:R-:W-:Y:S01]  /*1350*/  FADD.FTZ R29, R10, -UR21 ;  /* 0x800000150a1d7e21 */ /* 0x002fe20008010000 */
[----:B0-----:R-:W-:-:S03]  /*1360*/  FADD.FTZ R25, -R33, 1 ;  /* 0x3f80000021197421 */ /* 0x001fc60000010100 */
[----:B------:R-:W-:Y:S01]  /*1370*/  FMUL.FTZ R29, R29, UR22 ;  /* 0x000000161d1d7c20 */ /* 0x000fe20008410000 */
[----:B------:R-:W-:Y:S01]  /*1380*/  FFMA.FTZ R31, R26, R25, 1 ;  /* 0x3f8000001a1f7423 */ /* 0x000fe20000010019 */
[----:B------:R-:W-:Y:S01]  /*1390*/  FMUL.FTZ R25, R9, R28 ;  /* 0x0000001c09197220 */ /* 0x000fe20000410000 */
[----:B------:R-:W-:Y:S01]  /*13a0*/  FMUL.FTZ R26, R4, R33 ;  /* 0x00000021041a7220 */ /* 0x000fe20000410000 */
[----:B--2---:R-:W-:Y:S02]  /*13b0*/  FADD.FTZ R28, -R30, 1 ;  /* 0x3f8000001e1c7421 */ /* 0x004fe40000010100 */
[----:B------:R-:W-:Y:S01]  /*13c0*/  FMUL.FTZ R25, R25, R34 ;  /* 0x0000002219197220 */ /* 0x000fe20000410000 */
[----:B------:R-:W-:Y:S01]  /*13d0*/  FMUL.FTZ R26, R26, R31 ;  /* 0x0000001f1a1a7220 */ /* 0x000fe20000410000 */
[----:B------:R-:W-:Y:S01]  /*13e0*/  FMUL.FTZ R31, R17, R24 ;  /* 0x00000018111f7220 */ /* 0x000fe20000410000 */
[----:B------:R-:W-:Y:S01]  /*13f0*/  FFMA.FTZ R34, R27, R28, 1 ;  /* 0x3f8000001b227423 */ /* 0x000fe2000001001c */
[----:B------:R-:W-:Y:S01]  /*1400*/  FMUL.FTZ R28, R16, R32 ;  /* 0x00000020101c7220 */ /* 0x000fe20000410000 */
[----:B------:R-:W-:-:S03]  /*1410*/  FMUL.FTZ R27, R5, R30 ;  /* 0x0000001e051b7220 */ /* 0x000fc60000410000 */
[----:B------:R-:W-:Y:S01]  /*1420*/  FFMA.FTZ R33, R19, R28, RZ ;  /* 0x0000001c13217223 */ /* 0x000fe200000100ff */
[----:B------:R-:W-:Y:S01]  /*1430*/  FADD.FTZ R30, RZ, R28 ;  /* 0x0000001cff1e7221 */ /* 0x000fe20000010000 */
[----:B------:R-:W-:Y:S01]  /*1440*/  FMUL.FTZ R27, R27, R34 ;  /* 0x000000221b1b7220 */ /* 0x000fe20000410000 */
[----:B------:R-:W-:Y:S01]  /*1450*/  FFMA.FTZ R34, R19, R32, RZ ;  /* 0x0000002013227223 */ /* 0x000fe200000100ff */
[----:B------:R-:W-:Y:S01]  /*1460*/  FFMA.FTZ R28, R18, R31, R33 ;  /* 0x0000001f121c7223 */ /* 0x000fe20000010021 */
[----:B------:R-:W-:Y:S01]  /*1470*/  FADD.FTZ R30, R31, R30 ;  /* 0x0000001e1f1e7221 */ /* 0x000fe20000010000 */
[----:B------:R-:W-:Y:S01]  /*1480*/  FFMA.FTZ R31, R16, R29, R14 ;  /* 0x0000001d101f7223 */ /* 0x000fe2000001000e */
[----:B------:R-:W-:-:S03]  /*1490*/  FADD.FTZ R32, RZ, R32 ;  /* 0x00000020ff207221 */ /* 0x000fc60000010000 */
[----:B------:R-:W-:Y:S01]  /*14a0*/  FMUL.FTZ R49, R31, -1.4426950216293334961 ;  /* 0xbfb8aa3b1f317820 */ /* 0x000fe20000410000 */
[----:B------:R-:W-:Y:S01]  /*14b0*/  FADD.FTZ R19, R32, R35 ;  /* 0x0000002320137221 */ /* 0x000fe20000010000 */
[-C--:B------:R-:W-:Y:S01]  /*14c0*/  FFMA.FTZ R32, R21, R35.reuse, R34 ;  /* 0x0000002315207223 */ /* 0x080fe20000010022 */
[----:B------:R-:W-:-:S03]  /*14d0*/  FMUL.FTZ R35, R16, R35 ;  /* 0x0000002310237220 */ /* 0x000fc60000410000 */
[----:B------:R-:W0:Y:S01]  /*14e0*/  MUFU.EX2 R49, R49 ;  /* 0x0000003100317308 */ /* 0x000e220000000800 */
[----:B------:R-:W-:Y:S01]  /*14f0*/  FFMA.FTZ R21, R21, R35, R28 ;  /* 0x0000002315157223 */ /* 0x000fe2000001001c */
[----:B------:R-:W-:Y:S01]  /*1500*/  FADD.FTZ R30, R30, R35 ;  /* 0x000000231e1e7221 */ /* 0x000fe20000010000 */
[----:B------:R-:W-:Y:S01]  /*1510*/  FFMA.FTZ R35, R18, R24, RZ ;  /* 0x0000001812237223 */ /* 0x000fe200000100ff */
[----:B------:R-:W-:Y:S01]  /*1520*/  FADD.FTZ R24, RZ, R24 ;  /* 0x00000018ff187221 */ /* 0x000fe20000010000 */
[----:B------:R-:W-:Y:S02]  /*1530*/  FFMA.FTZ R32, R23, R26, R32 ;  /* 0x0000001a17207223 */ /* 0x000fe40000010020 */
[-C--:B------:R-:W-:Y:S01]  /*1540*/  FFMA.FTZ R35, R20, R25.reuse, R35 ;  /* 0x0000001914237223 */ /* 0x080fe20000010023 */
[----:B------:R-:W-:Y:S01]  /*1550*/  FADD.FTZ R24, R24, R25 ;  /* 0x0000001918187221 */ /* 0x000fe20000010000 */
[----:B------:R-:W-:Y:S02]  /*1560*/  FMUL.FTZ R25, R17, R25 ;  /* 0x0000001911197220 */ /* 0x000fe40000410000 */
[----:B------:R-:W-:-:S02]  /*1570*/  FFMA.FTZ R35, R22, R27, R35 ;  /* 0x0000001b16237223 */ /* 0x000fc40000010023 */
[----:B------:R-:W-:Y:S01]  /*1580*/  FFMA.FTZ R20, R20, R25, R21 ;  /* 0x0000001914147223 */ /* 0x000fe20000010015 */
[----:B0-----:R-:W-:Y:S01]  /*1590*/  FADD.FTZ R33, R49, 1 ;  /* 0x3f80000031217421 */ /* 0x001fe20000010000 */
[----:B------:R-:W-:Y:S01]  /*15a0*/  FADD.FTZ R30, R25, R30 ;  /* 0x0000001e191e7221 */ /* 0x000fe20000010000 */
[----:B------:R-:W-:Y:S01]  /*15b0*/  FMUL.FTZ R21, R16, R26 ;  /* 0x0000001a10157220 */ /* 0x000fe20000410000 */
[----:B------:R-:W-:-:S03]  /*15c0*/  FADD.FTZ R26, R19, R26 ;  /* 0x0000001a131a7221 */ /* 0x000fc60000010000 */
[----:B------:R-:W0:Y:S01]  /*15d0*/  MUFU.RCP R33, R33 ;  /* 0x0000002100217308 */ /* 0x000e220000001000 */
[----:B------:R-:W-:Y:S01]  /*15e0*/  FFMA.FTZ R23, R23, R21, R20 ;  /* 0x0000001517177223 */ /* 0x000fe20000010014 */
[----:B------:R-:W-:Y:S01]  /*15f0*/  FADD.FTZ R30, R30, R21 ;  /* 0x000000151e1e7221 */ /* 0x000fe20000010000 */
[----:B------:R-:W-:-:S04]  /*1600*/  FMUL.FTZ R21, R17, R27 ;  /* 0x0000001b11157220 */ /* 0x000fc80000410000 */
[----:B------:R-:W-:Y:S01]  /*1610*/  FFMA.FTZ R20, R22, R21, R23 ;  /* 0x0000001516147223 */ /* 0x000fe20000010017 */
[----:B------:R-:W-:Y:S01]  /*1620*/  FADD.FTZ R30, R21, R30 ;  /* 0x0000001e151e7221 */ /* 0x000fe20000010000 */
[----:B------:R-:W-:Y:S01]  /*1630*/  FADD.FTZ R23, R24, R27 ;  /* 0x0000001b18177221 */ /* 0x000fe20000010000 */
[----:B0-----:R-:W-:-:S04]  /*1640*/  FADD.FTZ R28, -R33, 1 ;  /* 0x3f800000211c7421 */ /* 0x001fc80000010100 */
[----:B------:R-:W-:Y:S01]  /*1650*/  FFMA.FTZ R28, R31, R28, 1 ;  /* 0x3f8000001f1c7423 */ /* 0x000fe2000001001c */
[----:B------:R-:W-:-:S04]  /*1660*/  FMUL.FTZ R31, R12, R33 ;  /* 0x000000210c1f7220 */ /* 0x000fc80000410000 */
[----:B------:R-:W-:Y:S01]  /*1670*/  FMUL.FTZ R31, R31, R28 ;  /* 0x0000001c1f1f7220 */ /* 0x000fe20000410000 */
[----:B------:R-:W-:-:S03]  /*1680*/  FADD.FTZ R28, R11, -UR21 ;  /* 0x800000150b1c7e21 */ /* 0x000fc60008010000 */
[----:B------:R-:W-:Y:S01]  /*1690*/  FMUL.FTZ R21, R16, R31 ;  /* 0x0000001f10157220 */ /* 0x000fe20000410000 */
[----:B------:R-:W-:Y:S01]  /*16a0*/  FMUL.FTZ R28, R28, UR22 ;  /* 0x000000161c1c7c20 */ /* 0x000fe20008410000 */
[----:B------:R-:W-:Y:S02]  /*16b0*/  FADD.FTZ R22, R26, R31 ;  /* 0x0000001f1a167221 */ /* 0x000fe40000010000 */
[----:B------:R-:W-:Y:S01]  /*16c0*/  FFMA.FTZ R19, R29, R21, R20 ;  /* 0x000000151d137223 */ /* 0x000fe20000010014 */
[----:B------:R-:W-:Y:S01]  /*16d0*/  FFMA.FTZ R33, R17, R28, R15 ;  /* 0x0000001c11217223 */ /* 0x000fe2000001000f */
[----:B------:R-:W-:Y:S01]  /*16e0*/  FADD.FTZ R30, R30, R21 ;  /* 0x000000151e1e7221 */ /* 0x000fe20000010000 */
[----:B------:R-:W-:Y:S02]  /*16f0*/  FFMA.FTZ R20, R29, R31, R32 ;  /* 0x0000001f1d147223 */ /* 0x000fe40000010020 */
[----:B------:R-:W-:-:S06]  /*1700*/  FMUL.FTZ R49, R33, -1.4426950216293334961 ;  /* 0xbfb8aa3b21317820 */ /* 0x000fcc0000410000 */
[----:B------:R-:W0:Y:S02]  /*1710*/  MUFU.EX2 R49, R49 ;  /* 0x0000003100317308 */ /* 0x000e240000000800 */
[----:B0-----:R-:W-:-:S06]  /*1720*/  FADD.FTZ R34, R49, 1 ;  /* 0x3f80000031227421 */ /* 0x001fcc0000010000 */
[----:B------:R-:W0:Y:S02]  /*1730*/  MUFU.RCP R34, R34 ;  /* 0x0000002200227308 */ /* 0x000e240000001000 */
[----:B0-----:R-:W-:-:S04]  /*1740*/  FADD.FTZ R18, -R34, 1 ;  /* 0x3f80000022127421 */ /* 0x001fc80000010100 */
[----:B------:R-:W-:Y:S01]  /*1750*/  FFMA.FTZ R33, R33, R18, 1 ;  /* 0x3f80000021217423 */ /* 0x000fe20000010012 */
[----:B------:R-:W-:-:S04]  /*1760*/  FMUL.FTZ R18, R13, R34 ;  /* 0x000000220d127220 */ /* 0x000fc80000410000 */
[----:B------:R-:W-:-:S04]  /*1770*/  FMUL.FTZ R18, R18, R33 ;  /* 0x0000002112127220 */ /* 0x000fc80000410000 */
[----:B------:R-:W-:Y:S01]  /*1780*/  FMUL.FTZ R21, R17, R18 ;  /* 0x0000001211157220 */ /* 0x000fe20000410000 */
[----:B------:R-:W-:-:S03]  /*1790*/  FADD.FTZ R23, R23, R18 ;  /* 0x0000001217177221 */ /* 0x000fc60000010000 */
[C---:B------:R-:W-:Y:S01]  /*17a0*/  FFMA.FTZ R19, R28.reuse, R21, R19 ;  /* 0x000000151c137223 */ /* 0x040fe20000010013 */
[----:B------:R-:W-:Y:S01]  /*17b0*/  FADD.FTZ R24, R21, R30 ;  /* 0x0000001e15187221 */ /* 0x000fe20000010000 */
[----:B------:R-:W-:-:S07]  /*17c0*/  FFMA.FTZ R21, R28, R18, R35 ;  /* 0x000000121c157223 */ /* 0x000fce0000010023 */
.L_x_1275:
[----:B------:R-:W-:Y:S01]  /*17d0*/  MOV R25, R19 ;  /* 0x0000001300197202 */ /* 0x000fe20000000f00 */
[----:B------:R-:W-:Y:S01]  /*17e0*/  STS.128 [R47], R20 ;  /* 0x000000142f007388 */ /* 0x000fe20000000c00 */
[C---:B------:R-:W-:Y:S01]  /*17f0*/  ISETP.GT.AND P1, PT, R42.reuse, 0x1e, PT ;  /* 0x0000001e2a00780c */ /* 0x040fe20003f24270 */
[----:B------:R-:W-:Y:S01]  /*1800*/  BSSY.RECONVERGENT B0, `(.L_x_1276) ;  /* 0x0000020000007945 */ /* 0x000fe20003800200 */
[----:B------:R-:W-:Y:S01]  /*1810*/  ISETP.GT.AND P3, PT, R42, 0xf, PT ;  /* 0x0000000f2a00780c */ /* 0x000fe20003f64270 */
[----:B------:R-:W0:Y:S01]  /*1820*/  SHFL.DOWN PT, R18, R25, 0x1, 0x1f ;  /* 0x08201f0019127f89 */ /* 0x000e2200000e0000 */
[C---:B------:R-:W-:Y:S02]  /*1830*/  ISETP.NE.AND P2, PT, R43.reuse, RZ, PT ;  /* 0x000000ff2b00720c */ /* 0x040fe40003f45270 */
[----:B------:R-:W-:Y:S01]  /*1840*/  ISETP.GT.U32.AND P5, PT, R43, 0x6, PT ;  /* 0x000000062b00780c */ /* 0x000fe20003fa4070 */
        /* <DEDUP_REMOVED lines=27> */
.L_x_1277:
[----:B------:R-:W-:Y:S05]  /*1a00*/  BSYNC.RECONVERGENT B0 ;  /* 0x0000000000007941 */ /* 0x000fea0003800200 */
.L_x_1276:
        /* <DEDUP_REMOVED lines=10> */
[----:B0--3--:R-:W-:-:S03]  /*1ab0*/  FADD.FTZ R18, R19, R29 ;  /* 0x0000001d13127221 */ /* 0x009fc60000010000 */
        /* <DEDUP_REMOVED lines=8> */
[----:B------:R-:W-:Y:S01]  /*1b40*/  FADD.FTZ R18, R49, R26 ;  /* 0x0000001a31127221 */ /* 0x000fe20000010000 */
[----:B------:R-:W-:-:S07]  /*1b50*/  FADD.FTZ R19, R24, R27 ;  /* 0x0000001b18137221 */ /* 0x000fce0000010000 */
.L_x_1279:
[----:B------:R-:W-:Y:S05]  /*1b60*/  BSYNC.RECONVERGENT B0 ;  /* 0x0000000000007941 */ /* 0x000fea0003800200 */
.L_x_1278:
        /* <DEDUP_REMOVED lines=140> */
[----:B------:R-:W-:Y:S01]  /*2430*/  LDS.128 R28, [R47+0xd90] ;  /* 0x000d90002f1c7984 */ /* 0x000fe20000000c00 */
        /* <DEDUP_REMOVED lines=17> */
.L_x_1281:
[----:B------:R-:W-:Y:S05]  /*2550*/  BSYNC.RECONVERGENT B0 ;  /* 0x0000000000007941 */ /* 0x000fea0003800200 */
.L_x_1280:
        /* <DEDUP_REMOVED lines=12> */
[----:B------:R-:W-:Y:S02]  /*2620*/  SHF.L.U32 R27, R29, 0x1, RZ ;  /* 0x000000011d1b7819 */ /* 0x000fe400000006ff */
[----:B------:R-:W-:-:S02]  /*2630*/  IADD3.X R33, PT, PT, RZ, R33, RZ, P3, !PT ;  /* 0x00000021ff217210 */ /* 0x000fc40001ffe4ff */
[C---:B------:R-:W-:Y:S01]  /*2640*/  SHF.L.U32 R35, R26.reuse, 0x1, RZ ;  /* 0x000000011a237819 */ /* 0x040fe200000006ff */
[----:B------:R4:W-:Y:S01]  /*2650*/  REDG.E.ADD.F32.FTZ.RN.STRONG.GPU desc[UR16][R30.64], R20 ;  /* 0x000000141e0079a6 */ /* 0x0009e2000c12f310 */
[----:B------:R-:W-:Y:S02]  /*2660*/  SHF.L.U64.HI R33, R26, 0x1, R33 ;  /* 0x000000011a217819 */ /* 0x000fe40000010221 */
[----:B------:R-:W-:Y:S02]  /*2670*/  LOP3.LUT R27, R27, 0xfffffffc, RZ, 0xc0, !PT ;  /* 0xfffffffc1b1b7812 */ /* 0x000fe400078ec0ff */
[----:B------:R-:W-:Y:S02]  /*2680*/  LEA R26, P3, R24, R30, 0x2 ;  /* 0x0000001e181a7211 */ /* 0x000fe400078610ff */
[----:B------:R-:W-:Y:S02]  /*2690*/  LOP3.LUT R35, R35, 0xfffffffc, RZ, 0xc0, !PT ;  /* 0xfffffffc23237812 */ /* 0x000fe400078ec0ff */
[----:B------:R-:W-:-:S02]  /*26a0*/  SHF.L.U64.HI R29, R29, 0x1, R0 ;  /* 0x000000011d1d7819 */ /* 0x000fc40000010200 */
[----:B------:R-:W-:Y:S02]  /*26b0*/  IADD3 R28, P1, PT, R30, R27, RZ ;  /* 0x0000001b1e1c7210 */ /* 0x000fe40007f3e0ff */
[----:B------:R-:W-:Y:S02]  /*26c0*/  LEA.HI.X R27, R24, R31, R25, 0x2, P3 ;  /* 0x0000001f181b7211 */ /* 0x000fe400018f1419 */
[----:B------:R-:W-:Y:S02]  /*26d0*/  IADD3 R24, P3, PT, R30, R35, RZ ;  /* 0x000000231e187210 */ /* 0x000fe40007f7e0ff */
[C---:B------:R-:W-:Y:S02]  /*26e0*/  IADD3.X R29, PT, PT, R31.reuse, R29, RZ, P1, !PT ;  /* 0x0000001d1f1d7210 */ /* 0x040fe40000ffe4ff */
[----:B------:R-:W-:-:S03]  /*26f0*/  IADD3.X R25, PT, PT, R31, R33, RZ, P3, !PT ;  /* 0x000000211f197210 */ /* 0x000fc60001ffe4ff */
[----:B------:R4:W-:Y:S04]  /*2700*/  REDG.E.ADD.F32.FTZ.RN.STRONG.GPU desc[UR16][R28.64], R21 ;  /* 0x000000151c0079a6 */ /* 0x0009e8000c12f310 */
[----:B------:R4:W-:Y:S04]  /*2710*/  REDG.E.ADD.F32.FTZ.RN.STRONG.GPU desc[UR16][R26.64], R22 ;  /* 0x000000161a0079a6 */ /* 0x0009e8000c12f310 */
[----:B------:R4:W-:Y:S02]  /*2720*/  REDG.E.ADD.F32.FTZ.RN.STRONG.GPU desc[UR16][R24.64], R23 ;  /* 0x00000017180079a6 */ /* 0x0009e4000c12f310 */
.L_x_1283:
[----:B------:R-:W-:Y:S05]  /*2730*/  BSYNC.RECONVERGENT B0 ;  /* 0x0000000000007941 */ /* 0x000fea0003800200 */
.L_x_1282:
        /* <DEDUP_REMOVED lines=17> */
[----:B------:R-:W-:Y:S02]  /*2850*/  SEL R27, RZ, UR20, P1 ;  /* 0x00000014ff1b7c07 */ /* 0x000fe40008800000 */
[----:B------:R-:W-:Y:S02]  /*2860*/  MOV R23, UR11 ;  /* 0x0000000b00177c02 */ /* 0x000fe40008000f00 */
[----:B------:R-:W-:Y:S02]  /*2870*/  ISETP.NE.AND P1, PT, R27, -0x1, PT ;  /* 0xffffffff1b00780c */ /* 0x000fe40003f25270 */
[----:B------:R-:W-:Y:S02]  /*2880*/  MOV R22, UR12 ;  /* 0x0000000c00167c02 */ /* 0x000fe40008000f00 */
[----:B-1----:R-:W-:Y:S01]  /*2890*/  IADD3 R25, PT, PT, -R0, 0x1, RZ ;  /* 0x0000000100197810 */ /* 0x002fe20007ffe1ff */
        /* <DEDUP_REMOVED lines=8> */
.L_x_1286:
[----:B------:R-:W4:Y:S04]  /*2920*/  LDG.E.STRONG.GPU R0, desc[UR16][R20.64] ;  /* 0x0000001014007981 */ /* 0x000f28000c1ef900 */
[----:B----4-:R-:W-:Y:S01]  /*2930*/  CCTL.IVALL ;  /* 0x00000000ff00798f */ /* 0x010fe20002000000 */
[----:B------:R-:W-:Y:S05]  /*2940*/  YIELD ;  /* 0x0000000000007946 */ /* 0x000fea0003800000 */
[----:B------:R-:W-:-:S13]  /*2950*/  ISETP.NE.AND P1, PT, R0, R27, PT ;  /* 0x0000001b0000720c */ /* 0x000fda0003f25270 */
[----:B------:R-:W-:Y:S05]  /*2960*/  @P1 BRA `(.L_x_1286) ;  /* 0xfffffffc00ec1947 */ /* 0x000fea000383ffff */
.L_x_1285:
[----:B------:R-:W-:Y:S05]  /*2970*/  WARPSYNC.ALL ;  /* 0x0000000000007948 */ /* 0x000fea0003800000 */
[----:B------:R-:W-:Y:S01]  /*2980*/  BAR.SYNC.DEFER_BLOCKING 0x0 ;  /* 0x0000000000007b1d */ /* 0x000fe20000010000 */
[----:B------:R-:W-:-:S05]  /*2990*/  HFMA2 R0, -RZ, RZ, 0, 0 ;  /* 0x00000000ff007431 */ /* 0x000fca00000001ff */
[----:B------:R-:W-:Y:S05]  /*29a0*/  @!P3 BRA `(.L_x_1287) ;  /* 0x00000004007cb947 */ /* 0x000fea0003800000 */
[----:B------:R-:W-:Y:S01]  /*29b0*/  MOV R0, RZ ;  /* 0x000000ff00007202 */ /* 0x000fe20000000f00 */
[----:B------:R-:W-:Y:S02]  /*29c0*/  ULEA UR25, UR18, UR5, 0x1 ;  /* 0x0000000512197291 */ /* 0x000fe4000f8e08ff */
[----:B------:R-:W-:Y:S02]  /*29d0*/  UIMAD UR27, UR18, 0x6, UR5 ;  /* 0x00000006121b78a4 */ /* 0x000fe4000f8e0205 */
[----:B------:R-:W-:Y:S02]  /*29e0*/  UIMAD UR26, UR18, 0x5, UR5 ;  /* 0x00000005121a78a4 */ /* 0x000fe4000f8e0205 */
[----:B------:R-:W-:Y:S02]  /*29f0*/  ULEA UR12, UR18, UR5, 0x2 ;  /* 0x00000005120c7291 */ /* 0x000fe4000f8e10ff */
[----:B------:R-:W-:Y:S02]  /*2a00*/  UIMAD UR13, UR18, 0x7, UR5 ;  /* 0x00000007120d78a4 */ /* 0x000fe4000f8e0205 */
[----:B------:R-:W-:-:S02]  /*2a10*/  UIMAD UR14, UR18, 0x3, UR5 ;  /* 0x00000003120e78a4 */ /* 0x000fc4000f8e0205 */
[----:B------:R-:W-:Y:S02]  /*2a20*/  UIADD3 UR23, UPT, UPT, UR5, UR18, URZ ;  /* 0x0000001205177290 */ /* 0x000fe4000fffe0ff */
[----:B------:R-:W-:Y:S02]  /*2a30*/  UIADD3 UR24, UPT, UPT, -UR15, URZ, URZ ;  /* 0x000000ff0f187290 */ /* 0x000fe4000fffe1ff */
[----:B------:R-:W-:Y:S01]  /*2a40*/  ULOP3.LUT UR32, UR20, 0x7ffffff8, URZ, 0xc0, !UPT ;  /* 0x7ffffff814207892 */ /* 0x000fe2000f8ec0ff */
[----:B------:R-:W-:-:S11]  /*2a50*/  UMOV UR11, UR5 ;  /* 0x00000005000b7c82 */ /* 0x000fd60008000000 */
.L_x_1288:
        /* <DEDUP_REMOVED lines=84> */
.L_x_1287:
[----:B------:R-:W-:-:S04]  /*2fa0*/  ULOP3.LUT UR11, UR20, 0x7, URZ, 0xc0, !UPT ;  /* 0x00000007140b7892 */ /* 0x000fc8000f8ec0ff */
[----:B------:R-:W-:-:S09]  /*2fb0*/  UISETP.NE.AND UP0, UPT, UR11, URZ, UPT ;  /* 0x000000ff0b00728c */ /* 0x000fd2000bf05270 */
[----:B------:R-:W-:Y:S05]  /*2fc0*/  BRA.U !UP0, `(.L_x_1284) ;  /* 0x0000000508287547 */ /* 0x000fea000b800000 */
[----:B------:R-:W-:Y:S02]  /*2fd0*/  UIADD3 UR11, UPT, UPT, UR11, -0x1, URZ ;  /* 0xffffffff0b0b7890 */ /* 0x000fe4000fffe0ff */
[----:B------:R-:W-:Y:S02]  /*2fe0*/  ULOP3.LUT UP1, UR12, UR20, 0x3, URZ, 0xc0, !UPT ;  /* 0x00000003140c7892 */ /* 0x000fe4000f82c0ff */
[----:B------:R-:W-:-:S09]  /*2ff0*/  UISETP.GE.U32.AND UP0, UPT, UR11, 0x3, UPT ;  /* 0x000000030b00788c */ /* 0x000fd2000bf06070 */
[----:B------:R-:W-:Y:S05]  /*3000*/  BRA.U !UP0, `(.L_x_1289) ;  /* 0x00000001088c7547 */ /* 0x000fea000b800000 */
[C---:B-1--4-:R-:W-:Y:S02]  /*3010*/  IADD3 R22, PT, PT, R0.reuse, 0x1, RZ ;  /* 0x0000000100167810 */ /* 0x052fe40007ffe0ff */
[C---:B------:R-:W-:Y:S02]  /*3020*/  ISETP.EQ.OR P1, PT, R0.reuse, UR15, P2 ;  /* 0x0000000f00007c0c */ /* 0x040fe40009722670 */
[----:B------:R-:W-:Y:S02]  /*3030*/  IADD3 R26, PT, PT, R0, 0x2, RZ ;  /* 0x00000002001a7810 */ /* 0x000fe40007ffe0ff */
[----:B------:R-:W-:Y:S02]  /*3040*/  ISETP.EQ.OR P3, PT, R22, UR15, P2 ;  /* 0x0000000f16007c0c */ /* 0x000fe40009762670 */
[----:B------:R-:W-:Y:S02]  /*3050*/  ISETP.EQ.OR P5, PT, R26, UR15, P2 ;  /* 0x0000000f1a007c0c */ /* 0x000fe400097a2670 */
[----:B--2---:R-:W-:-:S02]  /*3060*/  IADD3 R24, PT, PT, R0, 0x3, RZ ;  /* 0x0000000300187810 */ /* 0x004fc40007ffe0ff */
        /* <DEDUP_REMOVED lines=29> */
.L_x_1289:
[----:B------:R-:W-:Y:S05]  /*3240*/  BRA.U !UP1, `(.L_x_1284) ;  /* 0x0000000109887547 */ /* 0x000fea000b800000 */
[----:B------:R-:W-:Y:S02]  /*3250*/  UISETP.NE.AND UP0, UPT, UR12, 0x1, UPT ;  /* 0x000000010c00788c */ /* 0x000fe4000bf05270 */
[----:B------:R-:W-:-:S06]  /*3260*/  ULOP3.LUT UR11, UR20, 0x1, URZ, 0xc0, !UPT ;  /* 0x00000001140b7892 */ /* 0x000fcc000f8ec0ff */
[----:B--2-4-:R-:W-:Y:S01]  /*3270*/  MOV R24, UR11 ;  /* 0x0000000b00187c02 */ /* 0x014fe20008000f00 */
[----:B------:R-:W-:Y:S06]  /*3280*/  BRA.U !UP0, `(.L_x_1290) ;  /* 0x0000000108487547 */ /* 0x000fec000b800000 */
[C---:B-1----:R-:W-:Y:S01]  /*3290*/  IADD3 R22, PT, PT, R0.reuse, 0x1, RZ ;  /* 0x0000000100167810 */ /* 0x042fe20007ffe0ff */
        /* <DEDUP_REMOVED lines=17> */
.L_x_1290:
[----:B------:R-:W-:Y:S01]  /*33b0*/  ISETP.EQ.OR P1, PT, R0, UR15, P2 ;  /* 0x0000000f00007c0c */ /* 0x000fe20009722670 */
[----:B------:R-:W-:Y:S03]  /*33c0*/  BSSY.RECONVERGENT B0, `(.L_x_1284) ;  /* 0x000000a000007945 */ /* 0x000fe60003800200 */
[----:B------:R-:W-:-:S13]  /*33d0*/  ISETP.NE.U32.OR P1, PT, R24, 0x1, P1 ;  /* 0x000000011800780c */ /* 0x000fda0000f25470 */
[----:B------:R-:W-:Y:S05]  /*33e0*/  @P1 BRA `(.L_x_1291) ;  /* 0x00000000001c1947 */ /* 0x000fea0003800000 */
[----:B-1----:R-:W-:Y:S01]  /*33f0*/  MOV R21, UR18 ;  /* 0x0000001200157c02 */ /* 0x002fe20008000f00 */
[----:B------:R-:W-:-:S04]  /*3400*/  HFMA2 R23, -RZ, RZ, 0, 4.76837158203125e-07 ;  /* 0x00000008ff177431 */ /* 0x000fc800000001ff */
[----:B------:R-:W-:-:S04]  /*3410*/  IMAD R20, R0, R21, UR5 ;  /* 0x0000000500147e24 */ /* 0x000fc8000f8e0215 */
[----:B------:R-:W-:-:S06]  /*3420*/  IMAD.WIDE.U32 R20, R20, R23, UR6 ;  /* 0x0000000614147e25 */ /* 0x000fcc000f8e0017 */
[----:B------:R-:W0:Y:S02]  /*3430*/  LDG.E.64 R20, desc[UR16][R20.64] ;  /* 0x0000001014147981 */ /* 0x000e24000c1e1b00 */
[----:B0--3--:R-:W-:Y:S01]  /*3440*/  FADD.FTZ R18, R18, R20 ;  /* 0x0000001412127221 */ /* 0x009fe20000010000 */
[----:B------:R-:W-:-:S07]  /*3450*/  FADD.FTZ R19, R19, R21 ;  /* 0x0000001513137221 */ /* 0x000fce0000010000 */
.L_x_1291:
[----:B------:R-:W-:Y:S05]  /*3460*/  BSYNC.RECONVERGENT B0 ;  /* 0x0000000000007941 */ /* 0x000fea0003800200 */
.L_x_1284:
[----:B------:R-:W5:Y:S01]  /*3470*/  S2UR UR7, SR_CgaCtaId ;  /* 0x00000000000779c3 */ /* 0x000f620000008800 */
[----:B------:R-:W-:Y:S01]  /*3480*/  UMOV UR6, 0x400 ;  /* 0x0000040000067882 */ /* 0x000fe20000000000 */
[----:B-1--4-:R-:W-:Y:S01]  /*3490*/  FADD.FTZ R23, R38, -UR21 ;  /* 0x8000001526177e21 */ /* 0x012fe20008010000 */
[----:B------:R-:W-:Y:S01]  /*34a0*/  FADD.FTZ R39, R39, -UR21 ;  /* 0x8000001527277e21 */ /* 0x000fe20008010000 */
[----:B------:R-:W1:Y:S01]  /*34b0*/  LDCU.64 UR24, c[0x0][0x400] ;  /* 0x00008000ff1877ac */ /* 0x000e620008000a00 */
[----:B------:R-:W-:Y:S01]  /*34c0*/  FADD.FTZ R6, R6, -UR21 ;  /* 0x8000001506067e21 */ /* 0x000fe20008010000 */
        /* <DEDUP_REMOVED lines=8> */
[----:B------:R-:W-:Y:S01]  /*3550*/  FMUL.FTZ R20, R39, UR22 ;  /* 0x0000001627147c20 */ /* 0x000fe20008410000 */
[----:B-1----:R-:W-:Y:S06]  /*3560*/  @!P4 BRA `(.L_x_1292) ;  /* 0x000000000048c947 */ /* 0x002fec0003800000 */
[----:B0--3--:R-:W-:Y:S01]  /*3570*/  FFMA.FTZ R18, R16, R23, R14 ;  /* 0x0000001710127223 */ /* 0x009fe2000001000e */
        /* <DEDUP_REMOVED lines=17> */
.L_x_1292:
[----:B------:R-:W-:Y:S04]  /*3690*/  BSSY.RECONVERGENT B0, `(.L_x_1293) ;  /* 0x0000014000007945 */ /* 0x000fe80003800200 */
[----:B------:R-:W-:Y:S05]  /*36a0*/  @P0 BRA `(.L_x_1294) ;  /* 0x0000000000480947 */ /* 0x000fea0003800000 */
[----:B------:R-:W1:Y:S01]  /*36b0*/  LDCU.64 UR12, c[0x0][0x3f8] ;  /* 0x00007f00ff0c77ac */ /* 0x000e620008000a00 */
[----:B------:R-:W-:Y:S01]  /*36c0*/  SHF.R.S32.HI R25, RZ, 0x1f, R48 ;  /* 0x0000001fff197819 */ /* 0x000fe20000011430 */
[C-C-:B------:R-:W-:Y:S01]  /*36d0*/  FFMA.FTZ R23, R0.reuse, R23, R21.reuse ;  /* 0x0000001700177223 */ /* 0x140fe20000010015 */
[----:B0--3--:R-:W-:Y:S01]  /*36e0*/  MOV R18, R52 ;  /* 0x0000003400127202 */ /* 0x009fe20000000f00 */
[----:B------:R-:W0:Y:S01]  /*36f0*/  LDCU.64 UR6, c[0x0][0x380] ;  /* 0x00007000ff0677ac */ /* 0x000e220008000a00 */
[----:B------:R-:W-:Y:S01]  /*3700*/  MOV R19, R51 ;  /* 0x0000003300137202 */ /* 0x000fe20000000f00 */
[----:B------:R-:W-:Y:S01]  /*3710*/  FFMA.FTZ R20, R0, R20, R21 ;  /* 0x0000001400147223 */ /* 0x000fe20000010015 */
[----:B------:R-:W-:-:S03]  /*3720*/  FFMA.FTZ R23, R16, R36, -R23 ;  /* 0x0000002410177223 */ /* 0x000fc60000010817 */
[----:B------:R-:W-:Y:S01]  /*3730*/  FFMA.FTZ R20, R17, R37, -R20 ;  /* 0x0000002511147223 */ /* 0x000fe20000010814 */
[----:B--2---:R-:W-:Y:S01]  /*3740*/  FMUL.FTZ R24, R23, UR22 ;  /* 0x0000001617187c20 */ /* 0x004fe20008410000 */
[----:B-1----:R-:W-:Y:S02]  /*3750*/  IMAD R25, R25, UR12, RZ ;  /* 0x0000000c19197c24 */ /* 0x002fe4000f8e02ff */
[----:B------:R-:W-:-:S04]  /*3760*/  IMAD.WIDE.U32 R18, R48, UR12, R18 ;  /* 0x0000000c30127c25 */ /* 0x000fc8000f8e0012 */
[----:B------:R-:W-:Y:S01]  /*3770*/  IMAD R25, R48, UR13, R25 ;  /* 0x0000000d30197c24 */ /* 0x000fe2000f8e0219 */
[----:B0-----:R-:W-:-:S04]  /*3780*/  LEA R22, P0, R18, UR6, 0x2 ;  /* 0x0000000612167c11 */ /* 0x001fc8000f8010ff */
[----:B------:R-:W-:-:S04]  /*3790*/  IADD3 R25, PT, PT, R19, R25, RZ ;  /* 0x0000001913197210 */ /* 0x000fc80007ffe0ff */
[----:B------:R-:W-:Y:S01]  /*37a0*/  LEA.HI.X R23, R18, UR7, R25, 0x2, P0 ;  /* 0x0000000712177c11 */ /* 0x000fe200080f1419 */
[----:B------:R-:W-:-:S05]  /*37b0*/  FMUL.FTZ R25, R20, UR22 ;  /* 0x0000001614197c20 */ /* 0x000fca0008410000 */
[----:B------:R1:W-:Y:S02]  /*37c0*/  STG.E.64 desc[UR16][R22.64], R24 ;  /* 0x0000001816007986 */ /* 0x0003e4000c101b10 */
.L_x_1294:
[----:B------:R-:W-:Y:S05]  /*37d0*/  BSYNC.RECONVERGENT B0 ;  /* 0x0000000000007941 */ /* 0x000fea0003800200 */
.L_x_1293:
[----:B------:R-:W-:Y:S01]  /*37e0*/  UISETP.NE.AND UP0, UPT, UR19, URZ, UPT ;  /* 0x000000ff1300728c */ /* 0x000fe2000bf05270 */
[----:B0--3--:R-:W-:Y:S01]  /*37f0*/  FADD.FTZ R18, R7, -UR21 ;  /* 0x8000001507127e21 */ /* 0x009fe20008010000 */
[----:B------:R-:W-:Y:S01]  /*3800*/  FADD.FTZ R20, R2, -UR21 ;  /* 0x8000001502147e21 */ /* 0x000fe20008010000 */
[----:B-1----:R-:W-:Y:S01]  /*3810*/  FADD.FTZ R22, R3, -UR21 ;  /* 0x8000001503167e21 */ /* 0x002fe20008010000 */
[----:B------:R-:W-:Y:S01]  /*3820*/  FADD.FTZ R10, R10, -UR21 ;  /* 0x800000150a0a7e21 */ /* 0x000fe20008010000 */
[----:B------:R-:W-:Y:S01]  /*3830*/  FADD.FTZ R11, R11, -UR21 ;  /* 0x800000150b0b7e21 */ /* 0x000fe20008010000 */
[----:B------:R-:W-:Y:S01]  /*3840*/  IADD3 R7, PT, PT, R48, 0x20, RZ ;  /* 0x0000002030077810 */ /* 0x000fe20007ffe0ff */
[----:B------:R-:W-:Y:S01]  /*3850*/  FMUL.FTZ R25, R6, UR22 ;  /* 0x0000001606197c20 */ /* 0x000fe20008410000 */
[----:B------:R-:W-:Y:S01]  /*3860*/  FMUL.FTZ R28, R18, UR22 ;  /* 0x00000016121c7c20 */ /* 0x000fe20008410000 */
[----:B------:R-:W-:Y:S01]  /*3870*/  FMUL.FTZ R20, R20, UR22 ;  /* 0x0000001614147c20 */ /* 0x000fe20008410000 */
[----:B------:R-:W-:Y:S01]  /*3880*/  FMUL.FTZ R22, R22, UR22 ;  /* 0x0000001616167c20 */ /* 0x000fe20008410000 */
[----:B------:R-:W-:Y:S01]  /*3890*/  FMUL.FTZ R10, R10, UR22 ;  /* 0x000000160a0a7c20 */ /* 0x000fe20008410000 */
[----:B------:R-:W-:Y:S01]  /*38a0*/  SHF.R.S32.HI R19, RZ, 0x1f, R45 ;  /* 0x0000001fff137819 */ /* 0x000fe2000001142d */
[----:B------:R-:W-:Y:S01]  /*38b0*/  FMUL.FTZ R18, R11, UR22 ;  /* 0x000000160b127c20 */ /* 0x000fe20008410000 */
[----:B------:R-:W-:Y:S01]  /*38c0*/  ISETP.GE.U32.AND P0, PT, R7, UR24, PT ;  /* 0x0000001807007c0c */ /* 0x000fe2000bf06070 */
[C-C-:B------:R-:W-:Y:S01]  /*38d0*/  FFMA.FTZ R3, R0.reuse, R25, R21.reuse ;  /* 0x0000001900037223 */ /* 0x140fe20000010015 */
[----:B------:R-:W-:Y:S01]  /*38e0*/  ISETP.GE.U32.AND P1, PT, R45, UR24, PT ;  /* 0x000000182d007c0c */ /* 0x000fe2000bf26070 */
[C---:B------:R-:W-:Y:S01]  /*38f0*/  FFMA.FTZ R6, R0.reuse, R28, R21 ;  /* 0x0000001c00067223 */ /* 0x040fe20000010015 */
[----:B------:R-:W-:Y:S01]  /*3900*/  SHF.R.S32.HI R2, RZ, 0x1f, R7 ;  /* 0x0000001fff027819 */ /* 0x000fe20000011407 */
[C-C-:B------:R-:W-:Y:S01]  /*3910*/  FFMA.FTZ R23, R0.reuse, R20, R21.reuse ;  /* 0x0000001400177223 */ /* 0x140fe20000010015 */
[C-C-:B--2---:R-:W-:Y:S01]  /*3920*/  FFMA.FTZ R24, R0.reuse, R22, R21.reuse ;  /* 0x0000001600187223 */ /* 0x144fe20000010015 */
[--C-:B------:R-:W-:Y:S01]  /*3930*/  FFMA.FTZ R11, R0, R10, R21.reuse ;  /* 0x0000000a000b7223 */ /* 0x100fe20000010015 */
[----:B------:R-:W-:Y:S01]  /*3940*/  ISETP.GE.U32.AND P2, PT, R44, UR24, PT ;  /* 0x000000182c007c0c */ /* 0x000fe2000bf46070 */
[----:B------:R-:W-:Y:S01]  /*3950*/  FFMA.FTZ R0, R0, R18, R21 ;  /* 0x0000001200007223 */ /* 0x000fe20000010015 */
        /* <DEDUP_REMOVED lines=21> */
.L_x_1295:
        /* <DEDUP_REMOVED lines=8> */
[----:B------:R-:W1:Y:S01]  /*3b30*/  LDCU.64 UR12, c[0x0][0x380] ;  /* 0x00007000ff0c77ac */ /* 0x000e620008000a00 */
[----:B0-----:R-:W-:Y:S01]  /*3b40*/  IMAD R6, R2, UR6, RZ ;  /* 0x0000000602067c24 */ /* 0x001fe2000f8e02ff */
[----:B------:R-:W-:-:S05]  /*3b50*/  MOV R2, R52 ;  /* 0x0000003400027202 */ /* 0x000fca0000000f00 */
[----:B------:R-:W-:-:S04]  /*3b60*/  IMAD.WIDE.U32 R2, R7, UR6, R2 ;  /* 0x0000000607027c25 */ /* 0x000fc8000f8e0002 */
[----:B------:R-:W-:Y:S01]  /*3b70*/  IMAD R7, R7, UR7, R6 ;  /* 0x0000000707077c24 */ /* 0x000fe2000f8e0206 */
[----:B-1----:R-:W-:-:S04]  /*3b80*/  LEA R6, P0, R2, UR12, 0x2 ;  /* 0x0000000c02067c11 */ /* 0x002fc8000f8010ff */
[----:B------:R-:W-:-:S04]  /*3b90*/  IADD3 R7, PT, PT, R3, R7, RZ ;  /* 0x0000000703077210 */ /* 0x000fc80007ffe0ff */
[----:B------:R-:W-:-:S05]  /*3ba0*/  LEA.HI.X R7, R2, UR13, R7, 0x2, P0 ;  /* 0x0000000d02077c11 */ /* 0x000fca00080f1407 */
[----:B------:R0:W-:Y:S02]  /*3bb0*/  STG.E.64 desc[UR16][R6.64], R8 ;  /* 0x0000000806007986 */ /* 0x0001e4000c101b10 */
.L_x_1297:
[----:B------:R-:W-:Y:S05]  /*3bc0*/  BSYNC.RECONVERGENT B0 ;  /* 0x0000000000007941 */ /* 0x000fea0003800200 */
.L_x_1296:
[----:B------:R-:W-:Y:S05]  /*3bd0*/  BRA.U !UP0, `(.L_x_1298) ;  /* 0x0000000108487547 */ /* 0x000fea000b800000 */
        /* <DEDUP_REMOVED lines=18> */
.L_x_1298:
        /* <DEDUP_REMOVED lines=11> */
[----:B------:R-:W-:Y:S01]  /*3db0*/  IMAD R3, R45, UR7, R6 ;  /* 0x000000072d037c24 */ /* 0x000fe2000f8e0206 */
[----:B-1----:R-:W-:Y:S01]  /*3dc0*/  LEA R2, P0, R4, UR12, 0x2 ;  /* 0x0000000c04027c11 */ /* 0x002fe2000f8010ff */
[----:B------:R-:W-:-:S03]  /*3dd0*/  FMUL.FTZ R6, R23, UR22 ;  /* 0x0000001617067c20 */ /* 0x000fc60008410000 */
[----:B------:R-:W-:-:S04]  /*3de0*/  IADD3 R3, PT, PT, R5, R3, RZ ;  /* 0x0000000305037210 */ /* 0x000fc80007ffe0ff */
[----:B------:R-:W-:-:S05]  /*3df0*/  LEA.HI.X R3, R4, UR13, R3, 0x2, P0 ;  /* 0x0000000d04037c11 */ /* 0x000fca00080f1403 */
[----:B------:R0:W-:Y:S02]  /*3e00*/  STG.E.64 desc[UR16][R2.64], R6 ;  /* 0x0000000602007986 */ /* 0x0001e4000c101b10 */
.L_x_1300:
[----:B------:R-:W-:Y:S05]  /*3e10*/  BSYNC.RECONVERGENT B0 ;  /* 0x0000000000007941 */ /* 0x000fea0003800200 */
.L_x_1299:
[----:B------:R-:W-:Y:S05]  /*3e20*/  BRA.U !UP0, `(.L_x_1301) ;  /* 0x0000000108487547 */ /* 0x000fea000b800000 */
        /* <DEDUP_REMOVED lines=18> */
.L_x_1301:
        /* <DEDUP_REMOVED lines=10> */
[----:B0-----:R-:W-:-:S03]  /*3ff0*/  IMAD R3, R41, UR6, RZ ;  /* 0x0000000629037c24 */ /* 0x001fc6000f8e02ff */
[----:B------:R-:W-:-:S04]  /*4000*/  IMAD.WIDE.U32 R50, R44, UR6, R50 ;  /* 0x000000062c327c25 */ /* 0x000fc8000f8e0032 */
[----:B------:R-:W-:Y:S01]  /*4010*/  IMAD R3, R44, UR7, R3 ;  /* 0x000000072c037c24 */ /* 0x000fe2000f8e0203 */
[----:B-1----:R-:W-:-:S04]  /*4020*/  LEA R2, P0, R50, UR12, 0x2 ;  /* 0x0000000c32027c11 */ /* 0x002fc8000f8010ff */
[----:B------:R-:W-:-:S04]  /*4030*/  IADD3 R3, PT, PT, R51, R3, RZ ;  /* 0x0000000333037210 */ /* 0x000fc80007ffe0ff */
[----:B------:R-:W-:-:S05]  /*4040*/  LEA.HI.X R3, R50, UR13, R3, 0x2, P0 ;  /* 0x0000000d32037c11 */ /* 0x000fca00080f1403 */
[----:B------:R1:W-:Y:S02]  /*4050*/  STG.E.64 desc[UR16][R2.64], R4 ;  /* 0x0000000402007986 */ /* 0x0003e4000c101b10 */
.L_x_1303:
[----:B------:R-:W-:Y:S05]  /*4060*/  BSYNC.RECONVERGENT B0 ;  /* 0x0000000000007941 */ /* 0x000fea0003800200 */
.L_x_1302:
[----:B------:R-:W-:Y:S02]  /*4070*/  UIADD3 UR10, UPT, UPT, UR18, UR10, URZ ;  /* 0x0000000a120a7290 */ /* 0x000fe4000fffe0ff */
[----:B------:R-:W-:Y:S02]  /*4080*/  UIADD3 UR4, UPT, UPT, UR4, 0x1, URZ ;  /* 0x0000000104047890 */ /* 0x000fe4000fffe0ff */
[----:B------:R-:W-:-:S09]  /*4090*/  UISETP.GE.AND UP0, UPT, UR10, UR8, UPT ;  /* 0x000000080a00728c */ /* 0x000fd2000bf06270 */
[----:B------:R-:W-:Y:S05]  /*40a0*/  BRA.U !UP0, `(.L_x_1304) ;  /* 0xffffffc108707547 */ /* 0x000fea000b83ffff */
.L_x_1273:
[----:B-1----:R-:W1:Y:S01]  /*40b0*/  LDC R4, c[0x0][0x370] ;  /* 0x0000dc00ff047b82 */ /* 0x002e620000000800 */
        /* <DEDUP_REMOVED lines=18> */
.L_x_1306:
[----:B------:R-:W-:Y:S05]  /*41e0*/  BSYNC.RECONVERGENT B0 ;  /* 0x0000000000007941 */ /* 0x000fea0003800200 */
.L_x_1305:
[----:B------:R-:W-:Y:S05]  /*41f0*/  @P0 EXIT ;  /* 0x000000000000094d */ /* 0x000fea0003800000 */
[----:B------:R-:W-:Y:S05]  /*4200*/  @P2 BRA `(.L_x_1307) ;  /* 0x0000000000202947 */ /* 0x000fea0003800000 */
[----:B------:R-:W-:-:S05]  /*4210*/  IMAD R0, R4, R7, RZ ;  /* 0x0000000704007224 */ /* 0x000fca00078e02ff */
[----:B------:R-:W-:-:S13]  /*4220*/  ISETP.NE.AND P0, PT, R0, -0x1, PT ;  /* 0xffffffff0000780c */ /* 0x000fda0003f05270 */
[----:B------:R-:W-:Y:S05]  /*4230*/  @!P0 BRA `(.L_x_1307) ;  /* 0x0000000000148947 */ /* 0x000fea0003800000 */
.L_x_1308:
[----:B0-----:R-:W2:Y:S04]  /*4240*/  LDG.E.STRONG.GPU R5, desc[UR16][R2.64] ;  /* 0x0000001002057981 */ /* 0x001ea8000c1ef900 */
[----:B--2---:R-:W-:Y:S01]  /*4250*/  CCTL.IVALL ;  /* 0x00000000ff00798f */ /* 0x004fe20002000000 */
[----:B------:R-:W-:Y:S05]  /*4260*/  YIELD ;  /* 0x0000000000007946 */ /* 0x000fea0003800000 */
[----:B------:R-:W-:-:S13]  /*4270*/  ISETP.NE.AND P0, PT, R5, R0, PT ;  /* 0x000000000500720c */ /* 0x000fda0003f05270 */
[----:B------:R-:W-:Y:S05]  /*4280*/  @P0 BRA `(.L_x_1308) ;  /* 0xfffffffc00ec0947 */ /* 0x000fea000383ffff */
.L_x_1307:
        /* <DEDUP_REMOVED lines=75> */
.L_x_1311:
        /* <DEDUP_REMOVED lines=29> */
.L_x_1310:
[----:B------:R-:W-:Y:S05]  /*4910*/  BSYNC.RECONVERGENT B0 ;  /* 0x0000000000007941 */ /* 0x000fea0003800200 */
.L_x_1309:
        /* <DEDUP_REMOVED lines=10> */
.L_x_1312:
        /* <DEDUP_REMOVED lines=82> */
.L_x_1313:
        /* <DEDUP_REMOVED lines=10> */
.L_x_3432:


//--------------------- .text._Z35group_norm_nhwc_bwd_one_pass_kernelI11Fp32IOFp32WLi256ELi14ELi224EEv26Group_norm_nhwc_bwd_params --------------------------
	.section	.text._Z35group_norm_nhwc_bwd_one_pass_kernelI11Fp32IOFp32WLi256ELi14ELi224EEv26Group_norm_nhwc_bwd_params,"ax",@progbits
	.align	128
        .global         _Z35group_norm_nhwc_bwd_one_pass_kernelI11Fp32IOFp32WLi256ELi14ELi224EEv26Group_norm_nhwc_bwd_params
        .type           _Z35group_norm_nhwc_bwd_one_pass_kernelI11Fp32IOFp32WLi256ELi14ELi224EEv26Group_norm_nhwc_bwd_params,@function
        .size           _Z35group_norm_nhwc_bwd_one_pass_kernelI11Fp32IOFp32WLi256ELi14ELi224EEv26Group_norm_nhwc_bwd_params,(.L_x_3433 - _Z35group_norm_nhwc_bwd_one_pass_kernelI11Fp32IOFp32WLi256ELi14ELi224EEv26Group_norm_nhwc_bwd_params)
        .other          _Z35group_norm_nhwc_bwd_one_pass_kernelI11Fp32IOFp32WLi256ELi14ELi224EEv26Group_norm_nhwc_bwd_params,@"STO_CUDA_ENTRY STV_DEFAULT"
_Z35group_norm_nhwc_bwd_one_pass_kernelI11Fp32IOFp32WLi256ELi14ELi224EEv26Group_norm_nhwc_bwd_params:
.text._Z35group_norm_nhwc_bwd_one_pass_kernelI11Fp32IOFp32WLi256ELi14ELi224EEv26Group_norm_nhwc_bwd_params:
        /* <DEDUP_REMOVED lines=13> */
[----:B------:R-:W-:Y:S01]  /*00d0*/  HFMA2 R66, -RZ, RZ, 0, 0 ;  /* 0x00000000ff427431 */ /* 0x000fe200000001ff */
[----:B------:R-:W-:Y:S01]  /*00e0*/  UIADD3 UR6, UPT, UPT, UR5, 0x50, URZ ;  /* 0x0000005005067890 */ /* 0x000fe2000fffe0ff */
[----:B------:R-:W-:Y:S01]  /*00f0*/  MOV R65, R68 ;  /* 0x0000004400417202 */ /* 0x000fe20000000f00 */
[----:B------:R-:W-:Y:S01]  /*0100*/  IMAD R0, R0, 0x2493, RZ ;  /* 0x0000249300007824 */ /* 0x000fe200078e02ff */
[----:B------:R-:W1:Y:S01]  /*0110*/  LDCU.U8 UR12, c[0x0][0x414] ;  /* 0x00008280ff0c77ac */ /* 0x000e620008000000 */
[----:B------:R-:W2:Y:S03]  /*0120*/  S2UR UR7, SR_CgaCtaId ;  /* 0x00000000000779c3 */ /* 0x000ea60000008800 */
[----:B------:R-:W-:-:S04]  /*0130*/  SHF.R.U32.HI R4, RZ, 0x10, R0 ;  /* 0x00000010ff047819 */ /* 0x000fc80000011600 */
[----:B------:R-:W-:Y:S01]  /*0140*/  PRMT R2, R4, 0x9910, RZ ;  /* 0x0000991004027816 */ /* 0x000fe200000000ff */
[----:B------:R-:W3:Y:S03]  /*0150*/  LDC R0, c[0x0][0x374] ;  /* 0x0000dd00ff007b82 */ /* 0x000ee60000000800 */
[----:B------:R-:W-:-:S05]  /*0160*/  LEA R2, R2, -R2, 0x3 ;  /* 0x8000000202027211 */ /* 0x000fca00078e18ff */
[----:B------:R-:W4:Y:S01]  /*0170*/  LDC R64, c[0x0][0x370] ;  /* 0x0000dc00ff407b82 */ /* 0x000f220000000800 */
[----:B0-----:R-:W-:Y:S01]  /*0180*/  IMAD R4, R3, UR11, R4 ;  /* 0x0000000b03047c24 */ /* 0x001fe2000f8e0204 */
[----:B------:R-:W-:-:S04]  /*0190*/  IADD3 R3, PT, PT, RZ, -R2, RZ ;  /* 0x80000002ff037210 */ /* 0x000fc80007ffe0ff */
[----:B------:R-:W-:Y:S01]  /*01a0*/  PRMT R3, R3, 0x7710, RZ ;  /* 0x0000771003037816 */ /* 0x000fe200000000ff */
[----:B--2---:R-:W-:-:S03]  /*01b0*/  ULEA UR6, UR7, UR6, 0x18 ;  /* 0x0000000607067291 */ /* 0x004fc6000f8ec0ff */
[----:B------:R-:W-:Y:S01]  /*01c0*/  IADD3 R2, PT, PT, R3, R5, RZ ;  /* 0x0000000503027210 */ /* 0x000fe20007ffe0ff */
[----:B------:R-:W-:-:S03]  /*01d0*/  ULEA UR5, UR7, UR5, 0x18 ;  /* 0x0000000507057291 */ /* 0x000fc6000f8ec0ff */
[----:B------:R-:W-:Y:S01]  /*01e0*/  SHF.L.U32 R2, R2, 0x1, RZ ;  /* 0x0000000102027819 */ /* 0x000fe200000006ff */
[C---:B---3--:R-:W-:Y:S01]  /*01f0*/  IMAD R3, R0.reuse, 0x7, R68 ;  /* 0x0000000700037824 */ /* 0x048fe200078e0244 */
[----:B------:R-:W-:Y:S02]  /*0200*/  LEA R6, R0, R68, 0x1 ;  /* 0x0000004400067211 */ /* 0x000fe400078e08ff */
[----:B------:R-:W-:Y:S02]  /*0210*/  LEA R5, R5, UR6, 0x4 ;  /* 0x0000000605057c11 */ /* 0x000fe4000f8e20ff */
[----:B------:R-:W-:Y:S02]  /*0220*/  LOP3.LUT R67, R2, 0xffff, RZ, 0xc0, !PT ;  /* 0x0000ffff02437812 */ /* 0x000fe400078ec0ff */
[C---:B----4-:R-:W-:Y:S02]  /*0230*/  LOP3.LUT R3, R64.reuse, 0x7, RZ, 0xc0, !PT ;  /* 0x0000000740037812 */ /* 0x050fe400078ec0ff */
[----:B-1----:R-:W-:-:S07]  /*0240*/  LOP3.LUT R69, R64, 0x7ffffff8, RZ, 0xc0, !PT ;  /* 0x7ffffff840457812 */ /* 0x002fce00078ec0ff */
.L_x_1357:
[----:B0-----:R-:W0:Y:S01]  /*0250*/  LDC R10, c[0x0][0x410] ;  /* 0x00010400ff0a7b82 */ /* 0x001e220000000800 */
[----:B------:R-:W1:Y:S01]  /*0260*/  LDCU.128 UR16, c[0x0][0x400] ;  /* 0x00008000ff1077ac */ /* 0x000e620008000c00 */
[----:B------:R-:W-:Y:S02]  /*0270*/  SHF.R.S32.HI R11, RZ, 0x1f, R4 ;  /* 0x0000001fff0b7819 */ /* 0x000fe40000011404 */
[----:B------:R-:W-:Y:S02]  /*0280*/  CS2R R62, SRZ ;  /* 0x00000000003e7805 */ /* 0x000fe4000001ff00 */
[----:B------:R-:W-:Y:S02]  /*0290*/  IADD3 R21, PT, PT, R4, 0x20, RZ ;  /* 0x0000002004157810 */ /* 0x000fe40007ffe0ff */
[----:B------:R-:W-:Y:S02]  /*02a0*/  ISETP.GE.AND P0, PT, R65, RZ, PT ;  /* 0x000000ff4100720c */ /* 0x000fe40003f06270 */
[----:B------:R-:W-:-:S02]  /*02b0*/  SHF.R.S32.HI R15, RZ, 0x1f, R21 ;  /* 0x0000001fff0f7819 */ /* 0x000fc40000011415 */
[C---:B------:R-:W-:Y:S02]  /*02c0*/  IADD3 R33, PT, PT, R4.reuse, 0x60, RZ ;  /* 0x0000006004217810 */ /* 0x040fe40007ffe0ff */
[C---:B------:R-:W-:Y:S02]  /*02d0*/  IADD3 R30, PT, PT, R4.reuse, 0x80, RZ ;  /* 0x00000080041e7810 */ /* 0x040fe40007ffe0ff */
[----:B------:R-:W-:Y:S02]  /*02e0*/  SHF.R.S32.HI R39, RZ, 0x1f, R33 ;  /* 0x0000001fff277819 */ /* 0x000fe40000011421 */
[----:B------:R-:W-:Y:S02]  /*02f0*/  SHF.R.S32.HI R31, RZ, 0x1f, R30 ;  /* 0x0000001fff1f7819 */ /* 0x000fe4000001141e */
[C---:B------:R-:W-:Y:S02]  /*0300*/  IADD3 R14, PT, PT, R4.reuse, 0xa0, RZ ;  /* 0x000000a0040e7810 */ /* 0x040fe40007ffe0ff */
[----:B-1----:R-:W-:-:S02]  /*0310*/  ISETP.GE.U32.AND P4, PT, R4, UR16, PT ;  /* 0x0000001004007c0c */ /* 0x002fc4000bf86070 */
[----:B0-----:R-:W-:Y:S02]  /*0320*/  IABS R7, R10 ;  /* 0x0000000a00077213 */ /* 0x001fe40000000000 */
[----:B------:R-:W-:Y:S02]  /*0330*/  ISETP.GE.AND.EX P4, PT, R11, UR17, PT, P4 ;  /* 0x000000110b007c0c */ /* 0x000fe4000bf86340 */
[----:B------:R-:W0:Y:S11]  /*0340*/  I2F.RP R6, R7 ;  /* 0x0000000700067306 */ /* 0x000e360000209400 */
[----:B------:R-:W1:Y:S01]  /*0350*/  @!P4 LDC.64 R26, c[0x0][0x3f8] ;  /* 0x0000fe00ff1acb82 */ /* 0x000e620000000a00 */
[----:B0-----:R-:W0:Y:S07]  /*0360*/  MUFU.RCP R6, R6 ;  /* 0x0000000600067308 */ /* 0x001e2e0000001000 */
[----:B------:R-:W2:Y:S08]  /*0370*/  @!P4 LDC.64 R22, c[0x0][0x3a0] ;  /* 0x0000e800ff16cb82 */ /* 0x000eb00000000a00 */
[----:B------:R-:W3:Y:S01]  /*0380*/  @!P4 LDC.64 R28, c[0x0][0x398] ;  /* 0x0000e600ff1ccb82 */ /* 0x000ee20000000a00 */
[----:B0-----:R-:W-:-:S04]  /*0390*/  IADD3 R2, PT, PT, R6, 0xffffffe, RZ ;  /* 0x0ffffffe06027810 */ /* 0x001fc80007ffe0ff */
[----:B------:R0:W4:Y:S02]  /*03a0*/  F2I.FTZ.U32.TRUNC.NTZ R3, R2 ;  /* 0x0000000200037305 */ /* 0x000124000021f000 */
[----:B0-----:R-:W-:Y:S02]  /*03b0*/  MOV R2, RZ ;  /* 0x000000ff00027202 */ /* 0x001fe40000000f00 */
[----:B----4-:R-:W-:-:S05]  /*03c0*/  IADD3 R8, PT, PT, RZ, -R3, RZ ;  /* 0x80000003ff087210 */ /* 0x010fca0007ffe0ff */
[----:B------:R-:W-:Y:S01]  /*03d0*/  IMAD R9, R8, R7, RZ ;  /* 0x0000000708097224 */ /* 0x000fe200078e02ff */
[----:B------:R-:W-:-:S03]  /*03e0*/  IABS R8, R65 ;  /* 0x0000004100087213 */ /* 0x000fc60000000000 */
[----:B------:R-:W-:Y:S01]  /*03f0*/  IMAD.HI.U32 R3, R3, R9, R2 ;  /* 0x0000000903037227 */ /* 0x000fe200078e0002 */
[----:B------:R-:W-:-:S04]  /*0400*/  LOP3.LUT R2, R65, R10, RZ, 0x3c, !PT ;  /* 0x0000000a41027212 */ /* 0x000fc800078e3cff */
        /* <DEDUP_REMOVED lines=12> */
[----:B------:R-:W-:Y:S02]  /*04d0*/  ISETP.GE.U32.AND P5, PT, R21, UR16, PT ;  /* 0x0000001015007c0c */ /* 0x000fe4000bfa6070 */
[----:B------:R-:W-:Y:S02]  /*04e0*/  LOP3.LUT R7, RZ, R10, RZ, 0x33, !PT ;  /* 0x0000000aff077212 */ /* 0x000fe400078e33ff */
[----:B------:R-:W-:Y:S02]  /*04f0*/  ISETP.GE.AND.EX P5, PT, R15, UR17, PT, P5 ;  /* 0x000000110f007c0c */ /* 0x000fe4000bfa6350 */
[----:B------:R-:W-:Y:S02]  /*0500*/  @P2 IADD3 R3, PT, PT, R3, 0x1, RZ ;  /* 0x0000000103032810 */ /* 0x000fe40007ffe0ff */
[----:B------:R-:W-:-:S02]  /*0510*/  ISETP.NE.AND P2, PT, R10, RZ, PT ;  /* 0x000000ff0a00720c */ /* 0x000fc40003f45270 */
[----:B------:R-:W-:Y:S02]  /*0520*/  @!P0 IADD3 R6, PT, PT, -R6, RZ, RZ ;  /* 0x000000ff06068210 */ /* 0x000fe40007ffe1ff */
[----:B------:R-:W-:Y:S02]  /*0530*/  @!P1 IADD3 R3, PT, PT, -R3, RZ, RZ ;  /* 0x000000ff03039210 */ /* 0x000fe40007ffe1ff */
[C---:B------:R-:W-:Y:S02]  /*0540*/  SEL R56, R7.reuse, R6, !P2 ;  /* 0x0000000607387207 */ /* 0x040fe40005000000 */
[----:B------:R-:W-:Y:S01]  /*0550*/  SEL R3, R7, R3, !P2 ;  /* 0x0000000307037207 */ /* 0x000fe20005000000 */
[----:B------:R-:W0:Y:S01]  /*0560*/  @!P5 LDC.64 R18, c[0x0][0x3f8] ;  /* 0x0000fe00ff12db82 */ /* 0x000e220000000a00 */
[----:B------:R-:W-:Y:S01]  /*0570*/  ISETP.GE.AND.EX P3, PT, R39, UR17, PT, P3 ;  /* 0x0000001127007c0c */ /* 0x000fe2000bf66330 */
[----:B------:R-:W-:Y:S01]  /*0580*/  IMAD R8, R56, 0xe, RZ ;  /* 0x0000000e38087824 */ /* 0x000fe200078e02ff */
[----:B------:R-:W-:-:S02]  /*0590*/  SHF.R.S32.HI R2, RZ, 0x1f, R3 ;  /* 0x0000001fff027819 */ /* 0x000fc40000011403 */
[----:B------:R-:W-:Y:S02]  /*05a0*/  ISETP.GE.U32.AND P2, PT, R14, UR16, PT ;  /* 0x000000100e007c0c */ /* 0x000fe4000bf46070 */
[----:B------:R-:W-:Y:S01]  /*05b0*/  IADD3 R6, P0, PT, R8, R67, RZ ;  /* 0x0000004308067210 */ /* 0x000fe20007f1e0ff */
[----:B------:R-:W-:Y:S01]  /*05c0*/  IMAD R2, R2, UR18, RZ ;  /* 0x0000001202027c24 */ /* 0x000fe2000f8e02ff */
[----:B------:R-:W4:Y:S02]  /*05d0*/  @!P5 LDC.64 R16, c[0x0][0x398] ;  /* 0x0000e600ff10db82 */ /* 0x000f240000000a00 */
[----:B------:R-:W-:Y:S01]  /*05e0*/  LEA.HI.X.SX32 R7, R8, RZ, 0x1, P0 ;  /* 0x000000ff08077211 */ /* 0x000fe200000f0eff */
[----:B------:R-:W-:Y:S01]  /*05f0*/  IMAD R9, R3, UR19, R2 ;  /* 0x0000001303097c24 */ /* 0x000fe2000f8e0202 */
[----:B------:R-:W-:Y:S01]  /*0600*/  ISETP.GE.U32.AND P0, PT, R30, UR16, PT ;  /* 0x000000101e007c0c */ /* 0x000fe2000bf06070 */
[----:B-1----:R-:W-:Y:S02]  /*0610*/  @!P4 IMAD R2, R11, R26, RZ ;  /* 0x0000001a0b02c224 */ /* 0x002fe400078e02ff */
[----:B------:R-:W-:Y:S01]  /*0620*/  IMAD.WIDE.U32 R6, R3, UR18, R6 ;  /* 0x0000001203067c25 */ /* 0x000fe2000f8e0006 */
[----:B------:R-:W1:Y:S01]  /*0630*/  @!P3 LDC.64 R12, c[0x0][0x3f8] ;  /* 0x0000fe00ff0cbb82 */ /* 0x000e620000000a00 */
[----:B------:R-:W-:-:S02]  /*0640*/  ISETP.GE.AND.EX P0, PT, R31, UR17, PT, P0 ;  /* 0x000000111f007c0c */ /* 0x000fc4000bf06300 */
[C---:B------:R-:W-:Y:S01]  /*0650*/  @!P4 IMAD R35, R4.reuse, R27, R2 ;  /* 0x0000001b0423c224 */ /* 0x040fe200078e0202 */
[----:B------:R-:W-:Y:S02]  /*0660*/  IADD3 R9, PT, PT, R7, R9, RZ ;  /* 0x0000000907097210 */ /* 0x000fe40007ffe0ff */
[----:B------:R-:W-:Y:S01]  /*0670*/  @!P4 MOV R8, R6 ;  /* 0x000000060008c202 */ /* 0x000fe20000000f00 */
[----:B0-----:R-:W-:Y:S01]  /*0680*/  @!P5 IMAD R2, R15, R18, RZ ;  /* 0x000000120f02d224 */ /* 0x001fe200078e02ff */
[----:B------:R-:W-:Y:S01]  /*0690*/  @!P5 MOV R3, R9 ;  /* 0x000000090003d202 */ /* 0x000fe20000000f00 */
[----:B------:R-:W0:Y:S01]  /*06a0*/  @!P5 LDC.64 R10, c[0x0][0x3a0] ;  /* 0x0000e800ff0adb82 */ /* 0x000e220000000a00 */
[----:B------:R-:W-:Y:S01]  /*06b0*/  SHF.R.S32.HI R15, RZ, 0x1f, R14 ;  /* 0x0000001fff0f7819 */ /* 0x000fe2000001140e */
[----:B------:R-:W-:Y:S01]  /*06c0*/  @!P5 IMAD R37, R21, R19, R2 ;  /* 0x000000131525d224 */ /* 0x000fe200078e0202 */
[----:B------:R-:W-:Y:S01]  /*06d0*/  @!P5 MOV R2, R6 ;  /* 0x000000060002d202 */ /* 0x000fe20000000f00 */
[----:B------:R-:W-:Y:S01]  /*06e0*/  @!P4 IMAD.WIDE.U32 R26, R4, R26, R8 ;  /* 0x0000001a041ac225 */ /* 0x000fe200078e0008 */
[----:B------:R-:W-:-:S03]  /*06f0*/  ISETP.GE.AND.EX P2, PT, R15, UR17, PT, P2 ;  /* 0x000000110f007c0c */ /* 0x000fc6000bf46320 */
[----:B------:R-:W-:Y:S01]  /*0700*/  @!P5 IMAD.WIDE.U32 R18, R21, R18, R2 ;  /* 0x000000121512d225 */ /* 0x000fe200078e0002 */
[----:B------:R-:W4:Y:S01]  /*0710*/  @!P3 LDC.64 R24, c[0x0][0x3a0] ;  /* 0x0000e800ff18bb82 */ /* 0x000f220000000a00 */
[----:B------:R-:W-:Y:S02]  /*0720*/  @!P4 IADD3 R35, PT, PT, R27, R35, RZ ;  /* 0x000000231b23c210 */ /* 0x000fe40007ffe0ff */
[C---:B------:R-:W-:Y:S02]  /*0730*/  @!P4 SHF.L.U32 R27, R26.reuse, 0x2, RZ ;  /* 0x000000021a1bc819 */ /* 0x040fe400000006ff */
[----:B------:R-:W-:Y:S02]  /*0740*/  @!P5 IADD3 R19, PT, PT, R19, R37, RZ ;  /* 0x000000251313d210 */ /* 0x000fe40007ffe0ff */
[----:B------:R-:W-:Y:S01]  /*0750*/  @!P4 SHF.L.U64.HI R34, R26, 0x2, R35 ;  /* 0x000000021a22c819 */ /* 0x000fe20000010223 */
[----:B------:R-:W4:Y:S01]  /*0760*/  @!P3 LDC.64 R20, c[0x0][0x398] ;  /* 0x0000e600ff14bb82 */ /* 0x000f220000000a00 */
[C---:B------:R-:W-:Y:S01]  /*0770*/  @!P5 SHF.L.U32 R35, R18.reuse, 0x2, RZ ;  /* 0x000000021223d819 */ /* 0x040fe200000006ff */
[----:B-1----:R-:W-:Y:S01]  /*0780*/  @!P3 IMAD R26, R39, R12, RZ ;  /* 0x0000000c271ab224 */ /* 0x002fe200078e02ff */
[----:B------:R-:W-:-:S02]  /*0790*/  @!P5 SHF.L.U64.HI R32, R18, 0x2, R19 ;  /* 0x000000021220d819 */ /* 0x000fc40000010213 */
[----:B------:R-:W-:Y:S01]  /*07a0*/  @!P3 MOV R18, R6 ;  /* 0x000000060012b202 */ /* 0x000fe20000000f00 */
[----:B------:R-:W-:Y:S01]  /*07b0*/  @!P3 IMAD R37, R33, R13, R26 ;  /* 0x0000000d2125b224 */ /* 0x000fe200078e021a */
[----:B------:R-:W-:Y:S01]  /*07c0*/  @!P3 MOV R19, R9 ;  /* 0x000000090013b202 */ /* 0x000fe20000000f00 */
[----:B------:R-:W1:Y:S01]  /*07d0*/  @!P0 LDC.64 R2, c[0x0][0x3f8] ;  /* 0x0000fe00ff028b82 */ /* 0x000e620000000a00 */
[C---:B--2---:R-:W-:Y:S02]  /*07e0*/  @!P4 IADD3 R22, P6, PT, R27.reuse, R22, RZ ;  /* 0x000000161b16c210 */ /* 0x044fe40007fde0ff */
[----:B---3--:R-:W-:Y:S01]  /*07f0*/  @!P4 IADD3 R28, P1, PT, R27, R28, RZ ;  /* 0x0000001c1b1cc210 */ /* 0x008fe20007f3e0ff */
[----:B------:R-:W-:Y:S01]  /*0800*/  @!P3 IMAD.WIDE.U32 R12, R33, R12, R18 ;  /* 0x0000000c210cb225 */ /* 0x000fe200078e0012 */
[C---:B------:R-:W-:Y:S02]  /*0810*/  @!P4 IADD3.X R23, PT, PT, R34.reuse, R23, RZ, P6, !PT ;  /* 0x000000172217c210 */ /* 0x040fe400037fe4ff */
[----:B------:R-:W-:Y:S01]  /*0820*/  @!P4 IADD3.X R29, PT, PT, R34, R29, RZ, P1, !PT ;  /* 0x0000001d221dc210 */ /* 0x000fe20000ffe4ff */
[----:B------:R-:W2:Y:S01]  /*0830*/  @!P2 LDC.64 R26, c[0x0][0x3f8] ;  /* 0x0000fe00ff1aab82 */ /* 0x000ea20000000a00 */
[C---:B0-----:R-:W-:Y:S01]  /*0840*/  @!P5 IADD3 R10, P6, PT, R35.reuse, R10, RZ ;  /* 0x0000000a230ad210 */ /* 0x041fe20007fde0ff */
[----:B------:R0:W5:Y:S01]  /*0850*/  @!P4 LDG.E.64 R62, desc[UR8][R22.64] ;  /* 0x00000008163ec981 */ /* 0x000162000c1e1b00 */
[----:B----4-:R-:W-:-:S02]  /*0860*/  @!P5 IADD3 R16, P1, PT, R35, R16, RZ ;  /* 0x000000102310d210 */ /* 0x010fc40007f3e0ff */
[----:B------:R-:W-:Y:S02]  /*0870*/  @!P3 IADD3 R19, PT, PT, R13, R37, RZ ;  /* 0x000000250d13b210 */ /* 0x000fe40007ffe0ff */
[----:B------:R-:W-:Y:S01]  /*0880*/  @!P3 SHF.L.U32 R13, R12, 0x2, RZ ;  /* 0x000000020c0db819 */ /* 0x000fe200000006ff */
[----:B------:R-:W3:Y:S01]  /*0890*/  @!P0 LDC.64 R36, c[0x0][0x3a0] ;  /* 0x0000e800ff248b82 */ /* 0x000ee20000000a00 */
[C---:B------:R-:W-:Y:S02]  /*08a0*/  @!P5 IADD3.X R11, PT, PT, R32.reuse, R11, RZ, P6, !PT ;  /* 0x0000000b200bd210 */ /* 0x040fe400037fe4ff */
[----:B------:R-:W-:Y:S02]  /*08b0*/  @!P5 IADD3.X R17, PT, PT, R32, R17, RZ, P1, !PT ;  /* 0x000000112011d210 */ /* 0x000fe40000ffe4ff */
[----:B------:R-:W-:Y:S02]  /*08c0*/  @!P3 SHF.L.U64.HI R18, R12, 0x2, R19 ;  /* 0x000000020c12b819 */ /* 0x000fe40000010213 */
[----:B------:R-:W-:Y:S01]  /*08d0*/  @!P3 IADD3 R24, P1, PT, R13, R24, RZ ;  /* 0x000000180d18b210 */ /* 0x000fe20007f3e0ff */
[----:B-1----:R-:W-:Y:S01]  /*08e0*/  @!P0 IMAD R31, R31, R2, RZ ;  /* 0x000000021f1f8224 */ /* 0x002fe200078e02ff */
[----:B------:R-:W-:Y:S01]  /*08f0*/  @!P3 IADD3 R20, P6, PT, R13, R20, RZ ;  /* 0x000000140d14b210 */ /* 0x000fe20007fde0ff */
[----:B0-----:R-:W0:Y:S01]  /*0900*/  LDC.64 R22, c[0x0][0x3b8] ;  /* 0x0000ee00ff167b82 */ /* 0x001e220000000a00 */
[----:B------:R-:W-:Y:S01]  /*0910*/  @!P0 MOV R12, R6 ;  /* 0x00000006000c8202 */ /* 0x000fe20000000f00 */
[----:B------:R-:W-:Y:S01]  /*0920*/  @!P0 IMAD R31, R30, R3, R31 ;  /* 0x000000031e1f8224 */ /* 0x000fe200078e021f */
[----:B------:R-:W-:-:S02]  /*0930*/  @!P0 MOV R13, R9 ;  /* 0x00000009000d8202 */ /* 0x000fc40000000f00 */
[----:B------:R-:W-:Y:S01]  /*0940*/  IADD3 R19, PT, PT, R4, 0xc0, RZ ;  /* 0x000000c004137810 */ /* 0x000fe20007ffe0ff */
[----:B--2---:R-:W-:Y:S01]  /*0950*/  @!P2 IMAD R15, R15, R26, RZ ;  /* 0x0000001a0f0fa224 */ /* 0x004fe200078e02ff */
[----:B------:R-:W-:Y:S01]  /*0960*/  @!P3 IADD3.X R25, PT, PT, R18, R25, RZ, P1, !PT ;  /* 0x000000191219b210 */ /* 0x000fe20000ffe4ff */
[----:B------:R-:W-:Y:S01]  /*0970*/  @!P0 IMAD.WIDE.U32 R2, R30, R2, R12 ;  /* 0x000000021e028225 */ /* 0x000fe200078e000c */
[----:B------:R-:W-:Y:S01]  /*0980*/  ISETP.GE.U32.AND P1, PT, R19, UR16, PT ;  /* 0x0000001013007c0c */ /* 0x000fe2000bf26070 */
[----:B------:R-:W1:Y:S01]  /*0990*/  @!P0 LDC.64 R12, c[0x0][0x398] ;  /* 0x0000e600ff0c8b82 */ /* 0x000e620000000a00 */
[----:B------:R-:W-:Y:S01]  /*09a0*/  IADD3 R43, PT, PT, R4, 0x40, RZ ;  /* 0x00000040042b7810 */ /* 0x000fe20007ffe0ff */
[----:B------:R-:W-:Y:S01]  /*09b0*/  @!P2 IMAD R35, R14, R27, R15 ;  /* 0x0000001b0e23a224 */ /* 0x000fe200078e020f */
[----:B------:R-:W-:Y:S02]  /*09c0*/  @!P0 IADD3 R3, PT, PT, R3, R31, RZ ;  /* 0x0000001f03038210 */ /* 0x000fe40007ffe0ff */
[----:B------:R-:W-:-:S02]  /*09d0*/  SHF.R.S32.HI R31, RZ, 0x1f, R19 ;  /* 0x0000001fff1f7819 */ /* 0x000fc40000011413 */
[C---:B------:R-:W-:Y:S02]  /*09e0*/  @!P0 SHF.L.U32 R33, R2.reuse, 0x2, RZ ;  /* 0x0000000202218819 */ /* 0x040fe400000006ff */
[----:B------:R-:W-:Y:S02]  /*09f0*/  @!P0 SHF.L.U64.HI R30, R2, 0x2, R3 ;  /* 0x00000002021e8819 */ /* 0x000fe40000010203 */
[----:B------:R-:W-:Y:S02]  /*0a00*/  ISETP.GE.AND.EX P1, PT, R31, UR17, PT, P1 ;  /* 0x000000111f007c0c */ /* 0x000fe4000bf26310 */
[----:B------:R-:W-:Y:S02]  /*0a10*/  @!P2 MOV R2, R6 ;  /* 0x000000060002a202 */ /* 0x000fe40000000f00 */
[----:B------:R-:W-:Y:S02]  /*0a20*/  @!P2 MOV R3, R9 ;  /* 0x000000090003a202 */ /* 0x000fe40000000f00 */
[----:B------:R-:W-:Y:S01]  /*0a30*/  @!P3 IADD3.X R21, PT, PT, R18, R21, RZ, P6, !PT ;  /* 0x000000151215b210 */ /* 0x000fe200037fe4ff */
[----:B------:R-:W-:Y:S01]  /*0a40*/  @!P2 IMAD.WIDE.U32 R26, R14, R26, R2 ;  /* 0x0000001a0e1aa225 */ /* 0x000fe200078e0002 */
[----:B------:R-:W-:Y:S01]  /*0a50*/  MOV R3, RZ ;  /* 0x000000ff00037202 */ /* 0x000fe20000000f00 */
[----:B------:R-:W2:Y:S01]  /*0a60*/  @!P2 LDC.64 R14, c[0x0][0x3a0] ;  /* 0x0000e800ff0eab82 */ /* 0x000ea20000000a00 */
[----:B------:R-:W-:Y:S01]  /*0a70*/  MOV R2, RZ ;  /* 0x000000ff00027202 */ /* 0x000fe20000000f00 */
[----:B0-----:R-:W-:Y:S01]  /*0a80*/  IMAD.WIDE R22, R65, 0x8, R22 ;  /* 0x0000000841167825 */ /* 0x001fe200078e0216 */
[----:B---3--:R-:W-:-:S02]  /*0a90*/  @!P0 IADD3 R36, P6, PT, R33, R36, RZ ;  /* 0x0000002421248210 */ /* 0x008fc40007fde0ff */
[----:B------:R-:W-:Y:S02]  /*0aa0*/  SHF.R.S32.HI R18, RZ, 0x1f, R43 ;  /* 0x0000001fff127819 */ /* 0x000fe4000001142b */
[----:B------:R0:W5:Y:S01]  /*0ab0*/  @!P4 LDG.E.64 R2, desc[UR8][R28.64] ;  /* 0x000000081c02c981 */ /* 0x000162000c1e1b00 */
[----:B------:R-:W3:Y:S01]  /*0ac0*/  @!P1 LDC.64 R38, c[0x0][0x3f8] ;  /* 0x0000fe00ff269b82 */ /* 0x000ee20000000a00 */
[----:B------:R-:W-:Y:S02]  /*0ad0*/  ISETP.GE.U32.AND P4, PT, R43, UR16, PT ;  /* 0x000000102b007c0c */ /* 0x000fe4000bf86070 */
[----:B------:R-:W-:Y:S01]  /*0ae0*/  @!P0 IADD3.X R37, PT, PT, R30, R37, RZ, P6, !PT ;  /* 0x000000251e258210 */ /* 0x000fe200037fe4ff */
[----:B------:R-:W4:Y:S01]  /*0af0*/  LDG.E.64 R22, desc[UR8][R22.64] ;  /* 0x0000000816167981 */ /* 0x000f22000c1e1b00 */
[----:B-1----:R-:W-:Y:S02]  /*0b00*/  @!P0 IADD3 R12, P6, PT, R33, R12, RZ ;  /* 0x0000000c210c8210 */ /* 0x002fe40007fde0ff */
[----:B------:R-:W-:Y:S01]  /*0b10*/  ISETP.GE.AND.EX P4, PT, R18, UR17, PT, P4 ;  /* 0x0000001112007c0c */ /* 0x000fe2000bf86340 */
[----:B------:R-:W1:Y:S01]  /*0b20*/  @!P2 LDC.64 R32, c[0x0][0x398] ;  /* 0x0000e600ff20ab82 */ /* 0x000e620000000a00 */
[----:B------:R-:W-:-:S02]  /*0b30*/  @!P2 IADD3 R27, PT, PT, R27, R35, RZ ;  /* 0x000000231b1ba210 */ /* 0x000fc40007ffe0ff */
[----:B------:R-:W-:Y:S02]  /*0b40*/  CS2R R60, SRZ ;  /* 0x00000000003c7805 */ /* 0x000fe4000001ff00 */
[----:B------:R-:W-:Y:S02]  /*0b50*/  CS2R R44, SRZ ;  /* 0x00000000002c7805 */ /* 0x000fe4000001ff00 */
[----:B------:R-:W-:Y:S02]  /*0b60*/  @!P0 IADD3.X R13, PT, PT, R30, R13, RZ, P6, !PT ;  /* 0x0000000d1e0d8210 */ /* 0x000fe400037fe4ff */
[C---:B------:R-:W-:Y:S02]  /*0b70*/  @!P2 SHF.L.U32 R35, R26.reuse, 0x2, RZ ;  /* 0x000000021a23a819 */ /* 0x040fe400000006ff */
[----:B------:R-:W-:Y:S01]  /*0b80*/  @!P2 SHF.L.U64.HI R30, R26, 0x2, R27 ;  /* 0x000000021a1ea819 */ /* 0x000fe2000001021b */
[----:B------:R2:W5:Y:S01]  /*0b90*/  @!P5 LDG.E.64 R60, desc[UR8][R10.64] ;  /* 0x000000080a3cd981 */ /* 0x000562000c1e1b00 */
[----:B0-----:R-:W-:Y:S01]  /*0ba0*/  IADD3 R28, PT, PT, R4, 0xe0, RZ ;  /* 0x000000e0041c7810 */ /* 0x001fe20007ffe0ff */
[----:B------:R-:W0:Y:S02]  /*0bb0*/  @!P4 LDC.64 R26, c[0x0][0x3f8] ;  /* 0x0000fe00ff1acb82 */ /* 0x000e240000000a00 */
[----:B------:R2:W5:Y:S01]  /*0bc0*/  @!P5 LDG.E.64 R44, desc[UR8][R16.64] ;  /* 0x00000008102cd981 */ /* 0x000562000c1e1b00 */
[----:B------:R-:W-:-:S02]  /*0bd0*/  ISETP.GE.U32.AND P5, PT, R28, UR16, PT ;  /* 0x000000101c007c0c */ /* 0x000fc4000bfa6070 */
[----:B------:R-:W-:Y:S01]  /*0be0*/  SHF.R.S32.HI R29, RZ, 0x1f, R28 ;  /* 0x0000001fff1d7819 */ /* 0x000fe2000001141c */
[----:B---3--:R-:W-:Y:S01]  /*0bf0*/  @!P1 IMAD R34, R31, R38, RZ ;  /* 0x000000261f229224 */ /* 0x008fe200078e02ff */
[----:B--2---:R-:W-:Y:S02]  /*0c00*/  @!P2 IADD3 R14, P6, PT, R35, R14, RZ ;  /* 0x0000000e230ea210 */ /* 0x004fe40007fde0ff */
[----:B------:R-:W-:Y:S02]  /*0c10*/  ISETP.GE.AND.EX P5, PT, R29, UR17, PT, P5 ;  /* 0x000000111d007c0c */ /* 0x000fe4000bfa6350 */
[----:B------:R-:W-:Y:S02]  /*0c20*/  @!P1 MOV R10, R6 ;  /* 0x00000006000a9202 */ /* 0x000fe40000000f00 */
[----:B------:R-:W-:Y:S01]  /*0c30*/  @!P1 MOV R11, R9 ;  /* 0x00000009000b9202 */ /* 0x000fe20000000f00 */
[----:B------:R-:W-:Y:S01]  /*0c40*/  @!P1 IMAD R31, R19, R39, R34 ;  /* 0x00000027131f9224 */ /* 0x000fe200078e0222 */
[----:B------:R-:W-:Y:S01]  /*0c50*/  @!P2 IADD3.X R15, PT, PT, R30, R15, RZ, P6, !PT ;  /* 0x0000000f1e0fa210 */ /* 0x000fe200037fe4ff */
[----:B------:R-:W2:Y:S01]  /*0c60*/  @!P1 LDC.64 R16, c[0x0][0x398] ;  /* 0x0000e600ff109b82 */ /* 0x000ea20000000a00 */
[----:B-1----:R-:W-:Y:S01]  /*0c70*/  @!P2 IADD3 R32, P6, PT, R35, R32, RZ ;  /* 0x000000202320a210 */ /* 0x002fe20007fde0ff */
[----:B------:R-:W-:-:S06]  /*0c80*/  @!P1 IMAD.WIDE.U32 R38, R19, R38, R10 ;  /* 0x0000002613269225 */ /* 0x000fcc00078e000a */
[----:B------:R-:W1:Y:S01]  /*0c90*/  @!P1 LDC.64 R34, c[0x0][0x3a0] ;  /* 0x0000e800ff229b82 */ /* 0x000e620000000a00 */
[----:B------:R-:W-:Y:S02]  /*0ca0*/  @!P1 IADD3 R19, PT, PT, R39, R31, RZ ;  /* 0x0000001f27139210 */ /* 0x000fe40007ffe0ff */
[----:B------:R-:W-:Y:S02]  /*0cb0*/  CS2R R54, SRZ ;  /* 0x0000000000367805 */ /* 0x000fe4000001ff00 */
[----:B------:R-:W-:Y:S01]  /*0cc0*/  @!P2 IADD3.X R33, PT, PT, R30, R33, RZ, P6, !PT ;  /* 0x000000211e21a210 */ /* 0x000fe200037fe4ff */
[----:B0-----:R-:W-:Y:S01]  /*0cd0*/  @!P4 IMAD R30, R18, R26, RZ ;  /* 0x0000001a121ec224 */ /* 0x001fe200078e02ff */
[C---:B------:R-:W-:Y:S01]  /*0ce0*/  @!P1 SHF.L.U32 R42, R38.reuse, 0x2, RZ ;  /* 0x00000002262a9819 */ /* 0x040fe200000006ff */
[----:B------:R-:W0:Y:S01]  /*0cf0*/  @!P5 LDC.64 R10, c[0x0][0x3f8] ;  /* 0x0000fe00ff0adb82 */ /* 0x000e220000000a00 */
[----:B------:R-:W-:Y:S01]  /*0d00*/  @!P1 SHF.L.U64.HI R38, R38, 0x2, R19 ;  /* 0x0000000226269819 */ /* 0x000fe20000010213 */
[----:B------:R-:W-:Y:S01]  /*0d10*/  @!P4 IMAD R39, R43, R27, R30 ;  /* 0x0000001b2b27c224 */ /* 0x000fe200078e021e */
[----:B------:R-:W-:Y:S01]  /*0d20*/  CS2R R40, SRZ ;  /* 0x0000000000287805 */ /* 0x000fe2000001ff00 */
[----:B------:R3:W5:Y:S04]  /*0d30*/  @!P3 LDG.E.64 R54, desc[UR8][R24.64] ;  /* 0x000000081836b981 */ /* 0x000768000c1e1b00 */
[----:B------:R-:W0:Y:S01]  /*0d40*/  @!P4 LDC.64 R18, c[0x0][0x3a0] ;  /* 0x0000e800ff12cb82 */ /* 0x000e220000000a00 */
[----:B------:R1:W5:Y:S01]  /*0d50*/  @!P3 LDG.E.64 R40, desc[UR8][R20.64] ;  /* 0x000000081428b981 */ /* 0x000362000c1e1b00 */
[----:B---3--:R-:W-:-:S06]  /*0d60*/  @!P4 MOV R24, R6 ;  /* 0x000000060018c202 */ /* 0x008fcc0000000f00 */
[----:B------:R-:W3:Y:S01]  /*0d70*/  @!P4 LDC.64 R30, c[0x0][0x398] ;  /* 0x0000e600ff1ecb82 */ /* 0x000ee20000000a00 */
[----:B------:R-:W-:Y:S02]  /*0d80*/  @!P4 MOV R25, R9 ;  /* 0x000000090019c202 */ /* 0x000fe40000000f00 */
[----:B-1----:R-:W-:Y:S01]  /*0d90*/  @!P1 IADD3 R34, P3, PT, R42, R34, RZ ;  /* 0x000000222a229210 */ /* 0x002fe20007f7e0ff */
[----:B------:R-:W-:-:S04]  /*0da0*/  @!P4 IMAD.WIDE.U32 R26, R43, R26, R24 ;  /* 0x0000001a2b1ac225 */ /* 0x000fc800078e0018 */
[----:B------:R-:W1:Y:S01]  /*0db0*/  @!P5 LDC.64 R20, c[0x0][0x3a0] ;  /* 0x0000e800ff14db82 */ /* 0x000e620000000a00 */
[----:B--2---:R-:W-:Y:S02]  /*0dc0*/  @!P1 IADD3 R16, P6, PT, R42, R16, RZ ;  /* 0x000000102a109210 */ /* 0x004fe40007fde0ff */
[C---:B------:R-:W-:Y:S02]  /*0dd0*/  @!P1 IADD3.X R35, PT, PT, R38.reuse, R35, RZ, P3, !PT ;  /* 0x0000002326239210 */ /* 0x040fe40001ffe4ff */
[----:B------:R-:W-:Y:S02]  /*0de0*/  @!P4 IADD3 R27, PT, PT, R27, R39, RZ ;  /* 0x000000271b1bc210 */ /* 0x000fe40007ffe0ff */
[----:B------:R-:W-:Y:S01]  /*0df0*/  ISETP.NE.AND P3, PT, RZ, UR12, PT ;  /* 0x0000000cff007c0c */ /* 0x000fe2000bf65270 */
[----:B------:R-:W2:Y:S01]  /*0e00*/  @!P5 LDC.64 R24, c[0x0][0x398] ;  /* 0x0000e600ff18db82 */ /* 0x000ea20000000a00 */
[----:B------:R-:W-:Y:S01]  /*0e10*/  @!P1 IADD3.X R17, PT, PT, R38, R17, RZ, P6, !PT ;  /* 0x0000001126119210 */ /* 0x000fe200037fe4ff */
[----:B0-----:R-:W-:Y:S01]  /*0e20*/  @!P5 IMAD R42, R29, R10, RZ ;  /* 0x0000000a1d2ad224 */ /* 0x001fe200078e02ff */
[----:B------:R-:W-:-:S02]  /*0e30*/  @!P4 SHF.L.U32 R39, R26, 0x2, RZ ;  /* 0x000000021a27c819 */ /* 0x000fc400000006ff */
[----:B------:R-:W-:Y:S02]  /*0e40*/  @!P4 SHF.L.U64.HI R38, R26, 0x2, R27 ;  /* 0x000000021a26c819 */ /* 0x000fe4000001021b */
[----:B------:R-:W-:Y:S02]  /*0e50*/  @!P5 MOV R26, R6 ;  /* 0x00000006001ad202 */ /* 0x000fe40000000f00 */
[----:B------:R-:W-:Y:S01]  /*0e60*/  @!P5 MOV R27, R9 ;  /* 0x00000009001bd202 */ /* 0x000fe20000000f00 */
[C---:B------:R-:W-:Y:S01]  /*0e70*/  @!P5 IMAD R42, R28.reuse, R11, R42 ;  /* 0x0000000b1c2ad224 */ /* 0x040fe200078e022a */
[----:B------:R-:W-:Y:S01]  /*0e80*/  @!P4 IADD3 R18, P6, PT, R39, R18, RZ ;  /* 0x000000122712c210 */ /* 0x000fe20007fde0ff */
[----:B------:R-:W-:-:S03]  /*0e90*/  @!P5 IMAD.WIDE.U32 R10, R28, R10, R26 ;  /* 0x0000000a1c0ad225 */ /* 0x000fc600078e001a */
[----:B------:R-:W-:Y:S01]  /*0ea0*/  @!P4 IADD3.X R19, PT, PT, R38, R19, RZ, P6, !PT ;  /* 0x000000132613c210 */ /* 0x000fe200037fe4ff */
[----:B------:R-:W0:Y:S01]  /*0eb0*/  LDC.64 R26, c[0x0][0x3a8] ;  /* 0x0000ea00ff1a7b82 */ /* 0x000e220000000a00 */
[----:B---3--:R-:W-:Y:S02]  /*0ec0*/  @!P4 IADD3 R30, P6, PT, R39, R30, RZ ;  /* 0x0000001e271ec210 */ /* 0x008fe40007fde0ff */
[----:B------:R-:W-:Y:S02]  /*0ed0*/  @!P5 IADD3 R39, PT, PT, R11, R42, RZ ;  /* 0x0000002a0b27d210 */ /* 0x000fe40007ffe0ff */
[----:B------:R-:W-:-:S03]  /*0ee0*/  @!P5 SHF.L.U32 R11, R10, 0x2, RZ ;  /* 0x000000020a0bd819 */ /* 0x000fc600000006ff */
[----:B------:R-:W3:Y:S01]  /*0ef0*/  @P3 LDC.64 R28, c[0x0][0x3b0] ;  /* 0x0000ec00ff1c3b82 */ /* 0x000ee20000000a00 */
[----:B------:R-:W-:Y:S02]  /*0f00*/  @!P4 IADD3.X R31, PT, PT, R38, R31, RZ, P6, !PT ;  /* 0x0000001f261fc210 */ /* 0x000fe400037fe4ff */
[----:B------:R-:W-:Y:S02]  /*0f10*/  @!P5 SHF.L.U64.HI R10, R10, 0x2, R39 ;  /* 0x000000020a0ad819 */ /* 0x000fe40000010227 */
[C---:B-1----:R-:W-:Y:S02]  /*0f20*/  @!P5 IADD3 R20, P6, PT, R11.reuse, R20, RZ ;  /* 0x000000140b14d210 */ /* 0x042fe40007fde0ff */
[----:B------:R-:W-:Y:S02]  /*0f30*/  CS2R R50, SRZ ;  /* 0x0000000000327805 */ /* 0x000fe4000001ff00 */
[----:B------:R-:W-:Y:S02]  /*0f40*/  @!P5 IADD3.X R21, PT, PT, R10, R21, RZ, P6, !PT ;  /* 0x000000150a15d210 */ /* 0x000fe400037fe4ff */
[----:B--2---:R-:W-:Y:S01]  /*0f50*/  @!P5 IADD3 R24, P6, PT, R11, R24, RZ ;  /* 0x000000180b18d210 */ /* 0x004fe20007fde0ff */
[----:B------:R-:W-:Y:S01]  /*0f60*/  IMAD R38, R56, 0xe, RZ ;  /* 0x0000000e38267824 */ /* 0x000fe200078e02ff */
[----:B------:R1:W5:Y:S01]  /*0f70*/  @!P2 LDG.E.64 R50, desc[UR8][R14.64] ;  /* 0x000000080e32a981 */ /* 0x000362000c1e1b00 */
[----:B------:R-:W-:-:S02]  /*0f80*/  CS2R R58, SRZ ;  /* 0x00000000003a7805 */ /* 0x000fc4000001ff00 */
[----:B------:R-:W-:Y:S02]  /*0f90*/  @!P5 IADD3.X R25, PT, PT, R10, R25, RZ, P6, !PT ;  /* 0x000000190a19d210 */ /* 0x000fe400037fe4ff */
[----:B------:R-:W-:Y:S02]  /*0fa0*/  CS2R R10, SRZ ;  /* 0x00000000000a7805 */ /* 0x000fe4000001ff00 */
[----:B------:R-:W-:Y:S02]  /*0fb0*/  IADD3 R39, PT, PT, R38, R67, RZ ;  /* 0x0000004326277210 */ /* 0x000fe40007ffe0ff */
[----:B------:R-:W-:Y:S02]  /*0fc0*/  CS2R R46, SRZ ;  /* 0x00000000002e7805 */ /* 0x000fe4000001ff00 */
[----:B------:R-:W-:Y:S01]  /*0fd0*/  CS2R R48, SRZ ;  /* 0x0000000000307805 */ /* 0x000fe2000001ff00 */
[----:B------:R2:W5:Y:S01]  /*0fe0*/  @!P4 LDG.E.64 R58, desc[UR8][R18.64] ;  /* 0x00000008123ac981 */ /* 0x000562000c1e1b00 */
[----:B-1----:R-:W-:-:S03]  /*0ff0*/  CS2R R14, SRZ ;  /* 0x00000000000e7805 */ /* 0x002fc6000001ff00 */
[----:B------:R1:W5:Y:S01]  /*1000*/  @!P0 LDG.E.64 R10, desc[UR8][R12.64] ;  /* 0x000000080c0a8981 */ /* 0x000362000c1e1b00 */
[----:B------:R-:W-:Y:S01]  /*1010*/  CS2R R42, SRZ ;  /* 0x00000000002a7805 */ /* 0x000fe2000001ff00 */
[----:B0-----:R-:W-:Y:S02]  /*1020*/  IMAD.WIDE R26, R39, 0x4, R26 ;  /* 0x00000004271a7825 */ /* 0x001fe400078e021a */
[----:B------:R-:W5:Y:S01]  /*1030*/  @!P5 LDG.E.64 R46, desc[UR8][R20.64] ;  /* 0x00000008142ed981 */ /* 0x000f62000c1e1b00 */
[----:B--2---:R-:W-:-:S03]  /*1040*/  CS2R R18, SRZ ;  /* 0x0000000000127805 */ /* 0x004fc6000001ff00 */
[----:B------:R0:W5:Y:S01]  /*1050*/  @!P1 LDG.E.64 R14, desc[UR8][R16.64] ;  /* 0x00000008100e9981 */ /* 0x000162000c1e1b00 */
[----:B---3--:R-:W-:Y:S01]  /*1060*/  @P3 IMAD.WIDE R28, R39, 0x4, R28 ;  /* 0x00000004271c3825 */ /* 0x008fe200078e021c */
[----:B-1----:R-:W-:Y:S02]  /*1070*/  CS2R R12, SRZ ;  /* 0x00000000000c7805 */ /* 0x002fe4000001ff00 */
[----:B------:R1:W5:Y:S04]  /*1080*/  @!P1 LDG.E.64 R48, desc[UR8][R34.64] ;  /* 0x0000000822309981 */ /* 0x000368000c1e1b00 */
[----:B------:R1:W5:Y:S01]  /*1090*/  @!P2 LDG.E.64 R12, desc[UR8][R32.64] ;  /* 0x00000008200ca981 */ /* 0x000362000c1e1b00 */
[----:B0-----:R-:W-:-:S03]  /*10a0*/  CS2R R16, SRZ ;  /* 0x0000000000107805 */ /* 0x001fc6000001ff00 */
[----:B------:R1:W5:Y:S04]  /*10b0*/  @!P4 LDG.E.64 R42, desc[UR8][R30.64] ;  /* 0x000000081e2ac981 */ /* 0x000368000c1e1b00 */
[----:B------:R1:W5:Y:S04]  /*10c0*/  @!P5 LDG.E.64 R16, desc[UR8][R24.64] ;  /* 0x000000081810d981 */ /* 0x000368000c1e1b00 */
[----:B------:R1:W5:Y:S04]  /*10d0*/  @P3 LDG.E.64 R18, desc[UR8][R28.64] ;  /* 0x000000081c123981 */ /* 0x000368000c1e1b00 */
[----:B------:R1:W5:Y:S01]  /*10e0*/  LDG.E.64 R20, desc[UR8][R26.64] ;  /* 0x000000081a147981 */ /* 0x000362000c1e1b00 */
[----:B------:R-:W-:-:S06]  /*10f0*/  CS2R R52, SRZ ;  /* 0x0000000000347805 */ /* 0x000fcc000001ff00 */
[----:B------:R1:W5:Y:S01]  /*1100*/  @!P0 LDG.E.64 R52, desc[UR8][R36.64] ;  /* 0x0000000824348981 */ /* 0x000362000c1e1b00 */
[----:B------:R-:W-:Y:S01]  /*1110*/  UISETP.NE.AND UP1, UPT, UR12, URZ, UPT ;  /* 0x000000ff0c00728c */ /* 0x000fe2000bf25270 */
[----:B------:R-:W-:Y:S01]  /*1120*/  UMOV UR10, 0x3f800000 ;  /* 0x3f800000000a7882 */ /* 0x000fe20000000000 */
[----:B----4-:R-:W-:-:S13]  /*1130*/  R2UR UR13, R22 ;  /* 0x00000000160d72ca */ /* 0x010fda00000e0000 */
        /* <DEDUP_REMOVED lines=10> */
[----:B-1----:R-:W-:Y:S05]  /*11e0*/  BRA.U UP1, `(.L_x_1315) ;  /* 0x0000000501c47547 */ /* 0x002fea000b800000 */
[----:B-----5:R-:W-:Y:S01]  /*11f0*/  FADD.FTZ R23, R62, -UR13 ;  /* 0x8000000d3e177e21 */ /* 0x020fe20008010000 */
[----:B------:R-:W-:Y:S01]  /*1200*/  FMUL.FTZ R26, R2, R20 ;  /* 0x00000014021a7220 */ /* 0x000fe20000410000 */
[----:B------:R-:W-:Y:S01]  /*1210*/  FADD.FTZ R24, R63, -UR13 ;  /* 0x8000000d3f187e21 */ /* 0x000fe20008010000 */
[----:B------:R-:W-:Y:S01]  /*1220*/  FADD.FTZ R29, R60, -UR13 ;  /* 0x8000000d3c1d7e21 */ /* 0x000fe20008010000 */
[----:B------:R-:W-:Y:S01]  /*1230*/  FMUL.FTZ R23, R23, UR10 ;  /* 0x0000000a17177c20 */ /* 0x000fe20008410000 */
[----:B------:R-:W-:Y:S01]  /*1240*/  FMUL.FTZ R25, R3, R21 ;  /* 0x0000001503197220 */ /* 0x000fe20000410000 */
[----:B------:R-:W-:Y:S01]  /*1250*/  FADD.FTZ R28, RZ, R26 ;  /* 0x0000001aff1c7221 */ /* 0x000fe20000010000 */
[----:B------:R-:W-:Y:S01]  /*1260*/  FMUL.FTZ R24, R24, UR10 ;  /* 0x0000000a18187c20 */ /* 0x000fe20008410000 */
[----:B------:R-:W-:Y:S01]  /*1270*/  FFMA.FTZ R27, R23, R26, RZ ;  /* 0x0000001a171b7223 */ /* 0x000fe200000100ff */
[----:B------:R-:W-:Y:S01]  /*1280*/  FMUL.FTZ R30, R29, UR10 ;  /* 0x0000000a1d1e7c20 */ /* 0x000fe20008410000 */
[----:B------:R-:W-:Y:S01]  /*1290*/  FMUL.FTZ R22, R44, R20 ;  /* 0x000000142c167220 */ /* 0x000fe20000410000 */
[----:B------:R-:W-:Y:S01]  /*12a0*/  FADD.FTZ R29, R25, R28 ;  /* 0x0000001c191d7221 */ /* 0x000fe20000010000 */
[----:B------:R-:W-:Y:S01]  /*12b0*/  FFMA.FTZ R27, R24, R25, R27 ;  /* 0x00000019181b7223 */ /* 0x000fe2000001001b */
[----:B------:R-:W-:Y:S01]  /*12c0*/  FADD.FTZ R26, R61, -UR13 ;  /* 0x8000000d3d1a7e21 */ /* 0x000fe20008010000 */
[----:B------:R-:W-:Y:S01]  /*12d0*/  FMUL.FTZ R28, R45, R21 ;  /* 0x000000152d1c7220 */ /* 0x000fe20000410000 */
[----:B------:R-:W-:Y:S01]  /*12e0*/  FADD.FTZ R25, R29, R22 ;  /* 0x000000161d197221 */ /* 0x000fe20000010000 */
[----:B------:R-:W-:Y:S01]  /*12f0*/  FFMA.FTZ R29, R30, R22, R27 ;  /* 0x000000161e1d7223 */ /* 0x000fe2000001001b */
[----:B------:R-:W-:Y:S01]  /*1300*/  FMUL.FTZ R26, R26, UR10 ;  /* 0x0000000a1a1a7c20 */ /* 0x000fe20008410000 */
[----:B------:R-:W-:Y:S01]  /*1310*/  FFMA.FTZ R22, R3, R24, RZ ;  /* 0x0000001803167223 */ /* 0x000fe200000100ff */
[----:B------:R-:W-:Y:S01]  /*1320*/  FADD.FTZ R27, R58, -UR13 ;  /* 0x8000000d3a1b7e21 */ /* 0x000fe20008010000 */
[----:B------:R-:W-:Y:S01]  /*1330*/  FFMA.FTZ R23, R2, R23, RZ ;  /* 0x0000001702177223 */ /* 0x000fe200000100ff */
[----:B------:R-:W-:Y:S01]  /*1340*/  FMUL.FTZ R24, R42, R20 ;  /* 0x000000142a187220 */ /* 0x000fe20000410000 */
[----:B------:R-:W-:Y:S01]  /*1350*/  FFMA.FTZ R22, R45, R26, R22 ;  /* 0x0000001a2d167223 */ /* 0x000fe20000010016 */
[----:B------:R-:W-:Y:S01]  /*1360*/  FMUL.FTZ R27, R27, UR10 ;  /* 0x0000000a1b1b7c20 */ /* 0x000fe20008410000 */
[----:B------:R-:W-:Y:S01]  /*1370*/  FFMA.FTZ R26, R26, R28, R29 ;  /* 0x0000001c1a1a7223 */ /* 0x000fe2000001001d */
[----:B------:R-:W-:Y:S01]  /*1380*/  FFMA.FTZ R23, R44, R30, R23 ;  /* 0x0000001e2c177223 */ /* 0x000fe20000010017 */
[----:B------:R-:W-:Y:S01]  /*1390*/  FADD.FTZ R25, R28, R25 ;  /* 0x000000191c197221 */ /* 0x000fe20000010000 */
[----:B------:R-:W-:Y:S01]  /*13a0*/  FADD.FTZ R28, R59, -UR13 ;  /* 0x8000000d3b1c7e21 */ /* 0x000fe20008010000 */
[----:B------:R-:W-:Y:S01]  /*13b0*/  FFMA.FTZ R29, R27, R24, R26 ;  /* 0x000000181b1d7223 */ /* 0x000fe2000001001a */
[----:B------:R-:W-:Y:S01]  /*13c0*/  FFMA.FTZ R23, R42, R27, R23 ;  /* 0x0000001b2a177223 */ /* 0x000fe20000010017 */
[----:B------:R-:W-:Y:S01]  /*13d0*/  FADD.FTZ R25, R25, R24 ;  /* 0x0000001819197221 */ /* 0x000fe20000010000 */
[----:B------:R-:W-:Y:S01]  /*13e0*/  FMUL.FTZ R26, R43, R21 ;  /* 0x000000152b1a7220 */ /* 0x000fe20000410000 */
[----:B------:R-:W-:Y:S01]  /*13f0*/  FADD.FTZ R27, R54, -UR13 ;  /* 0x8000000d361b7e21 */ /* 0x000fe20008010000 */
[----:B------:R-:W-:Y:S01]  /*1400*/  FMUL.FTZ R28, R28, UR10 ;  /* 0x0000000a1c1c7c20 */ /* 0x000fe20008410000 */
[----:B------:R-:W-:Y:S01]  /*1410*/  FMUL.FTZ R24, R40, R20 ;  /* 0x0000001428187220 */ /* 0x000fe20000410000 */
[----:B------:R-:W-:Y:S01]  /*1420*/  FADD.FTZ R25, R26, R25 ;  /* 0x000000191a197221 */ /* 0x000fe20000010000 */
[----:B------:R-:W-:Y:S01]  /*1430*/  FMUL.FTZ R27, R27, UR10 ;  /* 0x0000000a1b1b7c20 */ /* 0x000fe20008410000 */
[----:B------:R-:W-:Y:S01]  /*1440*/  FFMA.FTZ R26, R28, R26, R29 ;  /* 0x0000001a1c1a7223 */ /* 0x000fe2000001001d */
[----:B------:R-:W-:Y:S01]  /*1450*/  FFMA.FTZ R22, R43, R28, R22 ;  /* 0x0000001c2b167223 */ /* 0x000fe20000010016 */
        /* <DEDUP_REMOVED lines=38> */
[----:B------:R-:W-:Y:S01]  /*16c0*/  FADD.FTZ R25, R25, R24 ;  /* 0x0000001819197221 */ /* 0x000fe20000010000 */
[----:B------:R-:W-:Y:S01]  /*16d0*/  FFMA.FTZ R31, R27, R24, R26 ;  /* 0x000000181b1f7223 */ /* 0x000fe2000001001a */
[----:B------:R-:W-:Y:S01]  /*16e0*/  FADD.FTZ R27, RZ, R2 ;  /* 0x00000002ff1b7221 */ /* 0x000fe20000010000 */
[----:B------:R-:W-:Y:S01]  /*16f0*/  FADD.FTZ R24, RZ, R3 ;  /* 0x00000003ff187221 */ /* 0x000fe20000010000 */
[----:B------:R-:W-:Y:S01]  /*1700*/  FMUL.FTZ R28, R28, UR10 ;  /* 0x0000000a1c1c7c20 */ /* 0x000fe20008410000 */
[-C--:B------:R-:W-:Y:S01]  /*1710*/  FMUL.FTZ R30, R15, R21.reuse ;  /* 0x000000150f1e7220 */ /* 0x080fe20000410000 */
[----:B------:R-:W-:Y:S01]  /*1720*/  FADD.FTZ R29, R44, R27 ;  /* 0x0000001b2c1d7221 */ /* 0x000fe20000010000 */
[----:B------:R-:W-:Y:S01]  /*1730*/  FADD.FTZ R24, R45, R24 ;  /* 0x000000182d187221 */ /* 0x000fe20000010000 */
[----:B------:R-:W-:Y:S01]  /*1740*/  FFMA.FTZ R26, R15, R28, R22 ;  /* 0x0000001c0f1a7223 */ /* 0x000fe20000010016 */
[----:B------:R-:W-:Y:S01]  /*1750*/  FADD.FTZ R25, R30, R25 ;  /* 0x000000191e197221 */ /* 0x000fe20000010000 */
[----:B------:R-:W-:Y:S01]  /*1760*/  FADD.FTZ R29, R42, R29 ;  /* 0x0000001d2a1d7221 */ /* 0x000fe20000010000 */
[----:B------:R-:W-:Y:S01]  /*1770*/  FADD.FTZ R22, R43, R24 ;  /* 0x000000182b167221 */ /* 0x000fe20000010000 */
[----:B------:R-:W-:Y:S01]  /*1780*/  FFMA.FTZ R27, R28, R30, R31 ;  /* 0x0000001e1c1b7223 */ /* 0x000fe2000001001f */
[----:B------:R-:W-:Y:S01]  /*1790*/  FMUL.FTZ R32, R16, R20 ;  /* 0x0000001410207220 */ /* 0x000fe20000410000 */
[----:B------:R-:W-:Y:S01]  /*17a0*/  FADD.FTZ R29, R40, R29 ;  /* 0x0000001d281d7221 */ /* 0x000fe20000010000 */
[----:B------:R-:W-:Y:S01]  /*17b0*/  FADD.FTZ R30, R41, R22 ;  /* 0x00000016291e7221 */ /* 0x000fe20000010000 */
[----:B------:R-:W-:Y:S01]  /*17c0*/  FADD.FTZ R28, R46, -UR13 ;  /* 0x8000000d2e1c7e21 */ /* 0x000fe20008010000 */
[----:B------:R-:W-:Y:S01]  /*17d0*/  FADD.FTZ R22, R25, R32 ;  /* 0x0000002019167221 */ /* 0x000fe20000010000 */
[----:B------:R-:W-:Y:S01]  /*17e0*/  FADD.FTZ R29, R10, R29 ;  /* 0x0000001d0a1d7221 */ /* 0x000fe20000010000 */
[----:B------:R-:W-:Y:S01]  /*17f0*/  FADD.FTZ R30, R11, R30 ;  /* 0x0000001e0b1e7221 */ /* 0x000fe20000010000 */
[----:B------:R-:W-:Y:S01]  /*1800*/  FMUL.FTZ R24, R28, UR10 ;  /* 0x0000000a1c187c20 */ /* 0x000fe20008410000 */
[----:B------:R-:W-:Y:S01]  /*1810*/  FADD.FTZ R25, R47, -UR13 ;  /* 0x8000000d2f197e21 */ /* 0x000fe20008010000 */
[----:B------:R-:W-:Y:S01]  /*1820*/  FADD.FTZ R29, R12, R29 ;  /* 0x0000001d0c1d7221 */ /* 0x000fe20000010000 */
[----:B------:R-:W-:Y:S01]  /*1830*/  FADD.FTZ R30, R13, R30 ;  /* 0x0000001e0d1e7221 */ /* 0x000fe20000010000 */
[----:B------:R-:W-:Y:S01]  /*1840*/  FMUL.FTZ R35, R17, R21 ;  /* 0x0000001511237220 */ /* 0x000fe20000410000 */
[----:B------:R-:W-:Y:S01]  /*1850*/  FFMA.FTZ R28, R24, R32, R27 ;  /* 0x00000020181c7223 */ /* 0x000fe2000001001b */
[----:B------:R-:W-:Y:S01]  /*1860*/  FMUL.FTZ R25, R25, UR10 ;  /* 0x0000000a19197c20 */ /* 0x000fe20008410000 */
[----:B------:R-:W-:Y:S01]  /*1870*/  FADD.FTZ R29, R14, R29 ;  /* 0x0000001d0e1d7221 */ /* 0x000fe20000010000 */
[----:B------:R-:W-:Y:S01]  /*1880*/  FADD.FTZ R30, R15, R30 ;  /* 0x0000001e0f1e7221 */ /* 0x000fe20000010000 */
[----:B------:R-:W-:Y:S01]  /*1890*/  FADD.FTZ R22, R35, R22 ;  /* 0x0000001623167221 */ /* 0x000fe20000010000 */
[----:B------:R-:W-:Y:S01]  /*18a0*/  FFMA.FTZ R35, R25, R35, R28 ;  /* 0x0000002319237223 */ /* 0x000fe2000001001c */
[C---:B------:R-:W-:Y:S01]  /*18b0*/  FFMA.FTZ R25, R17.reuse, R25, R26 ;  /* 0x0000001911197223 */ /* 0x040fe2000001001a */
[C---:B------:R-:W-:Y:S01]  /*18c0*/  FFMA.FTZ R24, R16.reuse, R24, R23 ;  /* 0x0000001810187223 */ /* 0x040fe20000010017 */
[----:B------:R-:W-:Y:S01]  /*18d0*/  FADD.FTZ R26, R16, R29 ;  /* 0x0000001d101a7221 */ /* 0x000fe20000010000 */
[----:B------:R-:W-:Y:S01]  /*18e0*/  FADD.FTZ R27, R17, R30 ;  /* 0x0000001e111b7221 */ /* 0x000fe20000010000 */
[----:B------:R-:W-:Y:S06]  /*18f0*/  BRA `(.L_x_1316) ;  /* 0x0000001000007947 */ /* 0x000fec0003800000 */
.L_x_1315:
        /* <DEDUP_REMOVED lines=18> */
[----:B------:R-:W2:Y:S01]  /*1a20*/  MUFU.EX2 R36, R36 ;  /* 0x0000002400247308 */ /* 0x000ea20000000800 */
[----:B0-----:R-:W-:Y:S01]  /*1a30*/  FADD.FTZ R25, R26, 1 ;  /* 0x3f8000001a197421 */ /* 0x001fe20000010000 */
[----:B-1----:R-:W-:-:S05]  /*1a40*/  FADD.FTZ R27, R28, 1 ;  /* 0x3f8000001c1b7421 */ /* 0x002fca0000010000 */
[----:B------:R-:W0:Y:S01]  /*1a50*/  MUFU.RCP R25, R25 ;  /* 0x0000001900197308 */ /* 0x000e220000001000 */
[----:B--2---:R-:W-:-:S07]  /*1a60*/  FADD.FTZ R36, R36, 1 ;  /* 0x3f80000024247421 */ /* 0x004fce0000010000 */
[----:B------:R-:W1:Y:S08]  /*1a70*/  MUFU.RCP R27, R27 ;  /* 0x0000001b001b7308 */ /* 0x000e700000001000 */
[----:B------:R-:W2:Y:S01]  /*1a80*/  MUFU.EX2 R28, R32 ;  /* 0x00000020001c7308 */ /* 0x000ea20000000800 */
[----:B0-----:R-:W-:Y:S01]  /*1a90*/  FADD.FTZ R26, -R25, 1 ;  /* 0x3f800000191a7421 */ /* 0x001fe20000010100 */
[----:B------:R-:W-:-:S02]  /*1aa0*/  FMUL.FTZ R30, R2, R25 ;  /* 0x00000019021e7220 */ /* 0x000fc40000410000 */
[----:B------:R-:W-:Y:S01]  /*1ab0*/  MUFU.RCP R36, R36 ;  /* 0x0000002400247308 */ /* 0x000fe20000001000 */
[----:B------:R-:W-:Y:S01]  /*1ac0*/  FFMA.FTZ R29, R29, R26, 1 ;  /* 0x3f8000001d1d7423 */ /* 0x000fe2000001001a */
[----:B------:R-:W-:Y:S01]  /*1ad0*/  FADD.FTZ R26, R58, -UR13 ;  /* 0x8000000d3a1a7e21 */ /* 0x000fe20008010000 */
[----:B-1----:R-:W-:Y:S01]  /*1ae0*/  FADD.FTZ R25, -R27, 1 ;  /* 0x3f8000001b197421 */ /* 0x002fe20000010100 */
[----:B------:R-:W-:Y:S01]  /*1af0*/  FMUL.FTZ R33, R3, R27 ;  /* 0x0000001b03217220 */ /* 0x000fe20000410000 */
[----:B------:R-:W-:Y:S01]  /*1b00*/  FADD.FTZ R27, R59, -UR13 ;  /* 0x8000000d3b1b7e21 */ /* 0x000fe20008010000 */
[----:B------:R-:W-:Y:S01]  /*1b10*/  FMUL.FTZ R26, R26, UR10 ;  /* 0x0000000a1a1a7c20 */ /* 0x000fe20008410000 */
[----:B--2---:R-:W-:Y:S01]  /*1b20*/  FADD.FTZ R28, R28, 1 ;  /* 0x3f8000001c1c7421 */ /* 0x004fe20000010000 */
[----:B------:R-:W-:Y:S01]  /*1b30*/  FFMA.FTZ R25, R24, R25, 1 ;  /* 0x3f80000018197423 */ /* 0x000fe20000010019 */
[----:B------:R-:W-:Y:S01]  /*1b40*/  FMUL.FTZ R27, R27, UR10 ;  /* 0x0000000a1b1b7c20 */ /* 0x000fe20008410000 */
[----:B------:R-:W-:Y:S01]  /*1b50*/  FFMA.FTZ R34, R20, R26, R18 ;  /* 0x0000001a14227223 */ /* 0x000fe20000010012 */
[----:B------:R0:W1:Y:S01]  /*1b60*/  MUFU.RCP R24, R28 ;  /* 0x0000001c00187308 */ /* 0x0000620000001000 */
[----:B------:R-:W-:Y:S01]  /*1b70*/  FMUL.FTZ R33, R33, R25 ;  /* 0x0000001921217220 */ /* 0x000fe20000410000 */
[----:B------:R-:W-:Y:S01]  /*1b80*/  FFMA.FTZ R25, R21, R27, R19 ;  /* 0x0000001b15197223 */ /* 0x000fe20000010013 */
[----:B------:R-:W-:-:S03]  /*1b90*/  FMUL.FTZ R29, R30, R29 ;  /* 0x0000001d1e1d7220 */ /* 0x000fc60000410000 */
[----:B------:R-:W-:Y:S01]  /*1ba0*/  FMUL.FTZ R30, R25, -1.4426950216293334961 ;  /* 0xbfb8aa3b191e7820 */ /* 0x000fe20000410000 */
[----:B0-----:R-:W-:-:S05]  /*1bb0*/  FMUL.FTZ R28, R34, -1.4426950216293334961 ;  /* 0xbfb8aa3b221c7820 */ /* 0x001fca0000410000 */
[----:B------:R-:W0:Y:S04]  /*1bc0*/  MUFU.EX2 R30, R30 ;  /* 0x0000001e001e7308 */ /* 0x000e280000000800 */
[----:B------:R-:W2:Y:S01]  /*1bd0*/  MUFU.EX2 R28, R28 ;  /* 0x0000001c001c7308 */ /* 0x000ea20000000800 */
[----:B-1----:R-:W-:Y:S01]  /*1be0*/  FADD.FTZ R32, -R24, 1 ;  /* 0x3f80000018207421 */ /* 0x002fe20000010100 */
[----:B------:R-:W-:Y:S01]  /*1bf0*/  FMUL.FTZ R38, R44, R24 ;  /* 0x000000182c267220 */ /* 0x000fe20000410000 */
[----:B------:R-:W-:Y:S02]  /*1c00*/  FADD.FTZ R24, R54, -UR13 ;  /* 0x8000000d36187e21 */ /* 0x000fe40008010000 */
[----:B------:R-:W-:Y:S01]  /*1c10*/  FFMA.FTZ R32, R31, R32, 1 ;  /* 0x3f8000001f207423 */ /* 0x000fe20000010020 */
[----:B------:R-:W-:Y:S01]  /*1c20*/  FADD.FTZ R31, -R36, 1 ;  /* 0x3f800000241f7421 */ /* 0x000fe20000010100 */
[----:B------:R-:W-:Y:S01]  /*1c30*/  FMUL.FTZ R24, R24, UR10 ;  /* 0x0000000a18187c20 */ /* 0x000fe20008410000 */
[----:B------:R-:W-:Y:S01]  /*1c40*/  FMUL.FTZ R36, R45, R36 ;  /* 0x000000242d247220 */ /* 0x000fe20000410000 */
[----:B0-----:R-:W-:Y:S01]  /*1c50*/  FADD.FTZ R30, R30, 1 ;  /* 0x3f8000001e1e7421 */ /* 0x001fe20000010000 */
[----:B------:R-:W-:Y:S01]  /*1c60*/  FFMA.FTZ R39, R39, R31, 1 ;  /* 0x3f80000027277423 */ /* 0x000fe2000001001f */
[----:B------:R-:W-:Y:S01]  /*1c70*/  FFMA.FTZ R31, R20, R24, R18 ;  /* 0x00000018141f7223 */ /* 0x000fe20000010012 */
[----:B------:R-:W-:Y:S01]  /*1c80*/  FMUL.FTZ R38, R38, R32 ;  /* 0x0000002026267220 */ /* 0x000fe20000410000 */
[----:B--2---:R-:W-:Y:S01]  /*1c90*/  FADD.FTZ R28, R28, 1 ;  /* 0x3f8000001c1c7421 */ /* 0x004fe20000010000 */
[----:B------:R0:W-:Y:S01]  /*1ca0*/  MUFU.RCP R32, R30 ;  /* 0x0000001e00207308 */ /* 0x0001e20000001000 */
[----:B------:R-:W-:-:S07]  /*1cb0*/  FMUL.FTZ R39, R36, R39 ;  /* 0x0000002724277220 */ /* 0x000fce0000410000 */
[----:B------:R-:W1:Y:S01]  /*1cc0*/  MUFU.RCP R28, R28 ;  /* 0x0000001c001c7308 */ /* 0x000e620000001000 */
[----:B0-----:R-:W-:-:S07]  /*1cd0*/  FMUL.FTZ R30, R31, -1.4426950216293334961 ;  /* 0xbfb8aa3b1f1e7820 */ /* 0x001fce0000410000 */
[----:B------:R-:W0:Y:S01]  /*1ce0*/  MUFU.EX2 R30, R30 ;  /* 0x0000001e001e7308 */ /* 0x000e220000000800 */
[----:B-1----:R-:W-:Y:S01]  /*1cf0*/  FADD.FTZ R36, -R28, 1 ;  /* 0x3f8000001c247421 */ /* 0x002fe20000010100 */
[----:B------:R-:W-:Y:S01]  /*1d00*/  FMUL.FTZ R28, R42, R28 ;  /* 0x0000001c2a1c7220 */ /* 0x000fe20000410000 */
[----:B0-----:R-:W-:Y:S02]  /*1d10*/  FADD.FTZ R30, R30, 1 ;  /* 0x3f8000001e1e7421 */ /* 0x001fe40000010000 */
[----:B------:R-:W-:Y:S01]  /*1d20*/  FFMA.FTZ R34, R34, R36, 1 ;  /* 0x3f80000022227423 */ /* 0x000fe20000010024 */
[----:B------:R-:W-:Y:S01]  /*1d30*/  FADD.FTZ R36, -R32, 1 ;  /* 0x3f80000020247421 */ /* 0x000fe20000010100 */
[----:B------:R-:W-:Y:S02]  /*1d40*/  FMUL.FTZ R32, R43, R32 ;  /* 0x000000202b207220 */ /* 0x000fe40000410000 */
[----:B------:R-:W-:Y:S01]  /*1d50*/  FMUL.FTZ R28, R28, R34 ;  /* 0x000000221c1c7220 */ /* 0x000fe20000410000 */
[----:B------:R-:W0:Y:S01]  /*1d60*/  MUFU.RCP R30, R30 ;  /* 0x0000001e001e7308 */ /* 0x000e220000001000 */
[----:B------:R-:W-:Y:S01]  /*1d70*/  FFMA.FTZ R25, R25, R36, 1 ;  /* 0x3f80000019197423 */ /* 0x000fe20000010024 */
[----:B------:R-:W-:-:S03]  /*1d80*/  FMUL.FTZ R36, R21, R33 ;  /* 0x0000002115247220 */ /* 0x000fc60000410000 */
[----:B------:R-:W-:Y:S01]  /*1d90*/  FMUL.FTZ R25, R32, R25 ;  /* 0x0000001920197220 */ /* 0x000fe20000410000 */
[----:B------:R-:W-:-:S04]  /*1da0*/  FMUL.FTZ R32, R20, R29 ;  /* 0x0000001d14207220 */ /* 0x000fc80000410000 */
[----:B------:R-:W-:Y:S01]  /*1db0*/  FFMA.FTZ R34, R23, R32, RZ ;  /* 0x0000002017227223 */ /* 0x000fe200000100ff */
[----:B------:R-:W-:-:S03]  /*1dc0*/  FADD.FTZ R32, RZ, R32 ;  /* 0x00000020ff207221 */ /* 0x000fc60000010000 */
[----:B------:R-:W-:Y:S01]  /*1dd0*/  FFMA.FTZ R34, R22, R36, R34 ;  /* 0x0000002416227223 */ /* 0x000fe20000010022 */
[----:B------:R-:W-:Y:S01]  /*1de0*/  FADD.FTZ R32, R36, R32 ;  /* 0x0000002024207221 */ /* 0x000fe20000010000 */
[----:B0-----:R-:W-:-:S04]  /*1df0*/  FADD.FTZ R36, -R30, 1 ;  /* 0x3f8000001e247421 */ /* 0x001fc80000010100 */
[----:B------:R-:W-:Y:S01]  /*1e00*/  FFMA.FTZ R31, R31, R36, 1 ;  /* 0x3f8000001f1f7423 */ /* 0x000fe20000010024 */
[----:B------:R-:W-:Y:S01]  /*1e10*/  FMUL.FTZ R36, R40, R30 ;  /* 0x0000001e28247220 */ /* 0x000fe20000410000 */
[----:B------:R-:W-:Y:S01]  /*1e20*/  FFMA.FTZ R30, R23, R29, RZ ;  /* 0x0000001d171e7223 */ /* 0x000fe200000100ff */
[----:B------:R-:W-:Y:S02]  /*1e30*/  FADD.FTZ R23, RZ, R29 ;  /* 0x0000001dff177221 */ /* 0x000fe40000010000 */
[----:B------:R-:W-:Y:S01]  /*1e40*/  FMUL.FTZ R29, R36, R31 ;  /* 0x0000001f241d7220 */ /* 0x000fe20000410000 */
[-C--:B------:R-:W-:Y:S01]  /*1e50*/  FFMA.FTZ R30, R37, R38.reuse, R30 ;  /* 0x00000026251e7223 */ /* 0x080fe2000001001e */
[----:B------:R-:W-:Y:S01]  /*1e60*/  FADD.FTZ R31, R23, R38 ;  /* 0x00000026171f7221 */ /* 0x000fe20000010000 */
[----:B------:R-:W-:Y:S01]  /*1e70*/  FADD.FTZ R23, R55, -UR13 ;  /* 0x8000000d37177e21 */ /* 0x000fe20008010000 */
[----:B------:R-:W-:Y:S01]  /*1e80*/  FMUL.FTZ R38, R20, R38 ;  /* 0x0000002614267220 */ /* 0x000fe20000410000 */
[----:B------:R-:W-:Y:S01]  /*1e90*/  FFMA.FTZ R30, R26, R28, R30 ;  /* 0x0000001c1a1e7223 */ /* 0x000fe2000001001e */
[----:B------:R-:W-:Y:S01]  /*1ea0*/  FADD.FTZ R31, R31, R28 ;  /* 0x0000001c1f1f7221 */ /* 0x000fe20000010000 */
[----:B------:R-:W-:Y:S01]  /*1eb0*/  FMUL.FTZ R23, R23, UR10 ;  /* 0x0000000a17177c20 */ /* 0x000fe20008410000 */
[----:B------:R-:W-:Y:S01]  /*1ec0*/  FFMA.FTZ R37, R37, R38, R34 ;  /* 0x0000002625257223 */ /* 0x000fe20000010022 */
[----:B------:R-:W-:Y:S01]  /*1ed0*/  FADD.FTZ R32, R32, R38 ;  /* 0x0000002620207221 */ /* 0x000fe20000010000 */
[----:B------:R-:W-:Y:S01]  /*1ee0*/  FMUL.FTZ R28, R20, R28 ;  /* 0x0000001c141c7220 */ /* 0x000fe20000410000 */
[----:B------:R-:W-:Y:S01]  /*1ef0*/  FFMA.FTZ R34, R21, R23, R19 ;  /* 0x0000001715227223 */ /* 0x000fe20000010013 */
[----:B------:R-:W-:Y:S01]  /*1f00*/  FADD.FTZ R31, R31, R29 ;  /* 0x0000001d1f1f7221 */ /* 0x000fe20000010000 */
[-C--:B------:R-:W-:Y:S01]  /*1f10*/  FFMA.FTZ R30, R24, R29.reuse, R30 ;  /* 0x0000001d181e7223 */ /* 0x080fe2000001001e */
[----:B------:R-:W-:Y:S01]  /*1f20*/  FMUL.FTZ R29, R20, R29 ;  /* 0x0000001d141d7220 */ /* 0x000fe20000410000 */
[----:B------:R-:W-:-:S06]  /*1f30*/  FMUL.FTZ R36, R34, -1.4426950216293334961 ;  /* 0xbfb8aa3b22247820 */ /* 0x000fcc0000410000 */
[----:B------:R-:W0:Y:S02]  /*1f40*/  MUFU.EX2 R36, R36 ;  /* 0x0000002400247308 */ /* 0x000e240000000800 */
[----:B0-----:R-:W-:-:S06]  /*1f50*/  FADD.FTZ R36, R36, 1 ;  /* 0x3f80000024247421 */ /* 0x001fcc0000010000 */
[----:B------:R-:W0:Y:S02]  /*1f60*/  MUFU.RCP R36, R36 ;  /* 0x0000002400247308 */ /* 0x000e240000001000 */
[----:B0-----:R-:W-:Y:S01]  /*1f70*/  FADD.FTZ R38, -R36, 1 ;  /* 0x3f80000024267421 */ /* 0x001fe20000010100 */
[----:B------:R-:W-:-:S03]  /*1f80*/  FMUL.FTZ R36, R41, R36 ;  /* 0x0000002429247220 */ /* 0x000fc60000410000 */
[----:B------:R-:W-:Y:S01]  /*1f90*/  FFMA.FTZ R34, R34, R38, 1 ;  /* 0x3f80000022227423 */ /* 0x000fe20000010026 */
[----:B------:R-:W-:Y:S01]  /*1fa0*/  FFMA.FTZ R38, R22, R33, RZ ;  /* 0x0000002116267223 */ /* 0x000fe200000100ff */
[----:B------:R-:W-:Y:S02]  /*1fb0*/  FADD.FTZ R33, RZ, R33 ;  /* 0x00000021ff217221 */ /* 0x000fe40000010000 */
[----:B------:R-:W-:Y:S01]  /*1fc0*/  FMUL.FTZ R22, R36, R34 ;  /* 0x0000002224167220 */ /* 0x000fe20000410000 */
[----:B------:R-:W-:Y:S01]  /*1fd0*/  FADD.FTZ R34, R52, -UR13 ;  /* 0x8000000d34227e21 */ /* 0x000fe20008010000 */
[----:B------:R-:W-:Y:S01]  /*1fe0*/  FADD.FTZ R36, R33, R39 ;  /* 0x0000002721247221 */ /* 0x000fe20000010000 */
[-C--:B------:R-:W-:Y:S01]  /*1ff0*/  FFMA.FTZ R33, R35, R39.reuse, R38 ;  /* 0x0000002723217223 */ /* 0x080fe20000010026 */
[----:B------:R-:W-:Y:S01]  /*2000*/  FMUL.FTZ R39, R21, R39 ;  /* 0x0000002715277220 */ /* 0x000fe20000410000 */
[----:B------:R-:W-:Y:S01]  /*2010*/  FMUL.FTZ R34, R34, UR10 ;  /* 0x0000000a22227c20 */ /* 0x000fe20008410000 */
[----:B------:R-:W-:Y:S01]  /*2020*/  FADD.FTZ R36, R36, R25 ;  /* 0x0000001924247221 */ /* 0x000fe20000010000 */
[----:B------:R-:W-:Y:S01]  /*2030*/  FFMA.FTZ R33, R27, R25, R33 ;  /* 0x000000191b217223 */ /* 0x000fe20000010021 */
[----:B------:R-:W-:Y:S01]  /*2040*/  FFMA.FTZ R35, R35, R39, R37 ;  /* 0x0000002723237223 */ /* 0x000fe20000010025 */
[----:B------:R-:W-:Y:S01]  /*2050*/  FFMA.FTZ R37, R20, R34, R18 ;  /* 0x0000002214257223 */ /* 0x000fe20000010012 */
[----:B------:R-:W-:Y:S01]  /*2060*/  FADD.FTZ R32, R39, R32 ;  /* 0x0000002027207221 */ /* 0x000fe20000010000 */
[----:B------:R-:W-:Y:S01]  /*2070*/  FMUL.FTZ R25, R21, R25 ;  /* 0x0000001915197220 */ /* 0x000fe20000410000 */
[----:B------:R-:W-:Y:S01]  /*2080*/  FFMA.FTZ R35, R26, R28, R35 ;  /* 0x0000001c1a237223 */ /* 0x000fe20000010023 */
[----:B------:R-:W-:Y:S01]  /*2090*/  FMUL.FTZ R38, R37, -1.4426950216293334961 ;  /* 0xbfb8aa3b25267820 */ /* 0x000fe20000410000 */
[----:B------:R-:W-:Y:S01]  /*20a0*/  FADD.FTZ R32, R32, R28 ;  /* 0x0000001c20207221 */ /* 0x000fe20000010000 */
[----:B------:R-:W-:Y:S01]  /*20b0*/  FADD.FTZ R36, R36, R22 ;  /* 0x0000001624247221 */ /* 0x000fe20000010000 */
[----:B------:R-:W-:Y:S01]  /*20c0*/  FFMA.FTZ R35, R27, R25, R35 ;  /* 0x000000191b237223 */ /* 0x000fe20000010023 */
[-C--:B------:R-:W-:Y:S01]  /*20d0*/  FFMA.FTZ R33, R23, R22.reuse, R33 ;  /* 0x0000001617217223 */ /* 0x080fe20000010021 */
[----:B------:R-:W-:Y:S01]  /*20e0*/  FADD.FTZ R32, R25, R32 ;  /* 0x0000002019207221 */ /* 0x000fe20000010000 */
[----:B------:R-:W0:Y:S01]  /*20f0*/  MUFU.EX2 R38, R38 ;  /* 0x0000002600267308 */ /* 0x000e220000000800 */
[----:B------:R-:W-:Y:S01]  /*2100*/  FFMA.FTZ R35, R24, R29, R35 ;  /* 0x0000001d18237223 */ /* 0x000fe20000010023 */
[----:B------:R-:W-:Y:S01]  /*2110*/  FMUL.FTZ R22, R21, R22 ;  /* 0x0000001615167220 */ /* 0x000fe20000410000 */
[----:B------:R-:W-:-:S03]  /*2120*/  FADD.FTZ R32, R32, R29 ;  /* 0x0000001d20207221 */ /* 0x000fc60000010000 */
[----:B------:R-:W-:Y:S01]  /*2130*/  FFMA.FTZ R35, R23, R22, R35 ;  /* 0x0000001617237223 */ /* 0x000fe20000010023 */
[----:B------:R-:W-:Y:S01]  /*2140*/  FADD.FTZ R32, R22, R32 ;  /* 0x0000002016207221 */ /* 0x000fe20000010000 */
[----:B0-----:R-:W-:-:S06]  /*2150*/  FADD.FTZ R38, R38, 1 ;  /* 0x3f80000026267421 */ /* 0x001fcc0000010000 */
[----:B------:R-:W0:Y:S02]  /*2160*/  MUFU.RCP R38, R38 ;  /* 0x0000002600267308 */ /* 0x000e240000001000 */
[----:B0-----:R-:W-:Y:S01]  /*2170*/  FADD.FTZ R39, -R38, 1 ;  /* 0x3f80000026277421 */ /* 0x001fe20000010100 */
[----:B------:R-:W-:-:S03]  /*2180*/  FMUL.FTZ R38, R10, R38 ;  /* 0x000000260a267220 */ /* 0x000fc60000410000 */
[----:B------:R-:W-:-:S04]  /*2190*/  FFMA.FTZ R37, R37, R39, 1 ;  /* 0x3f80000025257423 */ /* 0x000fc80000010027 */
[----:B------:R-:W-:Y:S01]  /*21a0*/  FMUL.FTZ R37, R38, R37 ;  /* 0x0000002526257220 */ /* 0x000fe20000410000 */
[----:B------:R-:W-:-:S03]  /*21b0*/  FADD.FTZ R38, R53, -UR13 ;  /* 0x8000000d35267e21 */ /* 0x000fc60008010000 */
[----:B------:R-:W-:Y:S01]  /*21c0*/  FADD.FTZ R31, R31, R37 ;  /* 0x000000251f1f7221 */ /* 0x000fe20000010000 */
[----:B------:R-:W-:Y:S01]  /*21d0*/  FMUL.FTZ R38, R38, UR10 ;  /* 0x0000000a26267c20 */ /* 0x000fe20008410000 */
[-C--:B------:R-:W-:Y:S01]  /*21e0*/  FFMA.FTZ R30, R34, R37.reuse, R30 ;  /* 0x00000025221e7223 */ /* 0x080fe2000001001e */
[----:B------:R-:W-:Y:S02]  /*21f0*/  FMUL.FTZ R37, R20, R37 ;  /* 0x0000002514257220 */ /* 0x000fe40000410000 */
[----:B------:R-:W-:Y:S02]  /*2200*/  FFMA.FTZ R39, R21, R38, R19 ;  /* 0x0000002615277223 */ /* 0x000fe40000010013 */
[----:B------:R-:W-:Y:S01]  /*2210*/  FFMA.FTZ R35, R34, R37, R35 ;  /* 0x0000002522237223 */ /* 0x000fe20000010023 */
[----:B------:R-:W-:Y:S01]  /*2220*/  FADD.FTZ R32, R32, R37 ;  /* 0x0000002520207221 */ /* 0x000fe20000010000 */
        /* <DEDUP_REMOVED lines=57> */
[-C--:B------:R-:W-:Y:S01]  /*25c0*/  FMUL.FTZ R24, R20, R22.reuse ;  /* 0x0000001614187220 */ /* 0x080fe20000410000 */
[----:B------:R-:W-:Y:S01]  /*25d0*/  FMUL.FTZ R23, R23, UR10 ;  /* 0x0000000a17177c20 */ /* 0x000fe20008410000 */
[----:B------:R-:W-:Y:S01]  /*25e0*/  FFMA.FTZ R30, R29, R22, R30 ;  /* 0x000000161d1e7223 */ /* 0x000fe2000001001e */
[----:B------:R-:W-:Y:S01]  /*25f0*/  FADD.FTZ R31, R31, R22 ;  /* 0x000000161f1f7221 */ /* 0x000fe20000010000 */
[----:B------:R-:W-:Y:S01]  /*2600*/  FFMA.FTZ R35, R29, R24, R35 ;  /* 0x000000181d237223 */ /* 0x000fe20000010023 */
[----:B------:R-:W-:Y:S01]  /*2610*/  FFMA.FTZ R39, R21, R23, R19 ;  /* 0x0000001715277223 */ /* 0x000fe20000010013 */
[----:B------:R-:W-:-:S03]  /*2620*/  FADD.FTZ R32, R32, R24 ;  /* 0x0000001820207221 */ /* 0x000fc60000010000 */
        /* <DEDUP_REMOVED lines=11> */
[C---:B------:R-:W-:Y:S01]  /*26e0*/  FFMA.FTZ R33, R23.reuse, R34, R33 ;  /* 0x0000002217217223 */ /* 0x040fe20000010021 */
        /* <DEDUP_REMOVED lines=13> */
[----:B------:R-:W-:Y:S01]  /*27c0*/  FMUL.FTZ R24, R20, R26 ;  /* 0x0000001a14187220 */ /* 0x000fe20000410000 */
[----:B------:R-:W-:-:S03]  /*27d0*/  FMUL.FTZ R38, R38, UR10 ;  /* 0x0000000a26267c20 */ /* 0x000fc60008410000 */
[----:B------:R-:W-:Y:S01]  /*27e0*/  FFMA.FTZ R35, R37, R24, R35 ;  /* 0x0000001825237223 */ /* 0x000fe20000010023 */
[----:B------:R-:W-:Y:S01]  /*27f0*/  FFMA.FTZ R39, R21, R38, R19 ;  /* 0x0000002615277223 */ /* 0x000fe20000010013 */
[----:B------:R-:W-:Y:S01]  /*2800*/  FADD.FTZ R32, R32, R24 ;  /* 0x0000001820207221 */ /* 0x000fe20000010000 */
        /* <DEDUP_REMOVED lines=11> */
[----:B------:R-:W-:Y:S01]  /*28c0*/  FFMA.FTZ R25, R38, R28, R33 ;  /* 0x0000001c26197223 */ /* 0x000fe20000010021 */
[----:B------:R-:W-:Y:S02]  /*28d0*/  FADD.FTZ R27, R36, R28 ;  /* 0x0000001c241b7221 */ /* 0x000fe40000010000 */
[----:B------:R-:W-:Y:S01]  /*28e0*/  FFMA.FTZ R35, R38, R22, R35 ;  /* 0x0000001626237223 */ /* 0x000fe20000010023 */
[----:B------:R-:W-:-:S07]  /*28f0*/  FADD.FTZ R22, R22, R32 ;  /* 0x0000002016167221 */ /* 0x000fce0000010000 */
.L_x_1316:
[----:B------:R-:W0:Y:S01]  /*2900*/  S2R R33, SR_LANEID ;  /* 0x0000000000217919 */ /* 0x000e220000000000 */
[----:B------:R-:W-:Y:S01]  /*2910*/  MOV R28, R22 ;  /* 0x00000016001c7202 */ /* 0x000fe20000000f00 */
        /* <DEDUP_REMOVED lines=32> */
[----:B------:R-:W3:Y:S01]  /*2b20*/  S2R R32, SR_TID.X ;  /* 0x0000000000207919 */ /* 0x000ee20000002100 */
[----:B------:R-:W-:Y:S01]  /*2b30*/  ISETP.NE.AND P5, PT, R33, RZ, PT ;  /* 0x000000ff2100720c */ /* 0x000fe20003fa5270 */
[----:B01----:R-:W-:Y:S01]  /*2b40*/  FADD.FTZ R22, R30, R31 ;  /* 0x0000001f1e167221 */ /* 0x003fe20000010000 */
[----:B--2---:R-:W-:Y:S01]  /*2b50*/  FADD.FTZ R23, R29, R28 ;  /* 0x0000001c1d177221 */ /* 0x004fe20000010000 */
[----:B---3--:R-:W-:-:S04]  /*2b60*/  SHF.R.U32.HI R32, RZ, 0x2, R32 ;  /* 0x00000002ff207819 */ /* 0x008fc80000011620 */
[----:B------:R-:W-:-:S06]  /*2b70*/  LOP3.LUT R32, R32, 0xf8, RZ, 0xc0, !PT ;  /* 0x000000f820207812 */ /* 0x000fcc00078ec0ff */
[----:B------:R3:W-:Y:S02]  /*2b80*/  @!P5 STS.64 [R32+UR5+0x8], R22 ;  /* 0x000008162000d988 */ /* 0x0007e40008000a05 */
.L_x_1318:
[----:B------:R-:W-:Y:S05]  /*2b90*/  BSYNC.RECONVERGENT B0 ;  /* 0x0000000000007941 */ /* 0x000fea0003800200 */
.L_x_1317:
[----:B------:R-:W-:Y:S06]  /*2ba0*/  BAR.SYNC.DEFER_BLOCKING 0x0 ;  /* 0x0000000000007b1d */ /* 0x000fec0000010000 */
[----:B------:R-:W-:Y:S04]  /*2bb0*/  BSSY.RECONVERGENT B0, `(.L_x_1319) ;  /* 0x0000014000007945 */ /* 0x000fe80003800200 */
[----:B------:R-:W-:Y:S05]  /*2bc0*/  @P1 BRA `(.L_x_1320) ;  /* 0x0000000000481947 */ /* 0x000fea0003800000 */
[----:B------:R-:W4:Y:S01]  /*2bd0*/  S2UR UR7, SR_CgaCtaId ;  /* 0x00000000000779c3 */ /* 0x000f220000008800 */
[----:B------:R-:W-:Y:S02]  /*2be0*/  UMOV UR6, 0x400 ;  /* 0x0000040000067882 */ /* 0x000fe40000000000 */
[----:B----4-:R-:W-:-:S09]  /*2bf0*/  ULEA UR6, UR7, UR6, 0x18 ;  /* 0x0000000607067291 */ /* 0x010fd2000f8ec0ff */
[----:B-12---:R-:W1:Y:S04]  /*2c00*/  LDS.128 R28, [UR6+0x10] ;  /* 0x00001006ff1c7984 */ /* 0x006e680008000c00 */
[----:B---3--:R-:W0:Y:S04]  /*2c10*/  LDS.128 R32, [UR6+0x20] ;  /* 0x00002006ff207984 */ /* 0x008e280008000c00 */
[----:B------:R-:W2:Y:S01]  /*2c20*/  LDS.128 R36, [UR6+0x30] ;  /* 0x00003006ff247984 */ /* 0x000ea20008000c00 */
[----:B-1----:R-:W-:Y:S01]  /*2c30*/  FADD.FTZ R28, R22, R28 ;  /* 0x0000001c161c7221 */ /* 0x002fe20000010000 */
[----:B------:R-:W-:-:S03]  /*2c40*/  FADD.FTZ R29, R23, R29 ;  /* 0x0000001d171d7221 */ /* 0x000fc60000010000 */
[----:B------:R-:W-:Y:S01]  /*2c50*/  FADD.FTZ R28, R28, R30 ;  /* 0x0000001e1c1c7221 */ /* 0x000fe20000010000 */
[----:B------:R-:W-:-:S03]  /*2c60*/  FADD.FTZ R29, R29, R31 ;  /* 0x0000001f1d1d7221 */ /* 0x000fc60000010000 */
[----:B0-----:R-:W-:Y:S01]  /*2c70*/  FADD.FTZ R23, R28, R32 ;  /* 0x000000201c177221 */ /* 0x001fe20000010000 */
[----:B------:R-:W-:-:S03]  /*2c80*/  FADD.FTZ R22, R29, R33 ;  /* 0x000000211d167221 */ /* 0x000fc60000010000 */
[----:B------:R-:W-:Y:S01]  /*2c90*/  FADD.FTZ R23, R23, R34 ;  /* 0x0000002217177221 */ /* 0x000fe20000010000 */
[----:B------:R-:W-:-:S03]  /*2ca0*/  FADD.FTZ R22, R22, R35 ;  /* 0x0000002316167221 */ /* 0x000fc60000010000 */
[----:B--2---:R-:W-:Y:S01]  /*2cb0*/  FADD.FTZ R23, R23, R36 ;  /* 0x0000002417177221 */ /* 0x004fe20000010000 */
[----:B------:R-:W-:-:S03]  /*2cc0*/  FADD.FTZ R28, R22, R37 ;  /* 0x00000025161c7221 */ /* 0x000fc60000010000 */
[----:B------:R-:W-:Y:S01]  /*2cd0*/  FADD.FTZ R22, R23, R38 ;  /* 0x0000002617167221 */ /* 0x000fe20000010000 */
[----:B------:R-:W-:-:S07]  /*2ce0*/  FADD.FTZ R23, R28, R39 ;  /* 0x000000271c177221 */ /* 0x000fce0000010000 */
.L_x_1320:
[----:B------:R-:W-:Y:S05]  /*2cf0*/  BSYNC.RECONVERGENT B0 ;  /* 0x0000000000007941 */ /* 0x000fea0003800200 */
.L_x_1319:
[----:B------:R-:W-:Y:S06]  /*2d00*/  BAR.SYNC.DEFER_BLOCKING 0x0 ;  /* 0x0000000000007b1d */ /* 0x000fec0000010000 */
[----:B------:R-:W-:Y:S04]  /*2d10*/  BSSY.RECONVERGENT B0, `(.L_x_1321) ;  /* 0x000009d000007945 */ /* 0x000fe80003800200 */
[----:B------:R-:W-:Y:S05]  /*2d20*/  @P0 BRA `(.L_x_1322) ;  /* 0x00000008006c0947 */ /* 0x000fea0003800000 */
[----:B---3--:R-:W3:Y:S04]  /*2d30*/  LDS.128 R32, [R5+0x70] ;  /* 0x0000700005207984 */ /* 0x008ee80000000c00 */
[----:B-12---:R-:W1:Y:S01]  /*2d40*/  LDS.128 R28, [R5+0xe0] ;  /* 0x0000e000051c7984 */ /* 0x006e620000000c00 */
[----:B---3--:R-:W-:Y:S01]  /*2d50*/  FADD.FTZ R36, R24, R32 ;  /* 0x0000002018247221 */ /* 0x008fe20000010000 */
[----:B------:R-:W-:Y:S01]  /*2d60*/  FADD.FTZ R37, R25, R33 ;  /* 0x0000002119257221 */ /* 0x000fe20000010000 */
[----:B------:R-:W-:Y:S01]  /*2d70*/  FADD.FTZ R38, R26, R34 ;  /* 0x000000221a267221 */ /* 0x000fe20000010000 */
[----:B------:R-:W-:Y:S01]  /*2d80*/  FADD.FTZ R39, R27, R35 ;  /* 0x000000231b277221 */ /* 0x000fe20000010000 */
[----:B-1----:R-:W-:Y:S01]  /*2d90*/  FADD.FTZ R28, R36, R28 ;  /* 0x0000001c241c7221 */ /* 0x002fe20000010000 */
        /* <DEDUP_REMOVED lines=14> */
[----:B------:R-:W2:Y:S04]  /*2e80*/  LDS.128 R32, [R5+0x2a0] ;  /* 0x0002a00005207984 */ /* 0x000ea80000000c00 */
        /* <DEDUP_REMOVED lines=133> */
.L_x_1322:
[----:B------:R-:W-:Y:S05]  /*36e0*/  BSYNC.RECONVERGENT B0 ;  /* 0x0000000000007941 */ /* 0x000fea0003800200 */
.L_x_1321:
[----:B------:R-:W-:Y:S04]  /*36f0*/  BSSY.RECONVERGENT B0, `(.L_x_1323) ;  /* 0x000001d000007945 */ /* 0x000fe80003800200 */
[----:B------:R-:W-:Y:S05]  /*3700*/  @P0 BRA `(.L_x_1324) ;  /* 0x00000000006c0947 */ /* 0x000fea0003800000 */
[----:B--2---:R-:W1:Y:S01]  /*3710*/  LDC.64 R28, c[0x0][0x3f8] ;  /* 0x0000fe00ff1c7b82 */ /* 0x004e620000000a00 */
[----:B------:R-:W-:-:S07]  /*3720*/  IMAD R56, R56, 0x7, R57 ;  /* 0x0000000738387824 */ /* 0x000fce00078e0239 */
[----:B------:R-:W2:Y:S01]  /*3730*/  LDC.64 R34, c[0x0][0x3d8] ;  /* 0x0000f600ff227b82 */ /* 0x000ea20000000a00 */
[----:B-1----:R-:W-:Y:S01]  /*3740*/  IMAD.WIDE.U32 R30, R28, 0x3, RZ ;  /* 0x000000031c1e7825 */ /* 0x002fe200078e00ff */
[----:B------:R-:W-:-:S04]  /*3750*/  LEA R33, R29, R29, 0x1 ;  /* 0x0000001d1d217211 */ /* 0x000fc800078e08ff */
[----:B------:R-:W-:Y:S02]  /*3760*/  IADD3 R36, PT, PT, R31, R33, RZ ;  /* 0x000000211f247210 */ /* 0x000fe40007ffe0ff */
[----:B------:R-:W-:Y:S01]  /*3770*/  LEA.HI R33, P0, R29, R28, RZ, 0x1 ;  /* 0x0000001c1d217211 */ /* 0x000fe200078108ff */
[----:B--2---:R-:W-:Y:S01]  /*3780*/  IMAD.WIDE R34, R56, 0x4, R34 ;  /* 0x0000000438227825 */ /* 0x004fe200078e0222 */
[----:B------:R-:W-:Y:S02]  /*3790*/  LEA.HI R30, P5, R36, R30, RZ, 0x1 ;  /* 0x0000001e241e7211 */ /* 0x000fe400078b08ff */
[----:B---3--:R-:W-:Y:S02]  /*37a0*/  SHF.L.U32 R32, R33, 0x1, RZ ;  /* 0x0000000121207819 */ /* 0x008fe400000006ff */
[----:B------:R-:W-:Y:S01]  /*37b0*/  IADD3.X R36, PT, PT, RZ, R36, RZ, P5, !PT ;  /* 0x00000024ff247210 */ /* 0x000fe20002ffe4ff */
[----:B------:R4:W-:Y:S01]  /*37c0*/  REDG.E.ADD.F32.FTZ.RN.STRONG.GPU desc[UR8][R34.64], R24 ;  /* 0x00000018220079a6 */ /* 0x0009e2000c12f308 */
[----:B------:R-:W-:-:S02]  /*37d0*/  SHF.L.U32 R37, R30, 0x1, RZ ;  /* 0x000000011e257819 */ /* 0x000fc400000006ff */
[----:B------:R-:W-:Y:S02]  /*37e0*/  IADD3.X R31, PT, PT, RZ, R29, RZ, P0, !PT ;  /* 0x0000001dff1f7210 */ /* 0x000fe400007fe4ff */
        /* <DEDUP_REMOVED lines=13> */
.L_x_1324:
[----:B------:R-:W-:Y:S05]  /*38c0*/  BSYNC.RECONVERGENT B0 ;  /* 0x0000000000007941 */ /* 0x000fea0003800200 */
.L_x_1323:
        /* <DEDUP_REMOVED lines=10> */
[----:B--2---:R-:W-:Y:S01]  /*3970*/  LOP3.LUT P0, R28, R66, 0x2, RZ, 0xc0, !PT ;  /* 0x00000002421c7812 */ /* 0x004fe2000780c0ff */
        /* <DEDUP_REMOVED lines=13> */
.L_x_1327:
[----:B----4-:R-:W2:Y:S04]  /*3a50*/  LDG.E.STRONG.GPU R26, desc[UR8][R24.64] ;  /* 0x00000008181a7981 */ /* 0x010ea8000c1ef900 */
[----:B--2---:R-:W-:Y:S01]  /*3a60*/  CCTL.IVALL ;  /* 0x00000000ff00798f */ /* 0x004fe20002000000 */
[----:B------:R-:W-:Y:S05]  /*3a70*/  YIELD ;  /* 0x0000000000007946 */ /* 0x000fea0003800000 */
[----:B------:R-:W-:-:S13]  /*3a80*/  ISETP.NE.AND P0, PT, R26, R31, PT ;  /* 0x0000001f1a00720c */ /* 0x000fda0003f05270 */
[----:B------:R-:W-:Y:S05]  /*3a90*/  @P0 BRA `(.L_x_1327) ;  /* 0xfffffffc00ec0947 */ /* 0x000fea000383ffff */
.L_x_1326:
[----:B------:R-:W-:Y:S05]  /*3aa0*/  WARPSYNC.ALL ;  /* 0x0000000000007948 */ /* 0x000fea0003800000 */
[----:B------:R-:W-:Y:S01]  /*3ab0*/  BAR.SYNC.DEFER_BLOCKING 0x0 ;  /* 0x0000000000007b1d */ /* 0x000fe20000010000 */
[----:B------:R-:W-:-:S05]  /*3ac0*/  HFMA2 R30, -RZ, RZ, 0, 0 ;  /* 0x00000000ff1e7431 */ /* 0x000fca00000001ff */
[----:B------:R-:W-:Y:S05]  /*3ad0*/  @!P2 BRA `(.L_x_1328) ;  /* 0x00000004001ca947 */ /* 0x000fea0003800000 */
[C-C-:B------:R-:W-:Y:S01]  /*3ae0*/  IMAD R33, R0.reuse, 0x7, R68.reuse ;  /* 0x0000000700217824 */ /* 0x140fe200078e0244 */
[C---:B----4-:R-:W-:Y:S01]  /*3af0*/  LEA R27, R0.reuse, R68, 0x2 ;  /* 0x00000044001b7211 */ /* 0x050fe200078e10ff */
[--C-:B------:R-:W-:Y:S01]  /*3b00*/  IMAD R26, R0, 0x6, R68.reuse ;  /* 0x00000006001a7824 */ /* 0x100fe200078e0244 */
[----:B------:R-:W-:Y:S01]  /*3b10*/  IADD3 R29, PT, PT, R68, R0, RZ ;  /* 0x00000000441d7210 */ /* 0x000fe20007ffe0ff */
[C-C-:B------:R-:W-:Y:S01]  /*3b20*/  IMAD R24, R0.reuse, 0x5, R68.reuse ;  /* 0x0000000500187824 */ /* 0x140fe200078e0244 */
[CC--:B--2---:R-:W-:Y:S01]  /*3b30*/  LEA R28, R0.reuse, R68.reuse, 0x1 ;  /* 0x00000044001c7211 */ /* 0x0c4fe200078e08ff */
[----:B------:R-:W-:Y:S01]  /*3b40*/  IMAD R30, R0, 0x3, R68 ;  /* 0x00000003001e7824 */ /* 0x000fe200078e0244 */
[----:B---3--:R-:W-:Y:S01]  /*3b50*/  MOV R32, RZ ;  /* 0x000000ff00207202 */ /* 0x008fe20000000f00 */
[----:B------:R-:W-:Y:S01]  /*3b60*/  UIADD3 UR6, UPT, UPT, -UR11, URZ, URZ ;  /* 0x000000ff0b067290 */ /* 0x000fe2000fffe1ff */
[----:B-1----:R-:W-:Y:S02]  /*3b70*/  MOV R31, R68 ;  /* 0x00000044001f7202 */ /* 0x002fe40000000f00 */
[----:B------:R-:W-:-:S09]  /*3b80*/  MOV R25, R33 ;  /* 0x0000002100197202 */ /* 0x000fd20000000f00 */
.L_x_1329:
[----:B------:R-:W-:Y:S02]  /*3b90*/  ISETP.EQ.OR P0, PT, RZ, UR6, P1 ;  /* 0x00000006ff007c0c */ /* 0x000fe40008f02670 */
[----:B------:R-:W-:-:S04]  /*3ba0*/  IADD3 R33, PT, PT, R32, 0x1, RZ ;  /* 0x0000000120217810 */ /* 0x000fc80007ffe0ff */
[----:B------:R-:W-:-:S07]  /*3bb0*/  ISETP.EQ.OR P5, PT, R33, UR11, P1 ;  /* 0x0000000b21007c0c */ /* 0x000fce0008fa2670 */
[----:B------:R-:W-:-:S06]  /*3bc0*/  @!P0 IMAD.WIDE.U32 R36, R31, 0x8, R34 ;  /* 0x000000081f248825 */ /* 0x000fcc00078e0022 */
[----:B------:R-:W0:Y:S01]  /*3bd0*/  @!P0 LDG.E.64 R36, desc[UR8][R36.64] ;  /* 0x0000000824248981 */ /* 0x000e22000c1e1b00 */
[----:B------:R-:W-:-:S06]  /*3be0*/  @!P5 IMAD.WIDE.U32 R38, R29, 0x8, R34 ;  /* 0x000000081d26d825 */ /* 0x000fcc00078e0022 */
[----:B------:R-:W2:Y:S01]  /*3bf0*/  @!P5 LDG.E.64 R38, desc[UR8][R38.64] ;  /* 0x000000082626d981 */ /* 0x000ea2000c1e1b00 */
[----:B------:R-:W-:-:S04]  /*3c00*/  IADD3 R33, PT, PT, R32, 0x2, RZ ;  /* 0x0000000220217810 */ /* 0x000fc80007ffe0ff */
[----:B------:R-:W-:Y:S02]  /*3c10*/  ISETP.EQ.OR P6, PT, R33, UR11, P1 ;  /* 0x0000000b21007c0c */ /* 0x000fe40008fc2670 */
[----:B------:R-:W-:-:S04]  /*3c20*/  IADD3 R33, PT, PT, R32, 0x3, RZ ;  /* 0x0000000320217810 */ /* 0x000fc80007ffe0ff */
[----:B------:R-:W-:Y:S02]  /*3c30*/  ISETP.EQ.OR P2, PT, R33, UR11, P1 ;  /* 0x0000000b21007c0c */ /* 0x000fe40008f42670 */
[----:B------:R-:W-:-:S11]  /*3c40*/  IADD3 R33, PT, PT, R32, 0x4, RZ ;  /* 0x0000000420217810 */ /* 0x000fd60007ffe0ff */
[----:B------:R-:W-:-:S06]  /*3c50*/  @!P2 IMAD.WIDE.U32 R56, R30, 0x8, R34 ;  /* 0x000000081e38a825 */ /* 0x000fcc00078e0022 */
[----:B------:R-:W3:Y:S01]  /*3c60*/  @!P2 LDG.E.64 R56, desc[UR8][R56.64] ;  /* 0x000000083838a981 */ /* 0x000ee2000c1e1b00 */
[----:B0-----:R-:W-:Y:S01]  /*3c70*/  @!P0 FADD.FTZ R22, R22, R36 ;  /* 0x0000002416168221 */ /* 0x001fe20000010000 */
[----:B------:R-:W-:Y:S01]  /*3c80*/  @!P0 FADD.FTZ R23, R23, R37 ;  /* 0x0000002517178221 */ /* 0x000fe20000010000 */
[----:B------:R-:W-:Y:S01]  /*3c90*/  @!P6 IMAD.WIDE.U32 R36, R28, 0x8, R34 ;  /* 0x000000081c24e825 */ /* 0x000fe200078e0022 */
[----:B------:R-:W-:-:S03]  /*3ca0*/  ISETP.EQ.OR P0, PT, R33, UR11, P1 ;  /* 0x0000000b21007c0c */ /* 0x000fc60008f02670 */
[----:B--2---:R-:W-:Y:S02]  /*3cb0*/  @!P5 FADD.FTZ R22, R22, R38 ;  /* 0x000000261616d221 */ /* 0x004fe40000010000 */
[----:B------:R-:W2:Y:S01]  /*3cc0*/  @!P6 LDG.E.64 R36, desc[UR8][R36.64] ;  /* 0x000000082424e981 */ /* 0x000ea2000c1e1b00 */
[----:B------:R-:W-:-:S07]  /*3cd0*/  @!P5 FADD.FTZ R23, R23, R39 ;  /* 0x000000271717d221 */ /* 0x000fce0000010000 */
[----:B------:R-:W-:-:S06]  /*3ce0*/  @!P0 IMAD.WIDE.U32 R38, R27, 0x8, R34 ;  /* 0x000000081b268825 */ /* 0x000fcc00078e0022 */
[----:B------:R-:W4:Y:S01]  /*3cf0*/  @!P0 LDG.E.64 R38, desc[UR8][R38.64] ;  /* 0x0000000826268981 */ /* 0x000f22000c1e1b00 */
[----:B------:R-:W-:-:S04]  /*3d00*/  IADD3 R33, PT, PT, R32, 0x5, RZ ;  /* 0x0000000520217810 */ /* 0x000fc80007ffe0ff */
[----:B------:R-:W-:Y:S02]  /*3d10*/  ISETP.EQ.OR P5, PT, R33, UR11, P1 ;  /* 0x0000000b21007c0c */ /* 0x000fe40008fa2670 */
[----:B------:R-:W-:Y:S01]  /*3d20*/  IADD3 R33, PT, PT, R32, 0x6, RZ ;  /* 0x0000000620217810 */ /* 0x000fe20007ffe0ff */
[----:B--2---:R-:W-:Y:S01]  /*3d30*/  @!P6 FADD.FTZ R22, R22, R36 ;  /* 0x000000241616e221 */ /* 0x004fe20000010000 */
[----:B------:R-:W-:-:S03]  /*3d40*/  @!P6 FADD.FTZ R23, R23, R37 ;  /* 0x000000251717e221 */ /* 0x000fc60000010000 */
[----:B---3--:R-:W-:Y:S01]  /*3d50*/  @!P2 FADD.FTZ R22, R22, R56 ;  /* 0x000000381616a221 */ /* 0x008fe20000010000 */
[----:B------:R-:W-:Y:S01]  /*3d60*/  @!P2 FADD.FTZ R23, R23, R57 ;  /* 0x000000391717a221 */ /* 0x000fe20000010000 */
[----:B------:R-:W-:Y:S02]  /*3d70*/  ISETP.EQ.OR P2, PT, R33, UR11, P1 ;  /* 0x0000000b21007c0c */ /* 0x000fe40008f42670 */
[----:B------:R-:W-:Y:S02]  /*3d80*/  IADD3 R33, PT, PT, R32, 0x7, RZ ;  /* 0x0000000720217810 */ /* 0x000fe40007ffe0ff */
[----:B------:R-:W-:Y:S02]  /*3d90*/  @!P5 IMAD.WIDE.U32 R36, R24, 0x8, R34 ;  /* 0x000000081824d825 */ /* 0x000fe400078e0022 */
[----:B------:R-:W-:Y:S02]  /*3da0*/  ISETP.EQ.OR P6, PT, R33, UR11, P1 ;  /* 0x0000000b21007c0c */ /* 0x000fe40008fc2670 */
[----:B----4-:R-:W-:Y:S01]  /*3db0*/  @!P0 FADD.FTZ R22, R22, R38 ;  /* 0x0000002616168221 */ /* 0x010fe20000010000 */
[----:B------:R-:W-:-:S02]  /*3dc0*/  @!P0 FADD.FTZ R23, R23, R39 ;  /* 0x0000002717178221 */ /* 0x000fc40000010000 */
[----:B------:R0:W2:Y:S02]  /*3dd0*/  @!P5 LDG.E.64 R38, desc[UR8][R36.64] ;  /* 0x000000082426d981 */ /* 0x0000a4000c1e1b00 */
[----:B0-----:R-:W-:-:S06]  /*3de0*/  @!P2 IMAD.WIDE.U32 R36, R26, 0x8, R34 ;  /* 0x000000081a24a825 */ /* 0x001fcc00078e0022 */
[----:B------:R-:W-:Y:S01]  /*3df0*/  @!P6 IMAD.WIDE.U32 R56, R25, 0x8, R34 ;  /* 0x000000081938e825 */ /* 0x000fe200078e0022 */
[----:B------:R-:W3:Y:S05]  /*3e00*/  @!P2 LDG.E.64 R36, desc[UR8][R36.64] ;  /* 0x000000082424a981 */ /* 0x000eea000c1e1b00 */
[----:B------:R-:W4:Y:S01]  /*3e10*/  @!P6 LDG.E.64 R56, desc[UR8][R56.64] ;  /* 0x000000083838e981 */ /* 0x000f22000c1e1b00 */
[----:B------:R-:W-:-:S04]  /*3e20*/  IADD3 R32, PT, PT, R32, 0x8, RZ ;  /* 0x0000000820207810 */ /* 0x000fc80007ffe0ff */
[----:B------:R-:W-:Y:S01]  /*3e30*/  ISETP.NE.AND P0, PT, R32, R69, PT ;  /* 0x000000452000720c */ /* 0x000fe20003f05270 */
        /* <DEDUP_REMOVED lines=16> */
[----:B------:R-:W-:-:S07]  /*3f40*/  MOV R30, R69 ;  /* 0x00000045001e7202 */ /* 0x000fce0000000f00 */
.L_x_1328:
[----:B----4-:R-:W-:-:S04]  /*3f50*/  LOP3.LUT R24, R64, 0x7, RZ, 0xc0, !PT ;  /* 0x0000000740187812 */ /* 0x010fc800078ec0ff */
[----:B------:R-:W-:-:S13]  /*3f60*/  ISETP.NE.AND P0, PT, R24, RZ, PT ;  /* 0x000000ff1800720c */ /* 0x000fda0003f05270 */
[----:B------:R-:W-:Y:S05]  /*3f70*/  @!P0 BRA `(.L_x_1325) ;  /* 0x0000000000f08947 */ /* 0x000fea0003800000 */
[----:B------:R-:W-:Y:S02]  /*3f80*/  IADD3 R24, PT, PT, R24, -0x1, RZ ;  /* 0xffffffff18187810 */ /* 0x000fe40007ffe0ff */
[----:B-1----:R-:W-:Y:S02]  /*3f90*/  LOP3.LUT P0, R31, R64, 0x3, RZ, 0xc0, !PT ;  /* 0x00000003401f7812 */ /* 0x002fe4000780c0ff */
        /* <DEDUP_REMOVED lines=9> */
[----:B------:R-:W-:Y:S02]  /*4030*/  IADD3 R27, PT, PT, R30, 0x3, RZ ;  /* 0x000000031e1b7810 */ /* 0x000fe40007ffe0ff */
[----:B------:R-:W-:-:S09]  /*4040*/  ISETP.EQ.OR P2, PT, R33, UR11, P1 ;  /* 0x0000000b21007c0c */ /* 0x000fd20008f42670 */
[----:B------:R-:W-:-:S04]  /*4050*/  @!P5 IMAD R29, R29, R0, R68 ;  /* 0x000000001d1dd224 */ /* 0x000fc800078e0244 */
[----:B------:R-:W-:Y:S02]  /*4060*/  @!P2 IMAD R33, R33, R0, R68 ;  /* 0x000000002121a224 */ /* 0x000fe400078e0244 */
[----:B0--3--:R-:W-:Y:S01]  /*4070*/  @!P6 FADD.FTZ R22, R22, R24 ;  /* 0x000000181616e221 */ /* 0x009fe20000010000 */
[----:B------:R-:W-:Y:S01]  /*4080*/  @!P6 FADD.FTZ R23, R23, R25 ;  /* 0x000000191717e221 */ /* 0x000fe20000010000 */
[----:B------:R-:W-:Y:S01]  /*4090*/  ISETP.EQ.OR P6, PT, R27, UR11, P1 ;  /* 0x0000000b1b007c0c */ /* 0x000fe20008fc2670 */
[----:B------:R-:W-:-:S04]  /*40a0*/  @!P5 IMAD.WIDE.U32 R24, R29, 0x8, R34 ;  /* 0x000000081d18d825 */ /* 0x000fc800078e0022 */
[----:B--2---:R-:W-:Y:S02]  /*40b0*/  @!P2 IMAD.WIDE.U32 R28, R33, 0x8, R34 ;  /* 0x00000008211ca825 */ /* 0x004fe400078e0022 */
        /* <DEDUP_REMOVED lines=12> */
.L_x_1330:
[----:B------:R-:W-:Y:S05]  /*4180*/  @!P0 BRA `(.L_x_1325) ;  /* 0x00000000006c8947 */ /* 0x000fea0003800000 */
[----:B------:R-:W-:Y:S02]  /*4190*/  ISETP.NE.AND P0, PT, R31, 0x1, PT ;  /* 0x000000011f00780c */ /* 0x000fe40003f05270 */
[----:B--2---:R-:W-:-:S11]  /*41a0*/  LOP3.LUT R28, R64, 0x1, RZ, 0xc0, !PT ;  /* 0x00000001401c7812 */ /* 0x004fd600078ec0ff */
        /* <DEDUP_REMOVED lines=15> */
.L_x_1331:
        /* <DEDUP_REMOVED lines=9> */
.L_x_1332:
[----:B------:R-:W-:Y:S05]  /*4330*/  BSYNC.RECONVERGENT B0 ;  /* 0x0000000000007941 */ /* 0x000fea0003800200 */
.L_x_1325:
[----:B------:R-:W5:Y:S01]  /*4340*/  S2UR UR7, SR_CgaCtaId ;  /* 0x00000000000779c3 */ /* 0x000f620000008800 */
[----:B------:R-:W-:Y:S01]  /*4350*/  UMOV UR6, 0x400 ;  /* 0x0000040000067882 */ /* 0x000fe20000000000 */
[----:B------:R-:W0:Y:S01]  /*4360*/  LDCU.64 UR14, c[0x0][0x400] ;  /* 0x00008000ff0e77ac */ /* 0x000e220008000a00 */
[----:B----4-:R-:W-:Y:S01]  /*4370*/  IADD3 R26, PT, PT, R4, 0x20, RZ ;  /* 0x00000020041a7810 */ /* 0x010fe20007ffe0ff */
[----:B------:R-:W-:Y:S01]  /*4380*/  FADD.FTZ R62, R62, -UR13 ;  /* 0x8000000d3e3e7e21 */ /* 0x000fe20008010000 */
[----:B------:R-:W-:Y:S02]  /*4390*/  SHF.R.S32.HI R24, RZ, 0x1f, R4 ;  /* 0x0000001fff187819 */ /* 0x000fe40000011404 */
[----:B------:R-:W-:Y:S01]  /*43a0*/  SHF.R.S32.HI R29, RZ, 0x1f, R26 ;  /* 0x0000001fff1d7819 */ /* 0x000fe2000001141a */
[----:B------:R-:W-:Y:S01]  /*43b0*/  FMUL.FTZ R25, R62, UR10 ;  /* 0x0000000a3e197c20 */ /* 0x000fe20008410000 */
[----:B0-----:R-:W-:Y:S01]  /*43c0*/  ISETP.GE.U32.AND P0, PT, R4, UR14, PT ;  /* 0x0000000e04007c0c */ /* 0x001fe2000bf06070 */
[----:B-----5:R-:W-:-:S03]  /*43d0*/  ULEA UR6, UR7, UR6, 0x18 ;  /* 0x0000000607067291 */ /* 0x020fc6000f8ec0ff */
[----:B------:R-:W-:-:S06]  /*43e0*/  ISETP.GE.AND.EX P0, PT, R24, UR15, PT, P0 ;  /* 0x0000000f18007c0c */ /* 0x000fcc000bf06300 */
[----:B------:R-:W-:Y:S01]  /*43f0*/  @!P1 STS.64 [UR6+0x48], R22 ;  /* 0x00004816ff009988 */ /* 0x000fe20008000a06 */
[----:B------:R-:W-:Y:S01]  /*4400*/  BAR.SYNC.DEFER_BLOCKING 0x0 ;  /* 0x0000000000007b1d */ /* 0x000fe20000010000 */
[----:B------:R-:W-:-:S04]  /*4410*/  ISETP.GE.U32.AND P1, PT, R26, UR14, PT ;  /* 0x0000000e1a007c0c */ /* 0x000fc8000bf26070 */
[----:B------:R-:W-:Y:S01]  /*4420*/  ISETP.GE.AND.EX P1, PT, R29, UR15, PT, P1 ;  /* 0x0000000f1d007c0c */ /* 0x000fe2000bf26310 */
[----:B---3--:R-:W0:Y:S01]  /*4430*/  LDS.64 R22, [UR6+0x48] ;  /* 0x00004806ff167984 */ /* 0x008e220008000a00 */
[----:B------:R-:W0:Y:S02]  /*4440*/  LDCU UR6, c[0x0][0x42c] ;  /* 0x00008580ff0677ac */ /* 0x000e240008000800 */
[----:B0-----:R-:W-:Y:S01]  /*4450*/  FMUL.FTZ R27, R22, UR6 ;  /* 0x00000006161b7c20 */ /* 0x001fe20008410000 */
[----:B--2---:R-:W-:Y:S01]  /*4460*/  FMUL.FTZ R28, R23, UR6 ;  /* 0x00000006171c7c20 */ /* 0x004fe20008410000 */
[----:B------:R-:W-:-:S03]  /*4470*/  FADD.FTZ R22, R63, -UR13 ;  /* 0x8000000d3f167e21 */ /* 0x000fc60008010000 */
[----:B------:R-:W-:Y:S01]  /*4480*/  FFMA.FTZ R23, R27, R25, R28 ;  /* 0x000000191b177223 */ /* 0x000fe2000001001c */
[----:B------:R-:W-:Y:S01]  /*4490*/  FMUL.FTZ R22, R22, UR10 ;  /* 0x0000000a16167c20 */ /* 0x000fe20008410000 */
        /* <DEDUP_REMOVED lines=19> */
.L_x_1333:
[----:B-1----:R-:W-:Y:S01]  /*45d0*/  FADD.FTZ R31, R60, -UR13 ;  /* 0x8000000d3c1f7e21 */ /* 0x002fe20008010000 */
[----:B------:R-:W-:Y:S01]  /*45e0*/  FFMA.FTZ R22, R27, R22, R28 ;  /* 0x000000161b167223 */ /* 0x000fe2000001001c */
[----:B------:R-:W-:Y:S01]  /*45f0*/  BSSY.RECONVERGENT B0, `(.L_x_1334) ;  /* 0x0000013000007945 */ /* 0x000fe20003800200 */
[----:B------:R-:W-:Y:S01]  /*4600*/  FFMA.FTZ R23, R20, R2, -R23 ;  /* 0x0000000214177223 */ /* 0x000fe20000010817 */
[----:B------:R-:W-:Y:S01]  /*4610*/  FADD.FTZ R61, R61, -UR13 ;  /* 0x8000000d3d3d7e21 */ /* 0x000fe20008010000 */
[----:B------:R-:W-:Y:S01]  /*4620*/  FMUL.FTZ R31, R31, UR10 ;  /* 0x0000000a1f1f7c20 */ /* 0x000fe20008410000 */
        /* <DEDUP_REMOVED lines=8> */
[----:B------:R-:W-:Y:S01]  /*46b0*/  FMUL.FTZ R24, R23, UR10 ;  /* 0x0000000a17187c20 */ /* 0x000fe20008410000 */
[----:B------:R-:W-:-:S04]  /*46c0*/  IMAD.WIDE.U32 R2, R4, UR16, R2 ;  /* 0x0000001004027c25 */ /* 0x000fc8000f8e0002 */
[----:B------:R-:W-:Y:S01]  /*46d0*/  IMAD R33, R4, UR17, R33 ;  /* 0x0000001104217c24 */ /* 0x000fe2000f8e0221 */
[----:B-1----:R-:W-:-:S04]  /*46e0*/  LEA R22, P0, R2, UR6, 0x2 ;  /* 0x0000000602167c11 */ /* 0x002fc8000f8010ff */
[----:B------:R-:W-:-:S04]  /*46f0*/  IADD3 R33, PT, PT, R3, R33, RZ ;  /* 0x0000002103217210 */ /* 0x000fc80007ffe0ff */
[----:B------:R-:W-:-:S05]  /*4700*/  LEA.HI.X R23, R2, UR7, R33, 0x2, P0 ;  /* 0x0000000702177c11 */ /* 0x000fca00080f1421 */
[----:B------:R0:W-:Y:S02]  /*4710*/  STG.E.64 desc[UR8][R22.64], R24 ;  /* 0x0000001816007986 */ /* 0x0001e4000c101b08 */
.L_x_1335:
[----:B------:R-:W-:Y:S05]  /*4720*/  BSYNC.RECONVERGENT B0 ;  /* 0x0000000000007941 */ /* 0x000fea0003800200 */
.L_x_1334:
        /* <DEDUP_REMOVED lines=21> */
.L_x_1336:
[----:B------:R-:W-:Y:S01]  /*4880*/  FFMA.FTZ R2, R27, R2, R28 ;  /* 0x000000021b027223 */ /* 0x000fe2000001001c */
[----:B------:R-:W-:Y:S01]  /*4890*/  BSSY.RECONVERGENT B0, `(.L_x_1337) ;  /* 0x0000013000007945 */ /* 0x000fe20003800200 */
[----:B------:R-:W-:Y:S01]  /*48a0*/  FFMA.FTZ R3, R20, R44, -R3 ;  /* 0x0000002c14037223 */ /* 0x000fe20000010803 */
[----:B------:R-:W-:Y:S01]  /*48b0*/  FADD.FTZ R58, R58, -UR13 ;  /* 0x8000000d3a3a7e21 */ /* 0x000fe20008010000 */
[----:B------:R-:W-:Y:S01]  /*48c0*/  FADD.FTZ R59, R59, -UR13 ;  /* 0x8000000d3b3b7e21 */ /* 0x000fe20008010000 */
[----:B0-----:R-:W-:Y:S01]  /*48d0*/  FFMA.FTZ R25, R21, R45, -R2 ;  /* 0x0000002d15197223 */ /* 0x001fe20000010802 */
        /* <DEDUP_REMOVED lines=14> */
.L_x_1338:
[----:B------:R-:W-:Y:S05]  /*49c0*/  BSYNC.RECONVERGENT B0 ;  /* 0x0000000000007941 */ /* 0x000fea0003800200 */
.L_x_1337:
[----:B------:R-:W-:Y:S01]  /*49d0*/  FADD.FTZ R54, R54, -UR13 ;  /* 0x8000000d36367e21 */ /* 0x000fe20008010000 */
[----:B------:R-:W-:Y:S01]  /*49e0*/  FADD.FTZ R55, R55, -UR13 ;  /* 0x8000000d37377e21 */ /* 0x000fe20008010000 */
[----:B------:R-:W-:Y:S01]  /*49f0*/  FMUL.FTZ R33, R58, UR10 ;  /* 0x0000000a3a217c20 */ /* 0x000fe20008410000 */
        /* <DEDUP_REMOVED lines=20> */
.L_x_1339:
[----:B------:R-:W-:Y:S04]  /*4b40*/  BSSY.RECONVERGENT B0, `(.L_x_1340) ;  /* 0x0000015000007945 */ /* 0x000fe80003800200 */
[----:B------:R-:W-:Y:S05]  /*4b50*/  @P4 BRA `(.L_x_1341) ;  /* 0x00000000004c4947 */ /* 0x000fea0003800000 */
[----:B------:R-:W1:Y:S01]  /*4b60*/  LDCU.64 UR6, c[0x0][0x3f8] ;  /* 0x00007f00ff0677ac */ /* 0x000e620008000a00 */
[----:B0-----:R-:W-:Y:S01]  /*4b70*/  IADD3 R25, PT, PT, R4, 0x40, RZ ;  /* 0x0000004004197810 */ /* 0x001fe20007ffe0ff */
[----:B------:R-:W-:Y:S01]  /*4b80*/  FFMA.FTZ R23, R27, R33, R28 ;  /* 0x000000211b177223 */ /* 0x000fe2000001001c */
[----:B------:R-:W-:Y:S01]  /*4b90*/  MOV R2, R6 ;  /* 0x0000000600027202 */ /* 0x000fe20000000f00 */
[----:B------:R-:W0:Y:S01]  /*4ba0*/  LDCU.64 UR16, c[0x0][0x380] ;  /* 0x00007000ff1077ac */ /* 0x000e220008000a00 */
[----:B------:R-:W-:Y:S01]  /*4bb0*/  SHF.R.S32.HI R24, RZ, 0x1f, R25 ;  /* 0x0000001fff187819 */ /* 0x000fe20000011419 */
[----:B------:R-:W-:Y:S01]  /*4bc0*/  FFMA.FTZ R23, R20, R42, -R23 ;  /* 0x0000002a14177223 */ /* 0x000fe20000010817 */
[----:B------:R-:W-:-:S03]  /*4bd0*/  MOV R3, R9 ;  /* 0x0000000900037202 */ /* 0x000fc60000000f00 */
[----:B-1----:R-:W-:Y:S02]  /*4be0*/  IMAD R24, R24, UR6, RZ ;  /* 0x0000000618187c24 */ /* 0x002fe4000f8e02ff */
[----:B------:R-:W-:-:S04]  /*4bf0*/  IMAD.WIDE.U32 R2, R25, UR6, R2 ;  /* 0x0000000619027c25 */ /* 0x000fc8000f8e0002 */
[----:B------:R-:W-:Y:S02]  /*4c00*/  IMAD R25, R25, UR7, R24 ;  /* 0x0000000719197c24 */ /* 0x000fe4000f8e0218 */
[----:B------:R-:W-:Y:S01]  /*4c10*/  FFMA.FTZ R24, R27, R22, R28 ;  /* 0x000000161b187223 */ /* 0x000fe2000001001c */
[C---:B0-----:R-:W-:Y:S02]  /*4c20*/  LEA R22, P0, R2.reuse, UR16, 0x2 ;  /* 0x0000001002167c11 */ /* 0x041fe4000f8010ff */
[----:B------:R-:W-:Y:S01]  /*4c30*/  IADD3 R3, PT, PT, R3, R25, RZ ;  /* 0x0000001903037210 */ /* 0x000fe20007ffe0ff */
[----:B------:R-:W-:Y:S01]  /*4c40*/  FFMA.FTZ R25, R21, R43, -R24 ;  /* 0x0000002b15197223 */ /* 0x000fe20000010818 */
[----:B------:R-:W-:Y:S02]  /*4c50*/  FMUL.FTZ R24, R23, UR10 ;  /* 0x0000000a17187c20 */ /* 0x000fe40008410000 */
[----:B------:R-:W-:Y:S01]  /*4c60*/  LEA.HI.X R23, R2, UR17, R3, 0x2, P0 ;  /* 0x0000001102177c11 */ /* 0x000fe200080f1403 */
[----:B------:R-:W-:-:S05]  /*4c70*/  FMUL.FTZ R25, R25, UR10 ;  /* 0x0000000a19197c20 */ /* 0x000fca0008410000 */
[----:B------:R1:W-:Y:S02]  /*4c80*/  STG.E.64 desc[UR8][R22.64], R24 ;  /* 0x0000001816007986 */ /* 0x0003e4000c101b08 */
.L_x_1341:
[----:B------:R-:W-:Y:S05]  /*4c90*/  BSYNC.RECONVERGENT B0 ;  /* 0x0000000000007941 */ /* 0x000fea0003800200 */
.L_x_1340:
[----:B------:R-:W-:Y:S01]  /*4ca0*/  UISETP.NE.AND UP0, UPT, UR12, URZ, UPT ;  /* 0x000000ff0c00728c */ /* 0x000fe2000bf05270 */
[----:B------:R-:W-:Y:S01]  /*4cb0*/  FADD.FTZ R52, R52, -UR13 ;  /* 0x8000000d34347e21 */ /* 0x000fe20008010000 */
[----:B------:R-:W-:Y:S01]  /*4cc0*/  FADD.FTZ R53, R53, -UR13 ;  /* 0x8000000d35357e21 */ /* 0x000fe20008010000 */
[----:B------:R-:W-:Y:S01]  /*4cd0*/  FADD.FTZ R43, R50, -UR13 ;  /* 0x8000000d322b7e21 */ /* 0x000fe20008010000 */
[----:B------:R-:W-:Y:S01]  /*4ce0*/  FADD.FTZ R39, R51, -UR13 ;  /* 0x8000000d33277e21 */ /* 0x000fe20008010000 */
[----:B------:R-:W-:Y:S01]  /*4cf0*/  FADD.FTZ R31, R48, -UR13 ;  /* 0x8000000d301f7e21 */ /* 0x000fe20008010000 */
[----:B------:R-:W-:Y:S01]  /*4d00*/  FADD.FTZ R30, R49, -UR13 ;  /* 0x8000000d311e7e21 */ /* 0x000fe20008010000 */
[----:B------:R-:W-:Y:S01]  /*4d10*/  FADD.FTZ R33, R46, -UR13 ;  /* 0x8000000d2e217e21 */ /* 0x000fe20008010000 */
[----:B------:R-:W-:Y:S01]  /*4d20*/  FADD.FTZ R32, R47, -UR13 ;  /* 0x8000000d2f207e21 */ /* 0x000fe20008010000 */
[----:B-1----:R-:W-:Y:S01]  /*4d30*/  IADD3 R23, PT, PT, R4, 0x60, RZ ;  /* 0x0000006004177810 */ /* 0x002fe20007ffe0ff */
[----:B0-----:R-:W-:Y:S01]  /*4d40*/  FMUL.FTZ R25, R54, UR10 ;  /* 0x0000000a36197c20 */ /* 0x001fe20008410000 */
[C---:B------:R-:W-:Y:S01]  /*4d50*/  IADD3 R47, PT, PT, R4.reuse, 0x80, RZ ;  /* 0x00000080042f7810 */ /* 0x040fe20007ffe0ff */
[----:B------:R-:W-:Y:S01]  /*4d60*/  FMUL.FTZ R55, R55, UR10 ;  /* 0x0000000a37377c20 */ /* 0x000fe20008410000 */
        /* <DEDUP_REMOVED lines=19> */
[----:B------:R-:W-:Y:S01]  /*4ea0*/  SHF.R.S32.HI R2, RZ, 0x1f, R23 ;  /* 0x0000001fff027819 */ /* 0x000fe20000011417 */
[C-C-:B------:R-:W-:Y:S01]  /*4eb0*/  FFMA.FTZ R45, R27.reuse, R43, R28.reuse ;  /* 0x0000002b1b2d7223 */ /* 0x140fe2000001001c */
[----:B------:R-:W-:Y:S01]  /*4ec0*/  SHF.R.S32.HI R46, RZ, 0x1f, R47 ;  /* 0x0000001fff2e7819 */ /* 0x000fe2000001142f */
[C---:B------:R-:W-:Y:S01]  /*4ed0*/  FFMA.FTZ R44, R27.reuse, R39, R28 ;  /* 0x000000271b2c7223 */ /* 0x040fe2000001001c */
[----:B------:R-:W-:Y:S01]  /*4ee0*/  SHF.R.S32.HI R42, RZ, 0x1f, R38 ;  /* 0x0000001fff2a7819 */ /* 0x000fe20000011426 */
[C-C-:B------:R-:W-:Y:S01]  /*4ef0*/  FFMA.FTZ R35, R27.reuse, R31, R28.reuse ;  /* 0x0000001f1b237223 */ /* 0x140fe2000001001c */
[----:B------:R-:W-:Y:S01]  /*4f00*/  SHF.R.S32.HI R34, RZ, 0x1f, R29 ;  /* 0x0000001fff227819 */ /* 0x000fe2000001141d */
[C-C-:B------:R-:W-:Y:S01]  /*4f10*/  FFMA.FTZ R36, R27.reuse, R30, R28.reuse ;  /* 0x0000001e1b247223 */ /* 0x140fe2000001001c */
[C-C-:B------:R-:W-:Y:S01]  /*4f20*/  FFMA.FTZ R37, R27.reuse, R33, R28.reuse ;  /* 0x000000211b257223 */ /* 0x140fe2000001001c */
[----:B------:R-:W-:Y:S01]  /*4f30*/  ISETP.GE.U32.AND P0, PT, R26, UR14, PT ;  /* 0x0000000e1a007c0c */ /* 0x000fe2000bf06070 */
[----:B------:R-:W-:Y:S01]  /*4f40*/  FFMA.FTZ R28, R27, R32, R28 ;  /* 0x000000201b1c7223 */ /* 0x000fe2000001001c */
        /* <DEDUP_REMOVED lines=23> */
.L_x_1342:
        /* <DEDUP_REMOVED lines=17> */
.L_x_1344:
[----:B------:R-:W-:Y:S05]  /*51d0*/  BSYNC.RECONVERGENT B0 ;  /* 0x0000000000007941 */ /* 0x000fea0003800200 */
.L_x_1343:
        /* <DEDUP_REMOVED lines=19> */
.L_x_1345:
[----:B------:R-:W-:Y:S01]  /*5310*/  BSSY.RECONVERGENT B0, `(.L_x_1346) ;  /* 0x0000011000007945 */ /* 0x000fe20003800200 */
[----:B0-----:R-:W-:Y:S01]  /*5320*/  FFMA.FTZ R22, R20, R10, -R51 ;  /* 0x0000000a14167223 */ /* 0x001fe20000010833 */
[----:B------:R-:W-:Y:S02]  /*5330*/  FFMA.FTZ R23, R21, R11, -R50 ;  /* 0x0000000b15177223 */ /* 0x000fe40000010832 */
        /* <DEDUP_REMOVED lines=14> */
.L_x_1347:
[----:B------:R-:W-:Y:S05]  /*5420*/  BSYNC.RECONVERGENT B0 ;  /* 0x0000000000007941 */ /* 0x000fea0003800200 */
.L_x_1346:
        /* <DEDUP_REMOVED lines=19> */
.L_x_1348:
        /* <DEDUP_REMOVED lines=17> */
.L_x_1350:
[----:B------:R-:W-:Y:S05]  /*5670*/  BSYNC.RECONVERGENT B0 ;  /* 0x0000000000007941 */ /* 0x000fea0003800200 */
.L_x_1349:
[----:B------:R-:W-:Y:S05]  /*5680*/  BRA.U !UP0, `(.L_x_1351) ;  /* 0x0000000108487547 */ /* 0x000fea000b800000 */
        /* <DEDUP_REMOVED lines=18> */
.L_x_1351:
[----:B------:R-:W-:Y:S01]  /*57b0*/  BSSY.RECONVERGENT B0, `(.L_x_1352) ;  /* 0x0000012000007945 */ /* 0x000fe20003800200 */
[----:B------:R-:W-:Y:S01]  /*57c0*/  FFMA.FTZ R35, R20, R14, -R35 ;  /* 0x0000000e14237223 */ /* 0x000fe20000010823 */
[----:B0-----:R-:W-:Y:S01]  /*57d0*/  SHF.R.S32.HI R22, RZ, 0x1f, R26 ;  /* 0x0000001fff167819 */ /* 0x001fe2000001141a */
        /* <DEDUP_REMOVED lines=15> */
.L_x_1353:
[----:B------:R-:W-:Y:S05]  /*58d0*/  BSYNC.RECONVERGENT B0 ;  /* 0x0000000000007941 */ /* 0x000fea0003800200 */
.L_x_1352:
        /* <DEDUP_REMOVED lines=19> */
.L_x_1354:
        /* <DEDUP_REMOVED lines=14> */
[----:B------:R-:W-:-:S04]  /*5af0*/  IADD3 R3, PT, PT, R7, R3, RZ ;  /* 0x0000000307037210 */ /* 0x000fc80007ffe0ff */
[----:B------:R-:W-:-:S05]  /*5b00*/  LEA.HI.X R3, R6, UR15, R3, 0x2, P0 ;  /* 0x0000000f06037c11 */ /* 0x000fca00080f1403 */
[----:B------:R0:W-:Y:S02]  /*5b10*/  STG.E.64 desc[UR8][R2.64], R10 ;  /* 0x0000000a02007986 */ /* 0x0001e4000c101b08 */
.L_x_1356:
[----:B------:R-:W-:Y:S05]  /*5b20*/  BSYNC.RECONVERGENT B0 ;  /* 0x0000000000007941 */ /* 0x000fea0003800200 */
.L_x_1355:
[----:B------:R-:W-:Y:S02]  /*5b30*/  IADD3 R65, PT, PT, R0, R65, RZ ;  /* 0x0000004100417210 */ /* 0x000fe40007ffe0ff */
[----:B------:R-:W-:Y:S02]  /*5b40*/  IADD3 R66, PT, PT, R66, 0x1, RZ ;  /* 0x0000000142427810 */ /* 0x000fe40007ffe0ff */
[----:B------:R-:W-:-:S13]  /*5b50*/  ISETP.GE.AND P0, PT, R65, UR4, PT ;  /* 0x0000000441007c0c */ /* 0x000fda000bf06270 */
[----:B------:R-:W-:Y:S05]  /*5b60*/  @!P0 BRA `(.L_x_1357) ;  /* 0xffffffa400b88947 */ /* 0x000fea000383ffff */
.L_x_1314:
[----:B------:R-:W1:Y:S01]  /*5b70*/  S2R R8, SR_TID.X ;  /* 0x0000000000087919 */ /* 0x000e620000002100 */
[----:B------:R-:W2:Y:S01]  /*5b80*/  LDC R4, c[0x0][0x370] ;  /* 0x0000dc00ff047b82 */ /* 0x000ea20000000800 */
[----:B------:R-:W-:Y:S07]  /*5b90*/  BSSY.RECONVERGENT B0, `(.L_x_1358) ;  /* 0x0000012000007945 */ /* 0x000fee0003800200 */
[----:B------:R-:W3:Y:S08]  /*5ba0*/  LDC R7, c[0x0][0x374] ;  /* 0x0000dd00ff077b82 */ /* 0x000ef00000000800 */
[----:B0-----:R-:W0:Y:S01]  /*5bb0*/  LDC.64 R2, c[0x0][0x3c8] ;  /* 0x0000f200ff027b82 */ /* 0x001e220000000a00 */
[----:B--2---:R-:W-:-:S02]  /*5bc0*/  ISETP.NE.AND P1, PT, R4, 0x1, PT ;  /* 0x000000010400780c */ /* 0x004fc40003f25270 */
[----:B------:R-:W-:Y:S02]  /*5bd0*/  IADD3 R6, PT, PT, R4, -0x1, RZ ;  /* 0xffffffff04067810 */ /* 0x000fe40007ffe0ff */
[----:B-1----:R-:W-:Y:S02]  /*5be0*/  ISETP.NE.AND P2, PT, R8, RZ, PT ;  /* 0x000000ff0800720c */ /* 0x002fe40003f45270 */
[C---:B---3--:R-:W-:Y:S02]  /*5bf0*/  IADD3 R5, PT, PT, R7.reuse, -0x1, RZ ;  /* 0xffffffff07057810 */ /* 0x048fe40007ffe0ff */
[----:B------:R-:W-:Y:S02]  /*5c00*/  SHF.L.U32 R0, R7, 0x1, RZ ;  /* 0x0000000107007819 */ /* 0x000fe400000006ff */
[----:B------:R-:W-:Y:S02]  /*5c10*/  ISETP.NE.AND P0, PT, R68, R5, PT ;  /* 0x000000054400720c */ /* 0x000fe40003f05270 */
[----:B------:R-:W-:-:S02]  /*5c20*/  SEL R5, R0, RZ, P1 ;  /* 0x000000ff00057207 */ /* 0x000fc40000800000 */
[----:B------:R-:W-:-:S03]  /*5c30*/  ISETP.NE.OR P0, PT, R6, UR11, P0 ;  /* 0x0000000b06007c0c */ /* 0x000fc60008705670 */
[----:B0-----:R-:W-:Y:S01]  /*5c40*/  IMAD.WIDE.U32 R2, R5, 0x4, R2 ;  /* 0x0000000405027825 */ /* 0x001fe200078e0002 */
[----:B------:R-:W-:Y:S09]  /*5c50*/  @P2 BRA `(.L_x_1359) ;  /* 0x0000000000142947 */ /* 0x000ff20003800000 */
[----:B------:R-:W-:Y:S01]  /*5c60*/  HFMA2 R5, -RZ, RZ, 0, 5.9604644775390625e-08 ;  /* 0x00000001ff057431 */ /* 0x000fe200000001ff */
[----:B------:R-:W-:Y:S06]  /*5c70*/  MEMBAR.ALL.GPU ;  /* 0x0000000000007992 */ /* 0x000fec000000a000 */
[----:B------:R-:W-:-:S00]  /*5c80*/  ERRBAR ;  /* 0x00000000000079ab */ /* 0x000fc00000000000 */
[----:B------:R-:W-:Y:S06]  /*5c90*/  CGAERRBAR ;  /* 0x00000000000075ab */ /* 0x000fec0000000000 */
[----:B------:R0:W-:Y:S02]  /*5ca0*/  REDG.E.ADD.S32.STRONG.GPU desc[UR8][R2.64], R5 ;  /* 0x000000050200798e */ /* 0x0001e4000c12e308 */
.L_x_1359:
[----:B------:R-:W-:Y:S05]  /*5cb0*/  BSYNC.RECONVERGENT B0 ;  /* 0x0000000000007941 */ /* 0x000fea0003800200 */
.L_x_1358:
[----:B------:R-:W-:Y:S05]  /*5cc0*/  @P0 EXIT ;  /* 0x000000000000094d */ /* 0x000fea0003800000 */
[----:B------:R-:W-:Y:S05]  /*5cd0*/  @P2 BRA `(.L_x_1360) ;  /* 0x0000000000202947 */ /* 0x000fea0003800000 */
[----:B------:R-:W-:-:S05]  /*5ce0*/  IMAD R0, R4, R7, RZ ;  /* 0x0000000704007224 */ /* 0x000fca00078e02ff */
[----:B------:R-:W-:-:S13]  /*5cf0*/  ISETP.NE.AND P0, PT, R0, -0x1, PT ;  /* 0xffffffff0000780c */ /* 0x000fda0003f05270 */
[----:B------:R-:W-:Y:S05]  /*5d00*/  @!P0 BRA `(.L_x_1360) ;  /* 0x0000000000148947 */ /* 0x000fea0003800000 */
.L_x_1361:
[----:B0-----:R-:W2:Y:S04]  /*5d10*/  LDG.E.STRONG.GPU R5, desc[UR8][R2.64] ;  /* 0x0000000802057981 */ /* 0x001ea8000c1ef900 */
[----:B--2---:R-:W-:Y:S01]  /*5d20*/  CCTL.IVALL ;  /* 0x00000000ff00798f */ /* 0x004fe20002000000 */
[----:B------:R-:W-:Y:S05]  /*5d30*/  YIELD ;  /* 0x0000000000007946 */ /* 0x000fea0003800000 */
[----:B------:R-:W-:-:S13]  /*5d40*/  ISETP.NE.AND P0, PT, R5, R0, PT ;  /* 0x000000000500720c */ /* 0x000fda0003f05270 */
[----:B------:R-:W-:Y:S05]  /*5d50*/  @P0 BRA `(.L_x_1361) ;  /* 0xfffffffc00ec0947 */ /* 0x000fea000383ffff */
.L_x_1360:
[----:B------:R-:W-:Y:S05]  /*5d60*/  WARPSYNC.ALL ;  /* 0x0000000000007948 */ /* 0x000fea0003800000 */
[----:B------:R-:W1:Y:S01]  /*5d70*/  LDC.64 R6, c[0x0][0x3f8] ;  /* 0x0000fe00ff067b82 */ /* 0x000e620000000a00 */
[----:B------:R-:W2:Y:S07]  /*5d80*/  S2R R4, SR_TID.X ;  /* 0x0000000000047919 */ /* 0x000eae0000002100 */
[----:B------:R-:W-:Y:S01]  /*5d90*/  BAR.SYNC.DEFER_BLOCKING 0x0 ;  /* 0x0000000000007b1d */ /* 0x000fe20000010000 */
[----:B-1----:R-:W-:-:S04]  /*5da0*/  LEA.HI R0, P0, R7, R6, RZ, 0x1 ;  /* 0x0000000607007211 */ /* 0x002fc800078108ff */
[----:B0-----:R-:W-:-:S04]  /*5db0*/  IADD3.X R3, PT, PT, RZ, R7, RZ, P0, !PT ;  /* 0x00000007ff037210 */ /* 0x001fc800007fe4ff */
[--C-:B------:R-:W-:Y:S02]  /*5dc0*/  SHF.R.S64 R0, R0, 0x1, R3.reuse ;  /* 0x0000000100007819 */ /* 0x100fe40000001003 */
[----:B------:R-:W-:Y:S02]  /*5dd0*/  SHF.R.S32.HI R3, RZ, 0x1, R3 ;  /* 0x00000001ff037819 */ /* 0x000fe40000011403 */
[----:B--2---:R-:W-:-:S04]  /*5de0*/  ISETP.GT.U32.AND P0, PT, R0, R4, PT ;  /* 0x000000040000720c */ /* 0x004fc80003f04070 */
        /* <DEDUP_REMOVED lines=67> */
.L_x_1364:
        /* <DEDUP_REMOVED lines=29> */
.L_x_1363:
[----:B------:R-:W-:Y:S05]  /*63f0*/  BSYNC.RECONVERGENT B0 ;  /* 0x0000000000007941 */ /* 0x000fea0003800200 */
.L_x_1362:
        /* <DEDUP_REMOVED lines=10> */
.L_x_1365:
        /* <DEDUP_REMOVED lines=82> */
.L_x_1366:
        /* <DEDUP_REMOVED lines=12> */
.L_x_3433:


//--------------------- .text._Z35group_norm_nhwc_bwd_one_pass_kernelI11Fp32IOFp32WLi512ELi14ELi224EEv26Group_norm_nhwc_bwd_params --------------------------
	.section	.text._Z35group_norm_nhwc_bwd_one_pass_kernelI11Fp32IOFp32WLi512ELi14ELi224EEv26Group_norm_nhwc_bwd_params,"ax",@progbits
	.align	128
        .global         _Z35group_norm_nhwc_bwd_one_pass_kernelI11Fp32IOFp32WLi512ELi14ELi224EEv26Group_norm_nhwc_bwd_params
        .type           _Z35group_norm_nhwc_bwd_one_pass_kernelI11Fp32IOFp32WLi512ELi14ELi224EEv26Group_norm_nhwc_bwd_params,@function
        .size           _Z35group_norm_nhwc_bwd_one_pass_kernelI11Fp32IOFp32WLi512ELi14ELi224EEv26Group_norm_nhwc_bwd_params,(.L_x_3434 - _Z35group_norm_nhwc_bwd_one_pass_kernelI11Fp32IOFp32WLi512ELi14ELi224EEv26Group_norm_nhwc_bwd_params)
        .other          _Z35group_norm_nhwc_bwd_one_pass_kernelI11Fp32IOFp32WLi512ELi14ELi224EEv26Group_norm_nhwc_bwd_params,@"STO_CUDA_ENTRY STV_DEFAULT"
_Z35group_norm_nhwc_bwd_one_pass_kernelI11Fp32IOFp32WLi512ELi14ELi224EEv26Group_norm_nhwc_bwd_params:
.text._Z35group_norm_nhwc_bwd_one_pass_kernelI11Fp32IOFp32WLi512ELi14ELi224EEv26Group_norm_nhwc_bwd_params:
        /* <DEDUP_REMOVED lines=11> */
[----:B------:R-:W-:Y:S01]  /*00b0*/  LOP3.LUT R0, R111, 0xffff, RZ, 0xc0, !PT ;  /* 0x0000ffff6f007812 */ /* 0x000fe200078ec0ff */
[----:B------:R-:W1:Y:S01]  /*00c0*/  S2R R96, SR_LANEID ;  /* 0x0000000000607919 */ /* 0x000e620000000000 */
[----:B------:R-:W2:Y:S01]  /*00d0*/  LDCU UR23, c[0x0][0x374] ;  /* 0x00006e80ff1777ac */ /* 0x000ea20008000800 */
[----:B------:R-:W-:Y:S02]  /*00e0*/  SHF.R.U32.HI R110, RZ, 0x2, R111 ;  /* 0x00000002ff6e7819 */ /* 0x000fe4000001166f */
[----:B------:R-:W-:Y:S01]  /*00f0*/  IMAD R0, R0, 0x2493, RZ ;  /* 0x0000249300007824 */ /* 0x000fe200078e02ff */
[----:B------:R-:W3:Y:S01]  /*0100*/  LDCU UR25, c[0x0][0x370] ;  /* 0x00006e00ff1977ac */ /* 0x000ee20008000800 */
[----:B------:R-:W4:Y:S01]  /*0110*/  S2UR UR8, SR_CgaCtaId ;  /* 0x00000000000879c3 */ /* 0x000f220000008800 */
[----:B------:R-:W-:Y:S02]  /*0120*/  LOP3.LUT R110, R110, 0xf8, RZ, 0xc0, !PT ;  /* 0x000000f86e6e7812 */ /* 0x000fe400078ec0ff */
[----:B------:R-:W-:Y:S01]  /*0130*/  SHF.R.U32.HI R0, RZ, 0x10, R0 ;  /* 0x00000010ff007819 */ /* 0x000fe20000011600 */
[----:B------:R-:W-:Y:S01]  /*0140*/  UMOV UR7, 0x400 ;  /* 0x0000040000077882 */ /* 0x000fe20000000000 */
[----:B------:R-:W0:Y:S01]  /*0150*/  LDCU.U8 UR24, c[0x0][0x414] ;  /* 0x00008280ff1877ac */ /* 0x000e220008000000 */
[----:B------:R-:W-:Y:S01]  /*0160*/  UIADD3 UR4, UPT, UPT, UR7, 0x50, URZ ;  /* 0x0000005007047890 */ /* 0x000fe2000fffe0ff */
[----:B------:R-:W-:Y:S01]  /*0170*/  UMOV UR14, UR5 ;  /* 0x00000005000e7c82 */ /* 0x000fe20008000000 */
[----:B--2---:R-:W-:-:S02]  /*0180*/  UIMAD UR26, UR22, UR23, UR5 ;  /* 0x00000017161a72a4 */ /* 0x004fc4000f8e0205 */
[----:B------:R-:W-:Y:S01]  /*0190*/  UIMAD UR10, UR23, 0x6, UR5 ;  /* 0x00000006170a78a4 */ /* 0x000fe2000f8e0205 */
[----:B0-----:R-:W-:Y:S01]  /*01a0*/  IMAD R114, R3, UR22, R0 ;  /* 0x0000001603727c24 */ /* 0x001fe2000f8e0200 */
[----:B------:R-:W-:Y:S01]  /*01b0*/  PRMT R0, R0, 0x9910, RZ ;  /* 0x0000991000007816 */ /* 0x000fe200000000ff */
[----:B------:R-:W-:Y:S02]  /*01c0*/  UIMAD UR11, UR23, 0x5, UR5 ;  /* 0x00000005170b78a4 */ /* 0x000fe4000f8e0205 */
[----:B------:R-:W-:Y:S01]  /*01d0*/  ULEA UR13, UR23, UR5, 0x2 ;  /* 0x00000005170d7291 */ /* 0x000fe2000f8e10ff */
[----:B------:R-:W-:Y:S01]  /*01e0*/  LEA R0, R0, -R0, 0x3 ;  /* 0x8000000000007211 */ /* 0x000fe200078e18ff */
[----:B------:R-:W-:Y:S01]  /*01f0*/  ULEA UR12, UR23, UR5, 0x1 ;  /* 0x00000005170c7291 */ /* 0x000fe2000f8e08ff */
[C---:B------:R-:W-:Y:S01]  /*0200*/  IADD3 R108, PT, PT, R114.reuse, 0x140, RZ ;  /* 0x00000140726c7810 */ /* 0x040fe20007ffe0ff */
[----:B----4-:R-:W-:Y:S01]  /*0210*/  ULEA UR4, UR8, UR4, 0x18 ;  /* 0x0000000408047291 */ /* 0x010fe2000f8ec0ff */
[----:B------:R-:W-:Y:S01]  /*0220*/  IADD3 R0, PT, PT, RZ, -R0, RZ ;  /* 0x80000000ff007210 */ /* 0x000fe20007ffe0ff */
[----:B------:R-:W-:Y:S01]  /*0230*/  ULEA UR7, UR8, UR7, 0x18 ;  /* 0x0000000708077291 */ /* 0x000fe2000f8ec0ff */
[----:B------:R-:W-:Y:S01]  /*0240*/  IADD3 R106, PT, PT, R114, 0x160, RZ ;  /* 0x00000160726a7810 */ /* 0x000fe20007ffe0ff */
[----:B---3--:R-:W-:Y:S01]  /*0250*/  ULOP3.LUT UR27, UR25, 0x7, URZ, 0xc0, !UPT ;  /* 0x00000007191b7892 */ /* 0x008fe2000f8ec0ff */
[----:B------:R-:W-:-:S02]  /*0260*/  PRMT R0, R0, 0x7710, RZ ;  /* 0x0000771000007816 */ /* 0x000fc400000000ff */
[C---:B------:R-:W-:Y:S02]  /*0270*/  IADD3 R104, PT, PT, R114.reuse, 0x180, RZ ;  /* 0x0000018072687810 */ /* 0x040fe40007ffe0ff */
[C---:B------:R-:W-:Y:S02]  /*0280*/  IADD3 R102, PT, PT, R114.reuse, 0x1a0, RZ ;  /* 0x000001a072667810 */ /* 0x040fe40007ffe0ff */
[C---:B------:R-:W-:Y:S02]  /*0290*/  IADD3 R100, PT, PT, R114.reuse, 0x1c0, RZ ;  /* 0x000001c072647810 */ /* 0x040fe40007ffe0ff */
[----:B------:R-:W-:Y:S02]  /*02a0*/  IADD3 R98, PT, PT, R114, 0x1e0, RZ ;  /* 0x000001e072627810 */ /* 0x000fe40007ffe0ff */
[----:B------:R-:W-:Y:S02]  /*02b0*/  IADD3 R113, PT, PT, R0, R111, RZ ;  /* 0x0000006f00717210 */ /* 0x000fe40007ffe0ff */
[----:B------:R-:W-:-:S02]  /*02c0*/  SHF.R.S32.HI R109, RZ, 0x1f, R114 ;  /* 0x0000001fff6d7819 */ /* 0x000fc40000011472 */
[----:B------:R-:W-:Y:S02]  /*02d0*/  SHF.R.S32.HI R107, RZ, 0x1f, R108 ;  /* 0x0000001fff6b7819 */ /* 0x000fe4000001146c */
[----:B------:R-:W-:Y:S02]  /*02e0*/  SHF.R.S32.HI R105, RZ, 0x1f, R106 ;  /* 0x0000001fff697819 */ /* 0x000fe4000001146a */
[----:B------:R-:W-:Y:S02]  /*02f0*/  SHF.R.S32.HI R103, RZ, 0x1f, R104 ;  /* 0x0000001fff677819 */ /* 0x000fe40000011468 */
[----:B------:R-:W-:Y:S02]  /*0300*/  SHF.R.S32.HI R101, RZ, 0x1f, R102 ;  /* 0x0000001fff657819 */ /* 0x000fe40000011466 */
[----:B------:R-:W-:Y:S02]  /*0310*/  SHF.R.S32.HI R99, RZ, 0x1f, R100 ;  /* 0x0000001fff637819 */ /* 0x000fe40000011464 */
[----:B------:R-:W-:-:S02]  /*0320*/  SHF.R.S32.HI R97, RZ, 0x1f, R98 ;  /* 0x0000001fff617819 */ /* 0x000fc40000011462 */
[----:B------:R-:W-:Y:S02]  /*0330*/  SHF.L.U32 R113, R113, 0x1, RZ ;  /* 0x0000000171717819 */ /* 0x000fe400000006ff */
[----:B------:R-:W-:Y:S01]  /*0340*/  LEA R112, R111, UR4, 0x4 ;  /* 0x000000046f707c11 */ /* 0x000fe2000f8e20ff */
[----:B-1----:R-:W-:-:S06]  /*0350*/  UMOV UR4, URZ ;  /* 0x000000ff00047c82 */ /* 0x002fcc0008000000 */
.L_x_1434:
[----:B0-----:R-:W0:Y:S01]  /*0360*/  LDC R6, c[0x0][0x410] ;  /* 0x00010400ff067b82 */ /* 0x001e220000000800 */
[----:B-1----:R-:W1:Y:S01]  /*0370*/  LDCU.128 UR16, c[0x0][0x400] ;  /* 0x00008000ff1077ac */ /* 0x002e620008000c00 */
[C---:B------:R-:W-:Y:S02]  /*0380*/  IADD3 R13, PT, PT, R114.reuse, 0x120, RZ ;  /* 0x00000120720d7810 */ /* 0x040fe40007ffe0ff */
[----:B------:R-:W-:Y:S02]  /*0390*/  ISETP.LE.AND P2, PT, RZ, UR14, PT ;  /* 0x0000000eff007c0c */ /* 0x000fe4000bf43270 */
[C---:B------:R-:W-:Y:S02]  /*03a0*/  IADD3 R15, PT, PT, R114.reuse, 0x20, RZ ;  /* 0x00000020720f7810 */ /* 0x040fe40007ffe0ff */
[----:B------:R-:W-:Y:S02]  /*03b0*/  IADD3 R29, PT, PT, R114, 0x40, RZ ;  /* 0x00000040721d7810 */ /* 0x000fe40007ffe0ff */
[----:B------:R-:W-:-:S02]  /*03c0*/  LOP3.LUT R118, R113, 0xffff, RZ, 0xc0, !PT ;  /* 0x0000ffff71767812 */ /* 0x000fc400078ec0ff */
[C---:B------:R-:W-:Y:S02]  /*03d0*/  IADD3 R37, PT, PT, R114.reuse, 0x60, RZ ;  /* 0x0000006072257810 */ /* 0x040fe40007ffe0ff */
[C---:B------:R-:W-:Y:S02]  /*03e0*/  IADD3 R39, PT, PT, R114.reuse, 0x80, RZ ;  /* 0x0000008072277810 */ /* 0x040fe40007ffe0ff */
[----:B------:R-:W-:Y:S02]  /*03f0*/  IADD3 R41, PT, PT, R114, 0xa0, RZ ;  /* 0x000000a072297810 */ /* 0x000fe40007ffe0ff */
[----:B------:R-:W-:Y:S02]  /*0400*/  CS2R R90, SRZ ;  /* 0x00000000005a7805 */ /* 0x000fe4000001ff00 */
[----:B------:R-:W-:Y:S02]  /*0410*/  SHF.R.S32.HI R17, RZ, 0x1f, R13 ;  /* 0x0000001fff117819 */ /* 0x000fe4000001140d */
[----:B------:R-:W-:-:S02]  /*0420*/  CS2R R88, SRZ ;  /* 0x0000000000587805 */ /* 0x000fc4000001ff00 */
[----:B-1----:R-:W-:Y:S02]  /*0430*/  ISETP.GE.U32.AND P1, PT, R13, UR16, PT ;  /* 0x000000100d007c0c */ /* 0x002fe4000bf26070 */
[----:B------:R-:W-:Y:S02]  /*0440*/  CS2R R86, SRZ ;  /* 0x0000000000567805 */ /* 0x000fe4000001ff00 */
[----:B------:R-:W-:Y:S02]  /*0450*/  ISETP.GE.U32.AND P6, PT, R15, UR16, PT ;  /* 0x000000100f007c0c */ /* 0x000fe4000bfc6070 */
[----:B------:R-:W-:Y:S02]  /*0460*/  CS2R R84, SRZ ;  /* 0x0000000000547805 */ /* 0x000fe4000001ff00 */
[----:B0-----:R-:W-:Y:S02]  /*0470*/  IABS R5, R6 ;  /* 0x0000000600057213 */ /* 0x001fe40000000000 */
[----:B------:R-:W-:-:S02]  /*0480*/  IADD3 R43, PT, PT, R114, 0x100, RZ ;  /* 0x00000100722b7810 */ /* 0x000fc40007ffe0ff */
[----:B------:R-:W-:Y:S01]  /*0490*/  CS2R R82, SRZ ;  /* 0x0000000000527805 */ /* 0x000fe2000001ff00 */
[----:B------:R-:W0:Y:S01]  /*04a0*/  I2F.RP R0, R5 ;  /* 0x0000000500007306 */ /* 0x000e220000209400 */
[----:B------:R-:W-:Y:S02]  /*04b0*/  ISETP.GE.AND.EX P1, PT, R17, UR17, PT, P1 ;  /* 0x0000001111007c0c */ /* 0x000fe4000bf26310 */
[----:B------:R-:W-:Y:S02]  /*04c0*/  CS2R R80, SRZ ;  /* 0x0000000000507805 */ /* 0x000fe4000001ff00 */
[----:B------:R-:W-:Y:S02]  /*04d0*/  SHF.R.S32.HI R23, RZ, 0x1f, R15 ;  /* 0x0000001fff177819 */ /* 0x000fe4000001140f */
[----:B------:R-:W-:Y:S02]  /*04e0*/  CS2R R78, SRZ ;  /* 0x00000000004e7805 */ /* 0x000fe4000001ff00 */
[----:B------:R-:W-:-:S02]  /*04f0*/  SHF.R.S32.HI R31, RZ, 0x1f, R29 ;  /* 0x0000001fff1f7819 */ /* 0x000fc4000001141d */
[----:B------:R-:W-:Y:S02]  /*0500*/  CS2R R76, SRZ ;  /* 0x00000000004c7805 */ /* 0x000fe4000001ff00 */
[----:B------:R-:W-:Y:S02]  /*0510*/  ISETP.GE.AND.EX P6, PT, R23, UR17, PT, P6 ;  /* 0x0000001117007c0c */ /* 0x000fe4000bfc6360 */
[----:B------:R-:W-:Y:S02]  /*0520*/  CS2R R50, SRZ ;  /* 0x0000000000327805 */ /* 0x000fe4000001ff00 */
[----:B------:R-:W-:Y:S01]  /*0530*/  SHF.R.S32.HI R33, RZ, 0x1f, R37 ;  /* 0x0000001fff217819 */ /* 0x000fe20000011425 */
[----:B------:R-:W1:Y:S01]  /*0540*/  LDCU.64 UR8, c[0x0][0x3b8] ;  /* 0x00007700ff0877ac */ /* 0x000e620008000a00 */
[----:B------:R-:W-:Y:S02]  /*0550*/  CS2R R94, SRZ ;  /* 0x00000000005e7805 */ /* 0x000fe4000001ff00 */
[----:B------:R-:W-:Y:S01]  /*0560*/  CS2R R92, SRZ ;  /* 0x00000000005c7805 */ /* 0x000fe2000001ff00 */
[----:B------:R-:W2:Y:S01]  /*0570*/  LDC.64 R46, c[0x0][0x3a8] ;  /* 0x0000ea00ff2e7b82 */ /* 0x000ea20000000a00 */
[----:B0-----:R-:W0:Y:S07]  /*0580*/  MUFU.RCP R0, R0 ;  /* 0x0000000000007308 */ /* 0x001e2e0000001000 */
[----:B------:R-:W3:Y:S08]  /*0590*/  @!P1 LDC.64 R10, c[0x0][0x3f8] ;  /* 0x0000fe00ff0a9b82 */ /* 0x000ef00000000a00 */
[----:B------:R-:W4:Y:S01]  /*05a0*/  @!P6 LDC.64 R8, c[0x0][0x3f8] ;  /* 0x0000fe00ff08eb82 */ /* 0x000f220000000a00 */
[----:B0-----:R-:W-:-:S04]  /*05b0*/  IADD3 R2, PT, PT, R0, 0xffffffe, RZ ;  /* 0x0ffffffe00027810 */ /* 0x001fc80007ffe0ff */
[----:B------:R0:W1:Y:S03]  /*05c0*/  F2I.FTZ.U32.TRUNC.NTZ R3, R2 ;  /* 0x0000000200037305 */ /* 0x000066000021f000 */
[----:B------:R-:W2:Y:S01]  /*05d0*/  @!P1 LDC.64 R18, c[0x0][0x3a0] ;  /* 0x0000e800ff129b82 */ /* 0x000ea20000000a00 */
[----:B0-----:R-:W-:-:S07]  /*05e0*/  HFMA2 R2, -RZ, RZ, 0, 0 ;  /* 0x00000000ff027431 */ /* 0x001fce00000001ff */
[----:B------:R-:W0:Y:S01]  /*05f0*/  @!P1 LDC.64 R20, c[0x0][0x398] ;  /* 0x0000e600ff149b82 */ /* 0x000e220000000a00 */
[----:B-1----:R-:W-:-:S05]  /*0600*/  IADD3 R4, PT, PT, RZ, -R3, RZ ;  /* 0x80000003ff047210 */ /* 0x002fca0007ffe0ff */
[----:B------:R-:W-:Y:S01]  /*0610*/  IMAD R7, R4, R5, RZ ;  /* 0x0000000504077224 */ /* 0x000fe200078e02ff */
[----:B------:R-:W-:-:S03]  /*0620*/  IABS R4, UR14 ;  /* 0x0000000e00047c13 */ /* 0x000fc60008000000 */
[----:B------:R-:W-:Y:S01]  /*0630*/  IMAD.HI.U32 R3, R3, R7, R2 ;  /* 0x0000000703037227 */ /* 0x000fe200078e0002 */
[----:B------:R-:W-:-:S04]  /*0640*/  LOP3.LUT R2, R6, UR14, RZ, 0x3c, !PT ;  /* 0x0000000e06027c12 */ /* 0x000fc8000f8e3cff */
[----:B------:R-:W-:Y:S01]  /*0650*/  ISETP.GE.AND P0, PT, R2, RZ, PT ;  /* 0x000000ff0200720c */ /* 0x000fe20003f06270 */
[----:B------:R-:W-:-:S05]  /*0660*/  IMAD.HI.U32 R3, R3, R4, RZ ;  /* 0x0000000403037227 */ /* 0x000fca00078e00ff */
[----:B------:R-:W-:-:S05]  /*0670*/  IADD3 R0, PT, PT, -R3, RZ, RZ ;  /* 0x000000ff03007210 */ /* 0x000fca0007ffe1ff */
[----:B------:R-:W-:Y:S02]  /*0680*/  IMAD R0, R5, R0, R4 ;  /* 0x0000000005007224 */ /* 0x000fe400078e0204 */
[----:B----4-:R-:W-:Y:S02]  /*0690*/  @!P6 IMAD R4, R23, R8, RZ ;  /* 0x000000081704e224 */ /* 0x010fe400078e02ff */
[----:B------:R-:W1:Y:S01]  /*06a0*/  @!P6 LDC.64 R22, c[0x0][0x398] ;  /* 0x0000e600ff16eb82 */ /* 0x000e620000000a00 */
[----:B------:R-:W-:Y:S01]  /*06b0*/  ISETP.GT.U32.AND P4, PT, R5, R0, PT ;  /* 0x000000000500720c */ /* 0x000fe20003f84070 */
[----:B------:R-:W-:-:S12]  /*06c0*/  @!P6 IMAD R9, R15, R9, R4 ;  /* 0x000000090f09e224 */ /* 0x000fd800078e0204 */
        /* <DEDUP_REMOVED lines=10> */
[----:B------:R-:W-:Y:S02]  /*0770*/  SEL R0, R5, R0, !P4 ;  /* 0x0000000005007207 */ /* 0x000fe40006000000 */
[----:B------:R-:W-:-:S02]  /*0780*/  @!P0 IADD3 R3, PT, PT, -R3, RZ, RZ ;  /* 0x000000ff03038210 */ /* 0x000fc40007ffe1ff */
[----:B------:R-:W-:Y:S01]  /*0790*/  ISETP.GE.U32.AND P0, PT, R29, UR16, PT ;  /* 0x000000101d007c0c */ /* 0x000fe2000bf06070 */
[----:B------:R-:W-:Y:S01]  /*07a0*/  IMAD R7, R0, 0xe, RZ ;  /* 0x0000000e00077824 */ /* 0x000fe200078e02ff */
[----:B------:R-:W-:Y:S02]  /*07b0*/  SEL R3, R5, R3, !P4 ;  /* 0x0000000305037207 */ /* 0x000fe40006000000 */
[----:B------:R-:W-:Y:S02]  /*07c0*/  ISETP.GE.AND.EX P0, PT, R31, UR17, PT, P0 ;  /* 0x000000111f007c0c */ /* 0x000fe4000bf06300 */
[----:B------:R-:W-:Y:S02]  /*07d0*/  IADD3 R118, P2, PT, R118, R7, RZ ;  /* 0x0000000776767210 */ /* 0x000fe40007f5e0ff */
[----:B------:R-:W-:Y:S02]  /*07e0*/  SHF.R.S32.HI R2, RZ, 0x1f, R3 ;  /* 0x0000001fff027819 */ /* 0x000fe40000011403 */
[----:B------:R-:W-:-:S02]  /*07f0*/  LEA.HI.X.SX32 R119, R7, RZ, 0x1, P2 ;  /* 0x000000ff07777211 */ /* 0x000fc400010f0eff */
[----:B------:R-:W-:Y:S01]  /*0800*/  ISETP.GE.U32.AND P2, PT, R37, UR16, PT ;  /* 0x0000001025007c0c */ /* 0x000fe2000bf46070 */
[----:B------:R-:W-:Y:S01]  /*0810*/  IMAD R2, R2, UR18, RZ ;  /* 0x0000001202027c24 */ /* 0x000fe2000f8e02ff */
[----:B------:R-:W-:Y:S01]  /*0820*/  ISETP.GE.U32.AND P3, PT, R39, UR16, PT ;  /* 0x0000001027007c0c */ /* 0x000fe2000bf66070 */
[----:B------:R-:W-:Y:S01]  /*0830*/  IMAD.WIDE.U32 R118, R3, UR18, R118 ;  /* 0x0000001203767c25 */ /* 0x000fe2000f8e0076 */
[----:B------:R-:W-:Y:S01]  /*0840*/  ISETP.GE.AND.EX P2, PT, R33, UR17, PT, P2 ;  /* 0x0000001121007c0c */ /* 0x000fe2000bf46320 */
[----:B------:R-:W4:Y:S02]  /*0850*/  @!P0 LDC.64 R24, c[0x0][0x3f8] ;  /* 0x0000fe00ff188b82 */ /* 0x000f240000000a00 */
[----:B------:R-:W-:Y:S01]  /*0860*/  IMAD R117, R3, UR19, R2 ;  /* 0x0000001303757c24 */ /* 0x000fe2000f8e0202 */
[----:B------:R-:W-:Y:S01]  /*0870*/  @!P1 MOV R116, R118 ;  /* 0x0000007600749202 */ /* 0x000fe20000000f00 */
[----:B---3--:R-:W-:Y:S01]  /*0880*/  @!P1 IMAD R2, R17, R10, RZ ;  /* 0x0000000a11029224 */ /* 0x008fe200078e02ff */
[----:B------:R-:W-:-:S02]  /*0890*/  @!P6 MOV R4, R118 ;  /* 0x000000760004e202 */ /* 0x000fc40000000f00 */
[----:B------:R-:W-:Y:S01]  /*08a0*/  IADD3 R117, PT, PT, R119, R117, RZ ;  /* 0x0000007577757210 */ /* 0x000fe20007ffe0ff */
[C---:B------:R-:W-:Y:S01]  /*08b0*/  @!P1 IMAD R5, R13.reuse, R11, R2 ;  /* 0x0000000b0d059224 */ /* 0x040fe200078e0202 */
[----:B------:R-:W3:Y:S01]  /*08c0*/  @!P6 LDC.64 R16, c[0x0][0x3a0] ;  /* 0x0000e800ff10eb82 */ /* 0x000ee20000000a00 */
[----:B------:R-:W-:-:S05]  /*08d0*/  @!P1 IMAD.WIDE.U32 R2, R13, R10, R116 ;  /* 0x0000000a0d029225 */ /* 0x000fca00078e0074 */
[----:B------:R-:W-:Y:S02]  /*08e0*/  @!P1 IADD3 R3, PT, PT, R3, R5, RZ ;  /* 0x0000000503039210 */ /* 0x000fe40007ffe0ff */
[----:B------:R-:W1:Y:S01]  /*08f0*/  @!P0 LDC.64 R26, c[0x0][0x3a0] ;  /* 0x0000e800ff1a8b82 */ /* 0x000e620000000a00 */
[----:B------:R-:W-:Y:S02]  /*0900*/  @!P6 MOV R5, R117 ;  /* 0x000000750005e202 */ /* 0x000fe40000000f00 */
[C---:B------:R-:W-:Y:S02]  /*0910*/  @!P1 SHF.L.U32 R7, R2.reuse, 0x2, RZ ;  /* 0x0000000202079819 */ /* 0x040fe400000006ff */
[----:B------:R-:W-:Y:S01]  /*0920*/  @!P1 SHF.L.U64.HI R6, R2, 0x2, R3 ;  /* 0x0000000202069819 */ /* 0x000fe20000010203 */
[----:B------:R-:W-:Y:S01]  /*0930*/  @!P6 IMAD.WIDE.U32 R4, R15, R8, R4 ;  /* 0x000000080f04e225 */ /* 0x000fe200078e0004 */
[C---:B--2---:R-:W-:Y:S01]  /*0940*/  @!P1 IADD3 R18, P5, PT, R7.reuse, R18, RZ ;  /* 0x0000001207129210 */ /* 0x044fe20007fbe0ff */
[----:B------:R-:W2:Y:S01]  /*0950*/  @!P2 LDC.64 R2, c[0x0][0x3f8] ;  /* 0x0000fe00ff02ab82 */ /* 0x000ea20000000a00 */
[----:B0-----:R-:W-:Y:S01]  /*0960*/  @!P1 IADD3 R20, P4, PT, R7, R20, RZ ;  /* 0x0000001407149210 */ /* 0x001fe20007f9e0ff */
[----:B----4-:R-:W-:Y:S01]  /*0970*/  @!P0 IMAD R8, R31, R24, RZ ;  /* 0x000000181f088224 */ /* 0x010fe200078e02ff */
[----:B------:R-:W-:-:S02]  /*0980*/  @!P6 IADD3 R5, PT, PT, R5, R9, RZ ;  /* 0x000000090505e210 */ /* 0x000fc40007ffe0ff */
[C---:B------:R-:W-:Y:S01]  /*0990*/  @!P6 SHF.L.U32 R11, R4.reuse, 0x2, RZ ;  /* 0x00000002040be819 */ /* 0x040fe200000006ff */
[----:B------:R-:W-:Y:S01]  /*09a0*/  @!P0 IMAD R7, R29, R25, R8 ;  /* 0x000000191d078224 */ /* 0x000fe200078e0208 */
[----:B------:R-:W-:Y:S01]  /*09b0*/  SHF.R.S32.HI R25, RZ, 0x1f, R39 ;  /* 0x0000001fff197819 */ /* 0x000fe20000011427 */
[----:B------:R-:W0:Y:S01]  /*09c0*/  @!P0 LDC.64 R12, c[0x0][0x398] ;  /* 0x0000e600ff0c8b82 */ /* 0x000e220000000a00 */
[----:B------:R-:W-:Y:S02]  /*09d0*/  @!P6 SHF.L.U64.HI R14, R4, 0x2, R5 ;  /* 0x00000002040ee819 */ /* 0x000fe40000010205 */
[----:B------:R-:W-:Y:S02]  /*09e0*/  @!P0 MOV R4, R118 ;  /* 0x0000007600048202 */ /* 0x000fe40000000f00 */
[----:B------:R-:W-:Y:S02]  /*09f0*/  @!P0 MOV R5, R117 ;  /* 0x0000007500058202 */ /* 0x000fe40000000f00 */
[----:B------:R-:W-:Y:S01]  /*0a00*/  ISETP.GE.AND.EX P3, PT, R25, UR17, PT, P3 ;  /* 0x0000001119007c0c */ /* 0x000fe2000bf66330 */
[----:B------:R-:W4:Y:S01]  /*0a10*/  @!P2 LDC.64 R30, c[0x0][0x3a0] ;  /* 0x0000e800ff1eab82 */ /* 0x000f220000000a00 */
[----:B------:R-:W-:Y:S01]  /*0a20*/  @!P1 IADD3.X R19, PT, PT, R6, R19, RZ, P5, !PT ;  /* 0x0000001306139210 */ /* 0x000fe20002ffe4ff */
[----:B------:R-:W-:Y:S01]  /*0a30*/  @!P0 IMAD.WIDE.U32 R4, R29, R24, R4 ;  /* 0x000000181d048225 */ /* 0x000fe200078e0004 */
[----:B---3--:R-:W-:-:S02]  /*0a40*/  @!P6 IADD3 R8, P5, PT, R11, R16, RZ ;  /* 0x000000100b08e210 */ /* 0x008fc40007fbe0ff */
[----:B------:R-:W-:Y:S02]  /*0a50*/  @!P1 IADD3.X R21, PT, PT, R6, R21, RZ, P4, !PT ;  /* 0x0000001506159210 */ /* 0x000fe400027fe4ff */
[----:B------:R-:W-:Y:S02]  /*0a60*/  @!P0 IADD3 R7, PT, PT, R5, R7, RZ ;  /* 0x0000000705078210 */ /* 0x000fe40007ffe0ff */
[----:B------:R-:W-:Y:S02]  /*0a70*/  @!P0 SHF.L.U32 R5, R4, 0x2, RZ ;  /* 0x0000000204058819 */ /* 0x000fe400000006ff */
[----:B------:R-:W-:Y:S01]  /*0a80*/  @!P6 IADD3.X R9, PT, PT, R14, R17, RZ, P5, !PT ;  /* 0x000000110e09e210 */ /* 0x000fe20002ffe4ff */
[----:B------:R-:W3:Y:S01]  /*0a90*/  @!P3 LDC.64 R34, c[0x0][0x3f8] ;  /* 0x0000fe00ff22bb82 */ /* 0x000ee20000000a00 */
[----:B------:R-:W-:Y:S02]  /*0aa0*/  @!P0 SHF.L.U64.HI R4, R4, 0x2, R7 ;  /* 0x0000000204048819 */ /* 0x000fe40000010207 */
[----:B-1----:R-:W-:Y:S01]  /*0ab0*/  @!P0 IADD3 R6, P5, PT, R5, R26, RZ ;  /* 0x0000001a05068210 */ /* 0x002fe20007fbe0ff */
[----:B------:R1:W5:Y:S01]  /*0ac0*/  @!P6 LDG.E.64 R90, desc[UR20][R8.64] ;  /* 0x00000014085ae981 */ /* 0x000362000c1e1b00 */
[----:B------:R-:W-:-:S02]  /*0ad0*/  @!P6 IADD3 R10, P4, PT, R11, R22, RZ ;  /* 0x000000160b0ae210 */ /* 0x000fc40007f9e0ff */
[----:B------:R-:W-:Y:S02]  /*0ae0*/  @!P0 IADD3.X R7, PT, PT, R4, R27, RZ, P5, !PT ;  /* 0x0000001b04078210 */ /* 0x000fe40002ffe4ff */
[----:B------:R-:W-:Y:S01]  /*0af0*/  @!P6 IADD3.X R11, PT, PT, R14, R23, RZ, P4, !PT ;  /* 0x000000170e0be210 */ /* 0x000fe200027fe4ff */
[----:B--2---:R-:W-:Y:S01]  /*0b00*/  @!P2 IMAD R14, R33, R2, RZ ;  /* 0x00000002210ea224 */ /* 0x004fe200078e02ff */
[----:B------:R-:W-:Y:S01]  /*0b10*/  ISETP.GE.U32.AND P5, PT, R41, UR16, PT ;  /* 0x0000001029007c0c */ /* 0x000fe2000bfa6070 */
[----:B------:R-:W2:Y:S01]  /*0b20*/  @!P2 LDC.64 R32, c[0x0][0x398] ;  /* 0x0000e600ff20ab82 */ /* 0x000ea20000000a00 */
[----:B------:R-:W-:Y:S01]  /*0b30*/  SHF.R.S32.HI R29, RZ, 0x1f, R41 ;  /* 0x0000001fff1d7819 */ /* 0x000fe20000011429 */
[----:B------:R-:W-:Y:S01]  /*0b40*/  @!P2 IMAD R17, R37, R3, R14 ;  /* 0x000000032511a224 */ /* 0x000fe200078e020e */
[----:B------:R-:W-:Y:S01]  /*0b50*/  @!P2 MOV R14, R118 ;  /* 0x00000076000ea202 */ /* 0x000fe20000000f00 */
[----:B------:R-:W-:Y:S01]  /*0b60*/  HFMA2 R3, -RZ, RZ, 0, 0 ;  /* 0x00000000ff037431 */ /* 0x000fe200000001ff */
[----:B------:R-:W-:Y:S01]  /*0b70*/  ISETP.GE.AND.EX P5, PT, R29, UR17, PT, P5 ;  /* 0x000000111d007c0c */ /* 0x000fe2000bfa6350 */
[----:B------:R-:W5:Y:S01]  /*0b80*/  @!P6 LDG.E.64 R88, desc[UR20][R10.64] ;  /* 0x000000140a58e981 */ /* 0x000f62000c1e1b00 */
[----:B------:R-:W-:Y:S01]  /*0b90*/  @!P2 MOV R15, R117 ;  /* 0x00000075000fa202 */ /* 0x000fe20000000f00 */
[----:B------:R-:W2:Y:S01]  /*0ba0*/  @!P3 LDC.64 R22, c[0x0][0x3a0] ;  /* 0x0000e800ff16bb82 */ /* 0x000ea20000000a00 */
[----:B0-----:R-:W-:Y:S01]  /*0bb0*/  @!P0 IADD3 R12, P4, PT, R5, R12, RZ ;  /* 0x0000000c050c8210 */ /* 0x001fe20007f9e0ff */
[----:B------:R-:W5:Y:S01]  /*0bc0*/  @!P0 LDG.E.64 R86, desc[UR20][R6.64] ;  /* 0x0000001406568981 */ /* 0x000f62000c1e1b00 */
[----:B------:R-:W-:Y:S01]  /*0bd0*/  @!P2 IMAD.WIDE.U32 R14, R37, R2, R14 ;  /* 0x00000002250ea225 */ /* 0x000fe200078e000e */
[----:B------:R-:W-:-:S02]  /*0be0*/  MOV R2, RZ ;  /* 0x000000ff00027202 */ /* 0x000fc40000000f00 */
[----:B------:R-:W-:Y:S01]  /*0bf0*/  @!P0 IADD3.X R13, PT, PT, R4, R13, RZ, P4, !PT ;  /* 0x0000000d040d8210 */ /* 0x000fe200027fe4ff */
[----:B---3--:R-:W-:Y:S01]  /*0c00*/  @!P3 IMAD R28, R25, R34, RZ ;  /* 0x00000022191cb224 */ /* 0x008fe200078e02ff */
[----:B------:R-:W-:Y:S02]  /*0c10*/  @!P2 IADD3 R17, PT, PT, R15, R17, RZ ;  /* 0x000000110f11a210 */ /* 0x000fe40007ffe0ff */
[----:B------:R-:W0:Y:S01]  /*0c20*/  @!P5 LDC.64 R36, c[0x0][0x3f8] ;  /* 0x0000fe00ff24db82 */ /* 0x000e220000000a00 */
[C---:B------:R-:W-:Y:S01]  /*0c30*/  @!P2 SHF.L.U32 R15, R14.reuse, 0x2, RZ ;  /* 0x000000020e0fa819 */ /* 0x040fe200000006ff */
[----:B------:R3:W5:Y:S01]  /*0c40*/  @!P1 LDG.E.64 R2, desc[UR20][R18.64] ;  /* 0x0000001412029981 */ /* 0x000762000c1e1b00 */
[----:B------:R-:W-:Y:S01]  /*0c50*/  @!P2 SHF.L.U64.HI R26, R14, 0x2, R17 ;  /* 0x000000020e1aa819 */ /* 0x000fe20000010211 */
[----:B------:R-:W-:Y:S01]  /*0c60*/  @!P3 IMAD R27, R39, R35, R28 ;  /* 0x00000023271bb224 */ /* 0x000fe200078e021c */
[----:B----4-:R-:W-:Y:S02]  /*0c70*/  @!P2 IADD3 R16, P4, PT, R15, R30, RZ ;  /* 0x0000001e0f10a210 */ /* 0x010fe40007f9e0ff */
[----:B------:R-:W-:-:S02]  /*0c80*/  CS2R R4, SRZ ;  /* 0x0000000000047805 */ /* 0x000fc4000001ff00 */
[-C--:B-1----:R-:W-:Y:S01]  /*0c90*/  @!P5 MOV R8, R118.reuse ;  /* 0x000000760008d202 */ /* 0x082fe20000000f00 */
[----:B------:R-:W1:Y:S01]  /*0ca0*/  @!P3 LDC.64 R24, c[0x0][0x398] ;  /* 0x0000e600ff18bb82 */ /* 0x000e620000000a00 */
[----:B------:R-:W-:Y:S01]  /*0cb0*/  IADD3 R35, PT, PT, R114, 0xc0, RZ ;  /* 0x000000c072237810 */ /* 0x000fe20007ffe0ff */
[----:B------:R-:W5:Y:S01]  /*0cc0*/  @!P0 LDG.E.64 R84, desc[UR20][R12.64] ;  /* 0x000000140c548981 */ /* 0x000f62000c1e1b00 */
[----:B---3--:R-:W-:Y:S02]  /*0cd0*/  @!P3 MOV R18, R118 ;  /* 0x000000760012b202 */ /* 0x008fe40000000f00 */
[----:B------:R-:W-:Y:S01]  /*0ce0*/  @!P3 MOV R19, R117 ;  /* 0x000000750013b202 */ /* 0x000fe20000000f00 */
[----:B------:R3:W5:Y:S01]  /*0cf0*/  @!P1 LDG.E.64 R4, desc[UR20][R20.64] ;  /* 0x0000001414049981 */ /* 0x000762000c1e1b00 */
[----:B------:R-:W-:Y:S02]  /*0d00*/  @!P2 IADD3.X R17, PT, PT, R26, R31, RZ, P4, !PT ;  /* 0x0000001f1a11a210 */ /* 0x000fe400027fe4ff */
[----:B------:R-:W-:Y:S01]  /*0d10*/  ISETP.GE.U32.AND P4, PT, R35, UR16, PT ;  /* 0x0000001023007c0c */ /* 0x000fe2000bf86070 */
[----:B------:R-:W-:Y:S01]  /*0d20*/  @!P3 IMAD.WIDE.U32 R18, R39, R34, R18 ;  /* 0x000000222712b225 */ /* 0x000fe200078e0012 */
[----:B------:R-:W-:Y:S01]  /*0d30*/  SHF.R.S32.HI R39, RZ, 0x1f, R35 ;  /* 0x0000001fff277819 */ /* 0x000fe20000011423 */
[----:B------:R-:W4:Y:S01]  /*0d40*/  @!P5 LDC.64 R30, c[0x0][0x398] ;  /* 0x0000e600ff1edb82 */ /* 0x000f220000000a00 */
[----:B--2---:R-:W-:Y:S01]  /*0d50*/  @!P2 IADD3 R14, P1, PT, R15, R32, RZ ;  /* 0x000000200f0ea210 */ /* 0x004fe20007f3e0ff */
[----:B------:R2:W5:Y:S01]  /*0d60*/  @!P2 LDG.E.64 R82, desc[UR20][R16.64] ;  /* 0x000000141052a981 */ /* 0x000562000c1e1b00 */
[----:B------:R-:W-:-:S02]  /*0d70*/  ISETP.GE.AND.EX P4, PT, R39, UR17, PT, P4 ;  /* 0x0000001127007c0c */ /* 0x000fc4000bf86340 */
[----:B---3--:R-:W-:Y:S01]  /*0d80*/  @!P3 IADD3 R21, PT, PT, R19, R27, RZ ;  /* 0x0000001b1315b210 */ /* 0x008fe20007ffe0ff */
[----:B0-----:R-:W-:Y:S01]  /*0d90*/  @!P5 IMAD R20, R29, R36, RZ ;  /* 0x000000241d14d224 */ /* 0x001fe200078e02ff */
[----:B------:R-:W-:Y:S01]  /*0da0*/  @!P3 SHF.L.U32 R19, R18, 0x2, RZ ;  /* 0x000000021213b819 */ /* 0x000fe200000006ff */
[----:B------:R-:W0:Y:S01]  /*0db0*/  @!P5 LDC.64 R28, c[0x0][0x3a0] ;  /* 0x0000e800ff1cdb82 */ /* 0x000e220000000a00 */
[----:B------:R-:W-:Y:S02]  /*0dc0*/  @!P2 IADD3.X R15, PT, PT, R26, R33, RZ, P1, !PT ;  /* 0x000000211a0fa210 */ /* 0x000fe40000ffe4ff */
[C---:B------:R-:W-:Y:S02]  /*0dd0*/  @!P3 IADD3 R22, P1, PT, R19.reuse, R22, RZ ;  /* 0x000000161316b210 */ /* 0x040fe40007f3e0ff */
[----:B-1----:R-:W-:Y:S01]  /*0de0*/  @!P3 IADD3 R24, P6, PT, R19, R24, RZ ;  /* 0x000000181318b210 */ /* 0x002fe20007fde0ff */
[C---:B------:R-:W-:Y:S01]  /*0df0*/  @!P5 IMAD R19, R41.reuse, R37, R20 ;  /* 0x000000252913d224 */ /* 0x040fe200078e0214 */
[----:B------:R-:W-:Y:S01]  /*0e00*/  @!P5 MOV R9, R117 ;  /* 0x000000750009d202 */ /* 0x000fe20000000f00 */
[----:B------:R-:W1:Y:S01]  /*0e10*/  @!P4 LDC.64 R32, c[0x0][0x3f8] ;  /* 0x0000fe00ff20cb82 */ /* 0x000e620000000a00 */
[----:B------:R-:W-:Y:S01]  /*0e20*/  @!P3 SHF.L.U64.HI R18, R18, 0x2, R21 ;  /* 0x000000021212b819 */ /* 0x000fe20000010215 */
[----:B------:R3:W5:Y:S01]  /*0e30*/  @!P2 LDG.E.64 R80, desc[UR20][R14.64] ;  /* 0x000000140e50a981 */ /* 0x000762000c1e1b00 */
[----:B------:R-:W-:Y:S01]  /*0e40*/  IADD3 R37, PT, PT, R114, 0xe0, RZ ;  /* 0x000000e072257810 */ /* 0x000fe20007ffe0ff */
[----:B------:R-:W-:Y:S01]  /*0e50*/  @!P5 IMAD.WIDE.U32 R8, R41, R36, R8 ;  /* 0x000000242908d225 */ /* 0x000fe200078e0008 */
[----:B------:R-:W-:-:S02]  /*0e60*/  @!P3 IADD3.X R23, PT, PT, R18, R23, RZ, P1, !PT ;  /* 0x000000171217b210 */ /* 0x000fc40000ffe4ff */
[----:B------:R-:W-:Y:S02]  /*0e70*/  ISETP.GE.U32.AND P1, PT, R37, UR16, PT ;  /* 0x0000001025007c0c */ /* 0x000fe4000bf26070 */
[----:B------:R-:W-:Y:S01]  /*0e80*/  SHF.R.S32.HI R41, RZ, 0x1f, R37 ;  /* 0x0000001fff297819 */ /* 0x000fe20000011425 */
[----:B------:R3:W5:Y:S03]  /*0e90*/  @!P3 LDG.E.64 R78, desc[UR20][R22.64] ;  /* 0x00000014164eb981 */ /* 0x000766000c1e1b00 */
[----:B------:R-:W-:Y:S02]  /*0ea0*/  ISETP.GE.AND.EX P1, PT, R41, UR17, PT, P1 ;  /* 0x0000001129007c0c */ /* 0x000fe4000bf26310 */
[----:B------:R-:W-:Y:S02]  /*0eb0*/  @!P5 IADD3 R11, PT, PT, R9, R19, RZ ;  /* 0x00000013090bd210 */ /* 0x000fe40007ffe0ff */
[----:B------:R-:W-:-:S02]  /*0ec0*/  @!P5 SHF.L.U32 R9, R8, 0x2, RZ ;  /* 0x000000020809d819 */ /* 0x000fc400000006ff */
[----:B------:R-:W-:Y:S02]  /*0ed0*/  @!P3 IADD3.X R25, PT, PT, R18, R25, RZ, P6, !PT ;  /* 0x000000191219b210 */ /* 0x000fe400037fe4ff */
[----:B------:R-:W-:Y:S02]  /*0ee0*/  @!P5 SHF.L.U64.HI R18, R8, 0x2, R11 ;  /* 0x000000020812d819 */ /* 0x000fe4000001020b */
[----:B0-----:R-:W-:Y:S01]  /*0ef0*/  @!P5 IADD3 R10, P0, PT, R9, R28, RZ ;  /* 0x0000001c090ad210 */ /* 0x001fe20007f1e0ff */
[----:B-1----:R-:W-:Y:S01]  /*0f00*/  @!P4 IMAD R26, R39, R32, RZ ;  /* 0x00000020271ac224 */ /* 0x002fe200078e02ff */
[----:B------:R-:W-:Y:S01]  /*0f10*/  @!P4 MOV R6, R118 ;  /* 0x000000760006c202 */ /* 0x000fe20000000f00 */
[----:B------:R-:W0:Y:S01]  /*0f20*/  @!P1 LDC.64 R20, c[0x0][0x3f8] ;  /* 0x0000fe00ff149b82 */ /* 0x000e220000000a00 */
[----:B------:R-:W-:Y:S01]  /*0f30*/  @!P4 MOV R7, R117 ;  /* 0x000000750007c202 */ /* 0x000fe20000000f00 */
[----:B------:R-:W-:Y:S01]  /*0f40*/  @!P4 IMAD R19, R35, R33, R26 ;  /* 0x000000212313c224 */ /* 0x000fe200078e021a */
[----:B------:R-:W-:Y:S01]  /*0f50*/  @!P5 IADD3.X R11, PT, PT, R18, R29, RZ, P0, !PT ;  /* 0x0000001d120bd210 */ /* 0x000fe200007fe4ff */
[----:B------:R1:W5:Y:S01]  /*0f60*/  @!P3 LDG.E.64 R76, desc[UR20][R24.64] ;  /* 0x00000014184cb981 */ /* 0x000362000c1e1b00 */
[----:B------:R-:W-:-:S02]  /*0f70*/  ISETP.GE.U32.AND P0, PT, R43, UR16, PT ;  /* 0x000000102b007c0c */ /* 0x000fc4000bf06070 */
[----:B------:R-:W-:Y:S01]  /*0f80*/  SHF.R.S32.HI R33, RZ, 0x1f, R43 ;  /* 0x0000001fff217819 */ /* 0x000fe2000001142b */
[----:B------:R-:W-:Y:S01]  /*0f90*/  @!P4 IMAD.WIDE.U32 R6, R35, R32, R6 ;  /* 0x000000202306c225 */ /* 0x000fe200078e0006 */
[----:B----4-:R-:W-:Y:S01]  /*0fa0*/  @!P5 IADD3 R8, P6, PT, R9, R30, RZ ;  /* 0x0000001e0908d210 */ /* 0x010fe20007fde0ff */
[----:B------:R-:W4:Y:S01]  /*0fb0*/  @!P4 LDC.64 R28, c[0x0][0x398] ;  /* 0x0000e600ff1ccb82 */ /* 0x000f220000000a00 */
[----:B------:R-:W-:Y:S01]  /*0fc0*/  ISETP.GE.AND.EX P0, PT, R33, UR17, PT, P0 ;  /* 0x0000001121007c0c */ /* 0x000fe2000bf06300 */
[----:B------:R-:W5:Y:S01]  /*0fd0*/  @!P5 LDG.E.64 R50, desc[UR20][R10.64] ;  /* 0x000000140a32d981 */ /* 0x000f62000c1e1b00 */
[----:B------:R-:W-:Y:S02]  /*0fe0*/  @!P5 IADD3.X R9, PT, PT, R18, R31, RZ, P6, !PT ;  /* 0x0000001f1209d210 */ /* 0x000fe400037fe4ff */
[----:B------:R-:W-:-:S03]  /*0ff0*/  @!P4 IADD3 R7, PT, PT, R7, R19, RZ ;  /* 0x000000130707c210 */ /* 0x000fc60007ffe0ff */
[----:B------:R-:W3:Y:S01]  /*1000*/  @!P4 LDC.64 R18, c[0x0][0x3a0] ;  /* 0x0000e800ff12cb82 */ /* 0x000ee20000000a00 */
[C---:B------:R-:W-:Y:S02]  /*1010*/  @!P4 SHF.L.U32 R27, R6.reuse, 0x2, RZ ;  /* 0x00000002061bc819 */ /* 0x040fe400000006ff */
[----:B------:R-:W-:Y:S01]  /*1020*/  @!P4 SHF.L.U64.HI R26, R6, 0x2, R7 ;  /* 0x00000002061ac819 */ /* 0x000fe20000010207 */
[----:B0-----:R-:W-:-:S04]  /*1030*/  @!P1 IMAD R6, R41, R20, RZ ;  /* 0x0000001429069224 */ /* 0x001fc800078e02ff */
[----:B------:R-:W0:Y:S01]  /*1040*/  @!P0 LDC.64 R12, c[0x0][0x3f8] ;  /* 0x0000fe00ff0c8b82 */ /* 0x000e220000000a00 */
[----:B------:R-:W-:Y:S01]  /*1050*/  ISETP.GE.U32.AND P2, PT, R114, UR16, PT ;  /* 0x0000001072007c0c */ /* 0x000fe2000bf46070 */
[----:B------:R-:W-:-:S06]  /*1060*/  @!P1 IMAD R21, R37, R21, R6 ;  /* 0x0000001525159224 */ /* 0x000fcc00078e0206 */
[----:B------:R-:W1:Y:S01]  /*1070*/  @!P1 LDC.64 R30, c[0x0][0x3a0] ;  /* 0x0000e800ff1e9b82 */ /* 0x000e620000000a00 */
[----:B------:R-:W-:Y:S02]  /*1080*/  ISETP.GE.AND.EX P2, PT, R109, UR17, PT, P2 ;  /* 0x000000116d007c0c */ /* 0x000fe4000bf46320 */
[----:B--2---:R-:W-:-:S05]  /*1090*/  @!P1 MOV R16, R118 ;  /* 0x0000007600109202 */ /* 0x004fca0000000f00 */
[----:B------:R-:W2:Y:S01]  /*10a0*/  @!P1 LDC.64 R6, c[0x0][0x398] ;  /* 0x0000e600ff069b82 */ /* 0x000ea20000000a00 */
[----:B------:R-:W-:Y:S02]  /*10b0*/  @!P1 MOV R17, R117 ;  /* 0x0000007500119202 */ /* 0x000fe40000000f00 */
[----:B---3--:R-:W-:Y:S02]  /*10c0*/  @!P4 IADD3 R18, P6, PT, R27, R18, RZ ;  /* 0x000000121b12c210 */ /* 0x008fe40007fde0ff */
[----:B------:R-:W-:Y:S01]  /*10d0*/  ISETP.GE.U32.AND P3, PT, R108, UR16, PT ;  /* 0x000000106c007c0c */ /* 0x000fe2000bf66070 */
[----:B------:R-:W-:Y:S01]  /*10e0*/  @!P1 IMAD.WIDE.U32 R16, R37, R20, R16 ;  /* 0x0000001425109225 */ /* 0x000fe200078e0010 */
[----:B------:R-:W-:Y:S01]  /*10f0*/  @!P4 IADD3.X R19, PT, PT, R26, R19, RZ, P6, !PT ;  /* 0x000000131a13c210 */ /* 0x000fe200037fe4ff */
[----:B------:R-:W3:Y:S01]  /*1100*/  @!P2 LDC.64 R14, c[0x0][0x3f8] ;  /* 0x0000fe00ff0eab82 */ /* 0x000ee20000000a00 */
[----:B----4-:R-:W-:Y:S02]  /*1110*/  @!P4 IADD3 R20, P6, PT, R27, R28, RZ ;  /* 0x0000001c1b14c210 */ /* 0x010fe40007fde0ff */
[----:B------:R-:W-:-:S02]  /*1120*/  ISETP.GE.AND.EX P3, PT, R107, UR17, PT, P3 ;  /* 0x000000116b007c0c */ /* 0x000fc4000bf66330 */
[----:B------:R-:W-:Y:S01]  /*1130*/  @!P1 IADD3 R17, PT, PT, R17, R21, RZ ;  /* 0x0000001511119210 */ /* 0x000fe20007ffe0ff */
[----:B0-----:R-:W-:Y:S01]  /*1140*/  @!P0 IMAD R22, R33, R12, RZ ;  /* 0x0000000c21168224 */ /* 0x001fe200078e02ff */
[----:B------:R-:W-:Y:S01]  /*1150*/  @!P1 SHF.L.U32 R23, R16, 0x2, RZ ;  /* 0x0000000210179819 */ /* 0x000fe200000006ff */
[----:B------:R-:W0:Y:S01]  /*1160*/  @!P0 LDC.64 R34, c[0x0][0x3a0] ;  /* 0x0000e800ff228b82 */ /* 0x000e220000000a00 */
[----:B-1----:R-:W-:Y:S02]  /*1170*/  @!P0 MOV R24, R118 ;  /* 0x0000007600188202 */ /* 0x002fe40000000f00 */
[----:B------:R-:W-:Y:S02]  /*1180*/  @!P0 MOV R25, R117 ;  /* 0x0000007500198202 */ /* 0x000fe40000000f00 */
[----:B------:R-:W-:Y:S02]  /*1190*/  @!P4 IADD3.X R21, PT, PT, R26, R29, RZ, P6, !PT ;  /* 0x0000001d1a15c210 */ /* 0x000fe400037fe4ff */
[----:B------:R-:W-:Y:S01]  /*11a0*/  @!P1 SHF.L.U64.HI R26, R16, 0x2, R17 ;  /* 0x00000002101a9819 */ /* 0x000fe20000010211 */
[----:B------:R-:W-:Y:S01]  /*11b0*/  @!P0 IMAD R13, R43, R13, R22 ;  /* 0x0000000d2b0d8224 */ /* 0x000fe200078e0216 */
[----:B------:R-:W-:Y:S01]  /*11c0*/  @!P1 IADD3 R16, P6, PT, R23, R30, RZ ;  /* 0x0000001e17109210 */ /* 0x000fe20007fde0ff */
[----:B------:R-:W-:Y:S01]  /*11d0*/  @!P0 IMAD.WIDE.U32 R24, R43, R12, R24 ;  /* 0x0000000c2b188225 */ /* 0x000fe200078e0018 */
[----:B------:R-:W1:Y:S02]  /*11e0*/  @!P0 LDC.64 R28, c[0x0][0x398] ;  /* 0x0000e600ff1c8b82 */ /* 0x000e640000000a00 */
[----:B------:R-:W-:-:S02]  /*11f0*/  @!P1 IADD3.X R17, PT, PT, R26, R31, RZ, P6, !PT ;  /* 0x0000001f1a119210 */ /* 0x000fc400037fe4ff */
[----:B--2---:R-:W-:Y:S02]  /*1200*/  @!P1 IADD3 R22, P6, PT, R23, R6, RZ ;  /* 0x0000000617169210 */ /* 0x004fe40007fde0ff */
[----:B------:R-:W-:Y:S02]  /*1210*/  @!P0 IADD3 R25, PT, PT, R25, R13, RZ ;  /* 0x0000000d19198210 */ /* 0x000fe40007ffe0ff */
[----:B------:R-:W2:Y:S01]  /*1220*/  @!P3 LDC.64 R12, c[0x0][0x3f8] ;  /* 0x0000fe00ff0cbb82 */ /* 0x000ea20000000a00 */
[----:B------:R-:W-:Y:S02]  /*1230*/  @!P1 IADD3.X R23, PT, PT, R26, R7, RZ, P6, !PT ;  /* 0x000000071a179210 */ /* 0x000fe400037fe4ff */
[----:B------:R-:W-:Y:S02]  /*1240*/  CS2R R6, SRZ ;  /* 0x0000000000067805 */ /* 0x000fe4000001ff00 */
[C---:B------:R-:W-:Y:S02]  /*1250*/  @!P0 SHF.L.U32 R37, R24.reuse, 0x2, RZ ;  /* 0x0000000218258819 */ /* 0x040fe400000006ff */
[----:B------:R-:W-:-:S02]  /*1260*/  @!P0 SHF.L.U64.HI R24, R24, 0x2, R25 ;  /* 0x0000000218188819 */ /* 0x000fc40000010219 */
[----:B------:R4:W5:Y:S01]  /*1270*/  @!P5 LDG.E.64 R6, desc[UR20][R8.64] ;  /* 0x000000140806d981 */ /* 0x000962000c1e1b00 */
[----:B------:R-:W-:Y:S01]  /*1280*/  ISETP.GE.U32.AND P5, PT, R106, UR16, PT ;  /* 0x000000106a007c0c */ /* 0x000fe2000bfa6070 */
[----:B---3--:R-:W-:Y:S01]  /*1290*/  @!P2 IMAD R25, R109, R14, RZ ;  /* 0x0000000e6d19a224 */ /* 0x008fe200078e02ff */
[----:B------:R-:W3:Y:S02]  /*12a0*/  @!P2 LDC.64 R26, c[0x0][0x3a0] ;  /* 0x0000e800ff1aab82 */ /* 0x000ee40000000a00 */
[----:B------:R-:W-:Y:S01]  /*12b0*/  ISETP.GE.AND.EX P5, PT, R105, UR17, PT, P5 ;  /* 0x0000001169007c0c */ /* 0x000fe2000bfa6350 */
[----:B------:R-:W-:Y:S01]  /*12c0*/  @!P2 IMAD R25, R114, R15, R25 ;  /* 0x0000000f7219a224 */ /* 0x000fe200078e0219 */
[----:B----4-:R-:W-:-:S04]  /*12d0*/  @!P2 MOV R8, R118 ;  /* 0x000000760008a202 */ /* 0x010fc80000000f00 */
[----:B------:R-:W4:Y:S01]  /*12e0*/  @!P3 LDC.64 R38, c[0x0][0x3a0] ;  /* 0x0000e800ff26bb82 */ /* 0x000f220000000a00 */
[----:B------:R-:W-:Y:S02]  /*12f0*/  @!P2 MOV R9, R117 ;  /* 0x000000750009a202 */ /* 0x000fe40000000f00 */
[----:B0-----:R-:W-:Y:S01]  /*1300*/  @!P0 IADD3 R34, P6, PT, R37, R34, RZ ;  /* 0x0000002225228210 */ /* 0x001fe20007fde0ff */
[----:B------:R-:W-:-:S03]  /*1310*/  @!P2 IMAD.WIDE.U32 R14, R114, R14, R8 ;  /* 0x0000000e720ea225 */ /* 0x000fc600078e0008 */
[C---:B------:R-:W-:Y:S02]  /*1320*/  @!P0 IADD3.X R35, PT, PT, R24.reuse, R35, RZ, P6, !PT ;  /* 0x0000002318238210 */ /* 0x040fe400037fe4ff */
[----:B------:R-:W-:Y:S02]  /*1330*/  CS2R R10, SRZ ;  /* 0x00000000000a7805 */ /* 0x000fe4000001ff00 */
[----:B-1----:R-:W-:Y:S01]  /*1340*/  @!P0 IADD3 R36, P6, PT, R37, R28, RZ ;  /* 0x0000001c25248210 */ /* 0x002fe20007fde0ff */
[----:B------:R-:W0:Y:S01]  /*1350*/  @!P3 LDC.64 R32, c[0x0][0x398] ;  /* 0x0000e600ff20bb82 */ /* 0x000e220000000a00 */
[----:B------:R-:W-:Y:S01]  /*1360*/  @!P2 IADD3 R15, PT, PT, R15, R25, RZ ;  /* 0x000000190f0fa210 */ /* 0x000fe20007ffe0ff */
[----:B--2---:R-:W-:Y:S01]  /*1370*/  @!P3 IMAD R25, R107, R12, RZ ;  /* 0x0000000c6b19b224 */ /* 0x004fe200078e02ff */
[----:B------:R-:W-:Y:S02]  /*1380*/  @!P0 IADD3.X R37, PT, PT, R24, R29, RZ, P6, !PT ;  /* 0x0000001d18258210 */ /* 0x000fe400037fe4ff */
[----:B------:R-:W-:-:S02]  /*1390*/  CS2R R8, SRZ ;  /* 0x0000000000087805 */ /* 0x000fc4000001ff00 */
[----:B------:R-:W-:Y:S01]  /*13a0*/  @!P3 MOV R40, R118 ;  /* 0x000000760028b202 */ /* 0x000fe20000000f00 */
[----:B------:R-:W-:Y:S01]  /*13b0*/  @!P3 IMAD R45, R108, R13, R25 ;  /* 0x0000000d6c2db224 */ /* 0x000fe200078e0219 */
[----:B------:R-:W-:Y:S01]  /*13c0*/  @!P3 MOV R41, R117 ;  /* 0x000000750029b202 */ /* 0x000fe20000000f00 */
[----:B------:R-:W1:Y:S01]  /*13d0*/  @!P5 LDC.64 R28, c[0x0][0x3f8] ;  /* 0x0000fe00ff1cdb82 */ /* 0x000e620000000a00 */
[----:B------:R-:W5:Y:S01]  /*13e0*/  @!P4 LDG.E.64 R10, desc[UR20][R20.64] ;  /* 0x00000014140ac981 */ /* 0x000f62000c1e1b00 */
[----:B------:R-:W-:-:S03]  /*13f0*/  @!P2 SHF.L.U32 R43, R14, 0x2, RZ ;  /* 0x000000020e2ba819 */ /* 0x000fc600000006ff */
[----:B------:R2:W5:Y:S03]  /*1400*/  @!P4 LDG.E.64 R8, desc[UR20][R18.64] ;  /* 0x000000141208c981 */ /* 0x000566000c1e1b00 */
[----:B------:R-:W4:Y:S01]  /*1410*/  @!P2 LDC.64 R24, c[0x0][0x398] ;  /* 0x0000e600ff18ab82 */ /* 0x000f220000000a00 */
[----:B------:R-:W-:Y:S01]  /*1420*/  ISETP.GE.U32.AND P4, PT, R104, UR16, PT ;  /* 0x0000001068007c0c */ /* 0x000fe2000bf86070 */
[----:B------:R-:W-:Y:S01]  /*1430*/  @!P3 IMAD.WIDE.U32 R40, R108, R12, R40 ;  /* 0x0000000c6c28b225 */ /* 0x000fe200078e0028 */
[----:B------:R-:W-:Y:S02]  /*1440*/  @!P2 SHF.L.U64.HI R42, R14, 0x2, R15 ;  /* 0x000000020e2aa819 */ /* 0x000fe4000001020f */
[----:B------:R-:W-:Y:S02]  /*1450*/  CS2R R12, SRZ ;  /* 0x00000000000c7805 */ /* 0x000fe4000001ff00 */
[----:B------:R-:W-:-:S02]  /*1460*/  CS2R R14, SRZ ;  /* 0x00000000000e7805 */ /* 0x000fc4000001ff00 */
[----:B------:R-:W-:Y:S02]  /*1470*/  ISETP.GE.AND.EX P4, PT, R103, UR17, PT, P4 ;  /* 0x0000001167007c0c */ /* 0x000fe4000bf86340 */
[----:B--2---:R-:W-:Y:S01]  /*1480*/  @!P3 IADD3 R19, PT, PT, R41, R45, RZ ;  /* 0x0000002d2913b210 */ /* 0x004fe20007ffe0ff */
[----:B------:R-:W2:Y:S01]  /*1490*/  @!P5 LDC.64 R30, c[0x0][0x3a0] ;  /* 0x0000e800ff1edb82 */ /* 0x000ea20000000a00 */
[----:B------:R0:W5:Y:S01]  /*14a0*/  @!P1 LDG.E.64 R12, desc[UR20][R16.64] ;  /* 0x00000014100c9981 */ /* 0x000162000c1e1b00 */
[----:B------:R-:W-:-:S03]  /*14b0*/  @!P3 SHF.L.U32 R21, R40, 0x2, RZ ;  /* 0x000000022815b819 */ /* 0x000fc600000006ff */
[----:B------:R4:W5:Y:S01]  /*14c0*/  @!P1 LDG.E.64 R14, desc[UR20][R22.64] ;  /* 0x00000014160e9981 */ /* 0x000962000c1e1b00 */
[----:B---3--:R-:W-:Y:S01]  /*14d0*/  @!P2 IADD3 R26, P1, PT, R43, R26, RZ ;  /* 0x0000001a2b1aa210 */ /* 0x008fe20007f3e0ff */
[----:B-1----:R-:W-:Y:S01]  /*14e0*/  @!P5 IMAD R20, R105, R28, RZ ;  /* 0x0000001c6914d224 */ /* 0x002fe200078e02ff */
[----:B------:R-:W-:Y:S02]  /*14f0*/  @!P5 MOV R41, R117 ;  /* 0x000000750029d202 */ /* 0x000fe40000000f00 */
[----:B------:R-:W-:Y:S01]  /*1500*/  @!P2 IADD3.X R27, PT, PT, R42, R27, RZ, P1, !PT ;  /* 0x0000001b2a1ba210 */ /* 0x000fe20000ffe4ff */
[----:B0-----:R-:W0:Y:S01]  /*1510*/  @!P4 LDC.64 R16, c[0x0][0x3f8] ;  /* 0x0000fe00ff10cb82 */ /* 0x001e220000000a00 */
[----:B----4-:R-:W-:Y:S01]  /*1520*/  @!P2 IADD3 R18, P6, PT, R43, R24, RZ ;  /* 0x000000182b12a210 */ /* 0x010fe20007fde0ff */
[----:B------:R-:W-:Y:S01]  /*1530*/  @!P5 IMAD R43, R106, R29, R20 ;  /* 0x0000001d6a2bd224 */ /* 0x000fe200078e0214 */
[----:B------:R-:W-:Y:S01]  /*1540*/  @!P3 SHF.L.U64.HI R24, R40, 0x2, R19 ;  /* 0x000000022818b819 */ /* 0x000fe20000010213 */
[----:B------:R-:W5:Y:S01]  /*1550*/  @!P2 LDG.E.64 R94, desc[UR20][R26.64] ;  /* 0x000000141a5ea981 */ /* 0x000f62000c1e1b00 */
[----:B------:R-:W-:Y:S01]  /*1560*/  @!P3 IADD3 R20, P1, PT, R21, R38, RZ ;  /* 0x000000261514b210 */ /* 0x000fe20007f3e0ff */
[----:B------:R-:W-:Y:S01]  /*1570*/  UIMAD.WIDE UR8, UR14, 0x8, UR8 ;  /* 0x000000080e0878a5 */ /* 0x000fe2000f8e0208 */
[----:B------:R-:W-:Y:S01]  /*1580*/  @!P5 MOV R40, R118 ;  /* 0x000000760028d202 */ /* 0x000fe20000000f00 */
[----:B------:R-:W1:Y:S01]  /*1590*/  @!P4 LDC.64 R44, c[0x0][0x3a0] ;  /* 0x0000e800ff2ccb82 */ /* 0x000e620000000a00 */
[----:B------:R-:W-:-:S02]  /*15a0*/  @!P2 IADD3.X R19, PT, PT, R42, R25, RZ, P6, !PT ;  /* 0x000000192a13a210 */ /* 0x000fc400037fe4ff */
[----:B------:R-:W-:Y:S02]  /*15b0*/  @!P3 IADD3 R22, P6, PT, R21, R32, RZ ;  /* 0x000000201516b210 */ /* 0x000fe40007fde0ff */
[----:B------:R-:W-:Y:S01]  /*15c0*/  @!P3 IADD3.X R21, PT, PT, R24, R39, RZ, P1, !PT ;  /* 0x000000271815b210 */ /* 0x000fe20000ffe4ff */
[----:B------:R-:W-:Y:S01]  /*15d0*/  @!P5 IMAD.WIDE.U32 R40, R106, R28, R40 ;  /* 0x0000001c6a28d225 */ /* 0x000fe200078e0028 */
[----:B------:R-:W-:Y:S01]  /*15e0*/  ISETP.GE.U32.AND P1, PT, R102, UR16, PT ;  /* 0x0000001066007c0c */ /* 0x000fe2000bf26070 */
[----:B------:R-:W3:Y:S01]  /*15f0*/  @!P5 LDC.64 R28, c[0x0][0x398] ;  /* 0x0000e600ff1cdb82 */ /* 0x000ee20000000a00 */
[----:B------:R4:W5:Y:S02]  /*1600*/  @!P2 LDG.E.64 R92, desc[UR20][R18.64] ;  /* 0x00000014125ca981 */ /* 0x000964000c1e1b00 */
[----:B------:R-:W-:Y:S02]  /*1610*/  ISETP.GE.AND.EX P1, PT, R101, UR17, PT, P1 ;  /* 0x0000001165007c0c */ /* 0x000fe4000bf26310 */
[----:B------:R-:W-:-:S02]  /*1620*/  ISETP.GE.U32.AND P2, PT, R100, UR16, PT ;  /* 0x0000001064007c0c */ /* 0x000fc4000bf46070 */
[----:B------:R-:W-:Y:S02]  /*1630*/  @!P5 IADD3 R25, PT, PT, R41, R43, RZ ;  /* 0x0000002b2919d210 */ /* 0x000fe40007ffe0ff */
[----:B------:R-:W-:Y:S02]  /*1640*/  ISETP.GE.AND.EX P2, PT, R99, UR17, PT, P2 ;  /* 0x0000001163007c0c */ /* 0x000fe4000bf46320 */
[----:B------:R-:W-:Y:S02]  /*1650*/  MOV R48, UR8 ;  /* 0x0000000800307c02 */ /* 0x000fe40008000f00 */
[----:B------:R-:W-:Y:S02]  /*1660*/  MOV R49, UR9 ;  /* 0x0000000900317c02 */ /* 0x000fe40008000f00 */
[----:B------:R-:W-:Y:S01]  /*1670*/  @!P3 IADD3.X R23, PT, PT, R24, R33, RZ, P6, !PT ;  /* 0x000000211817b210 */ /* 0x000fe200037fe4ff */
[----:B0-----:R-:W-:Y:S01]  /*1680*/  @!P4 IMAD R32, R103, R16, RZ ;  /* 0x000000106720c224 */ /* 0x001fe200078e02ff */
[----:B------:R-:W-:-:S02]  /*1690*/  @!P5 SHF.L.U64.HI R38, R40, 0x2, R25 ;  /* 0x000000022826d819 */ /* 0x000fc40000010219 */
[----:B----4-:R-:W-:Y:S02]  /*16a0*/  CS2R R18, SRZ ;  /* 0x0000000000127805 */ /* 0x010fe4000001ff00 */
[----:B------:R-:W-:Y:S01]  /*16b0*/  @!P5 SHF.L.U32 R33, R40, 0x2, RZ ;  /* 0x000000022821d819 */ /* 0x000fe200000006ff */
[----:B------:R-:W0:Y:S01]  /*16c0*/  @!P1 LDC.64 R24, c[0x0][0x3f8] ;  /* 0x0000fe00ff189b82 */ /* 0x000e220000000a00 */
[----:B------:R-:W4:Y:S02]  /*16d0*/  LDG.E.64 R48, desc[UR20][R48.64] ;  /* 0x0000001430307981 */ /* 0x000f24000c1e1b00 */
[C---:B--2---:R-:W-:Y:S01]  /*16e0*/  @!P5 IADD3 R30, P6, PT, R33.reuse, R30, RZ ;  /* 0x0000001e211ed210 */ /* 0x044fe20007fde0ff */
[----:B------:R-:W-:Y:S01]  /*16f0*/  @!P4 IMAD R39, R104, R17, R32 ;  /* 0x000000116827c224 */ /* 0x000fe200078e0220 */
[----:B------:R-:W-:Y:S01]  /*1700*/  @!P4 MOV R32, R118 ;  /* 0x000000760020c202 */ /* 0x000fe20000000f00 */
[----:B------:R-:W5:Y:S01]  /*1710*/  @!P3 LDG.E.64 R18, desc[UR20][R22.64] ;  /* 0x000000141612b981 */ /* 0x000f62000c1e1b00 */
[----:B------:R-:W-:Y:S01]  /*1720*/  @!P5 IADD3.X R31, PT, PT, R38, R31, RZ, P6, !PT ;  /* 0x0000001f261fd210 */ /* 0x000fe200037fe4ff */
[----:B------:R-:W2:Y:S01]  /*1730*/  @!P4 LDC.64 R40, c[0x0][0x398] ;  /* 0x0000e600ff28cb82 */ /* 0x000ea20000000a00 */
[----:B---3--:R-:W-:-:S02]  /*1740*/  @!P5 IADD3 R28, P6, PT, R33, R28, RZ ;  /* 0x0000001c211cd210 */ /* 0x008fc40007fde0ff */
[----:B------:R-:W-:-:S05]  /*1750*/  @!P4 MOV R33, R117 ;  /* 0x000000750021c202 */ /* 0x000fca0000000f00 */
[----:B------:R-:W3:Y:S01]  /*1760*/  @!P2 LDC.64 R26, c[0x0][0x3f8] ;  /* 0x0000fe00ff1aab82 */ /* 0x000ee20000000a00 */
[----:B------:R-:W-:Y:S01]  /*1770*/  @!P4 IMAD.WIDE.U32 R32, R104, R16, R32 ;  /* 0x000000106820c225 */ /* 0x000fe200078e0020 */
[----:B------:R-:W-:Y:S02]  /*1780*/  CS2R R16, SRZ ;  /* 0x0000000000107805 */ /* 0x000fe4000001ff00 */
[----:B------:R-:W-:Y:S02]  /*1790*/  @!P5 IADD3.X R29, PT, PT, R38, R29, RZ, P6, !PT ;  /* 0x0000001d261dd210 */ /* 0x000fe400037fe4ff */
[----:B------:R-:W-:Y:S02]  /*17a0*/  @!P4 IADD3 R39, PT, PT, R33, R39, RZ ;  /* 0x000000272127c210 */ /* 0x000fe40007ffe0ff */
[----:B------:R-:W2:Y:S01]  /*17b0*/  @!P1 LDC.64 R42, c[0x0][0x3a0] ;  /* 0x0000e800ff2a9b82 */ /* 0x000ea20000000a00 */
[----:B------:R1:W5:Y:S01]  /*17c0*/  @!P3 LDG.E.64 R16, desc[UR20][R20.64] ;  /* 0x000000141410b981 */ /* 0x000362000c1e1b00 */
[----:B------:R-:W-:Y:S01]  /*17d0*/  @!P4 SHF.L.U32 R33, R32, 0x2, RZ ;  /* 0x000000022021c819 */ /* 0x000fe200000006ff */
[----:B0-----:R-:W-:Y:S01]  /*17e0*/  @!P1 IMAD R38, R101, R24, RZ ;  /* 0x0000001865269224 */ /* 0x001fe200078e02ff */
[----:B------:R-:W-:-:S02]  /*17f0*/  ISETP.GE.U32.AND P3, PT, R98, UR16, PT ;  /* 0x0000001062007c0c */ /* 0x000fc4000bf66070 */
[----:B------:R-:W-:Y:S02]  /*1800*/  @!P4 SHF.L.U64.HI R32, R32, 0x2, R39 ;  /* 0x000000022020c819 */ /* 0x000fe40000010227 */
[----:B------:R-:W0:Y:S01]  /*1810*/  @!P1 LDC.64 R58, c[0x0][0x398] ;  /* 0x0000e600ff3a9b82 */ /* 0x000e220000000a00 */
[----:B-1----:R-:W-:Y:S02]  /*1820*/  @!P1 MOV R20, R118 ;  /* 0x0000007600149202 */ /* 0x002fe40000000f00 */
[----:B------:R-:W-:Y:S01]  /*1830*/  @!P1 MOV R21, R117 ;  /* 0x0000007500159202 */ /* 0x000fe20000000f00 */
[----:B------:R-:W-:Y:S01]  /*1840*/  @!P1 IMAD R25, R102, R25, R38 ;  /* 0x0000001966199224 */ /* 0x000fe200078e0226 */
[----:B------:R-:W-:-:S03]  /*1850*/  @!P4 IADD3 R44, P6, PT, R33, R44, RZ ;  /* 0x0000002c212cc210 */ /* 0x000fc60007fde0ff */
[----:B------:R-:W1:Y:S01]  /*1860*/  @!P2 LDC.64 R60, c[0x0][0x3a0] ;  /* 0x0000e800ff3cab82 */ /* 0x000e620000000a00 */
[----:B------:R-:W-:Y:S01]  /*1870*/  @!P1 IMAD.WIDE.U32 R20, R102, R24, R20 ;  /* 0x0000001866149225 */ /* 0x000fe200078e0014 */
[----:B------:R-:W-:Y:S02]  /*1880*/  ISETP.GE.AND.EX P3, PT, R97, UR17, PT, P3 ;  /* 0x0000001161007c0c */ /* 0x000fe4000bf66330 */
[----:B------:R-:W-:Y:S01]  /*1890*/  @!P4 IADD3.X R45, PT, PT, R32, R45, RZ, P6, !PT ;  /* 0x0000002d202dc210 */ /* 0x000fe200037fe4ff */
[----:B---3--:R-:W-:Y:S01]  /*18a0*/  @!P2 IMAD R22, R99, R26, RZ ;  /* 0x0000001a6316a224 */ /* 0x008fe200078e02ff */
[----:B--2---:R-:W-:Y:S02]  /*18b0*/  @!P4 IADD3 R40, P6, PT, R33, R40, RZ ;  /* 0x000000282128c210 */ /* 0x004fe40007fde0ff */
[----:B------:R-:W2:Y:S01]  /*18c0*/  @!P2 LDC.64 R62, c[0x0][0x398] ;  /* 0x0000e600ff3eab82 */ /* 0x000ea20000000a00 */
[----:B------:R-:W-:Y:S01]  /*18d0*/  @!P1 IADD3 R21, PT, PT, R21, R25, RZ ;  /* 0x0000001915159210 */ /* 0x000fe20007ffe0ff */
[----:B------:R-:W-:Y:S01]  /*18e0*/  @!P2 IMAD R39, R100, R27, R22 ;  /* 0x0000001b6427a224 */ /* 0x000fe200078e0216 */
[----:B------:R-:W-:-:S02]  /*18f0*/  @!P4 IADD3.X R41, PT, PT, R32, R41, RZ, P6, !PT ;  /* 0x000000292029c210 */ /* 0x000fc400037fe4ff */
[----:B------:R-:W-:Y:S02]  /*1900*/  CS2R R22, SRZ ;  /* 0x0000000000167805 */ /* 0x000fe4000001ff00 */
[C---:B------:R-:W-:Y:S02]  /*1910*/  @!P1 SHF.L.U32 R33, R20.reuse, 0x2, RZ ;  /* 0x0000000214219819 */ /* 0x040fe400000006ff */
[----:B------:R-:W-:Y:S02]  /*1920*/  @!P1 SHF.L.U64.HI R32, R20, 0x2, R21 ;  /* 0x0000000214209819 */ /* 0x000fe40000010215 */
[----:B------:R-:W-:Y:S01]  /*1930*/  CS2R R20, SRZ ;  /* 0x0000000000147805 */ /* 0x000fe2000001ff00 */
[----:B------:R-:W3:Y:S01]  /*1940*/  @!P3 LDC.64 R24, c[0x0][0x3f8] ;  /* 0x0000fe00ff18bb82 */ /* 0x000ee20000000a00 */
[----:B------:R0:W5:Y:S04]  /*1950*/  @!P5 LDG.E.64 R22, desc[UR20][R28.64] ;  /* 0x000000141c16d981 */ /* 0x000168000c1e1b00 */
[----:B------:R3:W5:Y:S01]  /*1960*/  @!P5 LDG.E.64 R20, desc[UR20][R30.64] ;  /* 0x000000141e14d981 */ /* 0x000762000c1e1b00 */
[----:B------:R-:W-:-:S02]  /*1970*/  @!P1 IADD3 R42, P5, PT, R33, R42, RZ ;  /* 0x0000002a212a9210 */ /* 0x000fc40007fbe0ff */
[----:B------:R-:W2:Y:S02]  /*1980*/  @!P3 LDC.64 R52, c[0x0][0x3a0] ;  /* 0x0000e800ff34bb82 */ /* 0x000ea40000000a00 */
[----:B------:R-:W-:Y:S02]  /*1990*/  @!P1 IADD3.X R43, PT, PT, R32, R43, RZ, P5, !PT ;  /* 0x0000002b202b9210 */ /* 0x000fe40002ffe4ff */
[----:B------:R-:W-:Y:S02]  /*19a0*/  ISETP.NE.AND P5, PT, RZ, UR24, PT ;  /* 0x00000018ff007c0c */ /* 0x000fe4000bfa5270 */
[----:B0-----:R-:W-:Y:S02]  /*19b0*/  @!P2 MOV R28, R118 ;  /* 0x00000076001ca202 */ /* 0x001fe40000000f00 */
[----:B------:R-:W-:Y:S01]  /*19c0*/  @!P2 MOV R29, R117 ;  /* 0x00000075001da202 */ /* 0x000fe20000000f00 */
[----:B------:R-:W0:Y:S02]  /*19d0*/  @!P3 LDC.64 R54, c[0x0][0x398] ;  /* 0x0000e600ff36bb82 */ /* 0x000e240000000a00 */
[----:B------:R-:W-:-:S06]  /*19e0*/  @!P2 IMAD.WIDE.U32 R26, R100, R26, R28 ;  /* 0x0000001a641aa225 */ /* 0x000fcc00078e001c */
[----:B------:R-:W0:Y:S01]  /*19f0*/  @P5 LDC.64 R56, c[0x0][0x3b0] ;  /* 0x0000ec00ff385b82 */ /* 0x000e220000000a00 */
[----:B------:R-:W-:Y:S01]  /*1a00*/  @!P2 IADD3 R27, PT, PT, R27, R39, RZ ;  /* 0x000000271b1ba210 */ /* 0x000fe20007ffe0ff */
[----:B---3--:R-:W-:Y:S01]  /*1a10*/  @!P3 IMAD R29, R97, R24, RZ ;  /* 0x00000018611db224 */ /* 0x008fe200078e02ff */
[C---:B------:R-:W-:Y:S02]  /*1a20*/  @!P2 SHF.L.U32 R31, R26.reuse, 0x2, RZ ;  /* 0x000000021a1fa819 */ /* 0x040fe400000006ff */
[----:B------:R-:W-:Y:S02]  /*1a30*/  @!P2 SHF.L.U64.HI R28, R26, 0x2, R27 ;  /* 0x000000021a1ca819 */ /* 0x000fe4000001021b */
[----:B------:R-:W-:Y:S02]  /*1a40*/  @!P3 MOV R26, R118 ;  /* 0x00000076001ab202 */ /* 0x000fe40000000f00 */
[----:B------:R-:W-:Y:S01]  /*1a50*/  @!P3 MOV R27, R117 ;  /* 0x00000075001bb202 */ /* 0x000fe20000000f00 */
[C---:B------:R-:W-:Y:S01]  /*1a60*/  @!P3 IMAD R29, R98.reuse, R25, R29 ;  /* 0x00000019621db224 */ /* 0x040fe200078e021d */
[----:B------:R-:W-:Y:S01]  /*1a70*/  @!P1 IADD3 R58, P6, PT, R33, R58, RZ ;  /* 0x0000003a213a9210 */ /* 0x000fe20007fde0ff */
[----:B------:R-:W-:-:S03]  /*1a80*/  @!P3 IMAD.WIDE.U32 R24, R98, R24, R26 ;  /* 0x000000186218b225 */ /* 0x000fc600078e001a */
[----:B------:R-:W-:Y:S02]  /*1a90*/  @!P1 IADD3.X R59, PT, PT, R32, R59, RZ, P6, !PT ;  /* 0x0000003b203b9210 */ /* 0x000fe400037fe4ff */
[----:B-1----:R-:W-:Y:S01]  /*1aa0*/  @!P2 IADD3 R60, P6, PT, R31, R60, RZ ;  /* 0x0000003c1f3ca210 */ /* 0x002fe20007fde0ff */
[----:B------:R-:W-:Y:S01]  /*1ab0*/  IMAD R26, R0, 0xe, RZ ;  /* 0x0000000e001a7824 */ /* 0x000fe200078e02ff */
[----:B------:R-:W-:Y:S02]  /*1ac0*/  @!P3 IADD3 R27, PT, PT, R25, R29, RZ ;  /* 0x0000001d191bb210 */ /* 0x000fe40007ffe0ff */
[----:B------:R-:W-:Y:S02]  /*1ad0*/  LOP3.LUT R29, R113, 0xffff, RZ, 0xc0, !PT ;  /* 0x0000ffff711d7812 */ /* 0x000fe400078ec0ff */
[----:B------:R-:W-:Y:S02]  /*1ae0*/  @!P2 IADD3.X R61, PT, PT, R28, R61, RZ, P6, !PT ;  /* 0x0000003d1c3da210 */ /* 0x000fe400037fe4ff */
[----:B--2---:R-:W-:-:S02]  /*1af0*/  @!P2 IADD3 R62, P6, PT, R31, R62, RZ ;  /* 0x0000003e1f3ea210 */ /* 0x004fc40007fde0ff */
[----:B------:R-:W-:Y:S02]  /*1b00*/  IADD3 R29, PT, PT, R29, R26, RZ ;  /* 0x0000001a1d1d7210 */ /* 0x000fe40007ffe0ff */
[----:B------:R-:W-:Y:S02]  /*1b10*/  @!P3 SHF.L.U32 R25, R24, 0x2, RZ ;  /* 0x000000021819b819 */ /* 0x000fe400000006ff */
[----:B------:R-:W-:Y:S01]  /*1b20*/  @!P2 IADD3.X R63, PT, PT, R28, R63, RZ, P6, !PT ;  /* 0x0000003f1c3fa210 */ /* 0x000fe200037fe4ff */
[----:B------:R-:W-:Y:S01]  /*1b30*/  IMAD.WIDE R46, R29, 0x4, R46 ;  /* 0x000000041d2e7825 */ /* 0x000fe200078e022e */
[----:B------:R-:W-:Y:S02]  /*1b40*/  @!P3 SHF.L.U64.HI R24, R24, 0x2, R27 ;  /* 0x000000021818b819 */ /* 0x000fe4000001021b */
[----:B------:R-:W-:Y:S02]  /*1b50*/  CS2R R26, SRZ ;  /* 0x00000000001a7805 */ /* 0x000fe4000001ff00 */
[----:B------:R-:W-:Y:S01]  /*1b60*/  @!P3 IADD3 R52, P6, PT, R25, R52, RZ ;  /* 0x000000341934b210 */ /* 0x000fe20007fde0ff */
[----:B0-----:R-:W-:Y:S01]  /*1b70*/  @P5 IMAD.WIDE R56, R29, 0x4, R56 ;  /* 0x000000041d385825 */ /* 0x001fe200078e0238 */
[----:B------:R-:W-:-:S02]  /*1b80*/  CS2R R28, SRZ ;  /* 0x00000000001c7805 */ /* 0x000fc4000001ff00 */
[----:B------:R-:W-:Y:S02]  /*1b90*/  CS2R R30, SRZ ;  /* 0x00000000001e7805 */ /* 0x000fe4000001ff00 */
[----:B------:R-:W-:Y:S02]  /*1ba0*/  CS2R R32, SRZ ;  /* 0x0000000000207805 */ /* 0x000fe4000001ff00 */
[C---:B------:R-:W-:Y:S01]  /*1bb0*/  @!P3 IADD3.X R53, PT, PT, R24.reuse, R53, RZ, P6, !PT ;  /* 0x000000351835b210 */ /* 0x040fe200037fe4ff */
[----:B------:R0:W5:Y:S01]  /*1bc0*/  @!P0 LDG.E.64 R26, desc[UR20][R36.64] ;  /* 0x00000014241a8981 */ /* 0x000162000c1e1b00 */
[----:B------:R-:W-:Y:S02]  /*1bd0*/  @!P3 IADD3 R54, P6, PT, R25, R54, RZ ;  /* 0x000000361936b210 */ /* 0x000fe40007fde0ff */
[----:B------:R-:W-:Y:S01]  /*1be0*/  CS2R R38, SRZ ;  /* 0x0000000000267805 */ /* 0x000fe2000001ff00 */
[----:B------:R1:W5:Y:S01]  /*1bf0*/  @!P4 LDG.E.64 R28, desc[UR20][R44.64] ;  /* 0x000000142c1cc981 */ /* 0x000362000c1e1b00 */
[----:B------:R-:W-:-:S03]  /*1c00*/  @!P3 IADD3.X R55, PT, PT, R24, R55, RZ, P6, !PT ;  /* 0x000000371837b210 */ /* 0x000fc600037fe4ff */
[----:B------:R2:W5:Y:S01]  /*1c10*/  @!P4 LDG.E.64 R30, desc[UR20][R40.64] ;  /* 0x00000014281ec981 */ /* 0x000562000c1e1b00 */
[----:B0-----:R-:W-:-:S03]  /*1c20*/  CS2R R36, SRZ ;  /* 0x0000000000247805 */ /* 0x001fc6000001ff00 */
[----:B------:R0:W5:Y:S01]  /*1c30*/  @!P1 LDG.E.64 R32, desc[UR20][R42.64] ;  /* 0x000000142a209981 */ /* 0x000162000c1e1b00 */
[----:B-1----:R-:W-:-:S03]  /*1c40*/  CS2R R44, SRZ ;  /* 0x00000000002c7805 */ /* 0x002fc6000001ff00 */
[----:B------:R-:W5:Y:S01]  /*1c50*/  @!P2 LDG.E.64 R36, desc[UR20][R60.64] ;  /* 0x000000143c24a981 */ /* 0x000f62000c1e1b00 */
[----:B--2---:R-:W-:-:S03]  /*1c60*/  CS2R R40, SRZ ;  /* 0x0000000000287805 */ /* 0x004fc6000001ff00 */
[----:B------:R-:W5:Y:S01]  /*1c70*/  @!P2 LDG.E.64 R38, desc[UR20][R62.64] ;  /* 0x000000143e26a981 */ /* 0x000f62000c1e1b00 */
[----:B0-----:R-:W-:-:S03]  /*1c80*/  CS2R R42, SRZ ;  /* 0x00000000002a7805 */ /* 0x001fc6000001ff00 */
[----:B------:R-:W5:Y:S04]  /*1c90*/  @!P3 LDG.E.64 R40, desc[UR20][R52.64] ;  /* 0x000000143428b981 */ /* 0x000f68000c1e1b00 */
[----:B------:R-:W5:Y:S04]  /*1ca0*/  @!P3 LDG.E.64 R42, desc[UR20][R54.64] ;  /* 0x00000014362ab981 */ /* 0x000f68000c1e1b00 */
[----:B------:R-:W5:Y:S04]  /*1cb0*/  @P5 LDG.E.64 R44, desc[UR20][R56.64] ;  /* 0x00000014382c5981 */ /* 0x000f68000c1e1b00 */
[----:B------:R-:W5:Y:S01]  /*1cc0*/  LDG.E.64 R46, desc[UR20][R46.64] ;  /* 0x000000142e2e7981 */ /* 0x000f62000c1e1b00 */
[----:B------:R-:W-:-:S06]  /*1cd0*/  CS2R R24, SRZ ;  /* 0x0000000000187805 */ /* 0x000fcc000001ff00 */
[----:B------:R0:W5:Y:S02]  /*1ce0*/  @!P0 LDG.E.64 R24, desc[UR20][R34.64] ;  /* 0x0000001422188981 */ /* 0x000164000c1e1b00 */
[----:B0-----:R-:W-:-:S06]  /*1cf0*/  CS2R R34, SRZ ;  /* 0x0000000000227805 */ /* 0x001fcc000001ff00 */
        /* <DEDUP_REMOVED lines=15> */
[----:B-----5:R-:W-:Y:S01]  /*1df0*/  FADD.FTZ R49, R94, -UR28 ;  /* 0x8000001c5e317e21 */ /* 0x020fe20008010000 */
[-C--:B------:R-:W-:Y:S01]  /*1e00*/  FMUL.FTZ R52, R92, R46.reuse ;  /* 0x0000002e5c347220 */ /* 0x080fe20000410000 */
[----:B------:R-:W-:Y:S01]  /*1e10*/  FADD.FTZ R48, R95, -UR28 ;  /* 0x8000001c5f307e21 */ /* 0x000fe20008010000 */
[----:B------:R-:W-:Y:S01]  /*1e20*/  FMUL.FTZ R53, R93, R47 ;  /* 0x0000002f5d357220 */ /* 0x000fe20000410000 */
[----:B------:R-:W-:Y:S01]  /*1e30*/  FMUL.FTZ R49, R49, UR29 ;  /* 0x0000001d31317c20 */ /* 0x000fe20008410000 */
[----:B------:R-:W-:Y:S01]  /*1e40*/  FADD.FTZ R54, RZ, R52 ;  /* 0x00000034ff367221 */ /* 0x000fe20000010000 */
[----:B------:R-:W-:Y:S01]  /*1e50*/  FMUL.FTZ R48, R48, UR29 ;  /* 0x0000001d30307c20 */ /* 0x000fe20008410000 */
[----:B------:R-:W-:Y:S01]  /*1e60*/  FMUL.FTZ R57, R88, R46 ;  /* 0x0000002e58397220 */ /* 0x000fe20000410000 */
[----:B------:R-:W-:Y:S01]  /*1e70*/  FFMA.FTZ R55, R49, R52, RZ ;  /* 0x0000003431377223 */ /* 0x000fe200000100ff */
[----:B------:R-:W-:Y:S01]  /*1e80*/  FADD.FTZ R52, R90, -UR28 ;  /* 0x8000001c5a347e21 */ /* 0x000fe20008010000 */
[----:B------:R-:W-:Y:S01]  /*1e90*/  FADD.FTZ R54, R53, R54 ;  /* 0x0000003635367221 */ /* 0x000fe20000010000 */
[----:B------:R-:W-:Y:S01]  /*1ea0*/  FFMA.FTZ R49, R92, R49, RZ ;  /* 0x000000315c317223 */ /* 0x000fe200000100ff */
[----:B------:R-:W-:Y:S01]  /*1eb0*/  FFMA.FTZ R55, R48, R53, R55 ;  /* 0x0000003530377223 */ /* 0x000fe20000010037 */
[----:B------:R-:W-:Y:S01]  /*1ec0*/  FMUL.FTZ R52, R52, UR29 ;  /* 0x0000001d34347c20 */ /* 0x000fe20008410000 */
[----:B------:R-:W-:Y:S01]  /*1ed0*/  FADD.FTZ R53, R91, -UR28 ;  /* 0x8000001c5b357e21 */ /* 0x000fe20008010000 */
[----:B------:R-:W-:Y:S01]  /*1ee0*/  FMUL.FTZ R59, R89, R47 ;  /* 0x0000002f593b7220 */ /* 0x000fe20000410000 */
[----:B------:R-:W-:Y:S01]  /*1ef0*/  FADD.FTZ R54, R54, R57 ;  /* 0x0000003936367221 */ /* 0x000fe20000010000 */
[----:B------:R-:W-:Y:S01]  /*1f00*/  FFMA.FTZ R49, R88, R52, R49 ;  /* 0x0000003458317223 */ /* 0x000fe20000010031 */
[----:B------:R-:W-:Y:S01]  /*1f10*/  FFMA.FTZ R55, R52, R57, R55 ;  /* 0x0000003934377223 */ /* 0x000fe20000010037 */
[----:B------:R-:W-:Y:S01]  /*1f20*/  FADD.FTZ R52, R86, -UR28 ;  /* 0x8000001c56347e21 */ /* 0x000fe20008010000 */
[----:B------:R-:W-:Y:S01]  /*1f30*/  FMUL.FTZ R56, R53, UR29 ;  /* 0x0000001d35387c20 */ /* 0x000fe20008410000 */
[----:B------:R-:W-:Y:S01]  /*1f40*/  FADD.FTZ R54, R59, R54 ;  /* 0x000000363b367221 */ /* 0x000fe20000010000 */
[----:B------:R-:W-:Y:S01]  /*1f50*/  FMUL.FTZ R57, R84, R46 ;  /* 0x0000002e54397220 */ /* 0x000fe20000410000 */
[----:B------:R-:W-:Y:S01]  /*1f60*/  FFMA.FTZ R48, R93, R48, RZ ;  /* 0x000000305d307223 */ /* 0x000fe200000100ff */
[----:B------:R-:W-:Y:S01]  /*1f70*/  FMUL.FTZ R52, R52, UR29 ;  /* 0x0000001d34347c20 */ /* 0x000fe20008410000 */
[----:B------:R-:W-:Y:S01]  /*1f80*/  FFMA.FTZ R55, R56, R59, R55 ;  /* 0x0000003b38377223 */ /* 0x000fe20000010037 */
[----:B------:R-:W-:Y:S01]  /*1f90*/  FADD.FTZ R53, R87, -UR28 ;  /* 0x8000001c57357e21 */ /* 0x000fe20008010000 */
[----:B------:R-:W-:Y:S01]  /*1fa0*/  FADD.FTZ R59, R54, R57 ;  /* 0x00000039363b7221 */ /* 0x000fe20000010000 */
[----:B------:R-:W-:Y:S01]  /*1fb0*/  FFMA.FTZ R48, R89, R56, R48 ;  /* 0x0000003859307223 */ /* 0x000fe20000010030 */
[----:B------:R-:W-:Y:S01]  /*1fc0*/  FFMA.FTZ R49, R84, R52, R49 ;  /* 0x0000003454317223 */ /* 0x000fe20000010031 */
[----:B------:R-:W-:Y:S01]  /*1fd0*/  FADD.FTZ R54, R82, -UR28 ;  /* 0x8000001c52367e21 */ /* 0x000fe20008010000 */
[----:B------:R-:W-:Y:S01]  /*1fe0*/  FMUL.FTZ R56, R85, R47 ;  /* 0x0000002f55387220 */ /* 0x000fe20000410000 */
[----:B------:R-:W-:Y:S01]  /*1ff0*/  FMUL.FTZ R53, R53, UR29 ;  /* 0x0000001d35357c20 */ /* 0x000fe20008410000 */
[----:B------:R-:W-:Y:S01]  /*2000*/  FFMA.FTZ R52, R52, R57, R55 ;  /* 0x0000003934347223 */ /* 0x000fe20000010037 */
[----:B------:R-:W-:Y:S01]  /*2010*/  FMUL.FTZ R55, R54, UR29 ;  /* 0x0000001d36377c20 */ /* 0x000fe20008410000 */
[----:B------:R-:W-:Y:S01]  /*2020*/  FADD.FTZ R59, R56, R59 ;  /* 0x0000003b383b7221 */ /* 0x000fe20000010000 */
[----:B------:R-:W-:Y:S01]  /*2030*/  FMUL.FTZ R54, R80, R46 ;  /* 0x0000002e50367220 */ /* 0x000fe20000410000 */
[----:B------:R-:W-:Y:S01]  /*2040*/  FFMA.FTZ R52, R53, R56, R52 ;  /* 0x0000003835347223 */ /* 0x000fe20000010034 */
[----:B------:R-:W-:Y:S01]  /*2050*/  FFMA.FTZ R48, R85, R53, R48 ;  /* 0x0000003555307223 */ /* 0x000fe20000010030 */
[----:B------:R-:W-:Y:S01]  /*2060*/  FADD.FTZ R53, R83, -UR28 ;  /* 0x8000001c53357e21 */ /* 0x000fe20008010000 */
[----:B------:R-:W-:Y:S01]  /*2070*/  FADD.FTZ R59, R59, R54 ;  /* 0x000000363b3b7221 */ /* 0x000fe20000010000 */
[----:B------:R-:W-:Y:S01]  /*2080*/  FFMA.FTZ R52, R55, R54, R52 ;  /* 0x0000003637347223 */ /* 0x000fe20000010034 */
[----:B------:R-:W-:Y:S01]  /*2090*/  FADD.FTZ R54, R78, -UR28 ;  /* 0x8000001c4e367e21 */ /* 0x000fe20008010000 */
[----:B------:R-:W-:Y:S01]  /*20a0*/  FMUL.FTZ R56, R81, R47 ;  /* 0x0000002f51387220 */ /* 0x000fe20000410000 */
[----:B------:R-:W-:Y:S01]  /*20b0*/  FMUL.FTZ R53, R53, UR29 ;  /* 0x0000001d35357c20 */ /* 0x000fe20008410000 */
[----:B------:R-:W-:Y:S01]  /*20c0*/  FFMA.FTZ R49, R80, R55, R49 ;  /* 0x0000003750317223 */ /* 0x000fe20000010031 */
[----:B------:R-:W-:Y:S01]  /*20d0*/  FMUL.FTZ R55, R54, UR29 ;  /* 0x0000001d36377c20 */ /* 0x000fe20008410000 */
[----:B------:R-:W-:Y:S01]  /*20e0*/  FADD.FTZ R59, R56, R59 ;  /* 0x0000003b383b7221 */ /* 0x000fe20000010000 */
[----:B------:R-:W-:Y:S01]  /*20f0*/  FFMA.FTZ R52, R53, R56, R52 ;  /* 0x0000003835347223 */ /* 0x000fe20000010034 */
[----:B------:R-:W-:Y:S01]  /*2100*/  FMUL.FTZ R54, R76, R46 ;  /* 0x0000002e4c367220 */ /* 0x000fe20000410000 */
[----:B------:R-:W-:Y:S01]  /*2110*/  FFMA.FTZ R48, R81, R53, R48 ;  /* 0x0000003551307223 */ /* 0x000fe20000010030 */
[----:B------:R-:W-:Y:S01]  /*2120*/  FADD.FTZ R53, R79, -UR28 ;  /* 0x8000001c4f357e21 */ /* 0x000fe20008010000 */
[----:B------:R-:W-:Y:S01]  /*2130*/  FMUL.FTZ R56, R77, R47 ;  /* 0x0000002f4d387220 */ /* 0x000fe20000410000 */
[----:B------:R-:W-:Y:S01]  /*2140*/  FADD.FTZ R59, R59, R54 ;  /* 0x000000363b3b7221 */ /* 0x000fe20000010000 */
[----:B------:R-:W-:Y:S01]  /*2150*/  FFMA.FTZ R52, R55, R54, R52 ;  /* 0x0000003637347223 */ /* 0x000fe20000010034 */
[----:B------:R-:W-:Y:S01]  /*2160*/  FADD.FTZ R54, R50, -UR28 ;  /* 0x8000001c32367e21 */ /* 0x000fe20008010000 */
[----:B------:R-:W-:Y:S01]  /*2170*/  FMUL.FTZ R53, R53, UR29 ;  /* 0x0000001d35357c20 */ /* 0x000fe20008410000 */
[----:B------:R-:W-:Y:S01]  /*2180*/  FFMA.FTZ R49, R76, R55, R49 ;  /* 0x000000374c317223 */ /* 0x000fe20000010031 */
[----:B------:R-:W-:Y:S01]  /*2190*/  FADD.FTZ R59, R56, R59 ;  /* 0x0000003b383b7221 */ /* 0x000fe20000010000 */
[----:B------:R-:W-:Y:S01]  /*21a0*/  FMUL.FTZ R55, R54, UR29 ;  /* 0x0000001d36377c20 */ /* 0x000fe20008410000 */
        /* <DEDUP_REMOVED lines=61> */
[----:B------:R-:W-:Y:S01]  /*2580*/  FFMA.FTZ R52, R53, R56, R52 ;  /* 0x0000003835347223 */ /* 0x000fe20000010034 */
[C---:B------:R-:W-:Y:S01]  /*2590*/  FMUL.FTZ R54, R18.reuse, R46 ;  /* 0x0000002e12367220 */ /* 0x040fe20000410000 */
[----:B------:R-:W-:Y:S01]  /*25a0*/  FADD.FTZ R53, R17, -UR28 ;  /* 0x8000001c11357e21 */ /* 0x000fe20008010000 */
[----:B------:R-:W-:Y:S01]  /*25b0*/  FMUL.FTZ R56, R19, R47 ;  /* 0x0000002f13387220 */ /* 0x000fe20000410000 */
[----:B------:R-:W-:Y:S01]  /*25c0*/  FFMA.FTZ R49, R18, R55, R49 ;  /* 0x0000003712317223 */ /* 0x000fe20000010031 */
[----:B------:R-:W-:Y:S01]  /*25d0*/  FADD.FTZ R59, R59, R54 ;  /* 0x000000363b3b7221 */ /* 0x000fe20000010000 */
[----:B------:R-:W-:Y:S01]  /*25e0*/  FFMA.FTZ R52, R55, R54, R52 ;  /* 0x0000003637347223 */ /* 0x000fe20000010034 */
[----:B------:R-:W-:Y:S01]  /*25f0*/  FMUL.FTZ R53, R53, UR29 ;  /* 0x0000001d35357c20 */ /* 0x000fe20008410000 */
[----:B------:R-:W-:Y:S01]  /*2600*/  FADD.FTZ R54, R20, -UR28 ;  /* 0x8000001c14367e21 */ /* 0x000fe20008010000 */
[----:B------:R-:W-:Y:S01]  /*2610*/  FADD.FTZ R59, R56, R59 ;  /* 0x0000003b383b7221 */ /* 0x000fe20000010000 */
[----:B------:R-:W-:Y:S01]  /*2620*/  FMUL.FTZ R58, R38, R46 ;  /* 0x0000002e263a7220 */ /* 0x000fe20000410000 */
[----:B------:R-:W-:Y:S01]  /*2630*/  FFMA.FTZ R48, R19, R53, R48 ;  /* 0x0000003513307223 */ /* 0x000fe20000010030 */
[----:B------:R-:W-:Y:S01]  /*2640*/  FFMA.FTZ R52, R53, R56, R52 ;  /* 0x0000003835347223 */ /* 0x000fe20000010034 */
[----:B------:R-:W-:Y:S01]  /*2650*/  FMUL.FTZ R55, R54, UR29 ;  /* 0x0000001d36377c20 */ /* 0x000fe20008410000 */
[----:B------:R-:W-:Y:S01]  /*2660*/  FADD.FTZ R53, R21, -UR28 ;  /* 0x8000001c15357e21 */ /* 0x000fe20008010000 */
[C---:B------:R-:W-:Y:S01]  /*2670*/  FMUL.FTZ R54, R22.reuse, R46 ;  /* 0x0000002e16367220 */ /* 0x040fe20000410000 */
[----:B------:R-:W-:Y:S01]  /*2680*/  FMUL.FTZ R56, R23, R47 ;  /* 0x0000002f17387220 */ /* 0x000fe20000410000 */
[----:B------:R-:W-:Y:S01]  /*2690*/  FFMA.FTZ R49, R22, R55, R49 ;  /* 0x0000003716317223 */ /* 0x000fe20000010031 */
[----:B------:R-:W-:Y:S01]  /*26a0*/  FMUL.FTZ R53, R53, UR29 ;  /* 0x0000001d35357c20 */ /* 0x000fe20008410000 */
[----:B------:R-:W-:Y:S01]  /*26b0*/  FFMA.FTZ R52, R55, R54, R52 ;  /* 0x0000003637347223 */ /* 0x000fe20000010034 */
[----:B------:R-:W-:Y:S01]  /*26c0*/  FADD.FTZ R59, R59, R54 ;  /* 0x000000363b3b7221 */ /* 0x000fe20000010000 */
[----:B------:R-:W-:Y:S01]  /*26d0*/  FADD.FTZ R54, R28, -UR28 ;  /* 0x8000001c1c367e21 */ /* 0x000fe20008010000 */
[----:B------:R-:W-:Y:S01]  /*26e0*/  FFMA.FTZ R48, R23, R53, R48 ;  /* 0x0000003517307223 */ /* 0x000fe20000010030 */
[----:B------:R-:W-:Y:S01]  /*26f0*/  FFMA.FTZ R52, R53, R56, R52 ;  /* 0x0000003835347223 */ /* 0x000fe20000010034 */
[----:B------:R-:W-:Y:S01]  /*2700*/  FADD.FTZ R59, R56, R59 ;  /* 0x0000003b383b7221 */ /* 0x000fe20000010000 */
[----:B------:R-:W-:Y:S01]  /*2710*/  FADD.FTZ R53, R29, -UR28 ;  /* 0x8000001c1d357e21 */ /* 0x000fe20008010000 */
[----:B------:R-:W-:Y:S01]  /*2720*/  FMUL.FTZ R56, R30, R46 ;  /* 0x0000002e1e387220 */ /* 0x000fe20000410000 */
[----:B------:R-:W-:Y:S01]  /*2730*/  FMUL.FTZ R55, R54, UR29 ;  /* 0x0000001d36377c20 */ /* 0x000fe20008410000 */
[----:B------:R-:W-:Y:S01]  /*2740*/  FMUL.FTZ R54, R31, R47 ;  /* 0x0000002f1f367220 */ /* 0x000fe20000410000 */
[----:B------:R-:W-:Y:S01]  /*2750*/  FMUL.FTZ R53, R53, UR29 ;  /* 0x0000001d35357c20 */ /* 0x000fe20008410000 */
[----:B------:R-:W-:Y:S01]  /*2760*/  FADD.FTZ R59, R59, R56 ;  /* 0x000000383b3b7221 */ /* 0x000fe20000010000 */
[----:B------:R-:W-:Y:S01]  /*2770*/  FFMA.FTZ R56, R55, R56, R52 ;  /* 0x0000003837387223 */ /* 0x000fe20000010034 */
[----:B------:R-:W-:Y:S01]  /*2780*/  FFMA.FTZ R55, R30, R55, R49 ;  /* 0x000000371e377223 */ /* 0x000fe20000010031 */
[----:B------:R-:W-:Y:S01]  /*2790*/  FFMA.FTZ R52, R31, R53, R48 ;  /* 0x000000351f347223 */ /* 0x000fe20000010030 */
[----:B------:R-:W-:Y:S01]  /*27a0*/  FADD.FTZ R49, RZ, R92 ;  /* 0x0000005cff317221 */ /* 0x000fe20000010000 */
[----:B------:R-:W-:Y:S01]  /*27b0*/  FADD.FTZ R48, RZ, R93 ;  /* 0x0000005dff307221 */ /* 0x000fe20000010000 */
[----:B------:R-:W-:Y:S01]  /*27c0*/  FFMA.FTZ R56, R53, R54, R56 ;  /* 0x0000003635387223 */ /* 0x000fe20000010038 */
[----:B------:R-:W-:Y:S01]  /*27d0*/  FADD.FTZ R53, R32, -UR28 ;  /* 0x8000001c20357e21 */ /* 0x000fe20008010000 */
[----:B------:R-:W-:Y:S01]  /*27e0*/  FADD.FTZ R49, R88, R49 ;  /* 0x0000003158317221 */ /* 0x000fe20000010000 */
[----:B------:R-:W-:Y:S01]  /*27f0*/  FADD.FTZ R48, R89, R48 ;  /* 0x0000003059307221 */ /* 0x000fe20000010000 */
[----:B------:R-:W-:Y:S01]  /*2800*/  FADD.FTZ R59, R54, R59 ;  /* 0x0000003b363b7221 */ /* 0x000fe20000010000 */
[----:B------:R-:W-:Y:S01]  /*2810*/  FMUL.FTZ R54, R34, R46 ;  /* 0x0000002e22367220 */ /* 0x000fe20000410000 */
[----:B------:R-:W-:Y:S01]  /*2820*/  FADD.FTZ R49, R84, R49 ;  /* 0x0000003154317221 */ /* 0x000fe20000010000 */
[----:B------:R-:W-:Y:S01]  /*2830*/  FADD.FTZ R48, R85, R48 ;  /* 0x0000003055307221 */ /* 0x000fe20000010000 */
[----:B------:R-:W-:Y:S01]  /*2840*/  FMUL.FTZ R57, R53, UR29 ;  /* 0x0000001d35397c20 */ /* 0x000fe20008410000 */
[----:B------:R-:W-:Y:S01]  /*2850*/  FADD.FTZ R53, R33, -UR28 ;  /* 0x8000001c21357e21 */ /* 0x000fe20008010000 */
[----:B------:R-:W-:Y:S01]  /*2860*/  FADD.FTZ R49, R80, R49 ;  /* 0x0000003150317221 */ /* 0x000fe20000010000 */
[----:B------:R-:W-:Y:S01]  /*2870*/  FADD.FTZ R48, R81, R48 ;  /* 0x0000003051307221 */ /* 0x000fe20000010000 */
[----:B------:R-:W-:Y:S01]  /*2880*/  FADD.FTZ R59, R59, R54 ;  /* 0x000000363b3b7221 */ /* 0x000fe20000010000 */
[----:B------:R-:W-:Y:S01]  /*2890*/  FFMA.FTZ R56, R57, R54, R56 ;  /* 0x0000003639387223 */ /* 0x000fe20000010038 */
[----:B------:R-:W-:Y:S01]  /*28a0*/  FADD.FTZ R49, R76, R49 ;  /* 0x000000314c317221 */ /* 0x000fe20000010000 */
[----:B------:R-:W-:Y:S01]  /*28b0*/  FADD.FTZ R48, R77, R48 ;  /* 0x000000304d307221 */ /* 0x000fe20000010000 */
[----:B------:R-:W-:Y:S01]  /*28c0*/  FMUL.FTZ R53, R53, UR29 ;  /* 0x0000001d35357c20 */ /* 0x000fe20008410000 */
[----:B------:R-:W-:Y:S01]  /*28d0*/  FMUL.FTZ R54, R35, R47 ;  /* 0x0000002f23367220 */ /* 0x000fe20000410000 */
[----:B------:R-:W-:Y:S01]  /*28e0*/  FADD.FTZ R49, R6, R49 ;  /* 0x0000003106317221 */ /* 0x000fe20000010000 */
[----:B------:R-:W-:Y:S01]  /*28f0*/  FADD.FTZ R48, R7, R48 ;  /* 0x0000003007307221 */ /* 0x000fe20000010000 */
[----:B------:R-:W-:Y:S01]  /*2900*/  FFMA.FTZ R52, R35, R53, R52 ;  /* 0x0000003523347223 */ /* 0x000fe20000010034 */
[----:B------:R-:W-:Y:S01]  /*2910*/  FFMA.FTZ R56, R53, R54, R56 ;  /* 0x0000003635387223 */ /* 0x000fe20000010038 */
[----:B------:R-:W-:Y:S01]  /*2920*/  FADD.FTZ R53, R36, -UR28 ;  /* 0x8000001c24357e21 */ /* 0x000fe20008010000 */
[----:B------:R-:W-:Y:S01]  /*2930*/  FADD.FTZ R49, R10, R49 ;  /* 0x000000310a317221 */ /* 0x000fe20000010000 */
[----:B------:R-:W-:Y:S01]  /*2940*/  FADD.FTZ R48, R11, R48 ;  /* 0x000000300b307221 */ /* 0x000fe20000010000 */
[----:B------:R-:W-:Y:S01]  /*2950*/  FFMA.FTZ R55, R34, R57, R55 ;  /* 0x0000003922377223 */ /* 0x000fe20000010037 */
[----:B------:R-:W-:Y:S01]  /*2960*/  FMUL.FTZ R57, R53, UR29 ;  /* 0x0000001d35397c20 */ /* 0x000fe20008410000 */
[----:B------:R-:W-:Y:S01]  /*2970*/  FADD.FTZ R53, R14, R49 ;  /* 0x000000310e357221 */ /* 0x000fe20000010000 */
[----:B------:R-:W-:Y:S01]  /*2980*/  FADD.FTZ R48, R15, R48 ;  /* 0x000000300f307221 */ /* 0x000fe20000010000 */
[----:B------:R-:W-:Y:S01]  /*2990*/  FADD.FTZ R59, R54, R59 ;  /* 0x0000003b363b7221 */ /* 0x000fe20000010000 */
        /* <DEDUP_REMOVED lines=8> */
[----:B------:R-:W-:Y:S01]  /*2a20*/  FFMA.FTZ R57, R57, R58, R56 ;  /* 0x0000003a39397223 */ /* 0x000fe20000010038 */
[----:B------:R-:W-:Y:S01]  /*2a30*/  FADD.FTZ R53, R18, R53 ;  /* 0x0000003512357221 */ /* 0x000fe20000010000 */
[----:B------:R-:W-:Y:S01]  /*2a40*/  FADD.FTZ R48, R19, R48 ;  /* 0x0000003013307221 */ /* 0x000fe20000010000 */
[C---:B------:R-:W-:Y:S01]  /*2a50*/  FMUL.FTZ R55, R39.reuse, R47 ;  /* 0x0000002f27377220 */ /* 0x040fe20000410000 */
[----:B------:R-:W-:Y:S01]  /*2a60*/  FFMA.FTZ R56, R39, R54, R52 ;  /* 0x0000003627387223 */ /* 0x000fe20000010034 */
[----:B------:R-:W-:Y:S01]  /*2a70*/  FADD.FTZ R53, R22, R53 ;  /* 0x0000003516357221 */ /* 0x000fe20000010000 */
[----:B------:R-:W-:Y:S01]  /*2a80*/  FADD.FTZ R48, R23, R48 ;  /* 0x0000003017307221 */ /* 0x000fe20000010000 */
[----:B------:R-:W-:Y:S01]  /*2a90*/  FADD.FTZ R52, R40, -UR28 ;  /* 0x8000001c28347e21 */ /* 0x000fe20008010000 */
[----:B------:R-:W-:Y:S01]  /*2aa0*/  FADD.FTZ R60, R55, R60 ;  /* 0x0000003c373c7221 */ /* 0x000fe20000010000 */
[----:B------:R-:W-:Y:S01]  /*2ab0*/  FADD.FTZ R53, R30, R53 ;  /* 0x000000351e357221 */ /* 0x000fe20000010000 */
[----:B------:R-:W-:Y:S01]  /*2ac0*/  FFMA.FTZ R57, R54, R55, R57 ;  /* 0x0000003736397223 */ /* 0x000fe20000010039 */
[----:B------:R-:W-:Y:S01]  /*2ad0*/  FADD.FTZ R48, R31, R48 ;  /* 0x000000301f307221 */ /* 0x000fe20000010000 */
[----:B------:R-:W-:Y:S01]  /*2ae0*/  FMUL.FTZ R55, R42, R46 ;  /* 0x0000002e2a377220 */ /* 0x000fe20000410000 */
[----:B------:R-:W-:Y:S01]  /*2af0*/  FMUL.FTZ R54, R52, UR29 ;  /* 0x0000001d34367c20 */ /* 0x000fe20008410000 */
[----:B------:R-:W-:Y:S01]  /*2b00*/  FADD.FTZ R53, R34, R53 ;  /* 0x0000003522357221 */ /* 0x000fe20000010000 */
[----:B------:R-:W-:Y:S01]  /*2b10*/  FADD.FTZ R52, R41, -UR28 ;  /* 0x8000001c29347e21 */ /* 0x000fe20008010000 */
[----:B------:R-:W-:Y:S01]  /*2b20*/  FADD.FTZ R48, R35, R48 ;  /* 0x0000003023307221 */ /* 0x000fe20000010000 */
[----:B------:R-:W-:Y:S01]  /*2b30*/  FADD.FTZ R59, R60, R55 ;  /* 0x000000373c3b7221 */ /* 0x000fe20000010000 */
[----:B------:R-:W-:Y:S01]  /*2b40*/  FFMA.FTZ R60, R54, R55, R57 ;  /* 0x00000037363c7223 */ /* 0x000fe20000010039 */
[----:B------:R-:W-:Y:S01]  /*2b50*/  FMUL.FTZ R58, R43, R47 ;  /* 0x0000002f2b3a7220 */ /* 0x000fe20000410000 */
[----:B------:R-:W-:Y:S01]  /*2b60*/  FADD.FTZ R55, R38, R53 ;  /* 0x0000003526377221 */ /* 0x000fe20000010000 */
[----:B------:R-:W-:Y:S01]  /*2b70*/  FMUL.FTZ R57, R52, UR29 ;  /* 0x0000001d34397c20 */ /* 0x000fe20008410000 */
[----:B------:R-:W-:Y:S01]  /*2b80*/  FADD.FTZ R48, R39, R48 ;  /* 0x0000003027307221 */ /* 0x000fe20000010000 */
[----:B------:R-:W-:Y:S01]  /*2b90*/  FFMA.FTZ R52, R42, R54, R49 ;  /* 0x000000362a347223 */ /* 0x000fe20000010031 */
[----:B------:R-:W-:Y:S01]  /*2ba0*/  FADD.FTZ R59, R58, R59 ;  /* 0x0000003b3a3b7221 */ /* 0x000fe20000010000 */
[----:B------:R-:W-:Y:S01]  /*2bb0*/  FADD.FTZ R54, R42, R55 ;  /* 0x000000372a367221 */ /* 0x000fe20000010000 */
[----:B------:R-:W-:Y:S01]  /*2bc0*/  FFMA.FTZ R58, R57, R58, R60 ;  /* 0x0000003a393a7223 */ /* 0x000fe2000001003c */
[C---:B------:R-:W-:Y:S01]  /*2bd0*/  FFMA.FTZ R53, R43.reuse, R57, R56 ;  /* 0x000000392b357223 */ /* 0x040fe20000010038 */
[----:B------:R-:W-:Y:S01]  /*2be0*/  FADD.FTZ R55, R43, R48 ;  /* 0x000000302b377221 */ /* 0x000fe20000010000 */
[----:B------:R-:W-:Y:S06]  /*2bf0*/  BRA `(.L_x_1369) ;  /* 0x0000002000007947 */ /* 0x000fec0003800000 */
.L_x_1368:
        /* <DEDUP_REMOVED lines=8> */
[--C-:B------:R-:W-:Y:S01]  /*2c80*/  FFMA.FTZ R69, R46, R49, R44.reuse ;  /* 0x000000312e457223 */ /* 0x100fe2000001002c */
[--C-:B------:R-:W-:Y:S01]  /*2c90*/  FFMA.FTZ R62, R47, R48, R45.reuse ;  /* 0x000000302f3e7223 */ /* 0x100fe2000001002d */
[----:B------:R-:W-:Y:S01]  /*2ca0*/  FADD.FTZ R67, R82, -UR28 ;  /* 0x8000001c52437e21 */ /* 0x000fe20008010000 */
[--C-:B------:R-:W-:Y:S01]  /*2cb0*/  FFMA.FTZ R54, R46, R75, R44.reuse ;  /* 0x0000004b2e367223 */ /* 0x100fe2000001002c */
[----:B------:R-:W-:Y:S01]  /*2cc0*/  FMUL.FTZ R65, R69, -1.4426950216293334961 ;  /* 0xbfb8aa3b45417820 */ /* 0x000fe20000410000 */
[----:B------:R-:W-:Y:S01]  /*2cd0*/  FMUL.FTZ R70, R62, -1.4426950216293334961 ;  /* 0xbfb8aa3b3e467820 */ /* 0x000fe20000410000 */
[----:B------:R-:W-:Y:S01]  /*2ce0*/  FADD.FTZ R59, R86, -UR28 ;  /* 0x8000001c563b7e21 */ /* 0x000fe20008010000 */
[--C-:B------:R-:W-:Y:S01]  /*2cf0*/  FFMA.FTZ R55, R47, R56, R45.reuse ;  /* 0x000000382f377223 */ /* 0x100fe2000001002d */
[----:B------:R-:W-:Y:S01]  /*2d00*/  FADD.FTZ R60, R87, -UR28 ;  /* 0x8000001c573c7e21 */ /* 0x000fe20008010000 */
[----:B------:R-:W-:Y:S01]  /*2d10*/  FMUL.FTZ R72, R54, -1.4426950216293334961 ;  /* 0xbfb8aa3b36487820 */ /* 0x000fe20000410000 */
[----:B------:R-:W0:Y:S01]  /*2d20*/  MUFU.EX2 R65, R65 ;  /* 0x0000004100417308 */ /* 0x000e220000000800 */
[----:B------:R-:W-:Y:S01]  /*2d30*/  FMUL.FTZ R67, R67, UR29 ;  /* 0x0000001d43437c20 */ /* 0x000fe20008410000 */
[----:B------:R-:W-:Y:S01]  /*2d40*/  FMUL.FTZ R59, R59, UR29 ;  /* 0x0000001d3b3b7c20 */ /* 0x000fe20008410000 */
[----:B------:R-:W-:Y:S01]  /*2d50*/  FMUL.FTZ R66, R55, -1.4426950216293334961 ;  /* 0xbfb8aa3b37427820 */ /* 0x000fe20000410000 */
[----:B------:R-:W1:Y:S01]  /*2d60*/  MUFU.EX2 R70, R70 ;  /* 0x0000004600467308 */ /* 0x000e620000000800 */
[----:B------:R-:W-:Y:S01]  /*2d70*/  FMUL.FTZ R60, R60, UR29 ;  /* 0x0000001d3c3c7c20 */ /* 0x000fe20008410000 */
[C-C-:B------:R-:W-:Y:S01]  /*2d80*/  FFMA.FTZ R58, R46.reuse, R67, R44.reuse ;  /* 0x000000432e3a7223 */ /* 0x140fe2000001002c */
[----:B------:R-:W-:Y:S01]  /*2d90*/  FFMA.FTZ R53, R46, R59, R44 ;  /* 0x0000003b2e357223 */ /* 0x000fe2000001002c */
[----:B------:R-:W2:Y:S01]  /*2da0*/  MUFU.EX2 R72, R72 ;  /* 0x0000004800487308 */ /* 0x000ea20000000800 */
[----:B------:R-:W-:Y:S01]  /*2db0*/  FFMA.FTZ R57, R47, R60, R45 ;  /* 0x0000003c2f397223 */ /* 0x000fe2000001002d */
[----:B------:R-:W-:Y:S01]  /*2dc0*/  FMUL.FTZ R63, R58, -1.4426950216293334961 ;  /* 0xbfb8aa3b3a3f7820 */ /* 0x000fe20000410000 */
[----:B------:R-:W-:Y:S01]  /*2dd0*/  FMUL.FTZ R71, R53, -1.4426950216293334961 ;  /* 0xbfb8aa3b35477820 */ /* 0x000fe20000410000 */
[----:B------:R-:W3:Y:S01]  /*2de0*/  MUFU.EX2 R66, R66 ;  /* 0x0000004200427308 */ /* 0x000ee20000000800 */
[----:B------:R-:W-:Y:S01]  /*2df0*/  FADD.FTZ R68, R83, -UR28 ;  /* 0x8000001c53447e21 */ /* 0x000fe20008010000 */
[----:B0-----:R-:W-:Y:S01]  /*2e00*/  FADD.FTZ R73, R65, 1 ;  /* 0x3f80000041497421 */ /* 0x001fe20000010000 */
[----:B------:R-:W-:Y:S01]  /*2e10*/  FMUL.FTZ R64, R57, -1.4426950216293334961 ;  /* 0xbfb8aa3b39407820 */ /* 0x000fe20000410000 */
[----:B------:R-:W0:Y:S01]  /*2e20*/  MUFU.EX2 R63, R63 ;  /* 0x0000003f003f7308 */ /* 0x000e220000000800 */
[----:B------:R-:W-:Y:S01]  /*2e30*/  FMUL.FTZ R68, R68, UR29 ;  /* 0x0000001d44447c20 */ /* 0x000fe20008410000 */
[----:B-1----:R-:W-:-:S02]  /*2e40*/  FADD.FTZ R70, R70, 1 ;  /* 0x3f80000046467421 */ /* 0x002fc40000010000 */
[----:B------:R-:W1:Y:S01]  /*2e50*/  MUFU.RCP R73, R73 ;  /* 0x0000004900497308 */ /* 0x000e620000001000 */
[----:B------:R-:W-:Y:S01]  /*2e60*/  FFMA.FTZ R52, R47, R68, R45 ;  /* 0x000000442f347223 */ /* 0x000fe2000001002d */
[----:B--2---:R-:W-:-:S03]  /*2e70*/  FADD.FTZ R65, R72, 1 ;  /* 0x3f80000048417421 */ /* 0x004fc60000010000 */
[----:B------:R-:W-:Y:S01]  /*2e80*/  FMUL.FTZ R61, R52, -1.4426950216293334961 ;  /* 0xbfb8aa3b343d7820 */ /* 0x000fe20000410000 */
[----:B---3--:R-:W-:Y:S02]  /*2e90*/  FADD.FTZ R66, R66, 1 ;  /* 0x3f80000042427421 */ /* 0x008fe40000010000 */
[----:B------:R-:W2:Y:S01]  /*2ea0*/  MUFU.EX2 R71, R71 ;  /* 0x0000004700477308 */ /* 0x000ea20000000800 */
[----:B0-----:R-:W-:-:S03]  /*2eb0*/  FADD.FTZ R63, R63, 1 ;  /* 0x3f8000003f3f7421 */ /* 0x001fc60000010000 */
[----:B------:R-:W0:Y:S04]  /*2ec0*/  MUFU.EX2 R64, R64 ;  /* 0x0000004000407308 */ /* 0x000e280000000800 */
[----:B------:R-:W3:Y:S01]  /*2ed0*/  MUFU.RCP R70, R70 ;  /* 0x0000004600467308 */ /* 0x000ee20000001000 */
[----:B-1----:R-:W-:-:S04]  /*2ee0*/  FADD.FTZ R72, -R73, 1 ;  /* 0x3f80000049487421 */ /* 0x002fc80000010100 */
[----:B------:R-:W-:Y:S01]  /*2ef0*/  FFMA.FTZ R115, R69, R72, 1 ;  /* 0x3f80000045737423 */ /* 0x000fe20000010048 */
[----:B--2---:R-:W-:Y:S02]  /*2f00*/  FADD.FTZ R69, R71, 1 ;  /* 0x3f80000047457421 */ /* 0x004fe40000010000 */
[----:B------:R-:W1:Y:S01]  /*2f10*/  MUFU.RCP R65, R65 ;  /* 0x0000004100417308 */ /* 0x000e620000001000 */
[----:B------:R-:W-:Y:S01]  /*2f20*/  FMUL.FTZ R72, R92, R73 ;  /* 0x000000495c487220 */ /* 0x000fe20000410000 */
[----:B0-----:R-:W-:-:S03]  /*2f30*/  FADD.FTZ R64, R64, 1 ;  /* 0x3f80000040407421 */ /* 0x001fc60000010000 */
[----:B------:R-:W-:-:S03]  /*2f40*/  FMUL.FTZ R72, R72, R115 ;  /* 0x0000007348487220 */ /* 0x000fc60000410000 */
[----:B------:R-:W0:Y:S01]  /*2f50*/  MUFU.RCP R66, R66 ;  /* 0x0000004200427308 */ /* 0x000e220000001000 */
[----:B---3--:R-:W-:Y:S01]  /*2f60*/  FADD.FTZ R71, -R70, 1 ;  /* 0x3f80000046477421 */ /* 0x008fe20000010100 */
[----:B------:R-:W-:-:S03]  /*2f70*/  FMUL.FTZ R73, R93, R70 ;  /* 0x000000465d497220 */ /* 0x000fc60000410000 */
[----:B------:R-:W-:-:S03]  /*2f80*/  FFMA.FTZ R62, R62, R71, 1 ;  /* 0x3f8000003e3e7423 */ /* 0x000fc60000010047 */
[----:B------:R-:W2:Y:S01]  /*2f90*/  MUFU.EX2 R61, R61 ;  /* 0x0000003d003d7308 */ /* 0x000ea20000000800 */
[----:B-1----:R-:W-:Y:S01]  /*2fa0*/  FADD.FTZ R71, -R65, 1 ;  /* 0x3f80000041477421 */ /* 0x002fe20000010100 */
[----:B------:R-:W-:Y:S02]  /*2fb0*/  FMUL.FTZ R73, R73, R62 ;  /* 0x0000003e49497220 */ /* 0x000fe40000410000 */
[----:B------:R-:W1:Y:S01]  /*2fc0*/  MUFU.RCP R63, R63 ;  /* 0x0000003f003f7308 */ /* 0x000e620000001000 */
[----:B------:R-:W-:Y:S01]  /*2fd0*/  FFMA.FTZ R71, R54, R71, 1 ;  /* 0x3f80000036477423 */ /* 0x000fe20000010047 */
[----:B------:R-:W-:Y:S01]  /*2fe0*/  FMUL.FTZ R54, R88, R65 ;  /* 0x0000004158367220 */ /* 0x000fe20000410000 */
[----:B0-----:R-:W-:-:S03]  /*2ff0*/  FADD.FTZ R70, -R66, 1 ;  /* 0x3f80000042467421 */ /* 0x001fc60000010100 */
[----:B------:R-:W-:Y:S02]  /*3000*/  FMUL.FTZ R54, R54, R71 ;  /* 0x0000004736367220 */ /* 0x000fe40000410000 */
[----:B------:R-:W0:Y:S01]  /*3010*/  MUFU.RCP R69, R69 ;  /* 0x0000004500457308 */ /* 0x000e220000001000 */
[----:B------:R-:W-:Y:S01]  /*3020*/  FADD.FTZ R71, R78, -UR28 ;  /* 0x8000001c4e477e21 */ /* 0x000fe20008010000 */
[----:B--2---:R-:W-:Y:S01]  /*3030*/  FADD.FTZ R61, R61, 1 ;  /* 0x3f8000003d3d7421 */ /* 0x004fe20000010000 */
[----:B------:R-:W-:Y:S02]  /*3040*/  FFMA.FTZ R70, R55, R70, 1 ;  /* 0x3f80000037467423 */ /* 0x000fe40000010046 */
[----:B------:R-:W-:-:S03]  /*3050*/  FMUL.FTZ R71, R71, UR29 ;  /* 0x0000001d47477c20 */ /* 0x000fc60008410000 */
[----:B------:R-:W2:Y:S01]  /*3060*/  MUFU.RCP R64, R64 ;  /* 0x0000004000407308 */ /* 0x000ea20000001000 */
[----:B-1----:R-:W-:-:S04]  /*3070*/  FADD.FTZ R55, -R63, 1 ;  /* 0x3f8000003f377421 */ /* 0x002fc80000010100 */
[----:B------:R-:W-:-:S03]  /*3080*/  FFMA.FTZ R55, R58, R55, 1 ;  /* 0x3f8000003a377423 */ /* 0x000fc60000010037 */
[----:B------:R1:W3:Y:S01]  /*3090*/  MUFU.RCP R62, R61 ;  /* 0x0000003d003e7308 */ /* 0x0002e20000001000 */
[----:B0-----:R-:W-:Y:S01]  /*30a0*/  FADD.FTZ R74, -R69, 1 ;  /* 0x3f800000454a7421 */ /* 0x001fe20000010100 */
[----:B------:R-:W-:-:S03]  /*30b0*/  FMUL.FTZ R58, R84, R69 ;  /* 0x00000045543a7220 */ /* 0x000fc60000410000 */
[----:B------:R-:W-:Y:S01]  /*30c0*/  FFMA.FTZ R53, R53, R74, 1 ;  /* 0x3f80000035357423 */ /* 0x000fe2000001004a */
[----:B--2---:R-:W-:-:S03]  /*30d0*/  FADD.FTZ R120, -R64, 1 ;  /* 0x3f80000040787421 */ /* 0x004fc60000010100 */
[----:B------:R-:W-:Y:S01]  /*30e0*/  FMUL.FTZ R58, R58, R53 ;  /* 0x000000353a3a7220 */ /* 0x000fe20000410000 */
[----:B-1----:R-:W-:Y:S01]  /*30f0*/  FMUL.FTZ R61, R85, R64 ;  /* 0x00000040553d7220 */ /* 0x002fe20000410000 */
[--C-:B------:R-:W-:Y:S01]  /*3100*/  FFMA.FTZ R53, R46, R71, R44.reuse ;  /* 0x000000472e357223 */ /* 0x100fe2000001002c */
[----:B------:R-:W-:Y:S01]  /*3110*/  FFMA.FTZ R120, R57, R120, 1 ;  /* 0x3f80000039787423 */ /* 0x000fe20000010078 */
[----:B------:R-:W-:Y:S01]  /*3120*/  FMUL.FTZ R57, R89, R66 ;  /* 0x0000004259397220 */ /* 0x000fe20000410000 */
[----:B------:R-:W-:Y:S01]  /*3130*/  FADD.FTZ R64, R79, -UR28 ;  /* 0x8000001c4f407e21 */ /* 0x000fe20008010000 */
[----:B------:R-:W-:Y:S01]  /*3140*/  FMUL.FTZ R66, R80, R63 ;  /* 0x0000003f50427220 */ /* 0x000fe20000410000 */
[----:B---3--:R-:W-:Y:S01]  /*3150*/  FADD.FTZ R65, -R62, 1 ;  /* 0x3f8000003e417421 */ /* 0x008fe20000010100 */
[----:B------:R-:W-:Y:S01]  /*3160*/  FMUL.FTZ R57, R57, R70 ;  /* 0x0000004639397220 */ /* 0x000fe20000410000 */
[----:B------:R-:W-:Y:S01]  /*3170*/  FMUL.FTZ R70, R53, -1.4426950216293334961 ;  /* 0xbfb8aa3b35467820 */ /* 0x000fe20000410000 */
[----:B------:R-:W-:Y:S01]  /*3180*/  FMUL.FTZ R64, R64, UR29 ;  /* 0x0000001d40407c20 */ /* 0x000fe20008410000 */
[----:B------:R-:W-:Y:S01]  /*3190*/  FFMA.FTZ R52, R52, R65, 1 ;  /* 0x3f80000034347423 */ /* 0x000fe20000010041 */
[----:B------:R-:W-:Y:S01]  /*31a0*/  FMUL.FTZ R69, R81, R62 ;  /* 0x0000003e51457220 */ /* 0x000fe20000410000 */
[----:B------:R-:W-:Y:S01]  /*31b0*/  FADD.FTZ R63, R50, -UR28 ;  /* 0x8000001c323f7e21 */ /* 0x000fe20008010000 */
[----:B------:R-:W-:Y:S01]  /*31c0*/  FFMA.FTZ R65, R47, R64, R45 ;  /* 0x000000402f417223 */ /* 0x000fe2000001002d */
[----:B------:R-:W0:Y:S01]  /*31d0*/  MUFU.EX2 R70, R70 ;  /* 0x0000004600467308 */ /* 0x000e220000000800 */
[----:B------:R-:W-:Y:S01]  /*31e0*/  FMUL.FTZ R69, R69, R52 ;  /* 0x0000003445457220 */ /* 0x000fe20000410000 */
[----:B------:R-:W-:Y:S01]  /*31f0*/  FMUL.FTZ R63, R63, UR29 ;  /* 0x0000001d3f3f7c20 */ /* 0x000fe20008410000 */
[----:B------:R-:W-:Y:S01]  /*3200*/  FMUL.FTZ R62, R65, -1.4426950216293334961 ;  /* 0xbfb8aa3b413e7820 */ /* 0x000fe20000410000 */
[----:B------:R-:W-:Y:S01]  /*3210*/  FMUL.FTZ R66, R66, R55 ;  /* 0x0000003742427220 */ /* 0x000fe20000410000 */
[----:B------:R-:W-:Y:S01]  /*3220*/  FADD.FTZ R52, R51, -UR28 ;  /* 0x8000001c33347e21 */ /* 0x000fe20008010000 */
[----:B------:R-:W-:Y:S01]  /*3230*/  FFMA.FTZ R55, R46, R63, R44 ;  /* 0x0000003f2e377223 */ /* 0x000fe2000001002c */
[----:B------:R-:W-:-:S02]  /*3240*/  FMUL.FTZ R61, R61, R120 ;  /* 0x000000783d3d7220 */ /* 0x000fc40000410000 */
[----:B------:R-:W1:Y:S01]  /*3250*/  MUFU.EX2 R62, R62 ;  /* 0x0000003e003e7308 */ /* 0x000e620000000800 */
[----:B------:R-:W-:Y:S01]  /*3260*/  FMUL.FTZ R52, R52, UR29 ;  /* 0x0000001d34347c20 */ /* 0x000fe20008410000 */
[----:B0-----:R-:W-:Y:S01]  /*3270*/  FADD.FTZ R121, R70, 1 ;  /* 0x3f80000046797421 */ /* 0x001fe20000010000 */
[----:B------:R-:W-:-:S05]  /*3280*/  FMUL.FTZ R70, R55, -1.4426950216293334961 ;  /* 0xbfb8aa3b37467820 */ /* 0x000fca0000410000 */
[----:B------:R-:W0:Y:S01]  /*3290*/  MUFU.RCP R121, R121 ;  /* 0x0000007900797308 */ /* 0x000e220000001000 */
[----:B-1----:R-:W-:Y:S01]  /*32a0*/  FADD.FTZ R74, R62, 1 ;  /* 0x3f8000003e4a7421 */ /* 0x002fe20000010000 */
[----:B------:R-:W-:-:S06]  /*32b0*/  FFMA.FTZ R62, R47, R52, R45 ;  /* 0x000000342f3e7223 */ /* 0x000fcc000001002d */
[----:B------:R-:W1:Y:S01]  /*32c0*/  MUFU.EX2 R70, R70 ;  /* 0x0000004600467308 */ /* 0x000e620000000800 */
[----:B------:R-:W-:-:S03]  /*32d0*/  FMUL.FTZ R115, R62, -1.4426950216293334961 ;  /* 0xbfb8aa3b3e737820 */ /* 0x000fc60000410000 */
[----:B------:R-:W2:Y:S01]  /*32e0*/  MUFU.RCP R74, R74 ;  /* 0x0000004a004a7308 */ /* 0x000ea20000001000 */
[----:B0-----:R-:W-:Y:S01]  /*32f0*/  FADD.FTZ R120, -R121, 1 ;  /* 0x3f80000079787421 */ /* 0x001fe20000010100 */
[----:B------:R-:W-:-:S06]  /*3300*/  FMUL.FTZ R121, R76, R121 ;  /* 0x000000794c797220 */ /* 0x000fcc0000410000 */
[----:B------:R-:W0:Y:S01]  /*3310*/  MUFU.EX2 R115, R115 ;  /* 0x0000007300737308 */ /* 0x000e220000000800 */
[----:B------:R-:W-:Y:S01]  /*3320*/  FFMA.FTZ R120, R53, R120, 1 ;  /* 0x3f80000035787423 */ /* 0x000fe20000010078 */
[----:B-1----:R-:W-:Y:S01]  /*3330*/  FADD.FTZ R123, R70, 1 ;  /* 0x3f800000467b7421 */ /* 0x002fe20000010000 */
[----:B------:R-:W-:Y:S02]  /*3340*/  FADD.FTZ R53, R8, -UR28 ;  /* 0x8000001c08357e21 */ /* 0x000fe40008010000 */
[----:B------:R-:W-:Y:S02]  /*3350*/  FMUL.FTZ R70, R121, R120 ;  /* 0x0000007879467220 */ /* 0x000fe40000410000 */
[----:B------:R-:W-:Y:S01]  /*3360*/  FMUL.FTZ R53, R53, UR29 ;  /* 0x0000001d35357c20 */ /* 0x000fe20008410000 */
[----:B------:R-:W1:Y:S01]  /*3370*/  MUFU.RCP R121, R123 ;  /* 0x0000007b00797308 */ /* 0x000e620000001000 */
[----:B--2---:R-:W-:Y:S01]  /*3380*/  FADD.FTZ R120, -R74, 1 ;  /* 0x3f8000004a787421 */ /* 0x004fe20000010100 */
[----:B------:R-:W-:-:S03]  /*3390*/  FMUL.FTZ R74, R77, R74 ;  /* 0x0000004a4d4a7220 */ /* 0x000fc60000410000 */
[----:B------:R-:W-:Y:S01]  /*33a0*/  FFMA.FTZ R65, R65, R120, 1 ;  /* 0x3f80000041417423 */ /* 0x000fe20000010078 */
[----:B0-----:R-:W-:Y:S01]  /*33b0*/  FADD.FTZ R120, R115, 1 ;  /* 0x3f80000073787421 */ /* 0x001fe20000010000 */
[----:B------:R-:W-:Y:S02]  /*33c0*/  FFMA.FTZ R115, R46, R53, R44 ;  /* 0x000000352e737223 */ /* 0x000fe4000001002c */
[----:B------:R-:W-:Y:S02]  /*33d0*/  FMUL.FTZ R65, R74, R65 ;  /* 0x000000414a417220 */ /* 0x000fe40000410000 */
[----:B------:R-:W-:Y:S01]  /*33e0*/  FMUL.FTZ R122, R115, -1.4426950216293334961 ;  /* 0xbfb8aa3b737a7820 */ /* 0x000fe20000410000 */
[----:B------:R-:W0:Y:S01]  /*33f0*/  MUFU.RCP R120, R120 ;  /* 0x0000007800787308 */ /* 0x000e220000001000 */
[----:B-1----:R-:W-:-:S07]  /*3400*/  FADD.FTZ R74, -R121, 1 ;  /* 0x3f800000794a7421 */ /* 0x002fce0000010100 */
[----:B------:R-:W1:Y:S01]  /*3410*/  MUFU.EX2 R122, R122 ;  /* 0x0000007a007a7308 */ /* 0x000e620000000800 */
[----:B------:R-:W-:Y:S01]  /*3420*/  FFMA.FTZ R55, R55, R74, 1 ;  /* 0x3f80000037377423 */ /* 0x000fe2000001004a */
[----:B------:R-:W-:Y:S01]  /*3430*/  FMUL.FTZ R74, R46, R72 ;  /* 0x000000482e4a7220 */ /* 0x000fe20000410000 */
[----:B0-----:R-:W-:Y:S01]  /*3440*/  FADD.FTZ R123, -R120, 1 ;  /* 0x3f800000787b7421 */ /* 0x001fe20000010100 */
[----:B------:R-:W-:Y:S01]  /*3450*/  FMUL.FTZ R120, R7, R120 ;  /* 0x0000007807787220 */ /* 0x000fe20000410000 */
[----:B-1----:R-:W-:Y:S02]  /*3460*/  FADD.FTZ R124, R122, 1 ;  /* 0x3f8000007a7c7421 */ /* 0x002fe40000010000 */
[----:B------:R-:W-:Y:S01]  /*3470*/  FFMA.FTZ R125, R62, R123, 1 ;  /* 0x3f8000003e7d7423 */ /* 0x000fe2000001007b */
[----:B------:R-:W-:Y:S01]  /*3480*/  FMUL.FTZ R62, R6, R121 ;  /* 0x00000079063e7220 */ /* 0x000fe20000410000 */
[----:B------:R-:W-:Y:S01]  /*3490*/  FMUL.FTZ R121, R47, R73 ;  /* 0x000000492f797220 */ /* 0x000fe20000410000 */
[----:B------:R-:W0:Y:S02]  /*34a0*/  MUFU.RCP R123, R124 ;  /* 0x0000007c007b7308 */ /* 0x000e240000001000 */
[----:B------:R-:W-:Y:S01]  /*34b0*/  FMUL.FTZ R62, R62, R55 ;  /* 0x000000373e3e7220 */ /* 0x000fe20000410000 */
[----:B------:R-:W-:Y:S01]  /*34c0*/  FMUL.FTZ R55, R120, R125 ;  /* 0x0000007d78377220 */ /* 0x000fe20000410000 */
[----:B------:R-:W-:Y:S01]  /*34d0*/  FFMA.FTZ R125, R49, R74, RZ ;  /* 0x0000004a317d7223 */ /* 0x000fe200000100ff */
[----:B------:R-:W-:-:S03]  /*34e0*/  FADD.FTZ R74, RZ, R74 ;  /* 0x0000004aff4a7221 */ /* 0x000fc60000010000 */
[----:B------:R-:W-:Y:S01]  /*34f0*/  FFMA.FTZ R120, R48, R121, R125 ;  /* 0x0000007930787223 */ /* 0x000fe2000001007d */
[----:B------:R-:W-:Y:S01]  /*3500*/  FADD.FTZ R74, R121, R74 ;  /* 0x0000004a794a7221 */ /* 0x000fe20000010000 */
[----:B------:R-:W-:Y:S01]  /*3510*/  FMUL.FTZ R121, R46, R54 ;  /* 0x000000362e797220 */ /* 0x000fe20000410000 */
        /* <DEDUP_REMOVED lines=8> */
[C---:B------:R-:W-:Y:S01]  /*35a0*/  FFMA.FTZ R72, R75.reuse, R54, R122 ;  /* 0x000000364b487223 */ /* 0x040fe2000001007a */
[----:B------:R-:W-:Y:S01]  /*35b0*/  FFMA.FTZ R75, R75, R121, R120 ;  /* 0x000000794b4b7223 */ /* 0x000fe20000010078 */
[----:B------:R-:W-:Y:S01]  /*35c0*/  FMUL.FTZ R54, R123, UR29 ;  /* 0x0000001d7b367c20 */ /* 0x000fe20008410000 */
[----:B------:R-:W-:Y:S01]  /*35d0*/  FADD.FTZ R120, R74, R121 ;  /* 0x000000794a787221 */ /* 0x000fe20000010000 */
[----:B------:R-:W-:Y:S01]  /*35e0*/  FADD.FTZ R74, RZ, R73 ;  /* 0x00000049ff4a7221 */ /* 0x000fe20000010000 */
[----:B------:R-:W-:Y:S01]  /*35f0*/  FADD.FTZ R115, R115, R58 ;  /* 0x0000003a73737221 */ /* 0x000fe20000010000 */
[----:B------:R-:W-:Y:S01]  /*3600*/  FFMA.FTZ R122, R47, R54, R45 ;  /* 0x000000362f7a7223 */ /* 0x000fe2000001002d */
[----:B------:R-:W-:Y:S01]  /*3610*/  FFMA.FTZ R72, R59, R58, R72 ;  /* 0x0000003a3b487223 */ /* 0x000fe20000010048 */
[----:B------:R-:W-:Y:S01]  /*3620*/  FADD.FTZ R74, R74, R57 ;  /* 0x000000394a4a7221 */ /* 0x000fe20000010000 */
[----:B------:R-:W-:Y:S01]  /*3630*/  FADD.FTZ R115, R115, R66 ;  /* 0x0000004273737221 */ /* 0x000fe20000010000 */
[----:B------:R-:W-:Y:S01]  /*3640*/  FMUL.FTZ R123, R122, -1.4426950216293334961 ;  /* 0xbfb8aa3b7a7b7820 */ /* 0x000fe20000410000 */
[----:B------:R-:W-:Y:S01]  /*3650*/  FFMA.FTZ R72, R67, R66, R72 ;  /* 0x0000004243487223 */ /* 0x000fe20000010048 */
[----:B------:R-:W-:Y:S01]  /*3660*/  FADD.FTZ R74, R74, R61 ;  /* 0x0000003d4a4a7221 */ /* 0x000fe20000010000 */
[----:B------:R-:W-:-:S02]  /*3670*/  FADD.FTZ R115, R115, R70 ;  /* 0x0000004673737221 */ /* 0x000fc40000010000 */
[----:B------:R-:W-:Y:S01]  /*3680*/  FFMA.FTZ R72, R71, R70, R72 ;  /* 0x0000004647487223 */ /* 0x000fe20000010048 */
[----:B------:R-:W0:Y:S01]  /*3690*/  MUFU.EX2 R123, R123 ;  /* 0x0000007b007b7308 */ /* 0x000e220000000800 */
[----:B------:R-:W-:Y:S02]  /*36a0*/  FADD.FTZ R74, R74, R69 ;  /* 0x000000454a4a7221 */ /* 0x000fe40000010000 */
[----:B------:R-:W-:Y:S02]  /*36b0*/  FFMA.FTZ R72, R63, R62, R72 ;  /* 0x0000003e3f487223 */ /* 0x000fe40000010048 */
[----:B------:R-:W-:Y:S01]  /*36c0*/  FADD.FTZ R74, R74, R65 ;  /* 0x000000414a4a7221 */ /* 0x000fe20000010000 */
[----:B0-----:R-:W-:-:S06]  /*36d0*/  FADD.FTZ R124, R123, 1 ;  /* 0x3f8000007b7c7421 */ /* 0x001fcc0000010000 */
[----:B------:R-:W0:Y:S02]  /*36e0*/  MUFU.RCP R124, R124 ;  /* 0x0000007c007c7308 */ /* 0x000e240000001000 */
[----:B0-----:R-:W-:-:S04]  /*36f0*/  FADD.FTZ R121, -R124, 1 ;  /* 0x3f8000007c797421 */ /* 0x001fc80000010100 */
[----:B------:R-:W-:Y:S01]  /*3700*/  FFMA.FTZ R125, R122, R121, 1 ;  /* 0x3f8000007a7d7423 */ /* 0x000fe20000010079 */
[----:B------:R-:W-:Y:S01]  /*3710*/  FMUL.FTZ R122, R11, R124 ;  /* 0x0000007c0b7a7220 */ /* 0x000fe20000410000 */
[----:B------:R-:W-:Y:S01]  /*3720*/  FFMA.FTZ R121, R48, R73, RZ ;  /* 0x0000004930797223 */ /* 0x000fe200000100ff */
[----:B------:R-:W-:Y:S02]  /*3730*/  FMUL.FTZ R124, R47, R57 ;  /* 0x000000392f7c7220 */ /* 0x000fe40000410000 */
[----:B------:R-:W-:Y:S01]  /*3740*/  FMUL.FTZ R48, R122, R125 ;  /* 0x0000007d7a307220 */ /* 0x000fe20000410000 */
[----:B------:R-:W-:Y:S01]  /*3750*/  FADD.FTZ R122, R12, -UR28 ;  /* 0x8000001c0c7a7e21 */ /* 0x000fe20008010000 */
[----:B------:R-:W-:Y:S01]  /*3760*/  FFMA.FTZ R73, R56, R57, R121 ;  /* 0x0000003938497223 */ /* 0x000fe20000010079 */
[----:B------:R-:W-:Y:S02]  /*3770*/  FADD.FTZ R120, R124, R120 ;  /* 0x000000787c787221 */ /* 0x000fe40000010000 */
[----:B------:R-:W-:Y:S01]  /*3780*/  FMUL.FTZ R57, R122, UR29 ;  /* 0x0000001d7a397c20 */ /* 0x000fe20008410000 */
[----:B------:R-:W-:Y:S01]  /*3790*/  FFMA.FTZ R122, R56, R124, R75 ;  /* 0x0000007c387a7223 */ /* 0x000fe2000001004b */
[----:B------:R-:W-:Y:S01]  /*37a0*/  FADD.FTZ R124, R13, -UR28 ;  /* 0x8000001c0d7c7e21 */ /* 0x000fe20008010000 */
[----:B------:R-:W-:Y:S01]  /*37b0*/  FFMA.FTZ R73, R60, R61, R73 ;  /* 0x0000003d3c497223 */ /* 0x000fe20000010049 */
[----:B------:R-:W-:-:S03]  /*37c0*/  FFMA.FTZ R56, R46, R57, R44 ;  /* 0x000000392e387223 */ /* 0x000fc6000001002c */
[----:B------:R-:W-:Y:S01]  /*37d0*/  FFMA.FTZ R73, R68, R69, R73 ;  /* 0x0000004544497223 */ /* 0x000fe20000010049 */
[----:B------:R-:W-:-:S03]  /*37e0*/  FMUL.FTZ R75, R56, -1.4426950216293334961 ;  /* 0xbfb8aa3b384b7820 */ /* 0x000fc60000410000 */
[----:B------:R-:W-:-:S03]  /*37f0*/  FFMA.FTZ R73, R64, R65, R73 ;  /* 0x0000004140497223 */ /* 0x000fc60000010049 */
[----:B------:R-:W0:Y:S01]  /*3800*/  MUFU.EX2 R75, R75 ;  /* 0x0000004b004b7308 */ /* 0x000e220000000800 */
[----:B------:R-:W-:-:S04]  /*3810*/  FFMA.FTZ R73, R52, R55, R73 ;  /* 0x0000003734497223 */ /* 0x000fc80000010049 */
[----:B------:R-:W-:Y:S01]  /*3820*/  FFMA.FTZ R73, R54, R48, R73 ;  /* 0x0000003036497223 */ /* 0x000fe20000010049 */
[----:B0-----:R-:W-:-:S06]  /*3830*/  FADD.FTZ R123, R75, 1 ;  /* 0x3f8000004b7b7421 */ /* 0x001fcc0000010000 */
[----:B------:R-:W0:Y:S02]  /*3840*/  MUFU.RCP R123, R123 ;  /* 0x0000007b007b7308 */ /* 0x000e240000001000 */
[----:B0-----:R-:W-:-:S04]  /*3850*/  FADD.FTZ R121, -R123, 1 ;  /* 0x3f8000007b797421 */ /* 0x001fc80000010100 */
[----:B------:R-:W-:Y:S01]  /*3860*/  FFMA.FTZ R121, R56, R121, 1 ;  /* 0x3f80000038797423 */ /* 0x000fe20000010079 */
[----:B------:R-:W-:-:S04]  /*3870*/  FMUL.FTZ R56, R14, R123 ;  /* 0x0000007b0e387220 */ /* 0x000fc80000410000 */
[----:B------:R-:W-:Y:S01]  /*3880*/  FMUL.FTZ R56, R56, R121 ;  /* 0x0000007938387220 */ /* 0x000fe20000410000 */
[----:B------:R-:W-:Y:S01]  /*3890*/  FMUL.FTZ R121, R46, R58 ;  /* 0x0000003a2e797220 */ /* 0x000fe20000410000 */
[----:B------:R-:W-:-:S03]  /*38a0*/  FMUL.FTZ R58, R124, UR29 ;  /* 0x0000001d7c3a7c20 */ /* 0x000fc60008410000 */
[----:B------:R-:W-:Y:S01]  /*38b0*/  FFMA.FTZ R75, R59, R121, R122 ;  /* 0x000000793b4b7223 */ /* 0x000fe2000001007a */
[----:B------:R-:W-:Y:S01]  /*38c0*/  FFMA.FTZ R59, R47, R58, R45 ;  /* 0x0000003a2f3b7223 */ /* 0x000fe2000001002d */
[----:B------:R-:W-:-:S03]  /*38d0*/  FADD.FTZ R120, R120, R121 ;  /* 0x0000007978787221 */ /* 0x000fc60000010000 */
[----:B------:R-:W-:-:S06]  /*38e0*/  FMUL.FTZ R122, R59, -1.4426950216293334961 ;  /* 0xbfb8aa3b3b7a7820 */ /* 0x000fcc0000410000 */
[----:B------:R-:W0:Y:S02]  /*38f0*/  MUFU.EX2 R122, R122 ;  /* 0x0000007a007a7308 */ /* 0x000e240000000800 */
[----:B0-----:R-:W-:-:S04]  /*3900*/  FADD.FTZ R123, R122, 1 ;  /* 0x3f8000007a7b7421 */ /* 0x001fc80000010000 */
[----:B------:R-:W0:Y:S02]  /*3910*/  MUFU.RCP R124, R123 ;  /* 0x0000007b007c7308 */ /* 0x000e240000001000 */
[----:B0-----:R-:W-:-:S04]  /*3920*/  FADD.FTZ R121, -R124, 1 ;  /* 0x3f8000007c797421 */ /* 0x001fc80000010100 */
[----:B------:R-:W-:Y:S01]  /*3930*/  FFMA.FTZ R121, R59, R121, 1 ;  /* 0x3f8000003b797423 */ /* 0x000fe20000010079 */
[----:B------:R-:W-:Y:S01]  /*3940*/  FMUL.FTZ R59, R15, R124 ;  /* 0x0000007c0f3b7220 */ /* 0x000fe20000410000 */
[----:B------:R-:W-:-:S03]  /*3950*/  FMUL.FTZ R124, R47, R61 ;  /* 0x0000003d2f7c7220 */ /* 0x000fc60000410000 */
[----:B------:R-:W-:Y:S01]  /*3960*/  FMUL.FTZ R59, R59, R121 ;  /* 0x000000793b3b7220 */ /* 0x000fe20000410000 */
[----:B------:R-:W-:Y:S01]  /*3970*/  FADD.FTZ R121, R24, -UR28 ;  /* 0x8000001c18797e21 */ /* 0x000fe20008010000 */
[----:B------:R-:W-:Y:S01]  /*3980*/  FFMA.FTZ R122, R60, R124, R75 ;  /* 0x0000007c3c7a7223 */ /* 0x000fe2000001004b */
[----:B------:R-:W-:Y:S01]  /*3990*/  FADD.FTZ R120, R124, R120 ;  /* 0x000000787c787221 */ /* 0x000fe20000010000 */
[----:B------:R-:W-:Y:S01]  /*39a0*/  FADD.FTZ R124, R25, -UR28 ;  /* 0x8000001c197c7e21 */ /* 0x000fe20008010000 */
[----:B------:R-:W-:Y:S01]  /*39b0*/  FMUL.FTZ R61, R121, UR29 ;  /* 0x0000001d793d7c20 */ /* 0x000fe20008410000 */
[----:B------:R-:W-:-:S03]  /*39c0*/  FFMA.FTZ R73, R58, R59, R73 ;  /* 0x0000003b3a497223 */ /* 0x000fc60000010049 */
[----:B------:R-:W-:-:S04]  /*39d0*/  FFMA.FTZ R60, R46, R61, R44 ;  /* 0x0000003d2e3c7223 */ /* 0x000fc8000001002c */
[----:B------:R-:W-:-:S06]  /*39e0*/  FMUL.FTZ R75, R60, -1.4426950216293334961 ;  /* 0xbfb8aa3b3c4b7820 */ /* 0x000fcc0000410000 */
[----:B------:R-:W0:Y:S02]  /*39f0*/  MUFU.EX2 R75, R75 ;  /* 0x0000004b004b7308 */ /* 0x000e240000000800 */
        /* <DEDUP_REMOVED lines=52> */
[----:B------:R-:W-:Y:S01]  /*3d40*/  FADD.FTZ R120, R115, R62 ;  /* 0x0000003e73787221 */ /* 0x000fe20000010000 */
[----:B------:R-:W-:Y:S01]  /*3d50*/  FMUL.FTZ R65, R121, UR29 ;  /* 0x0000001d79417c20 */ /* 0x000fe20008410000 */
[----:B------:R-:W-:Y:S01]  /*3d60*/  FADD.FTZ R115, R17, -UR28 ;  /* 0x8000001c11737e21 */ /* 0x000fe20008010000 */
[----:B------:R-:W-:Y:S02]  /*3d70*/  FFMA.FTZ R73, R70, R71, R73 ;  /* 0x0000004746497223 */ /* 0x000fe40000010049 */
[----:B------:R-:W-:-:S04]  /*3d80*/  FFMA.FTZ R64, R46, R65, R44 ;  /* 0x000000412e407223 */ /* 0x000fc8000001002c */
[----:B------:R-:W-:-:S06]  /*3d90*/  FMUL.FTZ R121, R64, -1.4426950216293334961 ;  /* 0xbfb8aa3b40797820 */ /* 0x000fcc0000410000 */
[----:B------:R-:W0:Y:S02]  /*3da0*/  MUFU.EX2 R121, R121 ;  /* 0x0000007900797308 */ /* 0x000e240000000800 */
[----:B0-----:R-:W-:Y:S01]  /*3db0*/  FADD.FTZ R123, R121, 1 ;  /* 0x3f800000797b7421 */ /* 0x001fe20000010000 */
[----:B------:R-:W-:Y:S01]  /*3dc0*/  FMUL.FTZ R121, R46, R62 ;  /* 0x0000003e2e797220 */ /* 0x000fe20000410000 */
[----:B------:R-:W-:-:S03]  /*3dd0*/  FMUL.FTZ R62, R115, UR29 ;  /* 0x0000001d733e7c20 */ /* 0x000fc60008410000 */
[----:B------:R-:W-:Y:S01]  /*3de0*/  FFMA.FTZ R115, R63, R121, R122 ;  /* 0x000000793f737223 */ /* 0x000fe2000001007a */
[----:B------:R-:W0:Y:S01]  /*3df0*/  MUFU.RCP R123, R123 ;  /* 0x0000007b007b7308 */ /* 0x000e220000001000 */
[----:B------:R-:W-:Y:S01]  /*3e00*/  FFMA.FTZ R63, R47, R62, R45 ;  /* 0x0000003e2f3f7223 */ /* 0x000fe2000001002d */
[----:B------:R-:W-:-:S03]  /*3e10*/  FADD.FTZ R121, R75, R121 ;  /* 0x000000794b797221 */ /* 0x000fc60000010000 */
[----:B------:R-:W-:-:S06]  /*3e20*/  FMUL.FTZ R122, R63, -1.4426950216293334961 ;  /* 0xbfb8aa3b3f7a7820 */ /* 0x000fcc0000410000 */
[----:B------:R-:W1:Y:S01]  /*3e30*/  MUFU.EX2 R122, R122 ;  /* 0x0000007a007a7308 */ /* 0x000e620000000800 */
[----:B0-----:R-:W-:-:S04]  /*3e40*/  FADD.FTZ R125, -R123, 1 ;  /* 0x3f8000007b7d7421 */ /* 0x001fc80000010100 */
[----:B------:R-:W-:Y:S01]  /*3e50*/  FFMA.FTZ R125, R64, R125, 1 ;  /* 0x3f800000407d7423 */ /* 0x000fe2000001007d */
[----:B------:R-:W-:Y:S01]  /*3e60*/  FMUL.FTZ R64, R18, R123 ;  /* 0x0000007b12407220 */ /* 0x000fe20000410000 */
[----:B-1----:R-:W-:-:S03]  /*3e70*/  FADD.FTZ R123, R122, 1 ;  /* 0x3f8000007a7b7421 */ /* 0x002fc60000010000 */
[----:B------:R-:W-:Y:S01]  /*3e80*/  FMUL.FTZ R64, R64, R125 ;  /* 0x0000007d40407220 */ /* 0x000fe20000410000 */
[----:B------:R-:W0:Y:S02]  /*3e90*/  MUFU.RCP R124, R123 ;  /* 0x0000007b007c7308 */ /* 0x000e240000001000 */
[----:B0-----:R-:W-:-:S04]  /*3ea0*/  FADD.FTZ R75, -R124, 1 ;  /* 0x3f8000007c4b7421 */ /* 0x001fc80000010100 */
[----:B------:R-:W-:Y:S01]  /*3eb0*/  FFMA.FTZ R75, R63, R75, 1 ;  /* 0x3f8000003f4b7423 */ /* 0x000fe2000001004b */
[----:B------:R-:W-:Y:S01]  /*3ec0*/  FMUL.FTZ R63, R19, R124 ;  /* 0x0000007c133f7220 */ /* 0x000fe20000410000 */
[----:B------:R-:W-:-:S03]  /*3ed0*/  FADD.FTZ R124, R20, -UR28 ;  /* 0x8000001c147c7e21 */ /* 0x000fc60008010000 */
[----:B------:R-:W-:Y:S01]  /*3ee0*/  FMUL.FTZ R63, R63, R75 ;  /* 0x0000004b3f3f7220 */ /* 0x000fe20000410000 */
[----:B------:R-:W-:Y:S01]  /*3ef0*/  FADD.FTZ R75, R74, R55 ;  /* 0x000000374a4b7221 */ /* 0x000fe20000010000 */
[----:B------:R-:W-:Y:S01]  /*3f00*/  FMUL.FTZ R74, R47, R55 ;  /* 0x000000372f4a7220 */ /* 0x000fe20000410000 */
[----:B------:R-:W-:Y:S01]  /*3f10*/  FMUL.FTZ R55, R124, UR29 ;  /* 0x0000001d7c377c20 */ /* 0x000fe20008410000 */
[----:B------:R-:W-:Y:S02]  /*3f20*/  FFMA.FTZ R73, R62, R63, R73 ;  /* 0x0000003f3e497223 */ /* 0x000fe40000010049 */
[----:B------:R-:W-:Y:S01]  /*3f30*/  FFMA.FTZ R122, R52, R74, R115 ;  /* 0x0000004a347a7223 */ /* 0x000fe20000010073 */
[----:B------:R-:W-:Y:S01]  /*3f40*/  FFMA.FTZ R52, R46, R55, R44 ;  /* 0x000000372e347223 */ /* 0x000fe2000001002c */
[----:B------:R-:W-:Y:S01]  /*3f50*/  FADD.FTZ R121, R74, R121 ;  /* 0x000000794a797221 */ /* 0x000fe20000010000 */
[----:B------:R-:W-:Y:S02]  /*3f60*/  FFMA.FTZ R74, R53, R49, R72 ;  /* 0x00000031354a7223 */ /* 0x000fe40000010048 */
[----:B------:R-:W-:-:S02]  /*3f70*/  FMUL.FTZ R123, R52, -1.4426950216293334961 ;  /* 0xbfb8aa3b347b7820 */ /* 0x000fc40000410000 */
[----:B------:R-:W-:-:S04]  /*3f80*/  FFMA.FTZ R74, R57, R56, R74 ;  /* 0x00000038394a7223 */ /* 0x000fc8000001004a */
[----:B------:R-:W0:Y:S01]  /*3f90*/  MUFU.EX2 R123, R123 ;  /* 0x0000007b007b7308 */ /* 0x000e220000000800 */
[----:B------:R-:W-:-:S04]  /*3fa0*/  FFMA.FTZ R74, R61, R60, R74 ;  /* 0x0000003c3d4a7223 */ /* 0x000fc8000001004a */
[----:B------:R-:W-:-:S04]  /*3fb0*/  FFMA.FTZ R74, R69, R68, R74 ;  /* 0x00000044454a7223 */ /* 0x000fc8000001004a */
[----:B------:R-:W-:Y:S01]  /*3fc0*/  FFMA.FTZ R74, R65, R64, R74 ;  /* 0x00000040414a7223 */ /* 0x000fe2000001004a */
[----:B0-----:R-:W-:-:S04]  /*3fd0*/  FADD.FTZ R124, R123, 1 ;  /* 0x3f8000007b7c7421 */ /* 0x001fc80000010000 */
[----:B------:R-:W0:Y:S02]  /*3fe0*/  MUFU.RCP R115, R124 ;  /* 0x0000007c00737308 */ /* 0x000e240000001000 */
[----:B0-----:R-:W-:-:S04]  /*3ff0*/  FADD.FTZ R125, -R115, 1 ;  /* 0x3f800000737d7421 */ /* 0x001fc80000010100 */
[----:B------:R-:W-:Y:S01]  /*4000*/  FFMA.FTZ R125, R52, R125, 1 ;  /* 0x3f800000347d7423 */ /* 0x000fe2000001007d */
[----:B------:R-:W-:Y:S01]  /*4010*/  FMUL.FTZ R52, R22, R115 ;  /* 0x0000007316347220 */ /* 0x000fe20000410000 */
[----:B------:R-:W-:Y:S01]  /*4020*/  FADD.FTZ R115, R120, R49 ;  /* 0x0000003178737221 */ /* 0x000fe20000010000 */
[----:B------:R-:W-:Y:S01]  /*4030*/  FADD.FTZ R120, R21, -UR28 ;  /* 0x8000001c15787e21 */ /* 0x000fe20008010000 */
[----:B------:R-:W-:Y:S01]  /*4040*/  FMUL.FTZ R49, R46, R49 ;  /* 0x000000312e317220 */ /* 0x000fe20000410000 */
[----:B------:R-:W-:Y:S01]  /*4050*/  FMUL.FTZ R52, R52, R125 ;  /* 0x0000007d34347220 */ /* 0x000fe20000410000 */
[----:B------:R-:W-:Y:S01]  /*4060*/  FADD.FTZ R115, R115, R56 ;  /* 0x0000003873737221 */ /* 0x000fe20000010000 */
[----:B------:R-:W-:Y:S01]  /*4070*/  FMUL.FTZ R72, R120, UR29 ;  /* 0x0000001d78487c20 */ /* 0x000fe20008410000 */
[----:B------:R-:W-:Y:S01]  /*4080*/  FFMA.FTZ R123, R53, R49, R122 ;  /* 0x00000031357b7223 */ /* 0x000fe2000001007a */
[----:B------:R-:W-:Y:S01]  /*4090*/  FADD.FTZ R121, R121, R49 ;  /* 0x0000003179797221 */ /* 0x000fe20000010000 */
[----:B------:R-:W-:Y:S01]  /*40a0*/  FADD.FTZ R115, R115, R60 ;  /* 0x0000003c73737221 */ /* 0x000fe20000010000 */
[----:B------:R-:W-:Y:S01]  /*40b0*/  FFMA.FTZ R53, R47, R72, R45 ;  /* 0x000000482f357223 */ /* 0x000fe2000001002d */
[----:B------:R-:W-:-:S02]  /*40c0*/  FFMA.FTZ R74, R55, R52, R74 ;  /* 0x00000034374a7223 */ /* 0x000fc4000001004a */
[----:B------:R-:W-:Y:S01]  /*40d0*/  FADD.FTZ R115, R115, R68 ;  /* 0x0000004473737221 */ /* 0x000fe20000010000 */
[----:B------:R-:W-:-:S03]  /*40e0*/  FMUL.FTZ R122, R53, -1.4426950216293334961 ;  /* 0xbfb8aa3b357a7820 */ /* 0x000fc60000410000 */
[----:B------:R-:W-:-:S03]  /*40f0*/  FADD.FTZ R115, R115, R64 ;  /* 0x0000004073737221 */ /* 0x000fc60000010000 */
[----:B------:R-:W0:Y:S01]  /*4100*/  MUFU.EX2 R122, R122 ;  /* 0x0000007a007a7308 */ /* 0x000e220000000800 */
[----:B------:R-:W-:Y:S01]  /*4110*/  FADD.FTZ R115, R115, R52 ;  /* 0x0000003473737221 */ /* 0x000fe20000010000 */
[----:B0-----:R-:W-:-:S06]  /*4120*/  FADD.FTZ R124, R122, 1 ;  /* 0x3f8000007a7c7421 */ /* 0x001fcc0000010000 */
[----:B------:R-:W0:Y:S02]  /*4130*/  MUFU.RCP R124, R124 ;  /* 0x0000007c007c7308 */ /* 0x000e240000001000 */
[----:B0-----:R-:W-:Y:S01]  /*4140*/  FADD.FTZ R120, -R124, 1 ;  /* 0x3f8000007c787421 */ /* 0x001fe20000010100 */
[----:B------:R-:W-:-:S03]  /*4150*/  FMUL.FTZ R49, R23, R124 ;  /* 0x0000007c17317220 */ /* 0x000fc60000410000 */
[----:B------:R-:W-:Y:S01]  /*4160*/  FFMA.FTZ R120, R53, R120, 1 ;  /* 0x3f80000035787423 */ /* 0x000fe20000010078 */
[----:B------:R-:W-:-:S03]  /*4170*/  FADD.FTZ R53, R28, -UR28 ;  /* 0x8000001c1c357e21 */ /* 0x000fc60008010000 */
[----:B------:R-:W-:Y:S01]  /*4180*/  FMUL.FTZ R49, R49, R120 ;  /* 0x0000007831317220 */ /* 0x000fe20000410000 */
[----:B------:R-:W-:Y:S01]  /*4190*/  FADD.FTZ R120, R75, R48 ;  /* 0x000000304b787221 */ /* 0x000fe20000010000 */
[----:B------:R-:W-:Y:S01]  /*41a0*/  FMUL.FTZ R48, R47, R48 ;  /* 0x000000302f307220 */ /* 0x000fe20000410000 */
[----:B------:R-:W-:Y:S01]  /*41b0*/  FMUL.FTZ R53, R53, UR29 ;  /* 0x0000001d35357c20 */ /* 0x000fe20008410000 */
[----:B------:R-:W-:Y:S01]  /*41c0*/  FFMA.FTZ R73, R72, R49, R73 ;  /* 0x0000003148497223 */ /* 0x000fe20000010049 */
[----:B------:R-:W-:Y:S01]  /*41d0*/  FADD.FTZ R120, R120, R59 ;  /* 0x0000003b78787221 */ /* 0x000fe20000010000 */
[----:B------:R-:W-:Y:S01]  /*41e0*/  FFMA.FTZ R122, R54, R48, R123 ;  /* 0x00000030367a7223 */ /* 0x000fe2000001007b */
[----:B------:R-:W-:Y:S01]  /*41f0*/  FFMA.FTZ R54, R46, R53, R44 ;  /* 0x000000352e367223 */ /* 0x000fe2000001002c */
[----:B------:R-:W-:Y:S01]  /*4200*/  FADD.FTZ R121, R48, R121 ;  /* 0x0000007930797221 */ /* 0x000fe20000010000 */
[----:B------:R-:W-:Y:S02]  /*4210*/  FADD.FTZ R120, R120, R67 ;  /* 0x0000004378787221 */ /* 0x000fe40000010000 */
[----:B------:R-:W-:-:S02]  /*4220*/  FMUL.FTZ R75, R54, -1.4426950216293334961 ;  /* 0xbfb8aa3b364b7820 */ /* 0x000fc40000410000 */
[----:B------:R-:W-:-:S04]  /*4230*/  FADD.FTZ R120, R120, R71 ;  /* 0x0000004778787221 */ /* 0x000fc80000010000 */
[----:B------:R-:W0:Y:S01]  /*4240*/  MUFU.EX2 R75, R75 ;  /* 0x0000004b004b7308 */ /* 0x000e220000000800 */
[----:B------:R-:W-:Y:S01]  /*4250*/  FADD.FTZ R120, R120, R63 ;  /* 0x0000003f78787221 */ /* 0x000fe20000010000 */
[----:B0-----:R-:W-:-:S04]  /*4260*/  FADD.FTZ R124, R75, 1 ;  /* 0x3f8000004b7c7421 */ /* 0x001fc80000010000 */
[----:B------:R0:W1:Y:S02]  /*4270*/  MUFU.RCP R123, R124 ;  /* 0x0000007c007b7308 */ /* 0x0000640000001000 */
[----:B0-----:R-:W-:Y:S01]  /*4280*/  FMUL.FTZ R124, R47, R59 ;  /* 0x0000003b2f7c7220 */ /* 0x001fe20000410000 */
[----:B-1----:R-:W-:Y:S01]  /*4290*/  FADD.FTZ R125, -R123, 1 ;  /* 0x3f8000007b7d7421 */ /* 0x002fe20000010100 */
[----:B------:R-:W-:Y:S01]  /*42a0*/  FMUL.FTZ R48, R30, R123 ;  /* 0x0000007b1e307220 */ /* 0x000fe20000410000 */
[----:B------:R-:W-:Y:S02]  /*42b0*/  FMUL.FTZ R123, R46, R56 ;  /* 0x000000382e7b7220 */ /* 0x000fe40000410000 */
[----:B------:R-:W-:Y:S01]  /*42c0*/  FFMA.FTZ R125, R54, R125, 1 ;  /* 0x3f800000367d7423 */ /* 0x000fe2000001007d */
[----:B------:R-:W-:Y:S01]  /*42d0*/  FADD.FTZ R54, R29, -UR28 ;  /* 0x8000001c1d367e21 */ /* 0x000fe20008010000 */
[----:B------:R-:W-:Y:S01]  /*42e0*/  FFMA.FTZ R75, R57, R123, R122 ;  /* 0x0000007b394b7223 */ /* 0x000fe2000001007a */
[----:B------:R-:W-:Y:S01]  /*42f0*/  FADD.FTZ R121, R121, R123 ;  /* 0x0000007b79797221 */ /* 0x000fe20000010000 */
[----:B------:R-:W-:Y:S01]  /*4300*/  FMUL.FTZ R48, R48, R125 ;  /* 0x0000007d30307220 */ /* 0x000fe20000410000 */
[----:B------:R-:W-:-:S02]  /*4310*/  FMUL.FTZ R54, R54, UR29 ;  /* 0x0000001d36367c20 */ /* 0x000fc40008410000 */
        /* <DEDUP_REMOVED lines=8> */
[----:B0-----:R-:W-:-:S04]  /*43a0*/  FADD.FTZ R123, -R122, 1 ;  /* 0x3f8000007a7b7421 */ /* 0x001fc80000010100 */
[----:B------:R-:W-:Y:S01]  /*43b0*/  FFMA.FTZ R123, R56, R123, 1 ;  /* 0x3f800000387b7423 */ /* 0x000fe2000001007b */
[----:B------:R-:W-:Y:S01]  /*43c0*/  FMUL.FTZ R56, R31, R122 ;  /* 0x0000007a1f387220 */ /* 0x000fe20000410000 */
[----:B------:R-:W-:-:S03]  /*43d0*/  FFMA.FTZ R122, R58, R124, R75 ;  /* 0x0000007c3a7a7223 */ /* 0x000fc6000001004b */
[----:B------:R-:W-:Y:S01]  /*43e0*/  FMUL.FTZ R56, R56, R123 ;  /* 0x0000007b38387220 */ /* 0x000fe20000410000 */
[----:B------:R-:W-:-:S03]  /*43f0*/  FADD.FTZ R123, R32, -UR28 ;  /* 0x8000001c207b7e21 */ /* 0x000fc60008010000 */
[----:B------:R-:W-:Y:S01]  /*4400*/  FFMA.FTZ R73, R54, R56, R73 ;  /* 0x0000003836497223 */ /* 0x000fe20000010049 */
[----:B------:R-:W-:-:S04]  /*4410*/  FMUL.FTZ R57, R123, UR29 ;  /* 0x0000001d7b397c20 */ /* 0x000fc80008410000 */
[----:B------:R-:W-:-:S04]  /*4420*/  FFMA.FTZ R58, R46, R57, R44 ;  /* 0x000000392e3a7223 */ /* 0x000fc8000001002c */
[----:B------:R-:W-:-:S06]  /*4430*/  FMUL.FTZ R59, R58, -1.4426950216293334961 ;  /* 0xbfb8aa3b3a3b7820 */ /* 0x000fcc0000410000 */
[----:B------:R-:W0:Y:S02]  /*4440*/  MUFU.EX2 R59, R59 ;  /* 0x0000003b003b7308 */ /* 0x000e240000000800 */
[----:B0-----:R-:W-:Y:S01]  /*4450*/  FADD.FTZ R75, R59, 1 ;  /* 0x3f8000003b4b7421 */ /* 0x001fe20000010000 */
[----:B------:R-:W-:-:S04]  /*4460*/  FMUL.FTZ R59, R46, R60 ;  /* 0x0000003c2e3b7220 */ /* 0x000fc80000410000 */
[----:B------:R-:W-:Y:S01]  /*4470*/  FADD.FTZ R121, R121, R59 ;  /* 0x0000003b79797221 */ /* 0x000fe20000010000 */
[----:B------:R-:W0:Y:S02]  /*4480*/  MUFU.RCP R75, R75 ;  /* 0x0000004b004b7308 */ /* 0x000e240000001000 */
[----:B0-----:R-:W-:-:S04]  /*4490*/  FADD.FTZ R123, -R75, 1 ;  /* 0x3f8000004b7b7421 */ /* 0x001fc80000010100 */
[----:B------:R-:W-:Y:S01]  /*44a0*/  FFMA.FTZ R123, R58, R123, 1 ;  /* 0x3f8000003a7b7423 */ /* 0x000fe2000001007b */
[----:B------:R-:W-:Y:S01]  /*44b0*/  FMUL.FTZ R58, R34, R75 ;  /* 0x0000004b223a7220 */ /* 0x000fe20000410000 */
[----:B------:R-:W-:-:S03]  /*44c0*/  FFMA.FTZ R75, R61, R59, R122 ;  /* 0x0000003b3d4b7223 */ /* 0x000fc6000001007a */
[----:B------:R-:W-:Y:S01]  /*44d0*/  FMUL.FTZ R58, R58, R123 ;  /* 0x0000007b3a3a7220 */ /* 0x000fe20000410000 */
[----:B------:R-:W-:-:S03]  /*44e0*/  FADD.FTZ R123, R33, -UR28 ;  /* 0x8000001c217b7e21 */ /* 0x000fc60008010000 */
[----:B------:R-:W-:Y:S01]  /*44f0*/  FADD.FTZ R115, R115, R58 ;  /* 0x0000003a73737221 */ /* 0x000fe20000010000 */
[----:B------:R-:W-:-:S04]  /*4500*/  FMUL.FTZ R60, R123, UR29 ;  /* 0x0000001d7b3c7c20 */ /* 0x000fc80008410000 */
[----:B------:R-:W-:-:S04]  /*4510*/  FFMA.FTZ R61, R47, R60, R45 ;  /* 0x0000003c2f3d7223 */ /* 0x000fc8000001002d */
        /* <DEDUP_REMOVED lines=52> */
[----:B0-----:R-:W-:-:S04]  /*4860*/  FADD.FTZ R123, -R75, 1 ;  /* 0x3f8000004b7b7421 */ /* 0x001fc80000010100 */
[----:B------:R-:W-:Y:S01]  /*4870*/  FFMA.FTZ R123, R70, R123, 1 ;  /* 0x3f800000467b7423 */ /* 0x000fe2000001007b */
[----:B------:R-:W-:-:S04]  /*4880*/  FMUL.FTZ R70, R42, R75 ;  /* 0x0000004b2a467220 */ /* 0x000fc80000410000 */
[----:B------:R-:W-:Y:S01]  /*4890*/  FMUL.FTZ R70, R70, R123 ;  /* 0x0000007b46467220 */ /* 0x000fe20000410000 */
        /* <DEDUP_REMOVED lines=12> */
[----:B------:R-:W-:Y:S01]  /*4960*/  FFMA.FTZ R62, R62, R122, R65 ;  /* 0x0000007a3e3e7223 */ /* 0x000fe20000010041 */
[----:B------:R-:W-:Y:S01]  /*4970*/  FMUL.FTZ R65, R46, R52 ;  /* 0x000000342e417220 */ /* 0x000fe20000410000 */
[----:B------:R-:W-:-:S03]  /*4980*/  FADD.FTZ R121, R122, R121 ;  /* 0x000000797a797221 */ /* 0x000fc60000010000 */
[----:B------:R-:W-:Y:S01]  /*4990*/  FFMA.FTZ R62, R55, R65, R62 ;  /* 0x00000041373e7223 */ /* 0x000fe2000001003e */
[----:B------:R-:W-:Y:S01]  /*49a0*/  FADD.FTZ R55, R120, R49 ;  /* 0x0000003178377221 */ /* 0x000fe20000010000 */
[----:B------:R-:W-:Y:S01]  /*49b0*/  FMUL.FTZ R49, R47, R49 ;  /* 0x000000312f317220 */ /* 0x000fe20000410000 */
[----:B------:R-:W-:Y:S01]  /*49c0*/  FADD.FTZ R52, R121, R65 ;  /* 0x0000004179347221 */ /* 0x000fe20000010000 */
[----:B------:R-:W-:Y:S02]  /*49d0*/  FMUL.FTZ R65, R46, R48 ;  /* 0x000000302e417220 */ /* 0x000fe40000410000 */
[----:B------:R-:W-:Y:S01]  /*49e0*/  FFMA.FTZ R62, R72, R49, R62 ;  /* 0x00000031483e7223 */ /* 0x000fe2000001003e */
[----:B------:R-:W-:Y:S01]  /*49f0*/  FADD.FTZ R52, R49, R52 ;  /* 0x0000003431347221 */ /* 0x000fe20000010000 */
[----:B------:R-:W-:Y:S01]  /*4a00*/  FMUL.FTZ R49, R47, R56 ;  /* 0x000000382f317220 */ /* 0x000fe20000410000 */
[----:B------:R-:W-:Y:S01]  /*4a10*/  FADD.FTZ R56, R55, R56 ;  /* 0x0000003837387221 */ /* 0x000fe20000010000 */
[----:B------:R-:W-:Y:S01]  /*4a20*/  FFMA.FTZ R62, R53, R65, R62 ;  /* 0x00000041353e7223 */ /* 0x000fe2000001003e */
[----:B------:R-:W-:Y:S01]  /*4a30*/  FADD.FTZ R52, R52, R65 ;  /* 0x0000004134347221 */ /* 0x000fe20000010000 */
[-C--:B------:R-:W-:Y:S01]  /*4a40*/  FMUL.FTZ R53, R46, R58.reuse ;  /* 0x0000003a2e357220 */ /* 0x080fe20000410000 */
[----:B------:R-:W-:Y:S01]  /*4a50*/  FMUL.FTZ R55, R47, R59 ;  /* 0x0000003b2f377220 */ /* 0x000fe20000410000 */
[----:B------:R-:W-:Y:S01]  /*4a60*/  FFMA.FTZ R62, R54, R49, R62 ;  /* 0x00000031363e7223 */ /* 0x000fe2000001003e */
[----:B------:R-:W-:Y:S01]  /*4a70*/  FADD.FTZ R52, R49, R52 ;  /* 0x0000003431347221 */ /* 0x000fe20000010000 */
[C---:B------:R-:W-:Y:S01]  /*4a80*/  FFMA.FTZ R49, R57.reuse, R58, R74 ;  /* 0x0000003a39317223 */ /* 0x040fe2000001004a */
[----:B------:R-:W-:Y:S01]  /*4a90*/  FADD.FTZ R56, R56, R59 ;  /* 0x0000003b38387221 */ /* 0x000fe20000010000 */
[----:B------:R-:W-:Y:S01]  /*4aa0*/  FFMA.FTZ R62, R57, R53, R62 ;  /* 0x00000035393e7223 */ /* 0x000fe2000001003e */
[----:B------:R-:W-:Y:S01]  /*4ab0*/  FADD.FTZ R52, R52, R53 ;  /* 0x0000003534347221 */ /* 0x000fe20000010000 */
[-C--:B------:R-:W-:Y:S01]  /*4ac0*/  FMUL.FTZ R53, R46, R66.reuse ;  /* 0x000000422e357220 */ /* 0x080fe20000410000 */
[----:B------:R-:W-:Y:S01]  /*4ad0*/  FMUL.FTZ R59, R47, R63 ;  /* 0x0000003f2f3b7220 */ /* 0x000fe20000410000 */
        /* <DEDUP_REMOVED lines=10> */
[C---:B------:R-:W-:Y:S01]  /*4b80*/  FFMA.FTZ R52, R69.reuse, R70, R52 ;  /* 0x0000004645347223 */ /* 0x040fe20000010034 */
[----:B------:R-:W-:Y:S01]  /*4b90*/  FADD.FTZ R55, R56, R63 ;  /* 0x0000003f38377221 */ /* 0x000fe20000010000 */
[----:B------:R-:W-:Y:S01]  /*4ba0*/  FFMA.FTZ R53, R69, R49, R48 ;  /* 0x0000003145357223 */ /* 0x000fe20000010030 */
[----:B------:R-:W-:-:S03]  /*4bb0*/  FADD.FTZ R54, R54, R49 ;  /* 0x0000003136367221 */ /* 0x000fc60000010000 */
[C---:B------:R-:W-:Y:S01]  /*4bc0*/  FFMA.FTZ R58, R64.reuse, R59, R53 ;  /* 0x0000003b403a7223 */ /* 0x040fe20000010035 */
[----:B------:R-:W-:Y:S01]  /*4bd0*/  FADD.FTZ R59, R59, R54 ;  /* 0x000000363b3b7221 */ /* 0x000fe20000010000 */
[----:B------:R-:W-:Y:S01]  /*4be0*/  FADD.FTZ R54, R115, R70 ;  /* 0x0000004673367221 */ /* 0x000fe20000010000 */
[----:B------:R-:W-:-:S07]  /*4bf0*/  FFMA.FTZ R53, R64, R63, R73 ;  /* 0x0000003f40357223 */ /* 0x000fce0000010049 */
.L_x_1369:
        /* <DEDUP_REMOVED lines=34> */
.L_x_1371:
[----:B------:R-:W-:Y:S05]  /*4e20*/  BSYNC.RECONVERGENT B0 ;  /* 0x0000000000007941 */ /* 0x000fea0003800200 */
.L_x_1370:
        /* <DEDUP_REMOVED lines=21> */
.L_x_1373:
[----:B------:R-:W-:Y:S05]  /*4f80*/  BSYNC.RECONVERGENT B0 ;  /* 0x0000000000007941 */ /* 0x000fea0003800200 */
.L_x_1372:
        /* <DEDUP_REMOVED lines=18> */
[----:B----4-:R-:W-:Y:S01]  /*50b0*/  FADD.FTZ R115, R115, R68 ;  /* 0x0000004473737221 */ /* 0x010fe20000010000 */
[----:B------:R-:W-:Y:S01]  /*50c0*/  FADD.FTZ R120, R120, R69 ;  /* 0x0000004578787221 */ /* 0x000fe20000010000 */
[----:B------:R-:W-:Y:S01]  /*50d0*/  FADD.FTZ R121, R121, R70 ;  /* 0x0000004679797221 */ /* 0x000fe20000010000 */
[----:B------:R-:W-:Y:S01]  /*50e0*/  FADD.FTZ R122, R122, R71 ;  /* 0x000000477a7a7221 */ /* 0x000fe20000010000 */
[----:B------:R-:W4:Y:S01]  /*50f0*/  LDS.128 R64, [R112+0x380] ;  /* 0x0003800070407984 */ /* 0x000f220000000c00 */
[----:B-----5:R-:W-:Y:S01]  /*5100*/  FADD.FTZ R115, R115, R72 ;  /* 0x0000004873737221 */ /* 0x020fe20000010000 */
[----:B------:R-:W-:Y:S01]  /*5110*/  FADD.FTZ R120, R120, R73 ;  /* 0x0000004978787221 */ /* 0x000fe20000010000 */
[----:B------:R-:W-:Y:S01]  /*5120*/  FADD.FTZ R121, R121, R74 ;  /* 0x0000004a79797221 */ /* 0x000fe20000010000 */
[----:B------:R-:W-:Y:S01]  /*5130*/  FADD.FTZ R122, R122, R75 ;  /* 0x0000004b7a7a7221 */ /* 0x000fe20000010000 */
[----:B------:R-:W5:Y:S01]  /*5140*/  LDS.128 R68, [R112+0x3f0] ;  /* 0x0003f00070447984 */ /* 0x000f620000000c00 */
[----:B0-----:R-:W-:Y:S01]  /*5150*/  FADD.FTZ R115, R115, R60 ;  /* 0x0000003c73737221 */ /* 0x001fe20000010000 */
        /* <DEDUP_REMOVED lines=19> */
[----:B-----5:R-:W-:Y:S01]  /*5290*/  FADD.FTZ R115, R115, R68 ;  /* 0x0000004473737221 */ /* 0x020fe20000010000 */
        /* <DEDUP_REMOVED lines=8> */
[----:B------:R-:W-:Y:S04]  /*5320*/  LDS.128 R68, [R112+0x700] ;  /* 0x0007000070447984 */ /* 0x000fe80000000c00 */
[----:B------:R-:W-:Y:S01]  /*5330*/  LDS.128 R72, [R112+0x7e0] ;  /* 0x0007e00070487984 */ /* 0x000fe20000000c00 */
[----:B-1----:R-:W-:Y:S01]  /*5340*/  FADD.FTZ R115, R115, R52 ;  /* 0x0000003473737221 */ /* 0x002fe20000010000 */
        /* <DEDUP_REMOVED lines=24> */
[----:B------:R-:W-:Y:S01]  /*54d0*/  FADD.FTZ R120, R120, R69 ;  /* 0x0000004578787221 */ /* 0x000fe20000010000 */
[----:B------:R-:W-:Y:S01]  /*54e0*/  FADD.FTZ R121, R121, R70 ;  /* 0x0000004679797221 */ /* 0x000fe20000010000 */
[----:B------:R-:W-:Y:S01]  /*54f0*/  FADD.FTZ R122, R122, R71 ;  /* 0x000000477a7a7221 */ /* 0x000fe20000010000 */
[----:B------:R-:W0:Y:S01]  /*5500*/  LDS.128 R52, [R112+0x8c0] ;  /* 0x0008c00070347984 */ /* 0x000e220000000c00 */
[----:B-1----:R-:W-:Y:S01]  /*5510*/  FADD.FTZ R115, R115, R56 ;  /* 0x0000003873737221 */ /* 0x002fe20000010000 */
[----:B------:R-:W-:Y:S01]  /*5520*/  FADD.FTZ R120, R120, R57 ;  /* 0x0000003978787221 */ /* 0x000fe20000010000 */
[----:B------:R-:W-:Y:S01]  /*5530*/  FADD.FTZ R121, R121, R58 ;  /* 0x0000003a79797221 */ /* 0x000fe20000010000 */
[----:B------:R-:W-:Y:S01]  /*5540*/  FADD.FTZ R122, R122, R59 ;  /* 0x0000003b7a7a7221 */ /* 0x000fe20000010000 */
[----:B------:R-:W-:Y:S01]  /*5550*/  LDS.128 R68, [R112+0x9a0] ;  /* 0x0009a00070447984 */ /* 0x000fe20000000c00 */
[----:B------:R-:W-:Y:S01]  /*5560*/  FADD.FTZ R115, R115, R72 ;  /* 0x0000004873737221 */ /* 0x000fe20000010000 */
[----:B------:R-:W-:Y:S01]  /*5570*/  FADD.FTZ R120, R120, R73 ;  /* 0x0000004978787221 */ /* 0x000fe20000010000 */
[----:B------:R-:W-:Y:S01]  /*5580*/  FADD.FTZ R121, R121, R74 ;  /* 0x0000004a79797221 */ /* 0x000fe20000010000 */
[----:B------:R-:W1:Y:S01]  /*5590*/  LDS.128 R56, [R112+0x930] ;  /* 0x0009300070387984 */ /* 0x000e620000000c00 */
[----:B------:R-:W-:Y:S01]  /*55a0*/  FADD.FTZ R122, R122, R75 ;  /* 0x0000004b7a7a7221 */ /* 0x000fe20000010000 */
[----:B--2---:R-:W-:Y:S01]  /*55b0*/  FADD.FTZ R115, R115, R60 ;  /* 0x0000003c73737221 */ /* 0x004fe20000010000 */
[----:B------:R-:W-:Y:S01]  /*55c0*/  FADD.FTZ R120, R120, R61 ;  /* 0x0000003d78787221 */ /* 0x000fe20000010000 */
[----:B------:R-:W-:Y:S01]  /*55d0*/  FADD.FTZ R121, R121, R62 ;  /* 0x0000003e79797221 */ /* 0x000fe20000010000 */
[----:B------:R-:W-:Y:S01]  /*55e0*/  FADD.FTZ R122, R122, R63 ;  /* 0x0000003f7a7a7221 */ /* 0x000fe20000010000 */
[----:B------:R-:W-:Y:S04]  /*55f0*/  LDS.128 R72, [R112+0xaf0] ;  /* 0x000af00070487984 */ /* 0x000fe80000000c00 */
[----:B------:R-:W2:Y:S01]  /*5600*/  LDS.128 R60, [R112+0xa80] ;  /* 0x000a8000703c7984 */ /* 0x000ea20000000c00 */
        /* <DEDUP_REMOVED lines=17> */
[----:B------:R-:W-:Y:S01]  /*5720*/  FADD.FTZ R122, R122, R67 ;  /* 0x000000437a7a7221 */ /* 0x000fe20000010000 */
[----:B--2---:R-:W-:Y:S01]  /*5730*/  FADD.FTZ R115, R115, R60 ;  /* 0x0000003c73737221 */ /* 0x004fe20000010000 */
[----:B------:R-:W2:Y:S01]  /*5740*/  LDS.128 R64, [R112+0xc40] ;  /* 0x000c400070407984 */ /* 0x000ea20000000c00 */
[----:B------:R-:W-:Y:S01]  /*5750*/  FADD.FTZ R120, R120, R61 ;  /* 0x0000003d78787221 */ /* 0x000fe20000010000 */
[----:B------:R-:W-:Y:S01]  /*5760*/  FADD.FTZ R121, R121, R62 ;  /* 0x0000003e79797221 */ /* 0x000fe20000010000 */
[----:B------:R-:W-:Y:S01]  /*5770*/  FADD.FTZ R122, R122, R63 ;  /* 0x0000003f7a7a7221 */ /* 0x000fe20000010000 */
[----:B------:R-:W-:Y:S01]  /*5780*/  LDS.128 R68, [R112+0xd20] ;  /* 0x000d200070447984 */ /* 0x000fe20000000c00 */
[----:B------:R-:W-:Y:S01]  /*5790*/  FADD.FTZ R115, R115, R72 ;  /* 0x0000004873737221 */ /* 0x000fe20000010000 */
[----:B------:R-:W-:Y:S01]  /*57a0*/  FADD.FTZ R120, R120, R73 ;  /* 0x0000004978787221 */ /* 0x000fe20000010000 */
[----:B------:R-:W-:Y:S01]  /*57b0*/  FADD.FTZ R121, R121, R74 ;  /* 0x0000004a79797221 */ /* 0x000fe20000010000 */
[----:B------:R-:W4:Y:S01]  /*57c0*/  LDS.128 R60, [R112+0xcb0] ;  /* 0x000cb000703c7984 */ /* 0x000f220000000c00 */
[----:B------:R-:W-:-:S03]  /*57d0*/  FADD.FTZ R122, R122, R75 ;  /* 0x0000004b7a7a7221 */ /* 0x000fc60000010000 */
[----:B------:R-:W5:Y:S01]  /*57e0*/  LDS.128 R72, [R112+0xd90] ;  /* 0x000d900070487984 */ /* 0x000f620000000c00 */
        /* <DEDUP_REMOVED lines=20> */
[----:B-----5:R-:W-:Y:S01]  /*5930*/  FADD.FTZ R52, R115, R72 ;  /* 0x0000004873347221 */ /* 0x020fe20000010000 */
[----:B------:R-:W-:Y:S01]  /*5940*/  FADD.FTZ R53, R120, R73 ;  /* 0x0000004978357221 */ /* 0x000fe20000010000 */
[----:B------:R-:W-:Y:S01]  /*5950*/  FADD.FTZ R54, R121, R74 ;  /* 0x0000004a79367221 */ /* 0x000fe20000010000 */
[----:B------:R-:W-:-:S07]  /*5960*/  FADD.FTZ R55, R122, R75 ;  /* 0x0000004b7a377221 */ /* 0x000fce0000010000 */
.L_x_1375:
[----:B------:R-:W-:Y:S05]  /*5970*/  BSYNC.RECONVERGENT B0 ;  /* 0x0000000000007941 */ /* 0x000fea0003800200 */
.L_x_1374:
        /* <DEDUP_REMOVED lines=29> */
.L_x_1377:
[----:B------:R-:W-:Y:S05]  /*5b50*/  BSYNC.RECONVERGENT B0 ;  /* 0x0000000000007941 */ /* 0x000fea0003800200 */
.L_x_1376:
        /* <DEDUP_REMOVED lines=14> */
[----:B------:R-:W-:Y:S01]  /*5c40*/  UIMAD.WIDE.U32 UR18, UR26, 0x8, UR8 ;  /* 0x000000081a1278a5 */ /* 0x000fe2000f8e0008 */
[----:B------:R-:W-:-:S03]  /*5c50*/  LOP3.LUT P1, R0, R0, 0x2, RZ, 0xc0, !PT ;  /* 0x0000000200007812 */ /* 0x000fc6000782c0ff */
[----:B------:R-:W-:Y:S02]  /*5c60*/  MOV R57, UR15 ;  /* 0x0000000f00397c02 */ /* 0x000fe40008000f00 */
[----:B--2---:R-:W-:Y:S02]  /*5c70*/  SEL R59, RZ, UR25, P1 ;  /* 0x00000019ff3b7c07 */ /* 0x004fe40008800000 */
        /* <DEDUP_REMOVED lines=11> */
.L_x_1380:
[----:B------:R-:W4:Y:S04]  /*5d30*/  LDG.E.STRONG.GPU R0, desc[UR20][R52.64] ;  /* 0x0000001434007981 */ /* 0x000f28000c1ef900 */
[----:B----4-:R-:W-:Y:S01]  /*5d40*/  CCTL.IVALL ;  /* 0x00000000ff00798f */ /* 0x010fe20002000000 */
[----:B------:R-:W-:Y:S05]  /*5d50*/  YIELD ;  /* 0x0000000000007946 */ /* 0x000fea0003800000 */
[----:B------:R-:W-:-:S13]  /*5d60*/  ISETP.NE.AND P1, PT, R0, R59, PT ;  /* 0x0000003b0000720c */ /* 0x000fda0003f25270 */
[----:B------:R-:W-:Y:S05]  /*5d70*/  @P1 BRA `(.L_x_1380) ;  /* 0xfffffffc00ec1947 */ /* 0x000fea000383ffff */
.L_x_1379:
[----:B------:R-:W-:Y:S05]  /*5d80*/  WARPSYNC.ALL ;  /* 0x0000000000007948 */ /* 0x000fea0003800000 */
[----:B------:R-:W-:Y:S01]  /*5d90*/  BAR.SYNC.DEFER_BLOCKING 0x0 ;  /* 0x0000000000007b1d */ /* 0x000fe20000010000 */
[----:B------:R-:W-:-:S05]  /*5da0*/  HFMA2 R0, -RZ, RZ, 0, 0 ;  /* 0x00000000ff007431 */ /* 0x000fca00000001ff */
[----:B------:R-:W-:Y:S05]  /*5db0*/  @!P3 BRA `(.L_x_1381) ;  /* 0x00000004007cb947 */ /* 0x000fea0003800000 */
[----:B----4-:R-:W-:Y:S01]  /*5dc0*/  MOV R60, RZ ;  /* 0x000000ff003c7202 */ /* 0x010fe20000000f00 */
[----:B------:R-:W-:Y:S02]  /*5dd0*/  UIMAD UR30, UR23, 0x3, UR5 ;  /* 0x00000003171e78a4 */ /* 0x000fe4000f8e0205 */
[----:B------:R-:W-:Y:S02]  /*5de0*/  UIMAD UR31, UR23, 0x7, UR5 ;  /* 0x00000007171f78a4 */ /* 0x000fe4000f8e0205 */
[----:B------:R-:W-:Y:S02]  /*5df0*/  UIADD3 UR32, UPT, UPT, UR5, UR23, URZ ;  /* 0x0000001705207290 */ /* 0x000fe4000fffe0ff */
[----:B------:R-:W-:Y:S02]  /*5e00*/  UIADD3 UR33, UPT, UPT, -UR22, URZ, URZ ;  /* 0x000000ff16217290 */ /* 0x000fe4000fffe1ff */
[----:B------:R-:W-:Y:S01]  /*5e10*/  ULOP3.LUT UR38, UR25, 0x7ffffff8, URZ, 0xc0, !UPT ;  /* 0x7ffffff819267892 */ /* 0x000fe2000f8ec0ff */
[----:B------:R-:W-:Y:S01]  /*5e20*/  UMOV UR15, UR5 ;  /* 0x00000005000f7c82 */ /* 0x000fe20008000000 */
[----:B------:R-:W-:Y:S01]  /*5e30*/  UMOV UR16, UR12 ;  /* 0x0000000c00107c82 */ /* 0x000fe20008000000 */
[----:B------:R-:W-:Y:S01]  /*5e40*/  UMOV UR17, UR13 ;  /* 0x0000000d00117c82 */ /* 0x000fe20008000000 */
[----:B------:R-:W-:Y:S01]  /*5e50*/  UMOV UR18, UR11 ;  /* 0x0000000b00127c82 */ /* 0x000fe20008000000 */
[----:B------:R-:W-:-:S07]  /*5e60*/  UMOV UR19, UR10 ;  /* 0x0000000a00137c82 */ /* 0x000fce0008000000 */
.L_x_1382:
[----:B------:R-:W-:Y:S02]  /*5e70*/  IADD3 R0, PT, PT, R60, 0x1, RZ ;  /* 0x000000013c007810 */ /* 0x000fe40007ffe0ff */
        /* <DEDUP_REMOVED lines=11> */
[----:B--2---:R-:W-:Y:S02]  /*5f30*/  MOV R52, UR34 ;  /* 0x0000002200347c02 */ /* 0x004fe40008000f00 */
        /* <DEDUP_REMOVED lines=8> */
[----:B------:R-:W-:Y:S01]  /*5fc0*/  @!UP0 UIMAD.WIDE.U32 UR34, UR30, 0x8, UR8 ;  /* 0x000000081e2288a5 */ /* 0x000fe2000f8e0008 */
[----:B------:R-:W2:Y:S04]  /*5fd0*/  @!P3 LDG.E.64 R54, desc[UR20][R54.64] ;  /* 0x000000143636b981 */ /* 0x000ea8000c1e1b00 */
[----:B------:R-:W4:Y:S01]  /*5fe0*/  @!P6 LDG.E.64 R56, desc[UR20][R56.64] ;  /* 0x000000143838e981 */ /* 0x000f22000c1e1b00 */
[----:B-1----:R-:W-:-:S02]  /*5ff0*/  MOV R58, UR34 ;  /* 0x00000022003a7c02 */ /* 0x002fc40008000f00 */
[----:B------:R-:W-:-:S06]  /*6000*/  MOV R59, UR35 ;  /* 0x00000023003b7c02 */ /* 0x000fcc0008000f00 */
[----:B------:R-:W5:Y:S01]  /*6010*/  @!P4 LDG.E.64 R58, desc[UR20][R58.64] ;  /* 0x000000143a3ac981 */ /* 0x000f62000c1e1b00 */
[----:B------:R-:W-:Y:S01]  /*6020*/  IADD3 R0, PT, PT, R60, 0x4, RZ ;  /* 0x000000043c007810 */ /* 0x000fe20007ffe0ff */
[----:B0--3--:R-:W-:Y:S01]  /*6030*/  @!P1 FADD.FTZ R48, R48, R52 ;  /* 0x0000003430309221 */ /* 0x009fe20000010000 */
[----:B------:R-:W-:Y:S02]  /*6040*/  @!P1 FADD.FTZ R49, R49, R53 ;  /* 0x0000003531319221 */ /* 0x000fe40000010000 */
[----:B------:R-:W-:Y:S02]  /*6050*/  ISETP.EQ.OR P1, PT, R0, UR22, P2 ;  /* 0x0000001600007c0c */ /* 0x000fe40009722670 */
[----:B------:R-:W-:Y:S01]  /*6060*/  IADD3 R52, PT, PT, R60, 0x5, RZ ;  /* 0x000000053c347810 */ /* 0x000fe20007ffe0ff */
[----:B--2---:R-:W-:Y:S01]  /*6070*/  @!P3 FADD.FTZ R48, R48, R54 ;  /* 0x000000363030b221 */ /* 0x004fe20000010000 */
[----:B------:R-:W-:Y:S01]  /*6080*/  @!P3 FADD.FTZ R49, R49, R55 ;  /* 0x000000373131b221 */ /* 0x000fe20000010000 */
[----:B------:R-:W-:-:S02]  /*6090*/  IADD3 R0, PT, PT, R60, 0x6, RZ ;  /* 0x000000063c007810 */ /* 0x000fc40007ffe0ff */
[----:B------:R-:W-:Y:S01]  /*60a0*/  ISETP.EQ.OR P3, PT, R52, UR22, P2 ;  /* 0x0000001634007c0c */ /* 0x000fe20009762670 */
[----:B----4-:R-:W-:Y:S01]  /*60b0*/  @!P6 FADD.FTZ R48, R48, R56 ;  /* 0x000000383030e221 */ /* 0x010fe20000010000 */
[----:B------:R-:W-:Y:S01]  /*60c0*/  @!P6 FADD.FTZ R49, R49, R57 ;  /* 0x000000393131e221 */ /* 0x000fe20000010000 */
[----:B------:R-:W-:Y:S02]  /*60d0*/  ISETP.EQ.OR P6, PT, R0, UR22, P2 ;  /* 0x0000001600007c0c */ /* 0x000fe400097c2670 */
[----:B------:R-:W-:Y:S01]  /*60e0*/  IADD3 R0, PT, PT, R60, 0x7, RZ ;  /* 0x000000073c007810 */ /* 0x000fe20007ffe0ff */
[----:B------:R-:W-:Y:S01]  /*60f0*/  VOTEU.ALL UP1, P1 ;  /* 0x0000000000ff7886 */ /* 0x000fe20000820000 */
[----:B-----5:R-:W-:Y:S01]  /*6100*/  @!P4 FADD.FTZ R48, R48, R58 ;  /* 0x0000003a3030c221 */ /* 0x020fe20000010000 */
[----:B------:R-:W-:Y:S01]  /*6110*/  @!P4 FADD.FTZ R49, R49, R59 ;  /* 0x0000003b3131c221 */ /* 0x000fe20000010000 */
[----:B------:R-:W-:Y:S02]  /*6120*/  ISETP.EQ.OR P4, PT, R0, UR22, P2 ;  /* 0x0000001600007c0c */ /* 0x000fe40009782670 */
[----:B------:R-:W-:-:S02]  /*6130*/  @!UP1 UIMAD.WIDE.U32 UR34, UR17, 0x8, UR8 ;  /* 0x00000008112298a5 */ /* 0x000fc4000f8e0008 */
[----:B------:R-:W-:-:S03]  /*6140*/  VOTEU.ALL UP0, P3 ;  /* 0x0000000000ff7886 */ /* 0x000fc60001800000 */
        /* <DEDUP_REMOVED lines=38> */
.L_x_1381:
[----:B------:R-:W-:-:S09]  /*63b0*/  UISETP.NE.AND UP0, UPT, UR27, URZ, UPT ;  /* 0x000000ff1b00728c */ /* 0x000fd2000bf05270 */
[----:B------:R-:W-:Y:S05]  /*63c0*/  BRA.U !UP0, `(.L_x_1378) ;  /* 0x00000005082c7547 */ /* 0x000fea000b800000 */
[----:B------:R-:W-:Y:S02]  /*63d0*/  UIADD3 UR15, UPT, UPT, UR27, -0x1, URZ ;  /* 0xffffffff1b0f7890 */ /* 0x000fe4000fffe0ff */
[----:B------:R-:W-:Y:S02]  /*63e0*/  ULOP3.LUT UP1, UR16, UR25, 0x3, URZ, 0xc0, !UPT ;  /* 0x0000000319107892 */ /* 0x000fe4000f82c0ff */
[----:B------:R-:W-:-:S09]  /*63f0*/  UISETP.GE.U32.AND UP0, UPT, UR15, 0x3, UPT ;  /* 0x000000030f00788c */ /* 0x000fd2000bf06070 */
[----:B------:R-:W-:Y:S05]  /*6400*/  BRA.U !UP0, `(.L_x_1383) ;  /* 0x0000000108907547 */ /* 0x000fea000b800000 */
[C---:B--2-4-:R-:W-:Y:S02]  /*6410*/  IADD3 R54, PT, PT, R0.reuse, 0x1, RZ ;  /* 0x0000000100367810 */ /* 0x054fe40007ffe0ff */
        /* <DEDUP_REMOVED lines=35> */
.L_x_1383:
[----:B------:R-:W-:Y:S05]  /*6650*/  BRA.U !UP1, `(.L_x_1378) ;  /* 0x0000000109887547 */ /* 0x000fea000b800000 */
[----:B------:R-:W-:Y:S02]  /*6660*/  UISETP.NE.AND UP0, UPT, UR16, 0x1, UPT ;  /* 0x000000011000788c */ /* 0x000fe4000bf05270 */
[----:B------:R-:W-:-:S06]  /*6670*/  ULOP3.LUT UR15, UR25, 0x1, URZ, 0xc0, !UPT ;  /* 0x00000001190f7892 */ /* 0x000fcc000f8ec0ff */
[----:B----4-:R-:W-:Y:S01]  /*6680*/  MOV R56, UR15 ;  /* 0x0000000f00387c02 */ /* 0x010fe20008000f00 */
        /* <DEDUP_REMOVED lines=19> */
.L_x_1384:
        /* <DEDUP_REMOVED lines=11> */
.L_x_1385:
[----:B------:R-:W-:Y:S05]  /*6870*/  BSYNC.RECONVERGENT B0 ;  /* 0x0000000000007941 */ /* 0x000fea0003800200 */
.L_x_1378:
[----:B------:R-:W5:Y:S01]  /*6880*/  S2UR UR9, SR_CgaCtaId ;  /* 0x00000000000979c3 */ /* 0x000f620000008800 */
[----:B------:R-:W-:Y:S01]  /*6890*/  UMOV UR8, 0x400 ;  /* 0x0000040000087882 */ /* 0x000fe20000000000 */
[----:B------:R-:W1:Y:S01]  /*68a0*/  LDCU UR16, c[0x0][0x42c] ;  /* 0x00008580ff1077ac */ /* 0x000e620008000800 */
[----:B--2-4-:R-:W-:Y:S01]  /*68b0*/  IADD3 R53, PT, PT, R114, 0x20, RZ ;  /* 0x0000002072357810 */ /* 0x014fe20007ffe0ff */
[----:B------:R-:W-:Y:S01]  /*68c0*/  FADD.FTZ R94, R94, -UR28 ;  /* 0x8000001c5e5e7e21 */ /* 0x000fe20008010000 */
[----:B------:R-:W-:Y:S01]  /*68d0*/  IADD3 R52, PT, PT, R114, 0x40, RZ ;  /* 0x0000004072347810 */ /* 0x000fe20007ffe0ff */
[----:B------:R-:W-:-:S04]  /*68e0*/  FADD.FTZ R95, R95, -UR28 ;  /* 0x8000001c5f5f7e21 */ /* 0x000fc80008010000 */
[----:B------:R-:W-:Y:S01]  /*68f0*/  FMUL.FTZ R95, R95, UR29 ;  /* 0x0000001d5f5f7c20 */ /* 0x000fe20008410000 */
[----:B-----5:R-:W-:-:S09]  /*6900*/  ULEA UR8, UR9, UR8, 0x18 ;  /* 0x0000000809087291 */ /* 0x020fd2000f8ec0ff */
[----:B------:R0:W-:Y:S01]  /*6910*/  @!P2 STS.64 [UR8+0x48], R48 ;  /* 0x00004830ff00a988 */ /* 0x0001e20008000a08 */
[----:B------:R-:W-:Y:S01]  /*6920*/  BAR.SYNC.DEFER_BLOCKING 0x0 ;  /* 0x0000000000007b1d */ /* 0x000fe20000010000 */
[----:B0--3--:R-:W-:Y:S02]  /*6930*/  SHF.R.S32.HI R49, RZ, 0x1f, R53 ;  /* 0x0000001fff317819 */ /* 0x009fe40000011435 */
[----:B------:R-:W-:-:S03]  /*6940*/  SHF.R.S32.HI R48, RZ, 0x1f, R52 ;  /* 0x0000001fff307819 */ /* 0x000fc60000011434 */
[----:B------:R-:W1:Y:S01]  /*6950*/  LDS.64 R54, [UR8+0x48] ;  /* 0x00004808ff367984 */ /* 0x000e620008000a00 */
[----:B------:R-:W0:Y:S02]  /*6960*/  LDCU.64 UR8, c[0x0][0x400] ;  /* 0x00008000ff0877ac */ /* 0x000e240008000a00 */
[----:B0-----:R-:W-:Y:S02]  /*6970*/  ISETP.GE.U32.AND P1, PT, R114, UR8, PT ;  /* 0x0000000872007c0c */ /* 0x001fe4000bf26070 */
[----:B------:R-:W-:Y:S02]  /*6980*/  ISETP.GE.U32.AND P2, PT, R53, UR8, PT ;  /* 0x0000000835007c0c */ /* 0x000fe4000bf46070 */
[----:B------:R-:W-:Y:S02]  /*6990*/  ISETP.GE.U32.AND P3, PT, R52, UR8, PT ;  /* 0x0000000834007c0c */ /* 0x000fe4000bf66070 */
[----:B------:R-:W-:Y:S02]  /*69a0*/  ISETP.GE.AND.EX P1, PT, R109, UR9, PT, P1 ;  /* 0x000000096d007c0c */ /* 0x000fe4000bf26310 */
[----:B------:R-:W-:-:S02]  /*69b0*/  ISETP.GE.AND.EX P2, PT, R49, UR9, PT, P2 ;  /* 0x0000000931007c0c */ /* 0x000fc4000bf46320 */
[----:B------:R-:W-:Y:S01]  /*69c0*/  ISETP.GE.AND.EX P3, PT, R48, UR9, PT, P3 ;  /* 0x0000000930007c0c */ /* 0x000fe2000bf66330 */
[----:B-1----:R-:W-:Y:S01]  /*69d0*/  FMUL.FTZ R54, R54, UR16 ;  /* 0x0000001036367c20 */ /* 0x002fe20008410000 */
[----:B------:R-:W-:Y:S01]  /*69e0*/  FMUL.FTZ R0, R55, UR16 ;  /* 0x0000001037007c20 */ /* 0x000fe20008410000 */
[----:B------:R-:W-:-:S03]  /*69f0*/  FMUL.FTZ R55, R94, UR29 ;  /* 0x0000001d5e377c20 */ /* 0x000fc60008410000 */
[----:B------:R-:W-:-:S13]  /*6a00*/  R2UR UR15, R54 ;  /* 0x00000000360f72ca */ /* 0x000fda00000e0000 */
[----:B------:R-:W-:Y:S01]  /*6a10*/  FFMA.FTZ R63, R55, UR15, R0 ;  /* 0x0000000f373f7c23 */ /* 0x000fe20008010000 */
        /* <DEDUP_REMOVED lines=19> */
.L_x_1386:
[----:B------:R-:W-:Y:S01]  /*6b50*/  FADD.FTZ R90, R90, -UR28 ;  /* 0x8000001c5a5a7e21 */ /* 0x000fe20008010000 */
[----:B------:R-:W-:Y:S01]  /*6b60*/  FFMA.FTZ R54, R95, UR15, R0 ;  /* 0x0000000f5f367c23 */ /* 0x000fe20008010000 */
        /* <DEDUP_REMOVED lines=19> */
.L_x_1388:
[----:B------:R-:W-:Y:S05]  /*6ca0*/  BSYNC.RECONVERGENT B0 ;  /* 0x0000000000007941 */ /* 0x000fea0003800200 */
.L_x_1387:
[----:B------:R-:W-:Y:S01]  /*6cb0*/  FFMA.FTZ R63, R61, UR15, R0 ;  /* 0x0000000f3d3f7c23 */ /* 0x000fe20008010000 */
[----:B------:R-:W-:Y:S01]  /*6cc0*/  FMUL.FTZ R91, R91, UR29 ;  /* 0x0000001d5b5b7c20 */ /* 0x000fe20008410000 */
        /* <DEDUP_REMOVED lines=19> */
.L_x_1389:
[----:B------:R-:W-:Y:S01]  /*6e00*/  FADD.FTZ R86, R86, -UR28 ;  /* 0x8000001c56567e21 */ /* 0x000fe20008010000 */
[----:B------:R-:W-:Y:S01]  /*6e10*/  FFMA.FTZ R54, R91, UR15, R0 ;  /* 0x0000000f5b367c23 */ /* 0x000fe20008010000 */
[----:B------:R-:W-:Y:S01]  /*6e20*/  BSSY.RECONVERGENT B0, `(.L_x_1390) ;  /* 0x0000013000007945 */ /* 0x000fe20003800200 */
[----:B------:R-:W-:Y:S01]  /*6e30*/  FFMA.FTZ R63, R46, R88, -R63 ;  /* 0x000000582e3f7223 */ /* 0x000fe2000001083f */
[----:B------:R-:W-:Y:S01]  /*6e40*/  FADD.FTZ R87, R87, -UR28 ;  /* 0x8000001c57577e21 */ /* 0x000fe20008010000 */
[----:B------:R-:W-:Y:S01]  /*6e50*/  FMUL.FTZ R61, R86, UR29 ;  /* 0x0000001d563d7c20 */ /* 0x000fe20008410000 */
        /* <DEDUP_REMOVED lines=15> */
.L_x_1391:
[----:B------:R-:W-:Y:S05]  /*6f50*/  BSYNC.RECONVERGENT B0 ;  /* 0x0000000000007941 */ /* 0x000fea0003800200 */
.L_x_1390:
[----:B0-----:R-:W-:Y:S01]  /*6f60*/  FFMA.FTZ R59, R61, UR15, R0 ;  /* 0x0000000f3d3b7c23 */ /* 0x001fe20008010000 */
        /* <DEDUP_REMOVED lines=20> */
.L_x_1392:
[----:B------:R-:W-:Y:S01]  /*70b0*/  FFMA.FTZ R54, R87, UR15, R0 ;  /* 0x0000000f57367c23 */ /* 0x000fe20008010000 */
[----:B------:R-:W-:Y:S01]  /*70c0*/  BSSY.RECONVERGENT B0, `(.L_x_1393) ;  /* 0x0000013000007945 */ /* 0x000fe20003800200 */
[----:B------:R-:W-:Y:S01]  /*70d0*/  FFMA.FTZ R59, R46, R84, -R59 ;  /* 0x000000542e3b7223 */ /* 0x000fe2000001083b */
[----:B------:R-:W-:Y:S01]  /*70e0*/  FADD.FTZ R82, R82, -UR28 ;  /* 0x8000001c52527e21 */ /* 0x000fe20008010000 */
[----:B------:R-:W-:Y:S01]  /*70f0*/  IADD3 R58, PT, PT, R114, 0x60, RZ ;  /* 0x00000060723a7810 */ /* 0x000fe20007ffe0ff */
        /* <DEDUP_REMOVED lines=12> */
[----:B------:R-:W-:-:S04]  /*71c0*/  IADD3 R57, PT, PT, R55, R57, RZ ;  /* 0x0000003937397210 */ /* 0x000fc80007ffe0ff */
[----:B------:R-:W-:-:S05]  /*71d0*/  LEA.HI.X R49, R54, UR19, R57, 0x2, P1 ;  /* 0x0000001336317c11 */ /* 0x000fca00088f1439 */
[----:B------:R0:W-:Y:S02]  /*71e0*/  STG.E.64 desc[UR20][R48.64], R52 ;  /* 0x0000003430007986 */ /* 0x0001e4000c101b14 */
.L_x_1394:
[----:B------:R-:W-:Y:S05]  /*71f0*/  BSYNC.RECONVERGENT B0 ;  /* 0x0000000000007941 */ /* 0x000fea0003800200 */
.L_x_1393:
[----:B------:R-:W-:Y:S01]  /*7200*/  IADD3 R56, PT, PT, R114, 0x80, RZ ;  /* 0x0000008072387810 */ /* 0x000fe20007ffe0ff */
[----:B------:R-:W-:Y:S01]  /*7210*/  FMUL.FTZ R59, R82, UR29 ;  /* 0x0000001d523b7c20 */ /* 0x000fe20008410000 */
[C---:B------:R-:W-:Y:S01]  /*7220*/  IADD3 R54, PT, PT, R114.reuse, 0xa0, RZ ;  /* 0x000000a072367810 */ /* 0x040fe20007ffe0ff */
[----:B------:R-:W-:Y:S01]  /*7230*/  FADD.FTZ R83, R83, -UR28 ;  /* 0x8000001c53537e21 */ /* 0x000fe20008010000 */
[C---:B0-----:R-:W-:Y:S01]  /*7240*/  IADD3 R52, PT, PT, R114.reuse, 0xc0, RZ ;  /* 0x000000c072347810 */ /* 0x041fe20007ffe0ff */
[----:B------:R-:W-:Y:S01]  /*7250*/  FFMA.FTZ R69, R59, UR15, R0 ;  /* 0x0000000f3b457c23 */ /* 0x000fe20008010000 */
[----:B------:R-:W-:Y:S01]  /*7260*/  IADD3 R48, PT, PT, R114, 0xe0, RZ ;  /* 0x000000e072307810 */ /* 0x000fe20007ffe0ff */
[----:B------:R-:W-:Y:S01]  /*7270*/  FMUL.FTZ R83, R83, UR29 ;  /* 0x0000001d53537c20 */ /* 0x000fe20008410000 */
[----:B------:R-:W-:Y:S02]  /*7280*/  ISETP.GE.U32.AND P2, PT, R58, UR8, PT ;  /* 0x000000083a007c0c */ /* 0x000fe4000bf46070 */
[----:B------:R-:W-:-:S02]  /*7290*/  ISETP.GE.U32.AND P1, PT, R56, UR8, PT ;  /* 0x0000000838007c0c */ /* 0x000fc4000bf26070 */
[----:B------:R-:W-:Y:S02]  /*72a0*/  ISETP.GE.U32.AND P6, PT, R54, UR8, PT ;  /* 0x0000000836007c0c */ /* 0x000fe4000bfc6070 */
[----:B------:R-:W-:Y:S02]  /*72b0*/  ISETP.GE.U32.AND P3, PT, R52, UR8, PT ;  /* 0x0000000834007c0c */ /* 0x000fe4000bf66070 */
[----:B------:R-:W-:Y:S02]  /*72c0*/  ISETP.GE.U32.AND P4, PT, R48, UR8, PT ;  /* 0x0000000830007c0c */ /* 0x000fe4000bf86070 */
[----:B------:R-:W-:Y:S02]  /*72d0*/  SHF.R.S32.HI R70, RZ, 0x1f, R58 ;  /* 0x0000001fff467819 */ /* 0x000fe4000001143a */
[----:B------:R-:W-:Y:S02]  /*72e0*/  SHF.R.S32.HI R57, RZ, 0x1f, R56 ;  /* 0x0000001fff397819 */ /* 0x000fe40000011438 */
[----:B------:R-:W-:-:S02]  /*72f0*/  SHF.R.S32.HI R55, RZ, 0x1f, R54 ;  /* 0x0000001fff377819 */ /* 0x000fc40000011436 */
[----:B------:R-:W-:Y:S02]  /*7300*/  SHF.R.S32.HI R53, RZ, 0x1f, R52 ;  /* 0x0000001fff357819 */ /* 0x000fe40000011434 */
[----:B------:R-:W-:Y:S02]  /*7310*/  SHF.R.S32.HI R49, RZ, 0x1f, R48 ;  /* 0x0000001fff317819 */ /* 0x000fe40000011430 */
[----:B------:R-:W-:Y:S02]  /*7320*/  ISETP.GE.AND.EX P2, PT, R70, UR9, PT, P2 ;  /* 0x0000000946007c0c */ /* 0x000fe4000bf46320 */
[----:B------:R-:W-:Y:S02]  /*7330*/  ISETP.GE.AND.EX P1, PT, R57, UR9, PT, P1 ;  /* 0x0000000939007c0c */ /* 0x000fe4000bf26310 */
[----:B------:R-:W-:Y:S02]  /*7340*/  ISETP.GE.AND.EX P6, PT, R55, UR9, PT, P6 ;  /* 0x0000000937007c0c */ /* 0x000fe4000bfc6360 */
        /* <DEDUP_REMOVED lines=21> */
.L_x_1395:
        /* <DEDUP_REMOVED lines=21> */
.L_x_1397:
[----:B------:R-:W-:Y:S05]  /*75f0*/  BSYNC.RECONVERGENT B0 ;  /* 0x0000000000007941 */ /* 0x000fea0003800200 */
.L_x_1396:
[----:B------:R-:W-:Y:S01]  /*7600*/  FFMA.FTZ R67, R65, UR15, R0 ;  /* 0x0000000f41437c23 */ /* 0x000fe20008010000 */
        /* <DEDUP_REMOVED lines=20> */
.L_x_1398:
[----:B0-----:R-:W-:Y:S01]  /*7750*/  FADD.FTZ R58, R50, -UR28 ;  /* 0x8000001c323a7e21 */ /* 0x001fe20008010000 */
        /* <DEDUP_REMOVED lines=17> */
[----:B------:R-:W-:Y:S01]  /*7870*/  LEA.HI.X R51, R58, UR19, R57, 0x2, P1 ;  /* 0x000000133a337c11 */ /* 0x000fe200088f1439 */
[----:B------:R-:W-:-:S05]  /*7880*/  FMUL.FTZ R57, R77, UR29 ;  /* 0x0000001d4d397c20 */ /* 0x000fca0008410000 */
[----:B------:R0:W-:Y:S02]  /*7890*/  STG.E.64 desc[UR20][R50.64], R56 ;  /* 0x0000003832007986 */ /* 0x0001e4000c101b14 */
.L_x_1400:
[----:B------:R-:W-:Y:S05]  /*78a0*/  BSYNC.RECONVERGENT B0 ;  /* 0x0000000000007941 */ /* 0x000fea0003800200 */
.L_x_1399:
        /* <DEDUP_REMOVED lines=21> */
.L_x_1401:
        /* <DEDUP_REMOVED lines=21> */
.L_x_1403:
[----:B------:R-:W-:Y:S05]  /*7b50*/  BSYNC.RECONVERGENT B0 ;  /* 0x0000000000007941 */ /* 0x000fea0003800200 */
.L_x_1402:
        /* <DEDUP_REMOVED lines=21> */
.L_x_1404:
[----:B------:R-:W-:Y:S01]  /*7cb0*/  FADD.FTZ R12, R12, -UR28 ;  /* 0x8000001c0c0c7e21 */ /* 0x000fe20008010000 */
[----:B0-----:R-:W-:Y:S01]  /*7cc0*/  FFMA.FTZ R6, R61, UR15, R0 ;  /* 0x0000000f3d067c23 */ /* 0x001fe20008010000 */
        /* <DEDUP_REMOVED lines=19> */
.L_x_1406:
[----:B------:R-:W-:Y:S05]  /*7e00*/  BSYNC.RECONVERGENT B0 ;  /* 0x0000000000007941 */ /* 0x000fea0003800200 */
.L_x_1405:
        /* <DEDUP_REMOVED lines=21> */
.L_x_1407:
[----:B0-----:R-:W-:Y:S01]  /*7f60*/  FFMA.FTZ R6, R53, UR15, R0 ;  /* 0x0000000f35067c23 */ /* 0x001fe20008010000 */
[----:B------:R-:W-:Y:S01]  /*7f70*/  BSSY.RECONVERGENT B0, `(.L_x_1408) ;  /* 0x0000013000007945 */ /* 0x000fe20003800200 */
[----:B------:R-:W-:Y:S01]  /*7f80*/  FFMA.FTZ R51, R46, R14, -R51 ;  /* 0x0000000e2e337223 */ /* 0x000fe20000010833 */
[----:B------:R-:W-:Y:S01]  /*7f90*/  FADD.FTZ R24, R24, -UR28 ;  /* 0x8000001c18187e21 */ /* 0x000fe20008010000 */
[----:B------:R-:W-:Y:S01]  /*7fa0*/  FADD.FTZ R25, R25, -UR28 ;  /* 0x8000001c19197e21 */ /* 0x000fe20008010000 */
        /* <DEDUP_REMOVED lines=15> */
.L_x_1409:
[----:B------:R-:W-:Y:S05]  /*80a0*/  BSYNC.RECONVERGENT B0 ;  /* 0x0000000000007941 */ /* 0x000fea0003800200 */
.L_x_1408:
[----:B------:R-:W-:Y:S01]  /*80b0*/  FADD.FTZ R14, R2, -UR28 ;  /* 0x8000001c020e7e21 */ /* 0x000fe20008010000 */
[----:B------:R-:W-:Y:S01]  /*80c0*/  IADD3 R51, PT, PT, R114, 0x120, RZ ;  /* 0x0000012072337810 */ /* 0x000fe20007ffe0ff */
[----:B------:R-:W-:Y:S01]  /*80d0*/  FMUL.FTZ R49, R24, UR29 ;  /* 0x0000001d18317c20 */ /* 0x000fe20008410000 */
        /* <DEDUP_REMOVED lines=20> */
.L_x_1410:
[----:B------:R-:W-:Y:S04]  /*8220*/  BSSY.RECONVERGENT B0, `(.L_x_1411) ;  /* 0x0000015000007945 */ /* 0x000fe80003800200 */
[----:B------:R-:W-:Y:S05]  /*8230*/  @P0 BRA `(.L_x_1412) ;  /* 0x00000000004c0947 */ /* 0x000fea0003800000 */
[----:B------:R-:W1:Y:S01]  /*8240*/  LDCU.64 UR16, c[0x0][0x3f8] ;  /* 0x00007f00ff1077ac */ /* 0x000e620008000a00 */
[----:B------:R-:W-:Y:S01]  /*8250*/  IADD3 R13, PT, PT, R114, 0x100, RZ ;  /* 0x00000100720d7810 */ /* 0x000fe20007ffe0ff */
[----:B0-----:R-:W-:Y:S01]  /*8260*/  FFMA.FTZ R11, R49, UR15, R0 ;  /* 0x0000000f310b7c23 */ /* 0x001fe20008010000 */
[----:B------:R-:W-:Y:S01]  /*8270*/  MOV R6, R118 ;  /* 0x0000007600067202 */ /* 0x000fe20000000f00 */
[----:B------:R-:W0:Y:S01]  /*8280*/  LDCU.64 UR18, c[0x0][0x380] ;  /* 0x00007000ff1277ac */ /* 0x000e220008000a00 */
[----:B------:R-:W-:Y:S01]  /*8290*/  SHF.R.S32.HI R2, RZ, 0x1f, R13 ;  /* 0x0000001fff027819 */ /* 0x000fe2000001140d */
[----:B------:R-:W-:Y:S01]  /*82a0*/  FFMA.FTZ R11, R46, R26, -R11 ;  /* 0x0000001a2e0b7223 */ /* 0x000fe2000001080b */
[----:B------:R-:W-:-:S03]  /*82b0*/  MOV R7, R117 ;  /* 0x0000007500077202 */ /* 0x000fc60000000f00 */
[----:B------:R-:W-:Y:S01]  /*82c0*/  FMUL.FTZ R10, R11, UR29 ;  /* 0x0000001d0b0a7c20 */ /* 0x000fe20008410000 */
[----:B-1----:R-:W-:Y:S02]  /*82d0*/  IMAD R2, R2, UR16, RZ ;  /* 0x0000001002027c24 */ /* 0x002fe4000f8e02ff */
[----:B------:R-:W-:-:S04]  /*82e0*/  IMAD.WIDE.U32 R8, R13, UR16, R6 ;  /* 0x000000100d087c25 */ /* 0x000fc8000f8e0006 */
[----:B------:R-:W-:Y:S02]  /*82f0*/  IMAD R7, R13, UR17, R2 ;  /* 0x000000110d077c24 */ /* 0x000fe4000f8e0202 */
[----:B------:R-:W-:Y:S01]  /*8300*/  FFMA.FTZ R2, R25, UR15, R0 ;  /* 0x0000000f19027c23 */ /* 0x000fe20008010000 */
[----:B0-----:R-:W-:Y:S02]  /*8310*/  LEA R6, P0, R8, UR18, 0x2 ;  /* 0x0000001208067c11 */ /* 0x001fe4000f8010ff */
[----:B------:R-:W-:Y:S01]  /*8320*/  IADD3 R7, PT, PT, R9, R7, RZ ;  /* 0x0000000709077210 */ /* 0x000fe20007ffe0ff */
[----:B------:R-:W-:-:S03]  /*8330*/  FFMA.FTZ R2, R47, R27, -R2 ;  /* 0x0000001b2f027223 */ /* 0x000fc60000010802 */
[----:B------:R-:W-:Y:S01]  /*8340*/  LEA.HI.X R7, R8, UR19, R7, 0x2, P0 ;  /* 0x0000001308077c11 */ /* 0x000fe200080f1407 */
[----:B------:R-:W-:-:S05]  /*8350*/  FMUL.FTZ R11, R2, UR29 ;  /* 0x0000001d020b7c20 */ /* 0x000fca0008410000 */
[----:B------:R1:W-:Y:S02]  /*8360*/  STG.E.64 desc[UR20][R6.64], R10 ;  /* 0x0000000a06007986 */ /* 0x0003e4000c101b14 */
.L_x_1412:
[----:B------:R-:W-:Y:S05]  /*8370*/  BSYNC.RECONVERGENT B0 ;  /* 0x0000000000007941 */ /* 0x000fea0003800200 */
.L_x_1411:
[----:B------:R-:W-:Y:S01]  /*8380*/  UISETP.NE.AND UP0, UPT, UR24, URZ, UPT ;  /* 0x000000ff1800728c */ /* 0x000fe2000bf05270 */
[----:B------:R-:W-:Y:S01]  /*8390*/  FADD.FTZ R3, R3, -UR28 ;  /* 0x8000001c03037e21 */ /* 0x000fe20008010000 */
[----:B------:R-:W-:Y:S01]  /*83a0*/  ISETP.GE.U32.AND P2, PT, R51, UR8, PT ;  /* 0x0000000833007c0c */ /* 0x000fe2000bf46070 */
[----:B01----:R-:W-:Y:S01]  /*83b0*/  FMUL.FTZ R7, R14, UR29 ;  /* 0x0000001d0e077c20 */ /* 0x003fe20008410000 */
[----:B------:R-:W-:Y:S01]  /*83c0*/  ISETP.GE.U32.AND P1, PT, R108, UR8, PT ;  /* 0x000000086c007c0c */ /* 0x000fe2000bf26070 */
[----:B------:R-:W-:Y:S01]  /*83d0*/  FMUL.FTZ R3, R3, UR29 ;  /* 0x0000001d03037c20 */ /* 0x000fe20008410000 */
[----:B------:R-:W-:Y:S01]  /*83e0*/  ISETP.GE.U32.AND P0, PT, R106, UR8, PT ;  /* 0x000000086a007c0c */ /* 0x000fe2000bf06070 */
[--C-:B------:R-:W-:Y:S01]  /*83f0*/  FFMA.FTZ R13, R7, UR15, R0.reuse ;  /* 0x0000000f070d7c23 */ /* 0x100fe20008010000 */
[----:B------:R-:W-:Y:S01]  /*8400*/  ISETP.GE.U32.AND P6, PT, R104, UR8, PT ;  /* 0x0000000868007c0c */ /* 0x000fe2000bfc6070 */
[----:B------:R-:W-:Y:S01]  /*8410*/  FFMA.FTZ R14, R3, UR15, R0 ;  /* 0x0000000f030e7c23 */ /* 0x000fe20008010000 */
[----:B------:R-:W-:-:S02]  /*8420*/  SHF.R.S32.HI R15, RZ, 0x1f, R51 ;  /* 0x0000001fff0f7819 */ /* 0x000fc40000011433 */
[----:B------:R-:W-:Y:S02]  /*8430*/  ISETP.GE.U32.AND P4, PT, R102, UR8, PT ;  /* 0x0000000866007c0c */ /* 0x000fe4000bf86070 */
[----:B------:R-:W-:Y:S02]  /*8440*/  ISETP.GE.U32.AND P5, PT, R100, UR8, PT ;  /* 0x0000000864007c0c */ /* 0x000fe4000bfa6070 */
[----:B------:R-:W-:Y:S02]  /*8450*/  ISETP.GE.U32.AND P3, PT, R98, UR8, PT ;  /* 0x0000000862007c0c */ /* 0x000fe4000bf66070 */
[----:B------:R-:W-:Y:S02]  /*8460*/  ISETP.GE.AND.EX P2, PT, R15, UR9, PT, P2 ;  /* 0x000000090f007c0c */ /* 0x000fe4000bf46320 */
[----:B------:R-:W-:Y:S02]  /*8470*/  ISETP.GE.AND.EX P1, PT, R107, UR9, PT, P1 ;  /* 0x000000096b007c0c */ /* 0x000fe4000bf26310 */
        /* <DEDUP_REMOVED lines=23> */
.L_x_1413:
        /* <DEDUP_REMOVED lines=17> */
.L_x_1415:
[----:B------:R-:W-:Y:S05]  /*8700*/  BSYNC.RECONVERGENT B0 ;  /* 0x0000000000007941 */ /* 0x000fea0003800200 */
.L_x_1414:
[----:B------:R-:W-:Y:S01]  /*8710*/  FADD.FTZ R16, R16, -UR28 ;  /* 0x8000001c10107e21 */ /* 0x000fe20008010000 */
[----:B------:R-:W-:Y:S01]  /*8720*/  FADD.FTZ R17, R17, -UR28 ;  /* 0x8000001c11117e21 */ /* 0x000fe20008010000 */
[----:B------:R-:W-:Y:S01]  /*8730*/  FADD.FTZ R20, R20, -UR28 ;  /* 0x8000001c14147e21 */ /* 0x000fe20008010000 */
[----:B------:R-:W-:Y:S01]  /*8740*/  FADD.FTZ R21, R21, -UR28 ;  /* 0x8000001c15157e21 */ /* 0x000fe20008010000 */
[----:B------:R-:W-:Y:S01]  /*8750*/  FMUL.FTZ R11, R16, UR29 ;  /* 0x0000001d100b7c20 */ /* 0x000fe20008410000 */
[----:B------:R-:W-:Y:S01]  /*8760*/  FMUL.FTZ R17, R17, UR29 ;  /* 0x0000001d11117c20 */ /* 0x000fe20008410000 */
[----:B------:R-:W-:Y:S06]  /*8770*/  BRA.U !UP0, `(.L_x_1416) ;  /* 0x0000000108487547 */ /* 0x000fec000b800000 */
        /* <DEDUP_REMOVED lines=18> */
.L_x_1416:
[--C-:B0-----:R-:W-:Y:S01]  /*88a0*/  FFMA.FTZ R3, R11, UR15, R0.reuse ;  /* 0x0000000f0b037c23 */ /* 0x101fe20008010000 */
[----:B------:R-:W-:Y:S01]  /*88b0*/  FMUL.FTZ R9, R20, UR29 ;  /* 0x0000001d14097c20 */ /* 0x000fe20008410000 */
[----:B------:R-:W-:Y:S01]  /*88c0*/  FMUL.FTZ R21, R21, UR29 ;  /* 0x0000001d15157c20 */ /* 0x000fe20008410000 */
[--C-:B------:R-:W-:Y:S01]  /*88d0*/  FFMA.FTZ R2, R17, UR15, R0.reuse ;  /* 0x0000000f11027c23 */ /* 0x100fe20008010000 */
[----:B------:R-:W-:Y:S01]  /*88e0*/  BSSY.RECONVERGENT B0, `(.L_x_1417) ;  /* 0x0000013000007945 */ /* 0x000fe20003800200 */
[----:B------:R-:W-:Y:S01]  /*88f0*/  FFMA.FTZ R18, R46, R18, -R3 ;  /* 0x000000122e127223 */ /* 0x000fe20000010803 */
[--C-:B------:R-:W-:Y:S01]  /*8900*/  FFMA.FTZ R11, R9, UR15, R0.reuse ;  /* 0x0000000f090b7c23 */ /* 0x100fe20008010000 */
[----:B------:R-:W-:Y:S01]  /*8910*/  FFMA.FTZ R12, R21, UR15, R0 ;  /* 0x0000000f150c7c23 */ /* 0x000fe20008010000 */
        /* <DEDUP_REMOVED lines=15> */
.L_x_1418:
[----:B------:R-:W-:Y:S05]  /*8a10*/  BSYNC.RECONVERGENT B0 ;  /* 0x0000000000007941 */ /* 0x000fea0003800200 */
.L_x_1417:
[----:B------:R-:W-:Y:S05]  /*8a20*/  BRA.U !UP0, `(.L_x_1419) ;  /* 0x0000000108487547 */ /* 0x000fea000b800000 */
        /* <DEDUP_REMOVED lines=18> */
.L_x_1419:
[----:B------:R-:W-:Y:S01]  /*8b50*/  BSSY.RECONVERGENT B0, `(.L_x_1420) ;  /* 0x0000011000007945 */ /* 0x000fe20003800200 */
[----:B------:R-:W-:Y:S01]  /*8b60*/  FFMA.FTZ R11, R46, R22, -R11 ;  /* 0x000000162e0b7223 */ /* 0x000fe2000001080b */
[----:B------:R-:W-:Y:S02]  /*8b70*/  FFMA.FTZ R7, R47, R23, -R12 ;  /* 0x000000172f077223 */ /* 0x000fe4000001080c */
[----:B------:R-:W-:Y:S05]  /*8b80*/  @P0 BRA `(.L_x_1421) ;  /* 0x0000000000340947 */ /* 0x000fea0003800000 */
[----:B------:R-:W1:Y:S01]  /*8b90*/  LDCU.64 UR16, c[0x0][0x3f8] ;  /* 0x00007f00ff1077ac */ /* 0x000e620008000a00 */
[----:B0-----:R-:W-:Y:S01]  /*8ba0*/  MOV R2, R118 ;  /* 0x0000007600027202 */ /* 0x001fe20000000f00 */
[----:B------:R-:W-:Y:S01]  /*8bb0*/  FMUL.FTZ R6, R11, UR29 ;  /* 0x0000001d0b067c20 */ /* 0x000fe20008410000 */
[----:B------:R-:W-:Y:S01]  /*8bc0*/  MOV R3, R117 ;  /* 0x0000007500037202 */ /* 0x000fe20000000f00 */
[----:B------:R-:W0:Y:S01]  /*8bd0*/  LDCU.64 UR18, c[0x0][0x380] ;  /* 0x00007000ff1277ac */ /* 0x000e220008000a00 */
[----:B------:R-:W-:Y:S01]  /*8be0*/  FMUL.FTZ R7, R7, UR29 ;  /* 0x0000001d07077c20 */ /* 0x000fe20008410000 */
[----:B-1----:R-:W-:Y:S02]  /*8bf0*/  IMAD R9, R105, UR16, RZ ;  /* 0x0000001069097c24 */ /* 0x002fe4000f8e02ff */
[----:B------:R-:W-:-:S04]  /*8c00*/  IMAD.WIDE.U32 R4, R106, UR16, R2 ;  /* 0x000000106a047c25 */ /* 0x000fc8000f8e0002 */
[----:B------:R-:W-:Y:S01]  /*8c10*/  IMAD R9, R106, UR17, R9 ;  /* 0x000000116a097c24 */ /* 0x000fe2000f8e0209 */
[----:B0-----:R-:W-:-:S04]  /*8c20*/  LEA R2, P0, R4, UR18, 0x2 ;  /* 0x0000001204027c11 */ /* 0x001fc8000f8010ff */
[----:B------:R-:W-:-:S04]  /*8c30*/  IADD3 R9, PT, PT, R5, R9, RZ ;  /* 0x0000000905097210 */ /* 0x000fc80007ffe0ff */
[----:B------:R-:W-:-:S05]  /*8c40*/  LEA.HI.X R3, R4, UR19, R9, 0x2, P0 ;  /* 0x0000001304037c11 */ /* 0x000fca00080f1409 */
[----:B------:R1:W-:Y:S02]  /*8c50*/  STG.E.64 desc[UR20][R2.64], R6 ;  /* 0x0000000602007986 */ /* 0x0003e4000c101b14 */
.L_x_1421:
[----:B------:R-:W-:Y:S05]  /*8c60*/  BSYNC.RECONVERGENT B0 ;  /* 0x0000000000007941 */ /* 0x000fea0003800200 */
.L_x_1420:
[----:B------:R-:W-:Y:S01]  /*8c70*/  FADD.FTZ R28, R28, -UR28 ;  /* 0x8000001c1c1c7e21 */ /* 0x000fe20008010000 */
[----:B------:R-:W-:Y:S01]  /*8c80*/  FADD.FTZ R29, R29, -UR28 ;  /* 0x8000001c1d1d7e21 */ /* 0x000fe20008010000 */
[----:B------:R-:W-:Y:S01]  /*8c90*/  FADD.FTZ R32, R32, -UR28 ;  /* 0x8000001c20207e21 */ /* 0x000fe20008010000 */
[----:B------:R-:W-:Y:S01]  /*8ca0*/  FADD.FTZ R33, R33, -UR28 ;  /* 0x8000001c21217e21 */ /* 0x000fe20008010000 */
[----:B------:R-:W-:Y:S01]  /*8cb0*/  FMUL.FTZ R11, R28, UR29 ;  /* 0x0000001d1c0b7c20 */ /* 0x000fe20008410000 */
[----:B------:R-:W-:Y:S01]  /*8cc0*/  FMUL.FTZ R29, R29, UR29 ;  /* 0x0000001d1d1d7c20 */ /* 0x000fe20008410000 */
[----:B------:R-:W-:Y:S06]  /*8cd0*/  BRA.U !UP0, `(.L_x_1422) ;  /* 0x0000000108487547 */ /* 0x000fec000b800000 */
[----:B01----:R-:W-:Y:S01]  /*8ce0*/  FFMA.FTZ R2, R46, R11, R44 ;  /* 0x0000000b2e027223 */ /* 0x003fe2000001002c */
        /* <DEDUP_REMOVED lines=17> */
.L_x_1422:
[--C-:B01----:R-:W-:Y:S01]  /*8e00*/  FFMA.FTZ R3, R11, UR15, R0.reuse ;  /* 0x0000000f0b037c23 */ /* 0x103fe20008010000 */
        /* <DEDUP_REMOVED lines=22> */
.L_x_1424:
[----:B------:R-:W-:Y:S05]  /*8f70*/  BSYNC.RECONVERGENT B0 ;  /* 0x0000000000007941 */ /* 0x000fea0003800200 */
.L_x_1423:
        /* <DEDUP_REMOVED lines=19> */
.L_x_1425:
        /* <DEDUP_REMOVED lines=17> */
.L_x_1427:
[----:B------:R-:W-:Y:S05]  /*91c0*/  BSYNC.RECONVERGENT B0 ;  /* 0x0000000000007941 */ /* 0x000fea0003800200 */
.L_x_1426:
        /* <DEDUP_REMOVED lines=25> */
.L_x_1428:
        /* <DEDUP_REMOVED lines=23> */
.L_x_1430:
[----:B------:R-:W-:Y:S05]  /*94d0*/  BSYNC.RECONVERGENT B0 ;  /* 0x0000000000007941 */ /* 0x000fea0003800200 */
.L_x_1429:
[----:B------:R-:W-:Y:S05]  /*94e0*/  BRA.U !UP0, `(.L_x_1431) ;  /* 0x0000000108487547 */ /* 0x000fea000b800000 */
        /* <DEDUP_REMOVED lines=18> */
.L_x_1431:
        /* <DEDUP_REMOVED lines=17> */
.L_x_1433:
[----:B------:R-:W-:Y:S05]  /*9720*/  BSYNC.RECONVERGENT B0 ;  /* 0x0000000000007941 */ /* 0x000fea0003800200 */
.L_x_1432:
[----:B------:R-:W-:Y:S02]  /*9730*/  UIADD3 UR14, UPT, UPT, UR23, UR14, URZ ;  /* 0x0000000e170e7290 */ /* 0x000fe4000fffe0ff */
[----:B------:R-:W-:Y:S02]  /*9740*/  UIADD3 UR4, UPT, UPT, UR4, 0x1, URZ ;  /* 0x0000000104047890 */ /* 0x000fe4000fffe0ff */
[----:B------:R-:W-:-:S09]  /*9750*/  UISETP.GE.AND UP0, UPT, UR14, UR6, UPT ;  /* 0x000000060e00728c */ /* 0x000fd2000bf06270 */
[----:B------:R-:W-:Y:S05]  /*9760*/  BRA.U !UP0, `(.L_x_1434) ;  /* 0xffffff6908fc7547 */ /* 0x000fea000b83ffff */
.L_x_1367:
[----:B-1----:R-:W1:Y:S01]  /*9770*/  LDC R4, c[0x0][0x370] ;  /* 0x0000dc00ff047b82 */ /* 0x002e620000000800 */
        /* <DEDUP_REMOVED lines=18> */
.L_x_1436:
[----:B------:R-:W-:Y:S05]  /*98a0*/  BSYNC.RECONVERGENT B0 ;  /* 0x0000000000007941 */ /* 0x000fea0003800200 */
.L_x_1435:
[----:B------:R-:W-:Y:S05]  /*98b0*/  @P0 EXIT ;  /* 0x000000000000094d */ /* 0x000fea0003800000 */
[----:B------:R-:W-:Y:S05]  /*98c0*/  @P2 BRA `(.L_x_1437) ;  /* 0x0000000000202947 */ /* 0x000fea0003800000 */
[----:B------:R-:W-:-:S05]  /*98d0*/  IMAD R0, R4, R7, RZ ;  /* 0x0000000704007224 */ /* 0x000fca00078e02ff */
[----:B------:R-:W-:-:S13]  /*98e0*/  ISETP.NE.AND P0, PT, R0, -0x1, PT ;  /* 0xffffffff0000780c */ /* 0x000fda0003f05270 */
[----:B------:R-:W-:Y:S05]  /*98f0*/  @!P0 BRA `(.L_x_1437) ;  /* 0x0000000000148947 */ /* 0x000fea0003800000 */
.L_x_1438:
[----:B0-----:R-:W2:Y:S04]  /*9900*/  LDG.E.STRONG.GPU R5, desc[UR20][R2.64] ;  /* 0x0000001402057981 */ /* 0x001ea8000c1ef900 */
[----:B--2---:R-:W-:Y:S01]  /*9910*/  CCTL.IVALL ;  /* 0x00000000ff00798f */ /* 0x004fe20002000000 */
[----:B------:R-:W-:Y:S05]  /*9920*/  YIELD ;  /* 0x0000000000007946 */ /* 0x000fea0003800000 */
[----:B------:R-:W-:-:S13]  /*9930*/  ISETP.NE.AND P0, PT, R5, R0, PT ;  /* 0x000000000500720c */ /* 0x000fda0003f05270 */
[----:B------:R-:W-:Y:S05]  /*9940*/  @P0 BRA `(.L_x_1438) ;  /* 0xfffffffc00ec0947 */ /* 0x000fea000383ffff */
.L_x_1437:
        /* <DEDUP_REMOVED lines=75> */
.L_x_1441:
        /* <DEDUP_REMOVED lines=29> */
.L_x_1440:
[----:B------:R-:W-:Y:S05]  /*9fd0*/  BSYNC.RECONVERGENT B0 ;  /* 0x0000000000007941 */ /* 0x000fea0003800200 */
.L_x_1439:
[----:B------:R-:W-:Y:S05]  /*9fe0*/  @!P0 EXIT ;  /* 0x000000000000894d */ /* 0x000fea0003800000 */
[----:B------:R-:W-:Y:S01]  /*9ff0*/  SHF.L.U64.HI R37, R26, 0x2, R33 ;  /* 0x000000021a257819 */ /* 0x000fe20000010221 */
[----:B------:R-:W1:Y:S01]  /*a000*/  LDCU.64 UR4, c[0x0][0x3d8] ;  /* 0x00007b00ff0477ac */ /* 0x000e620008000a00 */
[C---:B------:R-:W-:Y:S02]  /*a010*/  SHF.L.U64.HI R31, R30.reuse, 0x2, R31 ;  /* 0x000000021e1f7819 */ /* 0x040fe4000001021f */
[----:B------:R-:W-:Y:S01]  /*a020*/  SHF.L.U32 R29, R30, 0x2, RZ ;  /* 0x000000021e1d7819 */ /* 0x000fe200000006ff */
[----:B------:R-:W2:Y:S01]  /*a030*/  LDCU.64 UR6, c[0x0][0x388] ;  /* 0x00007100ff0677ac */ /* 0x000ea20008000a00 */
[----:B------:R-:W-:Y:S02]  /*a040*/  SHF.L.U32 R39, R26, 0x2, RZ ;  /* 0x000000021a277819 */ /* 0x000fe400000006ff */
[C---:B------:R-:W-:Y:S01]  /*a050*/  SHF.L.U64.HI R33, R0.reuse, 0x2, R3 ;  /* 0x0000000200217819 */ /* 0x040fe20000010203 */
[----:B------:R-:W3:Y:S01]  /*a060*/  LDCU.64 UR8, c[0x0][0x390] ;  /* 0x00007200ff0877ac */ /* 0x000ee20008000a00 */
[----:B------:R-:W-:-:S07]  /*a070*/  SHF.L.U32 R35, R0, 0x2, RZ ;  /* 0x0000000200237819 */ /* 0x000fce00000006ff */
.L_x_1442:
[C---:B0-----:R-:W-:Y:S02]  /*a080*/  SHF.L.U32 R16, R111.reuse, 0x2, RZ ;  /* 0x000000026f107819 */ /* 0x041fe400000006ff */
[----:B------:R-:W-:Y:S02]  /*a090*/  SHF.L.U64.HI R2, R111, 0x2, R28 ;  /* 0x000000026f027819 */ /* 0x000fe4000001021c */
[----:B-1----:R-:W-:-:S04]  /*a0a0*/  IADD3 R4, P0, PT, R16, UR4, RZ ;  /* 0x0000000410047c10 */ /* 0x002fc8000ff1e0ff */
[----:B------:R-:W-:Y:S02]  /*a0b0*/  IADD3.X R5, PT, PT, R2, UR5, RZ, P0, !PT ;  /* 0x0000000502057c10 */ /* 0x000fe400087fe4ff */
[C---:B------:R-:W-:Y:S02]  /*a0c0*/  IADD3 R6, P0, PT, R4.reuse, R35, RZ ;  /* 0x0000002304067210 */ /* 0x040fe40007f1e0ff */
[C---:B----4-:R-:W-:Y:S01]  /*a0d0*/  IADD3 R10, P1, PT, R4.reuse, R39, RZ ;  /* 0x00000027040a7210 */ /* 0x050fe20007f3e0ff */
[----:B------:R0:W4:Y:S01]  /*a0e0*/  LDG.E R18, desc[UR20][R4.64] ;  /* 0x0000001404127981 */ /* 0x000122000c1e1900 */
[C---:B------:R-:W-:Y:S02]  /*a0f0*/  IADD3.X R7, PT, PT, R5.reuse, R33, RZ, P0, !PT ;  /* 0x0000002105077210 */ /* 0x040fe400007fe4ff */
[----:B------:R-:W-:Y:S02]  /*a100*/  IADD3 R8, P0, PT, R4, R29, RZ ;  /* 0x0000001d04087210 */ /* 0x000fe40007f1e0ff */
[C---:B------:R-:W-:Y:S01]  /*a110*/  IADD3.X R11, PT, PT, R5.reuse, R37, RZ, P1, !PT ;  /* 0x00000025050b7210 */ /* 0x040fe20000ffe4ff */
[----:B------:R1:W4:Y:S01]  /*a120*/  LDG.E R19, desc[UR20][R6.64] ;  /* 0x0000001406137981 */ /* 0x000322000c1e1900 */
[----:B------:R-:W-:-:S03]  /*a130*/  IADD3.X R9, PT, PT, R5, R31, RZ, P0, !PT ;  /* 0x0000001f05097210 */ /* 0x000fc600007fe4ff */
[----:B------:R-:W5:Y:S04]  /*a140*/  LDG.E R21, desc[UR20][R10.64] ;  /* 0x000000140a157981 */ /* 0x000f68000c1e1900 */
[----:B------:R1:W5:Y:S01]  /*a150*/  LDG.E R20, desc[UR20][R8.64] ;  /* 0x0000001408147981 */ /* 0x000362000c1e1900 */
[C---:B------:R-:W-:Y:S02]  /*a160*/  SHF.L.U32 R27, R111.reuse, 0x3, RZ ;  /* 0x000000036f1b7819 */ /* 0x040fe400000006ff */
[----:B------:R-:W-:Y:S02]  /*a170*/  SHF.L.U64.HI R28, R111, 0x3, R28 ;  /* 0x000000036f1c7819 */ /* 0x000fe4000001021c */
[----:B------:R-:W-:Y:S02]  /*a180*/  LOP3.LUT R14, R27, 0xfffffff8, RZ, 0xc0, !PT ;  /* 0xfffffff81b0e7812 */ /* 0x000fe400078ec0ff */
[----:B------:R-:W-:-:S02]  /*a190*/  LOP3.LUT R16, R16, 0xfffffffc, RZ, 0xc0, !PT ;  /* 0xfffffffc10107812 */ /* 0x000fc400078ec0ff */
[----:B--2---:R-:W-:Y:S02]  /*a1a0*/  IADD3 R12, P0, PT, R14, UR6, RZ ;  /* 0x000000060e0c7c10 */ /* 0x004fe4000ff1e0ff */
[----:B0-----:R-:W-:Y:S02]  /*a1b0*/  LOP3.LUT R4, R28, 0x3, RZ, 0xc0, !PT ;  /* 0x000000031c047812 */ /* 0x001fe400078ec0ff */
[----:B---3--:R-:W-:Y:S02]  /*a1c0*/  IADD3 R14, P1, PT, R14, UR8, RZ ;  /* 0x000000080e0e7c10 */ /* 0x008fe4000ff3e0ff */
[----:B------:R-:W-:Y:S02]  /*a1d0*/  LOP3.LUT R2, R2, 0x3, RZ, 0xc0, !PT ;  /* 0x0000000302027812 */ /* 0x000fe400078ec0ff */
[----:B------:R-:W-:Y:S02]  /*a1e0*/  IADD3 R16, P2, PT, R16, UR4, RZ ;  /* 0x0000000410107c10 */ /* 0x000fe4000ff5e0ff */
[----:B------:R-:W-:-:S02]  /*a1f0*/  IADD3.X R13, PT, PT, R4, UR7, RZ, P0, !PT ;  /* 0x00000007040d7c10 */ /* 0x000fc400087fe4ff */
[----:B------:R-:W-:Y:S02]  /*a200*/  IADD3.X R15, PT, PT, R4, UR9, RZ, P1, !PT ;  /* 0x00000009040f7c10 */ /* 0x000fe40008ffe4ff */
[----:B------:R-:W-:Y:S02]  /*a210*/  IADD3.X R17, PT, PT, R2, UR5, RZ, P2, !PT ;  /* 0x0000000502117c10 */ /* 0x000fe400097fe4ff */
[C---:B------:R-:W-:Y:S02]  /*a220*/  IADD3 R4, P0, PT, R16.reuse, R35, RZ ;  /* 0x0000002310047210 */ /* 0x040fe40007f1e0ff */
[C---:B-1----:R-:W-:Y:S02]  /*a230*/  IADD3 R6, P1, PT, R16.reuse, R29, RZ ;  /* 0x0000001d10067210 */ /* 0x042fe40007f3e0ff */
        /* <DEDUP_REMOVED lines=54> */
.L_x_1443:
        /* <DEDUP_REMOVED lines=14> */
.L_x_3434:


//--------------------- .text._Z35group_norm_nhwc_bwd_one_pass_kernelI11Fp32IOBf16WLi64ELi14ELi224EEv26Group_norm_nhwc_bwd_params --------------------------
	.section	.text._Z35group_norm_nhwc_bwd_one_pass_kernelI11Fp32IOBf16WLi64ELi14ELi224EEv26Group_norm_nhwc_bwd_params,"ax",@progbits
	.align	128
        .global         _Z35group_norm_nhwc_bwd_one_pass_kernelI11Fp32IOBf16WLi64ELi14ELi224EEv26Group_norm_nhwc_bwd_params
        .type           _Z35group_norm_nhwc_bwd_one_pass_kernelI11Fp32IOBf16WLi64ELi14ELi224EEv26Group_norm_nhwc_bwd_params,@function
        .size           _Z35group_norm_nhwc_bwd_one_pass_kernelI11Fp32IOBf16WLi64ELi14ELi224EEv26Group_norm_nhwc_bwd_params,(.L_x_3435 - _Z35group_norm_nhwc_bwd_one_pass_kernelI11Fp32IOBf16WLi64ELi14ELi224EEv26Group_norm_nhwc_bwd_params)
        .other          _Z35group_norm_nhwc_bwd_one_pass_kernelI11Fp32IOBf16WLi64ELi14ELi224EEv26Group_norm_nhwc_bwd_params,@"STO_CUDA_ENTRY STV_DEFAULT"
_Z35group_norm_nhwc_bwd_one_pass_kernelI11Fp32IOBf16WLi64ELi14ELi224EEv26Group_norm_nhwc_bwd_params:
.text._Z35group_norm_nhwc_bwd_one_pass_kernelI11Fp32IOBf16WLi64ELi14ELi224EEv26Group_norm_nhwc_bwd_params:
        /* <DEDUP_REMOVED lines=27> */
.L_x_1469:
[----:B0-----:R-:W0:Y:S01]  /*01b0*/  LDC R10, c[0x0][0x410] ;  /* 0x00010400ff0a7b82 */ /* 0x001e220000000800 */
[----:B-1----:R-:W1:Y:S01]  /*01c0*/  S2R R0, SR_TID.X ;  /* 0x0000000000007919 */ /* 0x002e620000002100 */
[----:B------:R-:W4:Y:S06]  /*01d0*/  LDCU.128 UR16, c[0x0][0x400] ;  /* 0x00008000ff1077ac */ /* 0x000f2c0008000c00 */
[----:B--2---:R-:W2:Y:S01]  /*01e0*/  LDC.64 R14, c[0x0][0x3b8] ;  /* 0x0000ee00ff0e7b82 */ /* 0x004ea20000000a00 */
[----:B------:R-:W-:Y:S01]  /*01f0*/  SHF.R.S32.HI R9, RZ, 0x1f, R40 ;  /* 0x0000001fff097819 */ /* 0x000fe20000011428 */
[----:B------:R-:W3:Y:S01]  /*0200*/  LDCU.U8 UR7, c[0x0][0x414] ;  /* 0x00008280ff0777ac */ /* 0x000ee20008000000 */
[----:B0-----:R-:W-:-:S04]  /*0210*/  IABS R7, R10 ;  /* 0x0000000a00077213 */ /* 0x001fc80000000000 */
[----:B------:R-:W0:Y:S01]  /*0220*/  I2F.RP R4, R7 ;  /* 0x0000000700047306 */ /* 0x000e220000209400 */
[----:B--2---:R-:W-:-:S06]  /*0230*/  IMAD.WIDE R14, R37, 0x8, R14 ;  /* 0x00000008250e7825 */ /* 0x004fcc00078e020e */
[----:B------:R-:W2:Y:S01]  /*0240*/  LDG.E.64 R14, desc[UR12][R14.64] ;  /* 0x0000000c0e0e7981 */ /* 0x000ea2000c1e1b00 */
[----:B0-----:R-:W0:Y:S02]  /*0250*/  MUFU.RCP R4, R4 ;  /* 0x0000000400047308 */ /* 0x001e240000001000 */
[----:B0-----:R-:W-:-:S06]  /*0260*/  IADD3 R2, PT, PT, R4, 0xffffffe, RZ ;  /* 0x0ffffffe04027810 */ /* 0x001fcc0007ffe0ff */
        /* <DEDUP_REMOVED lines=10> */
[----:B------:R-:W-:Y:S01]  /*0310*/  IMAD R2, R7, R4, R8 ;  /* 0x0000000407027224 */ /* 0x000fe200078e0208 */
[----:B-1----:R-:W-:-:S04]  /*0320*/  LOP3.LUT R4, R0, 0xffff, RZ, 0xc0, !PT ;  /* 0x0000ffff00047812 */ /* 0x002fc800078ec0ff */
[----:B------:R-:W-:Y:S01]  /*0330*/  ISETP.GT.U32.AND P5, PT, R7, R2, PT ;  /* 0x000000020700720c */ /* 0x000fe20003fa4070 */
[----:B------:R-:W-:-:S05]  /*0340*/  IMAD R4, R4, 0x2493, RZ ;  /* 0x0000249304047824 */ /* 0x000fca00078e02ff */
[----:B------:R-:W-:-:S07]  /*0350*/  SHF.R.U32.HI R4, RZ, 0x10, R4 ;  /* 0x00000010ff047819 */ /* 0x000fce0000011604 */
[-C--:B------:R-:W-:Y:S02]  /*0360*/  @!P5 IADD3 R2, PT, PT, R2, -R7.reuse, RZ ;  /* 0x800000070202d210 */ /* 0x080fe40007ffe0ff */
[----:B------:R-:W-:Y:S02]  /*0370*/  PRMT R4, R4, 0x9910, RZ ;  /* 0x0000991004047816 */ /* 0x000fe400000000ff */
[-C--:B------:R-:W-:Y:S02]  /*0380*/  ISETP.GT.U32.AND P0, PT, R7, R2.reuse, PT ;  /* 0x000000020700720c */ /* 0x080fe40003f04070 */
[CC--:B------:R-:W-:Y:S02]  /*0390*/  IADD3 R5, PT, PT, R2.reuse, -R7.reuse, RZ ;  /* 0x8000000702057210 */ /* 0x0c0fe40007ffe0ff */
[----:B------:R-:W-:Y:S02]  /*03a0*/  ISETP.GE.U32.AND P4, PT, R2, R7, PT ;  /* 0x000000070200720c */ /* 0x000fe40003f86070 */
[----:B------:R-:W-:-:S02]  /*03b0*/  SEL R5, R5, R2, !P0 ;  /* 0x0000000205057207 */ /* 0x000fc40004000000 */
[C---:B------:R-:W-:Y:S02]  /*03c0*/  ISETP.GE.U32.AND P0, PT, R40.reuse, UR16, PT ;  /* 0x0000001028007c0c */ /* 0x040fe4000bf06070 */
[----:B------:R-:W-:Y:S02]  /*03d0*/  MOV R2, R4 ;  /* 0x0000000400027202 */ /* 0x000fe40000000f00 */
[----:B------:R-:W-:Y:S02]  /*03e0*/  ISETP.GE.AND P3, PT, R37, RZ, PT ;  /* 0x000000ff2500720c */ /* 0x000fe40003f66270 */
[----:B------:R-:W-:Y:S02]  /*03f0*/  ISETP.GE.AND.EX P0, PT, R9, UR17, PT, P0 ;  /* 0x0000001109007c0c */ /* 0x000fe4000bf06300 */
[----:B------:R-:W-:Y:S02]  /*0400*/  IADD3 R4, PT, PT, R40, 0x20, RZ ;  /* 0x0000002028047810 */ /* 0x000fe40007ffe0ff */
[----:B------:R-:W-:-:S02]  /*0410*/  LEA R2, R2, -R2, 0x3 ;  /* 0x8000000202027211 */ /* 0x000fc400078e18ff */
[----:B------:R-:W-:Y:S02]  /*0420*/  ISETP.GE.U32.AND P1, PT, R4, UR16, PT ;  /* 0x0000001004007c0c */ /* 0x000fe4000bf26070 */
[----:B------:R-:W-:Y:S02]  /*0430*/  SHF.R.S32.HI R25, RZ, 0x1f, R4 ;  /* 0x0000001fff197819 */ /* 0x000fe40000011404 */
[----:B------:R-:W-:Y:S02]  /*0440*/  IADD3 R7, PT, PT, RZ, -R2, RZ ;  /* 0x80000002ff077210 */ /* 0x000fe40007ffe0ff */
[----:B------:R-:W-:Y:S01]  /*0450*/  ISETP.GE.AND.EX P1, PT, R25, UR17, PT, P1 ;  /* 0x0000001119007c0c */ /* 0x000fe2000bf26310 */
[----:B------:R-:W0:Y:S01]  /*0460*/  @!P0 LDC.64 R22, c[0x0][0x3f8] ;  /* 0x0000fe00ff168b82 */ /* 0x000e220000000a00 */
[----:B------:R-:W-:Y:S02]  /*0470*/  PRMT R7, R7, 0x7710, RZ ;  /* 0x0000771007077816 */ /* 0x000fe400000000ff */
[----:B------:R-:W-:-:S02]  /*0480*/  @!P5 IADD3 R3, PT, PT, R3, 0x1, RZ ;  /* 0x000000010303d810 */ /* 0x000fc40007ffe0ff */
[----:B------:R-:W-:Y:S02]  /*0490*/  ISETP.NE.AND P5, PT, R10, RZ, PT ;  /* 0x000000ff0a00720c */ /* 0x000fe40003fa5270 */
[----:B------:R-:W-:Y:S01]  /*04a0*/  LOP3.LUT R2, RZ, R10, RZ, 0x33, !PT ;  /* 0x0000000aff027212 */ /* 0x000fe200078e33ff */
[----:B------:R-:W1:Y:S01]  /*04b0*/  @!P0 LDC.64 R16, c[0x0][0x398] ;  /* 0x0000e600ff108b82 */ /* 0x000e620000000a00 */
[----:B------:R-:W-:Y:S02]  /*04c0*/  @!P3 IADD3 R5, PT, PT, -R5, RZ, RZ ;  /* 0x000000ff0505b210 */ /* 0x000fe40007ffe1ff */
[----:B------:R-:W-:Y:S02]  /*04d0*/  IADD3 R7, PT, PT, R7, R0, RZ ;  /* 0x0000000007077210 */ /* 0x000fe40007ffe0ff */
[----:B------:R-:W-:Y:S02]  /*04e0*/  @P4 IADD3 R3, PT, PT, R3, 0x1, RZ ;  /* 0x0000000103034810 */ /* 0x000fe40007ffe0ff */
[----:B------:R-:W-:Y:S01]  /*04f0*/  SEL R5, R2, R5, !P5 ;  /* 0x0000000502057207 */ /* 0x000fe20006800000 */
[----:B------:R-:W4:Y:S01]  /*0500*/  @!P1 LDC.64 R12, c[0x0][0x3f8] ;  /* 0x0000fe00ff0c9b82 */ /* 0x000f220000000a00 */
[----:B------:R-:W-:-:S02]  /*0510*/  SHF.L.U32 R26, R7, 0x1, RZ ;  /* 0x00000001071a7819 */ /* 0x000fc400000006ff */
[----:B------:R-:W-:Y:S01]  /*0520*/  @!P2 IADD3 R3, PT, PT, -R3, RZ, RZ ;  /* 0x000000ff0303a210 */ /* 0x000fe20007ffe1ff */
[----:B------:R-:W-:Y:S01]  /*0530*/  IMAD R7, R5, 0xe, RZ ;  /* 0x0000000e05077824 */ /* 0x000fe200078e02ff */
[----:B------:R-:W-:Y:S02]  /*0540*/  LOP3.LUT R26, R26, 0xffff, RZ, 0xc0, !PT ;  /* 0x0000ffff1a1a7812 */ /* 0x000fe400078ec0ff */
[----:B------:R-:W-:Y:S01]  /*0550*/  SEL R3, R2, R3, !P5 ;  /* 0x0000000302037207 */ /* 0x000fe20006800000 */
[----:B------:R-:W1:Y:S01]  /*0560*/  @!P0 LDC.64 R10, c[0x0][0x3a0] ;  /* 0x0000e800ff0a8b82 */ /* 0x000e620000000a00 */
[----:B------:R-:W-:Y:S02]  /*0570*/  IADD3 R42, P2, PT, R26, R7, RZ ;  /* 0x000000071a2a7210 */ /* 0x000fe40007f5e0ff */
[----:B------:R-:W-:Y:S02]  /*0580*/  SHF.R.S32.HI R2, RZ, 0x1f, R3 ;  /* 0x0000001fff027819 */ /* 0x000fe40000011403 */
[----:B------:R-:W-:-:S02]  /*0590*/  LEA.HI.X.SX32 R43, R7, RZ, 0x1, P2 ;  /* 0x000000ff072b7211 */ /* 0x000fc400010f0eff */
[----:B---3--:R-:W-:Y:S01]  /*05a0*/  ISETP.NE.AND P2, PT, RZ, UR7, PT ;  /* 0x00000007ff007c0c */ /* 0x008fe2000bf45270 */
[----:B------:R-:W-:Y:S01]  /*05b0*/  IMAD R2, R2, UR18, RZ ;  /* 0x0000001202027c24 */ /* 0x000fe2000f8e02ff */
[----:B------:R-:W3:Y:S03]  /*05c0*/  @!P1 LDC.64 R18, c[0x0][0x3a0] ;  /* 0x0000e800ff129b82 */ /* 0x000ee60000000a00 */
[----:B------:R-:W-:Y:S02]  /*05d0*/  IMAD R45, R3, UR19, R2 ;  /* 0x00000013032d7c24 */ /* 0x000fe4000f8e0202 */
[----:B0-----:R-:W-:Y:S02]  /*05e0*/  @!P0 IMAD R2, R9, R22, RZ ;  /* 0x0000001609028224 */ /* 0x001fe400078e02ff */
[----:B------:R-:W-:Y:S01]  /*05f0*/  IMAD.WIDE.U32 R42, R3, UR18, R42 ;  /* 0x00000012032a7c25 */ /* 0x000fe2000f8e002a */
[----:B------:R-:W0:Y:S03]  /*0600*/  @!P1 LDC.64 R20, c[0x0][0x398] ;  /* 0x0000e600ff149b82 */ /* 0x000e260000000a00 */
[----:B------:R-:W-:Y:S01]  /*0610*/  @!P0 IMAD R27, R40, R23, R2 ;  /* 0x00000017281b8224 */ /* 0x000fe200078e0202 */
[----:B------:R-:W-:Y:S01]  /*0620*/  IADD3 R45, PT, PT, R43, R45, RZ ;  /* 0x0000002d2b2d7210 */ /* 0x000fe20007ffe0ff */
[----:B----4-:R-:W-:-:S03]  /*0630*/  @!P1 IMAD R25, R25, R12, RZ ;  /* 0x0000000c19199224 */ /* 0x010fc600078e02ff */
[----:B------:R-:W4:Y:S01]  /*0640*/  @P2 LDC.64 R8, c[0x0][0x3b0] ;  /* 0x0000ec00ff082b82 */ /* 0x000f220000000a00 */
[----:B------:R-:W-:-:S07]  /*0650*/  @!P0 MOV R44, R42 ;  /* 0x0000002a002c8202 */ /* 0x000fce0000000f00 */
[----:B------:R-:W4:Y:S01]  /*0660*/  LDC.64 R2, c[0x0][0x3a8] ;  /* 0x0000ea00ff027b82 */ /* 0x000f220000000a00 */
[----:B------:R-:W-:Y:S01]  /*0670*/  @!P1 IMAD R29, R4, R13, R25 ;  /* 0x0000000d041d9224 */ /* 0x000fe200078e0219 */
[----:B------:R-:W-:Y:S02]  /*0680*/  @!P1 MOV R24, R42 ;  /* 0x0000002a00189202 */ /* 0x000fe40000000f00 */
[----:B------:R-:W-:Y:S01]  /*0690*/  @!P1 MOV R25, R45 ;  /* 0x0000002d00199202 */ /* 0x000fe20000000f00 */
[----:B------:R-:W-:-:S04]  /*06a0*/  @!P0 IMAD.WIDE.U32 R22, R40, R22, R44 ;  /* 0x0000001628168225 */ /* 0x000fc800078e002c */
[----:B------:R-:W-:Y:S01]  /*06b0*/  @!P1 IMAD.WIDE.U32 R12, R4, R12, R24 ;  /* 0x0000000c040c9225 */ /* 0x000fe200078e0018 */
[----:B------:R-:W-:Y:S02]  /*06c0*/  @!P0 IADD3 R25, PT, PT, R23, R27, RZ ;  /* 0x0000001b17198210 */ /* 0x000fe40007ffe0ff */
[----:B------:R-:W-:Y:S02]  /*06d0*/  IADD3 R31, PT, PT, R26, R7, RZ ;  /* 0x000000071a1f7210 */ /* 0x000fe40007ffe0ff */
[----:B------:R-:W-:Y:S02]  /*06e0*/  @!P0 SHF.L.U32 R23, R22, 0x2, RZ ;  /* 0x0000000216178819 */ /* 0x000fe400000006ff */
[----:B------:R-:W-:Y:S02]  /*06f0*/  @!P1 IADD3 R13, PT, PT, R13, R29, RZ ;  /* 0x0000001d0d0d9210 */ /* 0x000fe40007ffe0ff */
[----:B------:R-:W-:Y:S02]  /*0700*/  @!P1 SHF.L.U32 R7, R12, 0x2, RZ ;  /* 0x000000020c079819 */ /* 0x000fe400000006ff */
[----:B------:R-:W-:-:S02]  /*0710*/  @!P0 SHF.L.U64.HI R4, R22, 0x2, R25 ;  /* 0x0000000216048819 */ /* 0x000fc40000010219 */
[----:B-1----:R-:W-:Y:S02]  /*0720*/  @!P0 IADD3 R22, P3, PT, R23, R10, RZ ;  /* 0x0000000a17168210 */ /* 0x002fe40007f7e0ff */
[----:B------:R-:W-:Y:S02]  /*0730*/  @!P1 SHF.L.U64.HI R12, R12, 0x2, R13 ;  /* 0x000000020c0c9819 */ /* 0x000fe4000001020d */
[C---:B---3--:R-:W-:Y:S02]  /*0740*/  @!P1 IADD3 R18, P5, PT, R7.reuse, R18, RZ ;  /* 0x0000001207129210 */ /* 0x048fe40007fbe0ff */
[----:B0-----:R-:W-:Y:S01]  /*0750*/  @!P1 IADD3 R20, P6, PT, R7, R20, RZ ;  /* 0x0000001407149210 */ /* 0x001fe20007fde0ff */
[----:B----4-:R-:W-:Y:S01]  /*0760*/  @P2 IMAD.WIDE R26, R31, 0x2, R8 ;  /* 0x000000021f1a2825 */ /* 0x010fe200078e0208 */
[----:B------:R-:W-:-:S03]  /*0770*/  @!P0 IADD3 R16, P4, PT, R23, R16, RZ ;  /* 0x0000001017108210 */ /* 0x000fc60007f9e0ff */
[----:B------:R-:W-:Y:S01]  /*0780*/  IMAD.WIDE R24, R31, 0x2, R2 ;  /* 0x000000021f187825 */ /* 0x000fe200078e0202 */
[----:B------:R-:W-:Y:S02]  /*0790*/  @!P0 IADD3.X R23, PT, PT, R4, R11, RZ, P3, !PT ;  /* 0x0000000b04178210 */ /* 0x000fe40001ffe4ff */
[----:B------:R-:W-:Y:S02]  /*07a0*/  CS2R R10, SRZ ;  /* 0x00000000000a7805 */ /* 0x000fe4000001ff00 */
[C---:B------:R-:W-:Y:S01]  /*07b0*/  @!P1 IADD3.X R19, PT, PT, R12.reuse, R19, RZ, P5, !PT ;  /* 0x000000130c139210 */ /* 0x040fe20002ffe4ff */
[----:B------:R-:W3:Y:S01]  /*07c0*/  @P2 LDG.E.U16 R29, desc[UR12][R26.64] ;  /* 0x0000000c1a1d2981 */ /* 0x000ee2000c1e1500 */
[----:B------:R-:W-:Y:S02]  /*07d0*/  @!P1 IADD3.X R21, PT, PT, R12, R21, RZ, P6, !PT ;  /* 0x000000150c159210 */ /* 0x000fe400037fe4ff */
[----:B------:R-:W-:Y:S02]  /*07e0*/  CS2R R12, SRZ ;  /* 0x00000000000c7805 */ /* 0x000fe4000001ff00 */
[----:B------:R-:W-:Y:S01]  /*07f0*/  @!P0 IADD3.X R17, PT, PT, R4, R17, RZ, P4, !PT ;  /* 0x0000001104118210 */ /* 0x000fe200027fe4ff */
[----:B------:R-:W4:Y:S04]  /*0800*/  @P2 LDG.E.U16 R28, desc[UR12][R26.64+0x2] ;  /* 0x0000020c1a1c2981 */ /* 0x000f28000c1e1500 */
[----:B------:R-:W4:Y:S04]  /*0810*/  LDG.E.U16 R7, desc[UR12][R24.64] ;  /* 0x0000000c18077981 */ /* 0x000f28000c1e1500 */
[----:B------:R-:W4:Y:S04]  /*0820*/  LDG.E.U16 R4, desc[UR12][R24.64+0x2] ;  /* 0x0000020c18047981 */ /* 0x000f28000c1e1500 */
[----:B------:R0:W5:Y:S04]  /*0830*/  @!P1 LDG.E.64 R10, desc[UR12][R18.64] ;  /* 0x0000000c120a9981 */ /* 0x000168000c1e1b00 */
[----:B------:R0:W5:Y:S01]  /*0840*/  @!P1 LDG.E.64 R12, desc[UR12][R20.64] ;  /* 0x0000000c140c9981 */ /* 0x000162000c1e1b00 */
[----:B------:R-:W-:-:S02]  /*0850*/  CS2R R8, SRZ ;  /* 0x0000000000087805 */ /* 0x000fc4000001ff00 */
[----:B------:R-:W-:Y:S02]  /*0860*/  MOV R3, RZ ;  /* 0x000000ff00037202 */ /* 0x000fe40000000f00 */
[----:B------:R-:W-:Y:S02]  /*0870*/  MOV R2, RZ ;  /* 0x000000ff00027202 */ /* 0x000fe40000000f00 */
[----:B------:R0:W5:Y:S04]  /*0880*/  @!P0 LDG.E.64 R8, desc[UR12][R22.64] ;  /* 0x0000000c16088981 */ /* 0x000168000c1e1b00 */
[----:B------:R0:W5:Y:S01]  /*0890*/  @!P0 LDG.E.64 R2, desc[UR12][R16.64] ;  /* 0x0000000c10028981 */ /* 0x000162000c1e1b00 */
        /* <DEDUP_REMOVED lines=10> */
[----:B------:R-:W-:Y:S01]  /*0940*/  CS2R R34, SRZ ;  /* 0x0000000000227805 */ /* 0x000fe2000001ff00 */
[----:B------:R-:W-:Y:S01]  /*0950*/  UMOV UR8, 0x3f800000 ;  /* 0x3f80000000087882 */ /* 0x000fe20000000000 */
[----:B-1----:R-:W-:-:S13]  /*0960*/  @P0 R2UR UR6, R14 ;  /* 0x000000000e0602ca */ /* 0x002fda00000e0000 */
[----:B------:R-:W-:Y:S01]  /*0970*/  @UP0 UMOV UR8, UR6 ;  /* 0x0000000600080c82 */ /* 0x000fe20008000000 */
[----:B---3--:R-:W-:Y:S02]  /*0980*/  @P2 SHF.L.U32 R34, R29, 0x10, RZ ;  /* 0x000000101d222819 */ /* 0x008fe400000006ff */
[----:B----4-:R-:W-:Y:S02]  /*0990*/  @P2 SHF.L.U32 R35, R28, 0x10, RZ ;  /* 0x000000101c232819 */ /* 0x010fe400000006ff */
[----:B------:R-:W-:Y:S02]  /*09a0*/  SHF.L.U32 R7, R7, 0x10, RZ ;  /* 0x0000001007077819 */ /* 0x000fe400000006ff */
[----:B------:R-:W-:Y:S01]  /*09b0*/  SHF.L.U32 R4, R4, 0x10, RZ ;  /* 0x0000001004047819 */ /* 0x000fe200000006ff */
[----:B0-----:R-:W-:Y:S06]  /*09c0*/  BRA.U UP1, `(.L_x_1445) ;  /* 0x0000000101747547 */ /* 0x001fec000b800000 */
[----:B-----5:R-:W-:Y:S01]  /*09d0*/  FADD.FTZ R15, R8, -UR10 ;  /* 0x8000000a080f7e21 */ /* 0x020fe20008010000 */
[----:B------:R-:W-:Y:S01]  /*09e0*/  FADD.FTZ R14, R9, -UR10 ;  /* 0x8000000a090e7e21 */ /* 0x000fe20008010000 */
[----:B------:R-:W-:Y:S01]  /*09f0*/  FMUL.FTZ R16, R2, R7 ;  /* 0x0000000702107220 */ /* 0x000fe20000410000 */
[----:B------:R-:W-:Y:S01]  /*0a00*/  FMUL.FTZ R17, R3, R4 ;  /* 0x0000000403117220 */ /* 0x000fe20000410000 */
[----:B------:R-:W-:Y:S01]  /*0a10*/  FMUL.FTZ R15, R15, UR8 ;  /* 0x000000080f0f7c20 */ /* 0x000fe20008410000 */
[----:B------:R-:W-:Y:S01]  /*0a20*/  FMUL.FTZ R14, R14, UR8 ;  /* 0x000000080e0e7c20 */ /* 0x000fe20008410000 */
[----:B------:R-:W-:Y:S02]  /*0a30*/  FADD.FTZ R18, RZ, R16 ;  /* 0x00000010ff127221 */ /* 0x000fe40000010000 */
[----:B------:R-:W-:Y:S01]  /*0a40*/  FFMA.FTZ R19, R15, R16, RZ ;  /* 0x000000100f137223 */ /* 0x000fe200000100ff */
[----:B------:R-:W-:Y:S01]  /*0a50*/  FADD.FTZ R16, R10, -UR10 ;  /* 0x8000000a0a107e21 */ /* 0x000fe20008010000 */
[----:B------:R-:W-:-:S02]  /*0a60*/  FADD.FTZ R18, R17, R18 ;  /* 0x0000001211127221 */ /* 0x000fc40000010000 */
[----:B------:R-:W-:Y:S01]  /*0a70*/  FFMA.FTZ R19, R14, R17, R19 ;  /* 0x000000110e137223 */ /* 0x000fe20000010013 */
[----:B------:R-:W-:Y:S01]  /*0a80*/  FMUL.FTZ R17, R12, R7 ;  /* 0x000000070c117220 */ /* 0x000fe20000410000 */
[----:B------:R-:W-:Y:S01]  /*0a90*/  FMUL.FTZ R20, R16, UR8 ;  /* 0x0000000810147c20 */ /* 0x000fe20008410000 */
[----:B------:R-:W-:Y:S01]  /*0aa0*/  FADD.FTZ R16, R11, -UR10 ;  /* 0x8000000a0b107e21 */ /* 0x000fe20008010000 */
[----:B------:R-:W-:Y:S01]  /*0ab0*/  FFMA.FTZ R14, R3, R14, RZ ;  /* 0x0000000e030e7223 */ /* 0x000fe200000100ff */
[----:B------:R-:W-:Y:S01]  /*0ac0*/  FADD.FTZ R22, R18, R17 ;  /* 0x0000001112167221 */ /* 0x000fe20000010000 */
[----:B------:R-:W-:Y:S01]  /*0ad0*/  FFMA.FTZ R21, R20, R17, R19 ;  /* 0x0000001114157223 */ /* 0x000fe20000010013 */
[----:B------:R-:W-:Y:S01]  /*0ae0*/  FMUL.FTZ R19, R13, R4 ;  /* 0x000000040d137220 */ /* 0x000fe20000410000 */
[----:B------:R-:W-:Y:S01]  /*0af0*/  FMUL.FTZ R18, R16, UR8 ;  /* 0x0000000810127c20 */ /* 0x000fe20008410000 */
[----:B------:R-:W-:Y:S02]  /*0b00*/  FFMA.FTZ R17, R2, R15, RZ ;  /* 0x0000000f02117223 */ /* 0x000fe400000100ff */
[----:B------:R-:W-:Y:S01]  /*0b10*/  FADD.FTZ R15, R19, R22 ;  /* 0x00000016130f7221 */ /* 0x000fe20000010000 */
[----:B------:R-:W-:Y:S01]  /*0b20*/  FFMA.FTZ R21, R18, R19, R21 ;  /* 0x0000001312157223 */ /* 0x000fe20000010015 */
[----:B------:R-:W-:Y:S01]  /*0b30*/  FADD.FTZ R19, RZ, R2 ;  /* 0x00000002ff137221 */ /* 0x000fe20000010000 */
[----:B------:R-:W-:Y:S01]  /*0b40*/  FADD.FTZ R22, RZ, R3 ;  /* 0x00000003ff167221 */ /* 0x000fe20000010000 */
[C---:B------:R-:W-:Y:S01]  /*0b50*/  FFMA.FTZ R16, R12.reuse, R20, R17 ;  /* 0x000000140c107223 */ /* 0x040fe20000010011 */
[C---:B------:R-:W-:Y:S01]  /*0b60*/  FFMA.FTZ R17, R13.reuse, R18, R14 ;  /* 0x000000120d117223 */ /* 0x040fe2000001000e */
[----:B------:R-:W-:Y:S01]  /*0b70*/  FADD.FTZ R18, R12, R19 ;  /* 0x000000130c127221 */ /* 0x000fe20000010000 */
[----:B------:R-:W-:Y:S01]  /*0b80*/  FADD.FTZ R19, R13, R22 ;  /* 0x000000160d137221 */ /* 0x000fe20000010000 */
[----:B------:R-:W-:Y:S06]  /*0b90*/  BRA `(.L_x_1446) ;  /* 0x0000000400007947 */ /* 0x000fec0003800000 */
.L_x_1445:
        /* <DEDUP_REMOVED lines=27> */
[----:B0-----:R-:W-:-:S04]  /*0d50*/  FADD.FTZ R24, -R23, 1 ;  /* 0x3f80000017187421 */ /* 0x001fc80000010100 */
[----:B------:R-:W-:-:S03]  /*0d60*/  FFMA.FTZ R21, R21, R24, 1 ;  /* 0x3f80000015157423 */ /* 0x000fc60000010018 */
[----:B------:R-:W0:Y:S01]  /*0d70*/  MUFU.RCP R30, R29 ;  /* 0x0000001d001e7308 */ /* 0x000e220000001000 */
[----:B-1----:R-:W-:-:S04]  /*0d80*/  FADD.FTZ R25, -R22, 1 ;  /* 0x3f80000016197421 */ /* 0x002fc80000010100 */
[----:B------:R-:W-:Y:S01]  /*0d90*/  FFMA.FTZ R24, R20, R25, 1 ;  /* 0x3f80000014187423 */ /* 0x000fe20000010019 */
[----:B------:R-:W-:Y:S01]  /*0da0*/  FMUL.FTZ R20, R2, R23 ;  /* 0x0000001702147220 */ /* 0x000fe20000410000 */
[----:B--2---:R-:W-:-:S03]  /*0db0*/  FADD.FTZ R28, -R27, 1 ;  /* 0x3f8000001b1c7421 */ /* 0x004fc60000010100 */
[----:B------:R-:W-:Y:S01]  /*0dc0*/  FMUL.FTZ R20, R20, R21 ;  /* 0x0000001514147220 */ /* 0x000fe20000410000 */
[----:B------:R-:W-:Y:S01]  /*0dd0*/  FMUL.FTZ R27, R12, R27 ;  /* 0x0000001b0c1b7220 */ /* 0x000fe20000410000 */
[----:B------:R-:W-:Y:S01]  /*0de0*/  FFMA.FTZ R28, R19, R28, 1 ;  /* 0x3f800000131c7423 */ /* 0x000fe2000001001c */
[----:B------:R-:W-:Y:S01]  /*0df0*/  FMUL.FTZ R19, R3, R22 ;  /* 0x0000001603137220 */ /* 0x000fe20000410000 */
[----:B------:R-:W-:Y:S01]  /*0e00*/  FMUL.FTZ R22, R7, R20 ;  /* 0x0000001407167220 */ /* 0x000fe20000410000 */
[----:B0-----:R-:W-:Y:S02]  /*0e10*/  FADD.FTZ R23, -R30, 1 ;  /* 0x3f8000001e177421 */ /* 0x001fe40000010100 */
        /* <DEDUP_REMOVED lines=10> */
[----:B------:R-:W-:Y:S01]  /*0ec0*/  FADD.FTZ R22, R21, R22 ;  /* 0x0000001615167221 */ /* 0x000fe20000010000 */
[----:B------:R-:W-:Y:S01]  /*0ed0*/  FMUL.FTZ R24, R4, R30 ;  /* 0x0000001e04187220 */ /* 0x000fe20000410000 */
[----:B------:R-:W-:Y:S01]  /*0ee0*/  FFMA.FTZ R14, R14, R19, RZ ;  /* 0x000000130e0e7223 */ /* 0x000fe200000100ff */
[----:B------:R-:W-:Y:S01]  /*0ef0*/  FFMA.FTZ R26, R16, R25, R23 ;  /* 0x00000019101a7223 */ /* 0x000fe20000010017 */
[----:B------:R-:W-:Y:S01]  /*0f00*/  FADD.FTZ R23, R22, R25 ;  /* 0x0000001916177221 */ /* 0x000fe20000010000 */
[----:B------:R-:W-:Y:S01]  /*0f10*/  FFMA.FTZ R25, R15, R20, RZ ;  /* 0x000000140f197223 */ /* 0x000fe200000100ff */
[----:B------:R-:W-:Y:S01]  /*0f20*/  FADD.FTZ R19, RZ, R19 ;  /* 0x00000013ff137221 */ /* 0x000fe20000010000 */
[C---:B------:R-:W-:Y:S01]  /*0f30*/  FFMA.FTZ R21, R17.reuse, R24, R26 ;  /* 0x0000001811157223 */ /* 0x040fe2000001001a */
[----:B------:R-:W-:Y:S01]  /*0f40*/  FADD.FTZ R15, R24, R23 ;  /* 0x00000017180f7221 */ /* 0x000fe20000010000 */
[----:B------:R-:W-:Y:S01]  /*0f50*/  FADD.FTZ R23, RZ, R20 ;  /* 0x00000014ff177221 */ /* 0x000fe20000010000 */
[----:B------:R-:W-:Y:S01]  /*0f60*/  FFMA.FTZ R16, R16, R18, R25 ;  /* 0x0000001210107223 */ /* 0x000fe20000010019 */
[----:B------:R-:W-:Y:S01]  /*0f70*/  FFMA.FTZ R17, R17, R30, R14 ;  /* 0x0000001e11117223 */ /* 0x000fe2000001000e */
[----:B------:R-:W-:Y:S01]  /*0f80*/  FADD.FTZ R19, R19, R30 ;  /* 0x0000001e13137221 */ /* 0x000fe20000010000 */
[----:B------:R-:W-:-:S07]  /*0f90*/  FADD.FTZ R18, R23, R18 ;  /* 0x0000001217127221 */ /* 0x000fce0000010000 */
.L_x_1446:
[----:B------:R-:W0:Y:S01]  /*0fa0*/  S2R R24, SR_LANEID ;  /* 0x0000000000187919 */ /* 0x000e220000000000 */
[----:B------:R-:W-:Y:S01]  /*0fb0*/  MOV R20, R15 ;  /* 0x0000000f00147202 */ /* 0x000fe20000000f00 */
        /* <DEDUP_REMOVED lines=35> */
.L_x_1448:
[----:B------:R-:W-:Y:S05]  /*11f0*/  BSYNC.RECONVERGENT B0 ;  /* 0x0000000000007941 */ /* 0x000fea0003800200 */
.L_x_1447:
        /* <DEDUP_REMOVED lines=21> */
.L_x_1450:
[----:B------:R-:W-:Y:S05]  /*1350*/  BSYNC.RECONVERGENT B0 ;  /* 0x0000000000007941 */ /* 0x000fea0003800200 */
.L_x_1449:
        /* <DEDUP_REMOVED lines=158> */
.L_x_1452:
[----:B------:R-:W-:Y:S05]  /*1d40*/  BSYNC.RECONVERGENT B0 ;  /* 0x0000000000007941 */ /* 0x000fea0003800200 */
.L_x_1451:
        /* <DEDUP_REMOVED lines=29> */
.L_x_1454:
[----:B------:R-:W-:Y:S05]  /*1f20*/  BSYNC.RECONVERGENT B0 ;  /* 0x0000000000007941 */ /* 0x000fea0003800200 */
.L_x_1453:
        /* <DEDUP_REMOVED lines=13> */
[----:B-1----:R-:W-:Y:S01]  /*2000*/  SEL R21, R6, RZ, !P0 ;  /* 0x000000ff06157207 */ /* 0x002fe20004000000 */
[----:B------:R-:W-:-:S03]  /*2010*/  IMAD.WIDE.U32 R18, R19, 0x8, R50 ;  /* 0x0000000813127825 */ /* 0x000fc600078e0032 */
[----:B------:R-:W-:Y:S02]  /*2020*/  ISETP.NE.AND P0, PT, R21, -0x1, PT ;  /* 0xffffffff1500780c */ /* 0x000fe40003f05270 */
        /* <DEDUP_REMOVED lines=8> */
.L_x_1457:
[----:B------:R-:W4:Y:S04]  /*20b0*/  LDG.E.STRONG.GPU R0, desc[UR12][R16.64] ;  /* 0x0000000c10007981 */ /* 0x000f28000c1ef900 */
[----:B----4-:R-:W-:Y:S01]  /*20c0*/  CCTL.IVALL ;  /* 0x00000000ff00798f */ /* 0x010fe20002000000 */
[----:B------:R-:W-:Y:S05]  /*20d0*/  YIELD ;  /* 0x0000000000007946 */ /* 0x000fea0003800000 */
[----:B------:R-:W-:-:S13]  /*20e0*/  ISETP.NE.AND P0, PT, R0, R21, PT ;  /* 0x000000150000720c */ /* 0x000fda0003f05270 */
[----:B------:R-:W-:Y:S05]  /*20f0*/  @P0 BRA `(.L_x_1457) ;  /* 0xfffffffc00ec0947 */ /* 0x000fea000383ffff */
.L_x_1456:
[----:B------:R-:W-:Y:S05]  /*2100*/  WARPSYNC.ALL ;  /* 0x0000000000007948 */ /* 0x000fea0003800000 */
[----:B------:R-:W-:Y:S01]  /*2110*/  BAR.SYNC.DEFER_BLOCKING 0x0 ;  /* 0x0000000000007b1d */ /* 0x000fe20000010000 */
[----:B------:R-:W-:-:S05]  /*2120*/  HFMA2 R49, -RZ, RZ, 0, 0 ;  /* 0x00000000ff317431 */ /* 0x000fca00000001ff */
[----:B------:R-:W-:Y:S05]  /*2130*/  @!P3 BRA `(.L_x_1458) ;  /* 0x000000040018b947 */ /* 0x000fea0003800000 */
[C-C-:B-1----:R-:W-:Y:S01]  /*2140*/  IMAD R5, R32.reuse, 0x5, R33.reuse ;  /* 0x0000000520057824 */ /* 0x142fe200078e0221 */
[CC--:B------:R-:W-:Y:S01]  /*2150*/  LEA R17, R32.reuse, R33.reuse, 0x2 ;  /* 0x0000002120117211 */ /* 0x0c0fe200078e10ff */
        /* <DEDUP_REMOVED lines=8> */
[----:B------:R-:W-:-:S09]  /*21e0*/  LOP3.LUT R49, R6, 0x7ffffff8, RZ, 0xc0, !PT ;  /* 0x7ffffff806317812 */ /* 0x000fd200078ec0ff */
.L_x_1459:
        /* <DEDUP_REMOVED lines=8> */
[----:B------:R-:W4:Y:S01]  /*2270*/  @!P5 LDG.E.64 R24, desc[UR12][R24.64] ;  /* 0x0000000c1818d981 */ /* 0x000f22000c1e1b00 */
[----:B------:R-:W-:Y:S01]  /*2280*/  IADD3 R16, PT, PT, R0, 0x3, RZ ;  /* 0x0000000300107810 */ /* 0x000fe20007ffe0ff */
[----:B------:R-:W-:-:S03]  /*2290*/  @!P0 IMAD.WIDE.U32 R52, R31, 0x8, R50 ;  /* 0x000000081f348825 */ /* 0x000fc600078e0032 */
[----:B------:R-:W-:Y:S02]  /*22a0*/  ISETP.EQ.OR P3, PT, R16, UR9, P1 ;  /* 0x0000000910007c0c */ /* 0x000fe40008f62670 */
[----:B------:R-:W5:Y:S01]  /*22b0*/  @!P0 LDG.E.64 R26, desc[UR12][R52.64] ;  /* 0x0000000c341a8981 */ /* 0x000f62000c1e1b00 */
[----:B------:R-:W-:Y:S01]  /*22c0*/  IADD3 R16, PT, PT, R0, 0x4, RZ ;  /* 0x0000000400107810 */ /* 0x000fe20007ffe0ff */
[----:B0--3--:R-:W-:Y:S01]  /*22d0*/  @!P4 FADD.FTZ R14, R14, R22 ;  /* 0x000000160e0ec221 */ /* 0x009fe20000010000 */
[----:B------:R-:W-:-:S08]  /*22e0*/  @!P4 FADD.FTZ R15, R15, R23 ;  /* 0x000000170f0fc221 */ /* 0x000fd00000010000 */
[----:B------:R-:W-:-:S04]  /*22f0*/  @!P3 IMAD.WIDE.U32 R22, R19, 0x8, R50 ;  /* 0x000000081316b825 */ /* 0x000fc800078e0032 */
[----:B----4-:R-:W-:Y:S01]  /*2300*/  @!P5 FADD.FTZ R14, R14, R24 ;  /* 0x000000180e0ed221 */ /* 0x010fe20000010000 */
[----:B------:R-:W-:Y:S01]  /*2310*/  @!P5 FADD.FTZ R15, R15, R25 ;  /* 0x000000190f0fd221 */ /* 0x000fe20000010000 */
[----:B------:R-:W-:Y:S01]  /*2320*/  ISETP.EQ.OR P5, PT, R16, UR9, P1 ;  /* 0x0000000910007c0c */ /* 0x000fe20008fa2670 */
[----:B------:R-:W3:Y:S01]  /*2330*/  @!P3 LDG.E.64 R22, desc[UR12][R22.64] ;  /* 0x0000000c1616b981 */ /* 0x000ee2000c1e1b00 */
[----:B-----5:R-:W-:Y:S01]  /*2340*/  @!P0 FADD.FTZ R14, R14, R26 ;  /* 0x0000001a0e0e8221 */ /* 0x020fe20000010000 */
[----:B------:R-:W-:-:S10]  /*2350*/  @!P0 FADD.FTZ R15, R15, R27 ;  /* 0x0000001b0f0f8221 */ /* 0x000fd40000010000 */
[----:B------:R-:W-:-:S06]  /*2360*/  @!P5 IMAD.WIDE.U32 R26, R17, 0x8, R50 ;  /* 0x00000008111ad825 */ /* 0x000fcc00078e0032 */
[----:B------:R-:W4:Y:S01]  /*2370*/  @!P5 LDG.E.64 R26, desc[UR12][R26.64] ;  /* 0x0000000c1a1ad981 */ /* 0x000f22000c1e1b00 */
[----:B------:R-:W-:-:S04]  /*2380*/  IADD3 R16, PT, PT, R0, 0x5, RZ ;  /* 0x0000000500107810 */ /* 0x000fc80007ffe0ff */
[----:B------:R-:W-:Y:S02]  /*2390*/  ISETP.EQ.OR P4, PT, R16, UR9, P1 ;  /* 0x0000000910007c0c */ /* 0x000fe40008f82670 */
[----:B------:R-:W-:-:S04]  /*23a0*/  IADD3 R16, PT, PT, R0, 0x6, RZ ;  /* 0x0000000600107810 */ /* 0x000fc80007ffe0ff */
[----:B------:R-:W-:Y:S02]  /*23b0*/  ISETP.EQ.OR P0, PT, R16, UR9, P1 ;  /* 0x0000000910007c0c */ /* 0x000fe40008f02670 */
[----:B------:R-:W-:-:S05]  /*23c0*/  IADD3 R16, PT, PT, R0, 0x7, RZ ;  /* 0x0000000700107810 */ /* 0x000fca0007ffe0ff */
[----:B------:R-:W-:-:S06]  /*23d0*/  @!P4 IMAD.WIDE.U32 R24, R5, 0x8, R50 ;  /* 0x000000080518c825 */ /* 0x000fcc00078e0032 */
[----:B------:R-:W5:Y:S01]  /*23e0*/  @!P4 LDG.E.64 R24, desc[UR12][R24.64] ;  /* 0x0000000c1818c981 */ /* 0x000f62000c1e1b00 */
[----:B---3--:R-:W-:Y:S01]  /*23f0*/  @!P3 FADD.FTZ R14, R14, R22 ;  /* 0x000000160e0eb221 */ /* 0x008fe20000010000 */
[----:B------:R-:W-:Y:S01]  /*2400*/  @!P3 FADD.FTZ R15, R15, R23 ;  /* 0x000000170f0fb221 */ /* 0x000fe20000010000 */
[----:B------:R-:W-:Y:S01]  /*2410*/  @!P0 IMAD.WIDE.U32 R22, R29, 0x8, R50 ;  /* 0x000000081d168825 */ /* 0x000fe200078e0032 */
[----:B------:R-:W-:-:S05]  /*2420*/  ISETP.EQ.OR P3, PT, R16, UR9, P1 ;  /* 0x0000000910007c0c */ /* 0x000fca0008f62670 */
[----:B------:R-:W3:Y:S01]  /*2430*/  @!P0 LDG.E.64 R22, desc[UR12][R22.64] ;  /* 0x0000000c16168981 */ /* 0x000ee2000c1e1b00 */
[----:B----4-:R-:W-:Y:S01]  /*2440*/  @!P5 FADD.FTZ R14, R14, R26 ;  /* 0x0000001a0e0ed221 */ /* 0x010fe20000010000 */
[----:B------:R-:W-:-:S06]  /*2450*/  @!P5 FADD.FTZ R15, R15, R27 ;  /* 0x0000001b0f0fd221 */ /* 0x000fcc0000010000 */
[----:B------:R-:W-:-:S06]  /*2460*/  @!P3 IMAD.WIDE.U32 R26, R21, 0x8, R50 ;  /* 0x00000008151ab825 */ /* 0x000fcc00078e0032 */
[----:B------:R-:W4:Y:S01]  /*2470*/  @!P3 LDG.E.64 R26, desc[UR12][R26.64] ;  /* 0x0000000c1a1ab981 */ /* 0x000f22000c1e1b00 */
[----:B------:R-:W-:Y:S01]  /*2480*/  IADD3 R0, PT, PT, R0, 0x8, RZ ;  /* 0x0000000800007810 */ /* 0x000fe20007ffe0ff */
[----:B-----5:R-:W-:Y:S01]  /*2490*/  @!P4 FADD.FTZ R14, R14, R24 ;  /* 0x000000180e0ec221 */ /* 0x020fe20000010000 */
        /* <DEDUP_REMOVED lines=10> */
[----:B---3--:R-:W-:Y:S01]  /*2540*/  @!P0 FADD.FTZ R14, R14, R22 ;  /* 0x000000160e0e8221 */ /* 0x008fe20000010000 */
[----:B------:R-:W-:Y:S01]  /*2550*/  @!P0 FADD.FTZ R15, R15, R23 ;  /* 0x000000170f0f8221 */ /* 0x000fe20000010000 */
[----:B------:R-:W-:Y:S02]  /*2560*/  ISETP.NE.AND P0, PT, R0, R49, PT ;  /* 0x000000310000720c */ /* 0x000fe40003f05270 */
[----:B----4-:R-:W-:Y:S01]  /*2570*/  @!P3 FADD.FTZ R14, R14, R26 ;  /* 0x0000001a0e0eb221 */ /* 0x010fe20000010000 */
[----:B------:R-:W-:-:S10]  /*2580*/  @!P3 FADD.FTZ R15, R15, R27 ;  /* 0x0000001b0f0fb221 */ /* 0x000fd40000010000 */
[----:B------:R-:W-:Y:S05]  /*2590*/  @P0 BRA `(.L_x_1459) ;  /* 0xfffffffc00140947 */ /* 0x000fea000383ffff */
.L_x_1458:
[----:B------:R-:W-:-:S04]  /*25a0*/  LOP3.LUT R0, R6, 0x7, RZ, 0xc0, !PT ;  /* 0x0000000706007812 */ /* 0x000fc800078ec0ff */
[----:B------:R-:W-:-:S13]  /*25b0*/  ISETP.NE.AND P0, PT, R0, RZ, PT ;  /* 0x000000ff0000720c */ /* 0x000fda0003f05270 */
[----:B------:R-:W-:Y:S05]  /*25c0*/  @!P0 BRA `(.L_x_1455) ;  /* 0x0000000000f08947 */ /* 0x000fea0003800000 */
[----:B------:R-:W-:-:S04]  /*25d0*/  IADD3 R0, PT, PT, R0, -0x1, RZ ;  /* 0xffffffff00007810 */ /* 0x000fc80007ffe0ff */
[----:B------:R-:W-:Y:S02]  /*25e0*/  ISETP.GE.U32.AND P3, PT, R0, 0x3, PT ;  /* 0x000000030000780c */ /* 0x000fe40003f66070 */
[----:B------:R-:W-:-:S11]  /*25f0*/  LOP3.LUT P0, R0, R6, 0x3, RZ, 0xc0, !PT ;  /* 0x0000000306007812 */ /* 0x000fd6000780c0ff */
[----:B------:R-:W-:Y:S05]  /*2600*/  @!P3 BRA `(.L_x_1460) ;  /* 0x000000000070b947 */ /* 0x000fea0003800000 */
[C---:B-1----:R-:W-:Y:S02]  /*2610*/  IADD3 R19, PT, PT, R49.reuse, 0x1, RZ ;  /* 0x0000000131137810 */ /* 0x042fe40007ffe0ff */
[C---:B------:R-:W-:Y:S02]  /*2620*/  ISETP.EQ.OR P3, PT, R49.reuse, UR9, P1 ;  /* 0x0000000931007c0c */ /* 0x040fe40008f62670 */
[----:B------:R-:W-:Y:S02]  /*2630*/  IADD3 R21, PT, PT, R49, 0x2, RZ ;  /* 0x0000000231157810 */ /* 0x000fe40007ffe0ff */
        /* <DEDUP_REMOVED lines=11> */
[--C-:B--2---:R-:W-:Y:S01]  /*26f0*/  @!P5 IMAD.WIDE.U32 R20, R21, 0x8, R50.reuse ;  /* 0x000000081514d825 */ /* 0x104fe200078e0032 */
        /* <DEDUP_REMOVED lines=13> */
.L_x_1460:
[----:B------:R-:W-:Y:S05]  /*27d0*/  @!P0 BRA `(.L_x_1455) ;  /* 0x00000000006c8947 */ /* 0x000fea0003800000 */
[----:B------:R-:W-:Y:S02]  /*27e0*/  ISETP.NE.AND P0, PT, R0, 0x1, PT ;  /* 0x000000010000780c */ /* 0x000fe40003f05270 */
[----:B------:R-:W-:-:S11]  /*27f0*/  LOP3.LUT R0, R6, 0x1, RZ, 0xc0, !PT ;  /* 0x0000000106007812 */ /* 0x000fd600078ec0ff */
[----:B------:R-:W-:Y:S05]  /*2800*/  @!P0 BRA `(.L_x_1461) ;  /* 0x0000000000388947 */ /* 0x000fea0003800000 */
[C---:B-1----:R-:W-:Y:S02]  /*2810*/  IADD3 R17, PT, PT, R49.reuse, 0x1, RZ ;  /* 0x0000000131117810 */ /* 0x042fe40007ffe0ff */
        /* <DEDUP_REMOVED lines=13> */
.L_x_1461:
[----:B------:R-:W-:Y:S01]  /*28f0*/  ISETP.EQ.OR P0, PT, R49, UR9, P1 ;  /* 0x0000000931007c0c */ /* 0x000fe20008f02670 */
[----:B------:R-:W-:Y:S03]  /*2900*/  BSSY.RECONVERGENT B0, `(.L_x_1455) ;  /* 0x0000008000007945 */ /* 0x000fe60003800200 */
[----:B------:R-:W-:-:S13]  /*2910*/  ISETP.NE.U32.OR P0, PT, R0, 0x1, P0 ;  /* 0x000000010000780c */ /* 0x000fda0000705470 */
[----:B------:R-:W-:Y:S05]  /*2920*/  @P0 BRA `(.L_x_1462) ;  /* 0x0000000000140947 */ /* 0x000fea0003800000 */
[----:B------:R-:W-:-:S04]  /*2930*/  IMAD R49, R32, R49, R33 ;  /* 0x0000003120317224 */ /* 0x000fc800078e0221 */
[----:B------:R-:W-:-:S06]  /*2940*/  IMAD.WIDE.U32 R50, R49, 0x8, R50 ;  /* 0x0000000831327825 */ /* 0x000fcc00078e0032 */
[----:B------:R-:W0:Y:S02]  /*2950*/  LDG.E.64 R50, desc[UR12][R50.64] ;  /* 0x0000000c32327981 */ /* 0x000e24000c1e1b00 */
[----:B01-3--:R-:W-:Y:S01]  /*2960*/  FADD.FTZ R14, R14, R50 ;  /* 0x000000320e0e7221 */ /* 0x00bfe20000010000 */
[----:B------:R-:W-:-:S07]  /*2970*/  FADD.FTZ R15, R15, R51 ;  /* 0x000000330f0f7221 */ /* 0x000fce0000010000 */
.L_x_1462:
[----:B------:R-:W-:Y:S05]  /*2980*/  BSYNC.RECONVERGENT B0 ;  /* 0x0000000000007941 */ /* 0x000fea0003800200 */
.L_x_1455:
[----:B------:R-:W5:Y:S01]  /*2990*/  S2UR UR7, SR_CgaCtaId ;  /* 0x00000000000779c3 */ /* 0x000f620000008800 */
[----:B------:R-:W-:Y:S01]  /*29a0*/  UMOV UR6, 0x400 ;  /* 0x0000040000067882 */ /* 0x000fe20000000000 */
[----:B------:R-:W0:Y:S01]  /*29b0*/  LDCU.64 UR14, c[0x0][0x400] ;  /* 0x00008000ff0e77ac */ /* 0x000e220008000a00 */
[----:B------:R-:W-:Y:S01]  /*29c0*/  FADD.FTZ R8, R8, -UR10 ;  /* 0x8000000a08087e21 */ /* 0x000fe20008010000 */
[----:B------:R-:W-:Y:S01]  /*29d0*/  FADD.FTZ R9, R9, -UR10 ;  /* 0x8000000a09097e21 */ /* 0x000fe20008010000 */
[----:B------:R-:W-:Y:S01]  /*29e0*/  FADD.FTZ R10, R10, -UR10 ;  /* 0x8000000a0a0a7e21 */ /* 0x000fe20008010000 */
[----:B-1----:R-:W-:Y:S01]  /*29f0*/  FADD.FTZ R5, R11, -UR10 ;  /* 0x8000000a0b057e21 */ /* 0x002fe20008010000 */
[----:B------:R-:W-:Y:S01]  /*2a00*/  SHF.R.S32.HI R11, RZ, 0x1f, R40 ;  /* 0x0000001fff0b7819 */ /* 0x000fe20000011428 */
[----:B----4-:R-:W-:Y:S01]  /*2a10*/  FMUL.FTZ R18, R9, UR8 ;  /* 0x0000000809127c20 */ /* 0x010fe20008410000 */
[C---:B------:R-:W-:Y:S01]  /*2a20*/  IADD3 R0, PT, PT, R40.reuse, 0x20, RZ ;  /* 0x0000002028007810 */ /* 0x040fe20007ffe0ff */
[----:B------:R-:W-:Y:S01]  /*2a30*/  FMUL.FTZ R5, R5, UR8 ;  /* 0x0000000805057c20 */ /* 0x000fe20008410000 */
[----:B0-----:R-:W-:Y:S01]  /*2a40*/  ISETP.GE.U32.AND P0, PT, R40, UR14, PT ;  /* 0x0000000e28007c0c */ /* 0x001fe2000bf06070 */
[----:B-----5:R-:W-:-:S03]  /*2a50*/  ULEA UR6, UR7, UR6, 0x18 ;  /* 0x0000000607067291 */ /* 0x020fc6000f8ec0ff */
[----:B------:R-:W-:-:S06]  /*2a60*/  ISETP.GE.AND.EX P0, PT, R11, UR15, PT, P0 ;  /* 0x0000000f0b007c0c */ /* 0x000fcc000bf06300 */
[----:B------:R3:W-:Y:S01]  /*2a70*/  @!P1 STS.64 [UR6+0x48], R14 ;  /* 0x0000480eff009988 */ /* 0x0007e20008000a06 */
[----:B------:R-:W-:Y:S01]  /*2a80*/  BAR.SYNC.DEFER_BLOCKING 0x0 ;  /* 0x0000000000007b1d */ /* 0x000fe20000010000 */
[----:B------:R-:W-:Y:S01]  /*2a90*/  ISETP.GE.U32.AND P1, PT, R0, UR14, PT ;  /* 0x0000000e00007c0c */ /* 0x000fe2000bf26070 */
[----:B---3--:R-:W-:Y:S01]  /*2aa0*/  FMUL.FTZ R14, R8, UR8 ;  /* 0x00000008080e7c20 */ /* 0x008fe20008410000 */
[----:B------:R-:W-:-:S03]  /*2ab0*/  FMUL.FTZ R8, R10, UR8 ;  /* 0x000000080a087c20 */ /* 0x000fc60008410000 */
        /* <DEDUP_REMOVED lines=18> */
[----:B--2---:R-:W1:Y:S01]  /*2be0*/  MUFU.RCP R20, R19 ;  /* 0x0000001300147308 */ /* 0x004e620000001000 */
        /* <DEDUP_REMOVED lines=8> */
.L_x_1463:
[----:B------:R-:W-:Y:S01]  /*2c70*/  BSSY.RECONVERGENT B0, `(.L_x_1464) ;  /* 0x0000012000007945 */ /* 0x000fe20003800200 */
[----:B------:R-:W-:Y:S01]  /*2c80*/  FFMA.FTZ R24, R7, R2, -R24 ;  /* 0x0000000207187223 */ /* 0x000fe20000010818 */
[----:B------:R-:W-:Y:S01]  /*2c90*/  SHF.R.S32.HI R2, RZ, 0x1f, R0 ;  /* 0x0000001fff027819 */ /* 0x000fe20000011400 */
        /* <DEDUP_REMOVED lines=15> */
.L_x_1465:
[----:B------:R-:W-:Y:S05]  /*2d90*/  BSYNC.RECONVERGENT B0 ;  /* 0x0000000000007941 */ /* 0x000fea0003800200 */
.L_x_1464:
[----:B------:R-:W-:Y:S05]  /*2da0*/  @!P2 BRA `(.L_x_1466) ;  /* 0x000000000048a947 */ /* 0x000fea0003800000 */
[----:B------:R-:W-:Y:S01]  /*2db0*/  FFMA.FTZ R8, R7, R8, R34 ;  /* 0x0000000807087223 */ /* 0x000fe20000010022 */
[----:B------:R-:W-:-:S03]  /*2dc0*/  FFMA.FTZ R5, R4, R5, R35 ;  /* 0x0000000504057223 */ /* 0x000fc60000010023 */
[----:B------:R-:W-:Y:S01]  /*2dd0*/  FMUL.FTZ R3, R8, -1.4426950216293334961 ;  /* 0xbfb8aa3b08037820 */ /* 0x000fe20000410000 */
[----:B------:R-:W-:-:S05]  /*2de0*/  FMUL.FTZ R14, R5, -1.4426950216293334961 ;  /* 0xbfb8aa3b050e7820 */ /* 0x000fca0000410000 */
[----:B------:R-:W1:Y:S04]  /*2df0*/  MUFU.EX2 R3, R3 ;  /* 0x0000000300037308 */ /* 0x000e680000000800 */
[----:B------:R-:W3:Y:S01]  /*2e00*/  MUFU.EX2 R14, R14 ;  /* 0x0000000e000e7308 */ /* 0x000ee20000000800 */
[----:B-1----:R-:W-:Y:S01]  /*2e10*/  FADD.FTZ R11, R3, 1 ;  /* 0x3f800000030b7421 */ /* 0x002fe20000010000 */
[----:B---3--:R-:W-:-:S05]  /*2e20*/  FADD.FTZ R15, R14, 1 ;  /* 0x3f8000000e0f7421 */ /* 0x008fca0000010000 */
[----:B------:R-:W1:Y:S08]  /*2e30*/  MUFU.RCP R11, R11 ;  /* 0x0000000b000b7308 */ /* 0x000e700000001000 */
        /* <DEDUP_REMOVED lines=9> */
.L_x_1466:
        /* <DEDUP_REMOVED lines=9> */
[----:B------:R-:W3:Y:S01]  /*2f60*/  LDCU.64 UR10, c[0x0][0x380] ;  /* 0x00007000ff0a77ac */ /* 0x000ee20008000a00 */
[----:B-1----:R-:W-:Y:S02]  /*2f70*/  IMAD R3, R2, UR6, RZ ;  /* 0x0000000602037c24 */ /* 0x002fe4000f8e02ff */
[----:B------:R-:W-:-:S04]  /*2f80*/  IMAD.WIDE.U32 R42, R0, UR6, R42 ;  /* 0x00000006002a7c25 */ /* 0x000fc8000f8e002a */
[----:B------:R-:W-:Y:S01]  /*2f90*/  IMAD R3, R0, UR7, R3 ;  /* 0x0000000700037c24 */ /* 0x000fe2000f8e0203 */
[----:B---3--:R-:W-:-:S04]  /*2fa0*/  LEA R2, P0, R42, UR10, 0x2 ;  /* 0x0000000a2a027c11 */ /* 0x008fc8000f8010ff */
[----:B------:R-:W-:-:S04]  /*2fb0*/  IADD3 R3, PT, PT, R43, R3, RZ ;  /* 0x000000032b037210 */ /* 0x000fc80007ffe0ff */
[----:B------:R-:W-:-:S05]  /*2fc0*/  LEA.HI.X R3, R42, UR11, R3, 0x2, P0 ;  /* 0x0000000b2a037c11 */ /* 0x000fca00080f1403 */
[----:B------:R1:W-:Y:S02]  /*2fd0*/  STG.E.64 desc[UR12][R2.64], R8 ;  /* 0x0000000802007986 */ /* 0x0003e4000c101b0c */
.L_x_1468:
[----:B------:R-:W-:Y:S05]  /*2fe0*/  BSYNC.RECONVERGENT B0 ;  /* 0x0000000000007941 */ /* 0x000fea0003800200 */
.L_x_1467:
[----:B------:R-:W-:Y:S02]  /*2ff0*/  IADD3 R37, PT, PT, R32, R37, RZ ;  /* 0x0000002520257210 */ /* 0x000fe40007ffe0ff */
[----:B------:R-:W-:Y:S02]  /*3000*/  IADD3 R36, PT, PT, R36, 0x1, RZ ;  /* 0x0000000124247810 */ /* 0x000fe40007ffe0ff */
[----:B------:R-:W-:-:S13]  /*3010*/  ISETP.GE.AND P0, PT, R37, UR4, PT ;  /* 0x0000000425007c0c */ /* 0x000fda000bf06270 */
[----:B------:R-:W-:Y:S05]  /*3020*/  @!P0 BRA `(.L_x_1469) ;  /* 0xffffffd000608947 */ /* 0x000fea000383ffff */
.L_x_1444:
[----:B------:R-:W3:Y:S01]  /*3030*/  S2R R6, SR_TID.X ;  /* 0x0000000000067919 */ /* 0x000ee20000002100 */
[----:B------:R-:W4:Y:S01]  /*3040*/  LDC R4, c[0x0][0x370] ;  /* 0x0000dc00ff047b82 */ /* 0x000f220000000800 */
[----:B------:R-:W-:Y:S07]  /*3050*/  BSSY.RECONVERGENT B0, `(.L_x_1470) ;  /* 0x0000012000007945 */ /* 0x000fee0003800200 */
[----:B------:R-:W5:Y:S08]  /*3060*/  LDC R7, c[0x0][0x374] ;  /* 0x0000dd00ff077b82 */ /* 0x000f700000000800 */
[----:B-1----:R-:W1:Y:S01]  /*3070*/  LDC.64 R2, c[0x0][0x3c8] ;  /* 0x0000f200ff027b82 */ /* 0x002e620000000a00 */
[----:B----4-:R-:W-:-:S02]  /*3080*/  IADD3 R5, PT, PT, R4, -0x1, RZ ;  /* 0xffffffff04057810 */ /* 0x010fc40007ffe0ff */
[----:B------:R-:W-:Y:S02]  /*3090*/  ISETP.NE.AND P1, PT, R4, 0x1, PT ;  /* 0x000000010400780c */ /* 0x000fe40003f25270 */
[----:B---3--:R-:W-:Y:S02]  /*30a0*/  ISETP.NE.AND P2, PT, R6, RZ, PT ;  /* 0x000000ff0600720c */ /* 0x008fe40003f45270 */
[----:B-----5:R-:W-:-:S04]  /*30b0*/  IADD3 R0, PT, PT, R7, -0x1, RZ ;  /* 0xffffffff07007810 */ /* 0x020fc80007ffe0ff */
        /* <DEDUP_REMOVED lines=11> */
.L_x_1471:
[----:B------:R-:W-:Y:S05]  /*3170*/  BSYNC.RECONVERGENT B0 ;  /* 0x0000000000007941 */ /* 0x000fea0003800200 */
.L_x_1470:
[----:B------:R-:W-:Y:S05]  /*3180*/  @P0 EXIT ;  /* 0x000000000000094d */ /* 0x000fea0003800000 */
[----:B------:R-:W-:Y:S05]  /*3190*/  @P2 BRA `(.L_x_1472) ;  /* 0x0000000000202947 */ /* 0x000fea0003800000 */
[----:B------:R-:W-:-:S05]  /*31a0*/  IMAD R0, R4, R7, RZ ;  /* 0x0000000704007224 */ /* 0x000fca00078e02ff */
[----:B------:R-:W-:-:S13]  /*31b0*/  ISETP.NE.AND P0, PT, R0, -0x1, PT ;  /* 0xffffffff0000780c */ /* 0x000fda0003f05270 */
[----:B------:R-:W-:Y:S05]  /*31c0*/  @!P0 BRA `(.L_x_1472) ;  /* 0x0000000000148947 */ /* 0x000fea0003800000 */
.L_x_1473:
[----:B-1----:R-:W3:Y:S04]  /*31d0*/  LDG.E.STRONG.GPU R5, desc[UR12][R2.64] ;  /* 0x0000000c02057981 */ /* 0x002ee8000c1ef900 */
[----:B---3--:R-:W-:Y:S01]  /*31e0*/  CCTL.IVALL ;  /* 0x00000000ff00798f */ /* 0x008fe20002000000 */
[----:B------:R-:W-:Y:S05]  /*31f0*/  YIELD ;  /* 0x0000000000007946 */ /* 0x000fea0003800000 */
[----:B------:R-:W-:-:S13]  /*3200*/  ISETP.NE.AND P0, PT, R5, R0, PT ;  /* 0x000000000500720c */ /* 0x000fda0003f05270 */
[----:B------:R-:W-:Y:S05]  /*3210*/  @P0 BRA `(.L_x_1473) ;  /* 0xfffffffc00ec0947 */ /* 0x000fea000383ffff */
.L_x_1472:
[----:B------:R-:W-:Y:S05]  /*3220*/  WARPSYNC.ALL ;  /* 0x0000000000007948 */ /* 0x000fea0003800000 */
[----:B------:R-:W3:Y:S02]  /*3230*/  LDCU.64 UR10, c[0x0][0x3f8] ;  /* 0x00007f00ff0a77ac */ /* 0x000ee40008000a00 */
[----:B---3--:R-:W-:-:S04]  /*3240*/  ULEA.HI UR8, UP0, UR11, UR10, URZ, 0x1 ;  /* 0x0000000a0b087291 */ /* 0x008fc8000f8108ff */
        /* <DEDUP_REMOVED lines=10> */
[----:B-1----:R-:W-:Y:S01]  /*32f0*/  MOV R3, UR9 ;  /* 0x0000000900037c02 */ /* 0x002fe20008000f00 */
        /* <DEDUP_REMOVED lines=38> */
[----:B------:R-:W1:Y:S01]  /*3560*/  LDCU.64 UR14, c[0x0][0x3d8] ;  /* 0x00007b00ff0e77ac */ /* 0x000e620008000a00 */
[----:B------:R-:W-:Y:S02]  /*3570*/  MOV R29, UR8 ;  /* 0x00000008001d7c02 */ /* 0x000fe40008000f00 */
[----:B------:R-:W-:Y:S01]  /*3580*/  MOV R2, UR9 ;  /* 0x0000000900027c02 */ /* 0x000fe20008000f00 */
[----:B------:R-:W3:Y:S01]  /*3590*/  LDCU.64 UR16, c[0x0][0x390] ;  /* 0x00007200ff1077ac */ /* 0x000ee20008000a00 */
[----:B------:R-:W-:Y:S02]  /*35a0*/  IADD3 R7, PT, PT, R7, 0x1, RZ ;  /* 0x0000000107077810 */ /* 0x000fe40007ffe0ff */
[----:B------:R-:W-:Y:S01]  /*35b0*/  SHF.L.U64.HI R29, R29, 0x2, R2 ;  /* 0x000000021d1d7819 */ /* 0x000fe20000010202 */
[----:B------:R-:W4:Y:S01]  /*35c0*/  LDCU.64 UR18, c[0x0][0x388] ;  /* 0x00007100ff1277ac */ /* 0x000f220008000a00 */
[----:B0-----:R-:W-:Y:S02]  /*35d0*/  MOV R25, UR6 ;  /* 0x0000000600197c02 */ /* 0x001fe40008000f00 */
[----:B------:R-:W-:Y:S01]  /*35e0*/  MOV R4, UR7 ;  /* 0x0000000700047c02 */ /* 0x000fe20008000f00 */
[----:B------:R-:W-:Y:S01]  /*35f0*/  USHF.L.U32 UR5, UR11, 0x2, URZ ;  /* 0x000000020b057899 */ /* 0x000fe200080006ff */
[----:B------:R-:W-:Y:S01]  /*3600*/  LOP3.LUT R7, R7, 0x3, RZ, 0xc0, !PT ;  /* 0x0000000307077812 */ /* 0x000fe200078ec0ff */
[----:B------:R-:W-:Y:S01]  /*3610*/  UMOV UR4, URZ ;  /* 0x000000ff00047c82 */ /* 0x000fe20008000000 */
[----:B------:R-:W-:-:S02]  /*3620*/  MOV R8, R0 ;  /* 0x0000000000087202 */ /* 0x000fc40000000f00 */
[----:B------:R-:W-:Y:S02]  /*3630*/  MOV R2, UR10 ;  /* 0x0000000a00027c02 */ /* 0x000fe40008000f00 */
[C---:B------:R-:W-:Y:S02]  /*3640*/  SHF.L.U32 R16, R0.reuse, 0x2, RZ ;  /* 0x0000000200107819 */ /* 0x040fe400000006ff */
[----:B------:R-:W-:Y:S01]  /*3650*/  SHF.L.U64.HI R25, R25, 0x2, R4 ;  /* 0x0000000219197819 */ /* 0x000fe20000010204 */
[----:B------:R-:W-:Y:S01]  /*3660*/  IMAD.WIDE.U32 R4, R7, 0xe0, R8 ;  /* 0x000000e007047825 */ /* 0x000fe200078e0008 */
[----:B------:R-:W-:Y:S02]  /*3670*/  SHF.L.U64.HI R19, R0, 0x2, R9 ;  /* 0x0000000200137819 */ /* 0x000fe40000010209 */
[----:B-1----:R-:W-:Y:S01]  /*3680*/  IADD3 R23, P1, PT, R16, UR14, RZ ;  /* 0x0000000e10177c10 */ /* 0x002fe2000ff3e0ff */
[----:B------:R-:W-:Y:S01]  /*3690*/  IMAD.WIDE.U32 R2, R2, 0x4, RZ ;  /* 0x0000000402027825 */ /* 0x000fe200078e00ff */
[----:B---3--:R-:W-:-:S02]  /*36a0*/  IADD3 R18, P2, PT, R16, UR16, RZ ;  /* 0x0000001010127c10 */ /* 0x008fc4000ff5e0ff */
[----:B----4-:R-:W-:Y:S02]  /*36b0*/  IADD3 R16, P3, PT, R16, UR18, RZ ;  /* 0x0000001210107c10 */ /* 0x010fe4000ff7e0ff */
[----:B------:R-:W-:Y:S02]  /*36c0*/  IADD3 R8, P4, PT, RZ, -R7, RZ ;  /* 0x80000007ff087210 */ /* 0x000fe40007f9e0ff */
[C---:B--2---:R-:W-:Y:S02]  /*36d0*/  IADD3.X R20, PT, PT, R19.reuse, UR15, RZ, P1, !PT ;  /* 0x0000000f13147c10 */ /* 0x044fe40008ffe4ff */
[----:B------:R-:W-:Y:S02]  /*36e0*/  IADD3.X R21, PT, PT, R19, UR17, RZ, P2, !PT ;  /* 0x0000001113157c10 */ /* 0x000fe400097fe4ff */
[----:B------:R-:W-:Y:S02]  /*36f0*/  IADD3 R9, PT, PT, R5, UR4, RZ ;  /* 0x0000000405097c10 */ /* 0x000fe4000fffe0ff */
[----:B------:R-:W-:-:S02]  /*3700*/  MOV R0, R4 ;  /* 0x0000000400007202 */ /* 0x000fc40000000f00 */
[----:B------:R-:W-:Y:S02]  /*3710*/  IADD3.X R19, PT, PT, R19, UR19, RZ, P3, !PT ;  /* 0x0000001313137c10 */ /* 0x000fe40009ffe4ff */
[----:B------:R-:W-:Y:S02]  /*3720*/  IADD3 R27, PT, PT, R3, UR5, RZ ;  /* 0x00000005031b7c10 */ /* 0x000fe4000fffe0ff */
[----:B------:R-:W-:-:S07]  /*3730*/  IADD3.X R14, PT, PT, RZ, -0x1, RZ, P4, !PT ;  /* 0xffffffffff0e7810 */ /* 0x000fce00027fe4ff */
.L_x_1476:
[----:B-1----:R-:W-:Y:S02]  /*3740*/  MOV R6, UR8 ;  /* 0x0000000800067c02 */ /* 0x002fe40008000f00 */
[----:B------:R-:W-:Y:S02]  /*3750*/  MOV R12, UR6 ;  /* 0x00000006000c7c02 */ /* 0x000fe40008000f00 */
[-C--:B------:R-:W-:Y:S02]  /*3760*/  LEA R6, P1, R6, R23.reuse, 0x2 ;  /* 0x0000001706067211 */ /* 0x080fe400078210ff */
[-C--:B------:R-:W-:Y:S02]  /*3770*/  LEA R12, P3, R12, R23.reuse, 0x2 ;  /* 0x000000170c0c7211 */ /* 0x080fe400078610ff */
[----:B------:R-:W-:Y:S02]  /*3780*/  IADD3 R10, P2, PT, R23, R2, RZ ;  /* 0x00000002170a7210 */ /* 0x000fe40007f5e0ff */
[----:B------:R-:W-:-:S02]  /*3790*/  MOV R4, R23 ;  /* 0x0000001700047202 */ /* 0x000fc40000000f00 */
[C---:B------:R-:W-:Y:S02]  /*37a0*/  IADD3.X R7, PT, PT, R20.reuse, R29, RZ, P1, !PT ;  /* 0x0000001d14077210 */ /* 0x040fe40000ffe4ff */
[----:B------:R-:W-:Y:S02]  /*37b0*/  MOV R5, R20 ;  /* 0x0000001400057202 */ /* 0x000fe40000000f00 */
[C---:B------:R-:W-:Y:S02]  /*37c0*/  IADD3.X R13, PT, PT, R20.reuse, R25, RZ, P3, !PT ;  /* 0x00000019140d7210 */ /* 0x040fe40001ffe4ff */
[----:B------:R-:W-:Y:S01]  /*37d0*/  IADD3.X R11, PT, PT, R20, R27, RZ, P2, !PT ;  /* 0x0000001b140b7210 */ /* 0x000fe200017fe4ff */
[----:B------:R0:W2:Y:S04]  /*37e0*/  LDG.E R4, desc[UR12][R4.64] ;  /* 0x0000000c04047981 */ /* 0x0000a8000c1e1900 */
[----:B------:R1:W2:Y:S04]  /*37f0*/  LDG.E R7, desc[UR12][R6.64] ;  /* 0x0000000c06077981 */ /* 0x0002a8000c1e1900 */
[----:B------:R-:W3:Y:S04]  /*3800*/  LDG.E R10, desc[UR12][R10.64] ;  /* 0x0000000c0a0a7981 */ /* 0x000ee8000c1e1900 */
[----:B------:R-:W3:Y:S01]  /*3810*/  LDG.E R13, desc[UR12][R12.64] ;  /* 0x0000000c0c0d7981 */ /* 0x000ee2000c1e1900 */
[----:B0-----:R-:W-:-:S02]  /*3820*/  MOV R5, R19 ;  /* 0x0000001300057202 */ /* 0x001fc40000000f00 */
[----:B-1----:R-:W-:Y:S02]  /*3830*/  MOV R6, R18 ;  /* 0x0000001200067202 */ /* 0x002fe40000000f00 */
[----:B------:R-:W-:-:S04]  /*3840*/  IADD3 R8, P1, PT, R8, 0x1, RZ ;  /* 0x0000000108087810 */ /* 0x000fc80007f3e0ff */
[----:B------:R-:W-:Y:S02]  /*3850*/  IADD3.X R14, PT, PT, RZ, R14, RZ, P1, !PT ;  /* 0x0000000eff0e7210 */ /* 0x000fe40000ffe4ff */
[----:B------:R-:W-:-:S04]  /*3860*/  ISETP.NE.U32.AND P1, PT, R8, RZ, PT ;  /* 0x000000ff0800720c */ /* 0x000fc80003f25070 */
[----:B------:R-:W-:Y:S02]  /*3870*/  ISETP.NE.AND.EX P1, PT, R14, RZ, PT, P1 ;  /* 0x000000ff0e00720c */ /* 0x000fe40003f25310 */
[----:B------:R-:W-:Y:S02]  /*3880*/  IADD3 R18, P3, PT, R18, 0x380, RZ ;  /* 0x0000038012127810 */ /* 0x000fe40007f7e0ff */
[----:B------:R-:W-:-:S04]  /*3890*/  IADD3 R23, P2, PT, R23, 0x380, RZ ;  /* 0x0000038017177810 */ /* 0x000fc80007f5e0ff */
[----:B------:R-:W-:Y:S02]  /*38a0*/  IADD3.X R20, PT, PT, RZ, R20, RZ, P2, !PT ;  /* 0x00000014ff147210 */ /* 0x000fe400017fe4ff */
[----:B--2---:R-:W-:Y:S02]  /*38b0*/  F2FP.BF16.F32.PACK_AB R15, R7, R4 ;  /* 0x00000004070f723e */ /* 0x004fe400000010ff */
[----:B------:R-:W-:Y:S02]  /*38c0*/  MOV R4, R16 ;  /* 0x0000001000047202 */ /* 0x000fe40000000f00 */
[----:B------:R-:W-:Y:S02]  /*38d0*/  MOV R7, R21 ;  /* 0x0000001500077202 */ /* 0x000fe40000000f00 */
[----:B---3--:R-:W-:Y:S01]  /*38e0*/  F2FP.BF16.F32.PACK_AB R17, R13, R10 ;  /* 0x0000000a0d11723e */ /* 0x008fe200000010ff */
[----:B------:R1:W-:Y:S04]  /*38f0*/  STG.E desc[UR12][R4.64], R15 ;  /* 0x0000000f04007986 */ /* 0x0003e8000c10190c */
[----:B------:R1:W-:Y:S01]  /*3900*/  STG.E desc[UR12][R6.64], R17 ;  /* 0x0000001106007986 */ /* 0x0003e2000c10190c */
[----:B------:R-:W-:-:S02]  /*3910*/  IADD3 R16, P4, PT, R16, 0x380, RZ ;  /* 0x0000038010107810 */ /* 0x000fc40007f9e0ff */
[----:B------:R-:W-:Y:S02]  /*3920*/  IADD3.X R21, PT, PT, RZ, R21, RZ, P3, !PT ;  /* 0x00000015ff157210 */ /* 0x000fe40001ffe4ff */
[----:B------:R-:W-:Y:S01]  /*3930*/  IADD3.X R19, PT, PT, RZ, R19, RZ, P4, !PT ;  /* 0x00000013ff137210 */ /* 0x000fe200027fe4ff */
[----:B------:R-:W-:Y:S08]  /*3940*/  @P1 BRA `(.L_x_1476) ;  /* 0xfffffffc007c1947 */ /* 0x000ff0000383ffff */
.L_x_1475:
[----:B------:R-:W-:Y:S05]  /*3950*/  BSYNC.RECONVERGENT B0 ;  /* 0x0000000000007941 */ /* 0x000fea0003800200 */
.L_x_1474:
[----:B------:R-:W-:Y:S05]  /*3960*/  @!P0 EXIT ;  /* 0x000000000000894d */ /* 0x000fea0003800000 */
[----:B------:R-:W-:Y:S01]  /*3970*/  BSSY.RECONVERGENT B0, `(.L_x_1477) ;  /* 0x0000061000007945 */ /* 0x000fe20003800200 */
[----:B------:R-:W-:Y:S02]  /*3980*/  USHF.L.U64.HI UR5, UR10, 0x2, UR11 ;  /* 0x000000020a057899 */ /* 0x000fe4000801020b */
[----:B------:R-:W-:Y:S02]  /*3990*/  USHF.L.U32 UR4, UR10, 0x2, URZ ;  /* 0x000000020a047899 */ /* 0x000fe400080006ff */
[----:B------:R-:W-:Y:S01]  /*39a0*/  USHF.L.U64.HI UR7, UR6, 0x2, UR7 ;  /* 0x0000000206077899 */ /* 0x000fe20008010207 */
[----:B------:R-:W3:Y:S01]  /*39b0*/  LDCU.64 UR14, c[0x0][0x3d8] ;  /* 0x00007b00ff0e77ac */ /* 0x000ee20008000a00 */
[----:B------:R-:W4:Y:S01]  /*39c0*/  LDCU.64 UR16, c[0x0][0x388] ;  /* 0x00007100ff1077ac */ /* 0x000f220008000a00 */
[----:B------:R-:W0:Y:S01]  /*39d0*/  LDCU.64 UR18, c[0x0][0x390] ;  /* 0x00007200ff1277ac */ /* 0x000e220008000a00 */
[----:B------:R-:W-:Y:S02]  /*39e0*/  USHF.L.U64.HI UR10, UR8, 0x2, UR9 ;  /* 0x00000002080a7899 */ /* 0x000fe40008010209 */
[----:B------:R-:W-:-:S02]  /*39f0*/  USHF.L.U32 UR11, UR8, 0x2, URZ ;  /* 0x00000002080b7899 */ /* 0x000fc400080006ff */
[----:B------:R-:W-:-:S12]  /*3a00*/  USHF.L.U32 UR6, UR6, 0x2, URZ ;  /* 0x0000000206067899 */ /* 0x000fd800080006ff */
.L_x_1478:
[C---:B------:R-:W-:Y:S02]  /*3a10*/  SHF.L.U32 R8, R0.reuse, 0x2, RZ ;  /* 0x0000000200087819 */ /* 0x040fe400000006ff */
[----:B------:R-:W-:Y:S02]  /*3a20*/  SHF.L.U64.HI R9, R0, 0x2, R9 ;  /* 0x0000000200097819 */ /* 0x000fe40000010209 */
[----:B---3--:R-:W-:-:S04]  /*3a30*/  IADD3 R2, P0, PT, R8, UR14, RZ ;  /* 0x0000000e08027c10 */ /* 0x008fc8000ff1e0ff */
[----:B------:R-:W-:Y:S02]  /*3a40*/  IADD3.X R3, PT, PT, R9, UR15, RZ, P0, !PT ;  /* 0x0000000f09037c10 */ /* 0x000fe400087fe4ff */
[C---:B-1----:R-:W-:Y:S02]  /*3a50*/  IADD3 R4, P0, PT, R2.reuse, UR11, RZ ;  /* 0x0000000b02047c10 */ /* 0x042fe4000ff1e0ff */
[C---:B------:R-:W-:Y:S02]  /*3a60*/  IADD3 R10, P2, PT, R2.reuse, UR6, RZ ;  /* 0x00000006020a7c10 */ /* 0x040fe4000ff5e0ff */
[C---:B------:R-:W-:Y:S02]  /*3a70*/  IADD3.X R5, PT, PT, R3.reuse, UR10, RZ, P0, !PT ;  /* 0x0000000a03057c10 */ /* 0x040fe400087fe4ff */
[----:B------:R-:W-:Y:S02]  /*3a80*/  IADD3 R6, P1, PT, R2, UR4, RZ ;  /* 0x0000000402067c10 */ /* 0x000fe4000ff3e0ff */
[C---:B------:R-:W-:Y:S01]  /*3a90*/  IADD3.X R11, PT, PT, R3.reuse, UR7, RZ, P2, !PT ;  /* 0x00000007030b7c10 */ /* 0x040fe200097fe4ff */
[----:B------:R1:W3:Y:S01]  /*3aa0*/  LDG.E R2, desc[UR12][R2.64] ;  /* 0x0000000c02027981 */ /* 0x0002e2000c1e1900 */
[----:B------:R-:W-:-:S03]  /*3ab0*/  IADD3.X R7, PT, PT, R3, UR5, RZ, P1, !PT ;  /* 0x0000000503077c10 */ /* 0x000fc60008ffe4ff */
[----:B------:R-:W3:Y:S04]  /*3ac0*/  LDG.E R5, desc[UR12][R4.64] ;  /* 0x0000000c04057981 */ /* 0x000ee8000c1e1900 */
[----:B------:R-:W5:Y:S04]  /*3ad0*/  LDG.E R6, desc[UR12][R6.64] ;  /* 0x0000000c06067981 */ /* 0x000f68000c1e1900 */
[----:B------:R-:W5:Y:S01]  /*3ae0*/  LDG.E R11, desc[UR12][R10.64] ;  /* 0x0000000c0a0b7981 */ /* 0x000f62000c1e1900 */
[----:B------:R-:W-:Y:S02]  /*3af0*/  LOP3.LUT R15, R8, 0xfffffffc, RZ, 0xc0, !PT ;  /* 0xfffffffc080f7812 */ /* 0x000fe400078ec0ff */
[----:B0-----:R-:W-:-:S02]  /*3b00*/  LOP3.LUT R16, R9, 0x1, RZ, 0xc0, !PT ;  /* 0x0000000109107812 */ /* 0x001fc400078ec0ff */
[----:B----4-:R-:W-:Y:S02]  /*3b10*/  IADD3 R12, P0, PT, R15, UR16, RZ ;  /* 0x000000100f0c7c10 */ /* 0x010fe4000ff1e0ff */
[----:B-1----:R-:W-:Y:S02]  /*3b20*/  LOP3.LUT R3, R9, 0x3, RZ, 0xc0, !PT ;  /* 0x0000000309037812 */ /* 0x002fe400078ec0ff */
[----:B------:R-:W-:Y:S02]  /*3b30*/  IADD3.X R13, PT, PT, R16, UR17, RZ, P0, !PT ;  /* 0x00000011100d7c10 */ /* 0x000fe400087fe4ff */
[----:B------:R-:W-:Y:S02]  /*3b40*/  IADD3 R14, P0, PT, R15, UR18, RZ ;  /* 0x000000120f0e7c10 */ /* 0x000fe4000ff1e0ff */
[----:B---3--:R-:W-:Y:S02]  /*3b50*/  F2FP.BF16.F32.PACK_AB R17, R5, R2 ;  /* 0x000000020511723e */ /* 0x008fe400000010ff */
[----:B------:R-:W-:-:S02]  /*3b60*/  IADD3 R2, P1, PT, R15, UR14, RZ ;  /* 0x0000000e0f027c10 */ /* 0x000fc4000ff3e0ff */
[----:B------:R-:W-:Y:S02]  /*3b70*/  IADD3.X R15, PT, PT, R16, UR19, RZ, P0, !PT ;  /* 0x00000013100f7c10 */ /* 0x000fe400087fe4ff */
[----:B------:R-:W-:Y:S02]  /*3b80*/  IADD3.X R3, PT, PT, R3, UR15, RZ, P1, !PT ;  /* 0x0000000f03037c10 */ /* 0x000fe40008ffe4ff */
[----:B-----5:R-:W-:Y:S02]  /*3b90*/  F2FP.BF16.F32.PACK_AB R19, R11, R6 ;  /* 0x000000060b13723e */ /* 0x020fe400000010ff */
[C---:B------:R-:W-:Y:S02]  /*3ba0*/  IADD3 R10, P0, PT, R2.reuse, UR11, RZ ;  /* 0x0000000b020a7c10 */ /* 0x040fe4000ff1e0ff */
[C---:B------:R-:W-:Y:S02]  /*3bb0*/  IADD3 R6, P1, PT, R2.reuse, UR4, RZ ;  /* 0x0000000402067c10 */ /* 0x040fe4000ff3e0ff */
[----:B------:R-:W-:-:S02]  /*3bc0*/  IADD3 R4, P2, PT, R2, UR6, RZ ;  /* 0x0000000602047c10 */ /* 0x000fc4000ff5e0ff */
[C---:B------:R-:W-:Y:S02]  /*3bd0*/  IADD3.X R11, PT, PT, R3.reuse, UR10, RZ, P0, !PT ;  /* 0x0000000a030b7c10 */ /* 0x040fe400087fe4ff */
[C---:B------:R-:W-:Y:S02]  /*3be0*/  IADD3.X R7, PT, PT, R3.reuse, UR5, RZ, P1, !PT ;  /* 0x0000000503077c10 */ /* 0x040fe40008ffe4ff */
[----:B------:R-:W-:Y:S01]  /*3bf0*/  IADD3.X R5, PT, PT, R3, UR7, RZ, P2, !PT ;  /* 0x0000000703057c10 */ /* 0x000fe200097fe4ff */
[----:B------:R0:W-:Y:S04]  /*3c00*/  STG.E desc[UR12][R12.64], R17 ;  /* 0x000000110c007986 */ /* 0x0001e8000c10190c */
[----:B------:R1:W-:Y:S04]  /*3c10*/  STG.E desc[UR12][R14.64], R19 ;  /* 0x000000130e007986 */ /* 0x0003e8000c10190c */
[----:B------:R-:W3:Y:S04]  /*3c20*/  LDG.E R18, desc[UR12][R2.64+0x380] ;  /* 0x0003800c02127981 */ /* 0x000ee8000c1e1900 */
[----:B------:R-:W3:Y:S04]  /*3c30*/  LDG.E R21, desc[UR12][R10.64+0x380] ;  /* 0x0003800c0a157981 */ /* 0x000ee8000c1e1900 */
[----:B--2---:R-:W2:Y:S04]  /*3c40*/  LDG.E R20, desc[UR12][R6.64+0x380] ;  /* 0x0003800c06147981 */ /* 0x004ea8000c1e1900 */
[----:B------:R-:W2:Y:S01]  /*3c50*/  LDG.E R23, desc[UR12][R4.64+0x380] ;  /* 0x0003800c04177981 */ /* 0x000ea2000c1e1900 */
        /* <DEDUP_REMOVED lines=8> */
[----:B---3--:R-:W-:Y:S02]  /*3ce0*/  F2FP.BF16.F32.PACK_AB R21, R21, R18 ;  /* 0x000000121515723e */ /* 0x008fe400000010ff */
[----:B--2---:R-:W-:-:S03]  /*3cf0*/  F2FP.BF16.F32.PACK_AB R23, R23, R20 ;  /* 0x000000141717723e */ /* 0x004fc600000010ff */
        /* <DEDUP_REMOVED lines=31> */
[----:B------:R-:W-:Y:S01]  /*3ef0*/  ISETP.LT.U32.AND P0, PT, R0, UR8, PT ;  /* 0x0000000800007c0c */ /* 0x000fe2000bf01070 */
[----:B------:R-:W-:Y:S01]  /*3f00*/  HFMA2 R9, -RZ, RZ, 0, 0 ;  /* 0x00000000ff097431 */ /* 0x000fe200000001ff */
[----:B---3--:R-:W-:Y:S02]  /*3f10*/  F2FP.BF16.F32.PACK_AB R11, R11, R2 ;  /* 0x000000020b0b723e */ /* 0x008fe400000010ff */
[----:B------:R-:W-:Y:S02]  /*3f20*/  MOV R2, UR9 ;  /* 0x0000000900027c02 */ /* 0x000fe40008000f00 */
[----:B----4-:R-:W-:Y:S01]  /*3f30*/  F2FP.BF16.F32.PACK_AB R3, R5, R6 ;  /* 0x000000060503723e */ /* 0x010fe200000010ff */
[----:B------:R1:W-:Y:S04]  /*3f40*/  STG.E desc[UR12][R16.64], R11 ;  /* 0x0000000b10007986 */ /* 0x0003e8000c10190c */
[----:B------:R1:W-:Y:S01]  /*3f50*/  STG.E desc[UR12][R14.64], R3 ;  /* 0x000000030e007986 */ /* 0x0003e2000c10190c */
[----:B------:R-:W-:-:S13]  /*3f60*/  ISETP.GT.AND.EX P0, PT, R2, RZ, PT, P0 ;  /* 0x000000ff0200720c */ /* 0x000fda0003f04300 */
[----:B-1----:R-:W-:Y:S05]  /*3f70*/  @P0 BRA `(.L_x_1478) ;  /* 0xfffffff800a40947 */ /* 0x002fea000383ffff */
[----:B------:R-:W-:Y:S05]  /*3f80*/  BSYNC.RECONVERGENT B0 ;  /* 0x0000000000007941 */ /* 0x000fea0003800200 */
.L_x_1477:
[----:B------:R-:W-:Y:S05]  /*3f90*/  EXIT ;  /* 0x000000000000794d */ /* 0x000fea0003800000 */
.L_x_1479:
        /* <DEDUP_REMOVED lines=14> */
.L_x_3435:


//--------------------- .text._Z35group_norm_nhwc_bwd_one_pass_kernelI11Fp32IOBf16WLi128ELi14ELi224EEv26Group_norm_nhwc_bwd_params --------------------------
	.section	.text._Z35group_norm_nhwc_bwd_one_pass_kernelI11Fp32IOBf16WLi128ELi14ELi224EEv26Group_norm_nhwc_bwd_params,"ax",@progbits
	.align	128
        .global         _Z35group_norm_nhwc_bwd_one_pass_kernelI11Fp32IOBf16WLi128ELi14ELi224EEv26Group_norm_nhwc_bwd_params
        .type           _Z35group_norm_nhwc_bwd_one_pass_kernelI11Fp32IOBf16WLi128ELi14ELi224EEv26Group_norm_nhwc_bwd_params,@function
        .size           _Z35group_norm_nhwc_bwd_one_pass_kernelI11Fp32IOBf16WLi128ELi14ELi224EEv26Group_norm_nhwc_bwd_params,(.L_x_3436 - _Z35group_norm_nhwc_bwd_one_pass_kernelI11Fp32IOBf16WLi128ELi14ELi224EEv26Group_norm_nhwc_bwd_params)
        .other          _Z35group_norm_nhwc_bwd_one_pass_kernelI11Fp32IOBf16WLi128ELi14ELi224EEv26Group_norm_nhwc_bwd_params,@"STO_CUDA_ENTRY STV_DEFAULT"
_Z35group_norm_nhwc_bwd_one_pass_kernelI11Fp32IOBf16WLi128ELi14ELi224EEv26Group_norm_nhwc_bwd_params:
.text._Z35group_norm_nhwc_bwd_one_pass_kernelI11Fp32IOBf16WLi128ELi14ELi224EEv26Group_norm_nhwc_bwd_params:
        /* <DEDUP_REMOVED lines=39> */
.L_x_1511:
[----:B0-----:R-:W0:Y:S01]  /*0270*/  LDC R6, c[0x0][0x410] ;  /* 0x00010400ff067b82 */ /* 0x001e220000000800 */
[----:B-1----:R-:W1:Y:S01]  /*0280*/  LDCU.128 UR24, c[0x0][0x400] ;  /* 0x00008000ff1877ac */ /* 0x002e620008000c00 */
[----:B------:R-:W-:Y:S02]  /*0290*/  SHF.R.S32.HI R17, RZ, 0x1f, R45 ;  /* 0x0000001fff117819 */ /* 0x000fe4000001142d */
[----:B------:R-:W-:Y:S01]  /*02a0*/  ISETP.LE.AND P0, PT, RZ, UR10, PT ;  /* 0x0000000aff007c0c */ /* 0x000fe2000bf03270 */
[----:B--2---:R-:W2:Y:S01]  /*02b0*/  LDCU.64 UR6, c[0x0][0x3b8] ;  /* 0x00007700ff0677ac */ /* 0x004ea20008000a00 */
[----:B------:R-:W-:Y:S01]  /*02c0*/  SHF.R.S32.HI R11, RZ, 0x1f, R48 ;  /* 0x0000001fff0b7819 */ /* 0x000fe20000011430 */
[----:B--2---:R-:W-:Y:S01]  /*02d0*/  UIMAD.WIDE UR6, UR10, 0x8, UR6 ;  /* 0x000000080a0678a5 */ /* 0x004fe2000f8e0206 */
[----:B0-----:R-:W-:-:S04]  /*02e0*/  IABS R5, R6 ;  /* 0x0000000600057213 */ /* 0x001fc80000000000 */
[----:B------:R-:W0:Y:S01]  /*02f0*/  I2F.RP R0, R5 ;  /* 0x0000000500007306 */ /* 0x000e220000209400 */
[----:B------:R-:W-:Y:S02]  /*0300*/  MOV R20, UR6 ;  /* 0x0000000600147c02 */ /* 0x000fe40008000f00 */
[----:B------:R-:W-:-:S06]  /*0310*/  MOV R21, UR7 ;  /* 0x0000000700157c02 */ /* 0x000fcc0008000f00 */
[----:B------:R-:W2:Y:S01]  /*0320*/  LDG.E.64 R20, desc[UR16][R20.64] ;  /* 0x0000001014147981 */ /* 0x000ea2000c1e1b00 */
[----:B0-----:R-:W0:Y:S02]  /*0330*/  MUFU.RCP R0, R0 ;  /* 0x0000000000007308 */ /* 0x001e240000001000 */
[----:B0--3--:R-:W-:-:S06]  /*0340*/  IADD3 R2, PT, PT, R0, 0xffffffe, RZ ;  /* 0x0ffffffe00027810 */ /* 0x009fcc0007ffe0ff */
        /* <DEDUP_REMOVED lines=8> */
[----:B------:R-:W-:Y:S01]  /*03d0*/  IMAD.HI.U32 R3, R3, R4, RZ ;  /* 0x0000000403037227 */ /* 0x000fe200078e00ff */
[----:B------:R-:W-:-:S04]  /*03e0*/  LOP3.LUT R2, RZ, R6, RZ, 0x33, !PT ;  /* 0x00000006ff027212 */ /* 0x000fc800078e33ff */
[----:B------:R-:W-:-:S05]  /*03f0*/  IADD3 R0, PT, PT, -R3, RZ, RZ ;  /* 0x000000ff03007210 */ /* 0x000fca0007ffe1ff */
[----:B------:R-:W-:-:S05]  /*0400*/  IMAD R0, R5, R0, R4 ;  /* 0x0000000005007224 */ /* 0x000fca00078e0204 */
[----:B------:R-:W-:-:S13]  /*0410*/  ISETP.GT.U32.AND P1, PT, R5, R0, PT ;  /* 0x000000000500720c */ /* 0x000fda0003f24070 */
[-C--:B------:R-:W-:Y:S02]  /*0420*/  @!P1 IADD3 R0, PT, PT, R0, -R5.reuse, RZ ;  /* 0x8000000500009210 */ /* 0x080fe40007ffe0ff */
[----:B------:R-:W-:Y:S02]  /*0430*/  @!P1 IADD3 R3, PT, PT, R3, 0x1, RZ ;  /* 0x0000000103039810 */ /* 0x000fe40007ffe0ff */
[----:B-1----:R-:W-:Y:S02]  /*0440*/  ISETP.GE.U32.AND P1, PT, R45, UR24, PT ;  /* 0x000000182d007c0c */ /* 0x002fe4000bf26070 */
[----:B------:R-:W-:Y:S02]  /*0450*/  ISETP.GE.U32.AND P3, PT, R0, R5, PT ;  /* 0x000000050000720c */ /* 0x000fe40003f66070 */
[----:B------:R-:W-:Y:S02]  /*0460*/  ISETP.GE.AND.EX P1, PT, R17, UR25, PT, P1 ;  /* 0x0000001911007c0c */ /* 0x000fe4000bf26310 */
[----:B------:R-:W-:-:S02]  /*0470*/  ISETP.GT.U32.AND P4, PT, R5, R0, PT ;  /* 0x000000000500720c */ /* 0x000fc40003f84070 */
[----:B------:R-:W-:-:S04]  /*0480*/  IADD3 R5, PT, PT, R0, -R5, RZ ;  /* 0x8000000500057210 */ /* 0x000fc80007ffe0ff */
[----:B------:R-:W-:Y:S02]  /*0490*/  SEL R5, R5, R0, !P4 ;  /* 0x0000000005057207 */ /* 0x000fe40006000000 */
[----:B------:R-:W-:Y:S02]  /*04a0*/  IADD3 R0, PT, PT, R48, 0x20, RZ ;  /* 0x0000002030007810 */ /* 0x000fe40007ffe0ff */
[----:B------:R-:W-:Y:S01]  /*04b0*/  @P3 IADD3 R3, PT, PT, R3, 0x1, RZ ;  /* 0x0000000103033810 */ /* 0x000fe20007ffe0ff */
[----:B------:R-:W0:Y:S01]  /*04c0*/  @!P1 LDC.64 R8, c[0x0][0x3f8] ;  /* 0x0000fe00ff089b82 */ /* 0x000e220000000a00 */
[----:B------:R-:W-:Y:S02]  /*04d0*/  ISETP.NE.AND P3, PT, R6, RZ, PT ;  /* 0x000000ff0600720c */ /* 0x000fe40003f65270 */
[----:B------:R-:W-:Y:S02]  /*04e0*/  @!P0 IADD3 R5, PT, PT, -R5, RZ, RZ ;  /* 0x000000ff05058210 */ /* 0x000fe40007ffe1ff */
[----:B------:R-:W-:-:S02]  /*04f0*/  @!P2 IADD3 R3, PT, PT, -R3, RZ, RZ ;  /* 0x000000ff0303a210 */ /* 0x000fc40007ffe1ff */
[----:B------:R-:W-:Y:S01]  /*0500*/  SEL R36, R2, R5, !P3 ;  /* 0x0000000502247207 */ /* 0x000fe20005800000 */
[----:B------:R-:W1:Y:S01]  /*0510*/  @!P1 LDC.64 R14, c[0x0][0x398] ;  /* 0x0000e600ff0e9b82 */ /* 0x000e620000000a00 */
[----:B------:R-:W-:Y:S02]  /*0520*/  ISETP.GE.U32.AND P2, PT, R0, UR24, PT ;  /* 0x0000001800007c0c */ /* 0x000fe4000bf46070 */
[----:B------:R-:W-:Y:S01]  /*0530*/  SHF.R.S32.HI R19, RZ, 0x1f, R0 ;  /* 0x0000001fff137819 */ /* 0x000fe20000011400 */
[----:B------:R-:W-:Y:S01]  /*0540*/  IMAD R13, R36, 0xe, RZ ;  /* 0x0000000e240d7824 */ /* 0x000fe200078e02ff */
[----:B------:R-:W-:Y:S02]  /*0550*/  SEL R3, R2, R3, !P3 ;  /* 0x0000000302037207 */ /* 0x000fe40005800000 */
[----:B------:R-:W-:Y:S02]  /*0560*/  ISETP.GE.U32.AND P0, PT, R48, UR24, PT ;  /* 0x0000001830007c0c */ /* 0x000fe4000bf06070 */
[----:B------:R-:W-:-:S02]  /*0570*/  ISETP.GE.AND.EX P2, PT, R19, UR25, PT, P2 ;  /* 0x0000001913007c0c */ /* 0x000fc4000bf46320 */
[----:B------:R-:W-:Y:S02]  /*0580*/  SHF.R.S32.HI R2, RZ, 0x1f, R3 ;  /* 0x0000001fff027819 */ /* 0x000fe40000011403 */
[----:B------:R-:W-:Y:S02]  /*0590*/  IADD3 R52, P3, PT, R13, R38, RZ ;  /* 0x000000260d347210 */ /* 0x000fe40007f7e0ff */
[----:B------:R-:W-:Y:S01]  /*05a0*/  ISETP.GE.AND.EX P0, PT, R11, UR25, PT, P0 ;  /* 0x000000190b007c0c */ /* 0x000fe2000bf06300 */
[----:B------:R-:W-:Y:S01]  /*05b0*/  IMAD R2, R2, UR26, RZ ;  /* 0x0000001a02027c24 */ /* 0x000fe2000f8e02ff */
[----:B------:R-:W-:Y:S01]  /*05c0*/  LEA.HI.X.SX32 R53, R13, RZ, 0x1, P3 ;  /* 0x000000ff0d357211 */ /* 0x000fe200018f0eff */
[----:B0-----:R-:W-:Y:S01]  /*05d0*/  @!P1 IMAD R4, R17, R8, RZ ;  /* 0x0000000811049224 */ /* 0x001fe200078e02ff */
[----:B------:R-:W-:Y:S01]  /*05e0*/  ISETP.GE.U32.AND P3, PT, R44, UR24, PT ;  /* 0x000000182c007c0c */ /* 0x000fe2000bf66070 */
[C---:B------:R-:W-:Y:S02]  /*05f0*/  IMAD R51, R3.reuse, UR27, R2 ;  /* 0x0000001b03337c24 */ /* 0x040fe4000f8e0202 */
[----:B------:R-:W-:Y:S01]  /*0600*/  IMAD.WIDE.U32 R52, R3, UR26, R52 ;  /* 0x0000001a03347c25 */ /* 0x000fe2000f8e0034 */
[----:B------:R-:W0:Y:S01]  /*0610*/  @!P2 LDC.64 R6, c[0x0][0x3f8] ;  /* 0x0000fe00ff06ab82 */ /* 0x000e220000000a00 */
[----:B------:R-:W-:-:S02]  /*0620*/  ISETP.GE.AND.EX P3, PT, R39, UR25, PT, P3 ;  /* 0x0000001927007c0c */ /* 0x000fc4000bf66330 */
[----:B------:R-:W-:Y:S01]  /*0630*/  @!P1 IMAD R17, R45, R9, R4 ;  /* 0x000000092d119224 */ /* 0x000fe200078e0204 */
[----:B------:R-:W-:-:S04]  /*0640*/  IADD3 R51, PT, PT, R53, R51, RZ ;  /* 0x0000003335337210 */ /* 0x000fc80007ffe0ff */
[----:B------:R-:W3:Y:S01]  /*0650*/  @!P1 LDC.64 R2, c[0x0][0x3a0] ;  /* 0x0000e800ff029b82 */ /* 0x000ee20000000a00 */
[----:B------:R-:W-:-:S07]  /*0660*/  @!P1 MOV R50, R52 ;  /* 0x0000003400329202 */ /* 0x000fce0000000f00 */
[----:B------:R-:W4:Y:S01]  /*0670*/  @!P0 LDC.64 R4, c[0x0][0x3f8] ;  /* 0x0000fe00ff048b82 */ /* 0x000f220000000a00 */
[----:B------:R-:W-:-:S05]  /*0680*/  @!P1 IMAD.WIDE.U32 R8, R45, R8, R50 ;  /* 0x000000082d089225 */ /* 0x000fca00078e0032 */
[----:B------:R-:W-:Y:S02]  /*0690*/  @!P1 IADD3 R9, PT, PT, R9, R17, RZ ;  /* 0x0000001109099210 */ /* 0x000fe40007ffe0ff */
[----:B------:R-:W-:Y:S01]  /*06a0*/  @!P1 SHF.L.U32 R17, R8, 0x2, RZ ;  /* 0x0000000208119819 */ /* 0x000fe200000006ff */
[----:B0-----:R-:W-:Y:S01]  /*06b0*/  @!P2 IMAD R12, R19, R6, RZ ;  /* 0x00000006130ca224 */ /* 0x001fe200078e02ff */
[----:B------:R-:W-:Y:S01]  /*06c0*/  @!P2 MOV R16, R52 ;  /* 0x000000340010a202 */ /* 0x000fe20000000f00 */
[----:B------:R-:W0:Y:S01]  /*06d0*/  @!P2 LDC.64 R32, c[0x0][0x3a0] ;  /* 0x0000e800ff20ab82 */ /* 0x000e220000000a00 */
[C---:B-1----:R-:W-:Y:S02]  /*06e0*/  @!P1 IADD3 R14, P6, PT, R17.reuse, R14, RZ ;  /* 0x0000000e110e9210 */ /* 0x042fe40007fde0ff */
[----:B---3--:R-:W-:Y:S02]  /*06f0*/  @!P1 IADD3 R2, P5, PT, R17, R2, RZ ;  /* 0x0000000211029210 */ /* 0x008fe40007fbe0ff */
[----:B------:R-:W-:-:S03]  /*0700*/  @!P2 MOV R17, R51 ;  /* 0x000000330011a202 */ /* 0x000fc60000000f00 */
[----:B------:R-:W1:Y:S01]  /*0710*/  @!P2 LDC.64 R30, c[0x0][0x398] ;  /* 0x0000e600ff1eab82 */ /* 0x000e620000000a00 */
[----:B------:R-:W-:Y:S01]  /*0720*/  @!P1 SHF.L.U64.HI R10, R8, 0x2, R9 ;  /* 0x00000002080a9819 */ /* 0x000fe20000010209 */
[----:B------:R-:W-:Y:S02]  /*0730*/  @!P2 IMAD R19, R0, R7, R12 ;  /* 0x000000070013a224 */ /* 0x000fe400078e020c */
[----:B----4-:R-:W-:-:S04]  /*0740*/  @!P0 IMAD R11, R11, R4, RZ ;  /* 0x000000040b0b8224 */ /* 0x010fc800078e02ff */
[----:B------:R-:W3:Y:S01]  /*0750*/  @!P3 LDC.64 R8, c[0x0][0x3f8] ;  /* 0x0000fe00ff08bb82 */ /* 0x000ee20000000a00 */
[----:B------:R-:W-:Y:S01]  /*0760*/  @!P2 IMAD.WIDE.U32 R6, R0, R6, R16 ;  /* 0x000000060006a225 */ /* 0x000fe200078e0010 */
[C---:B------:R-:W-:Y:S02]  /*0770*/  @!P1 IADD3.X R3, PT, PT, R10.reuse, R3, RZ, P5, !PT ;  /* 0x000000030a039210 */ /* 0x040fe40002ffe4ff */
[----:B------:R-:W-:Y:S01]  /*0780*/  @!P1 IADD3.X R15, PT, PT, R10, R15, RZ, P6, !PT ;  /* 0x0000000f0a0f9210 */ /* 0x000fe200037fe4ff */
[C---:B------:R-:W-:Y:S01]  /*0790*/  @!P0 IMAD R17, R48.reuse, R5, R11 ;  /* 0x0000000530118224 */ /* 0x040fe200078e020b */
[----:B------:R-:W-:Y:S02]  /*07a0*/  @!P0 MOV R10, R52 ;  /* 0x00000034000a8202 */ /* 0x000fe40000000f00 */
[----:B------:R-:W-:Y:S01]  /*07b0*/  @!P0 MOV R11, R51 ;  /* 0x00000033000b8202 */ /* 0x000fe20000000f00 */
[----:B------:R-:W4:Y:S01]  /*07c0*/  @!P0 LDC.64 R28, c[0x0][0x3a0] ;  /* 0x0000e800ff1c8b82 */ /* 0x000f220000000a00 */
[----:B------:R-:W-:Y:S01]  /*07d0*/  ISETP.NE.AND P4, PT, RZ, UR19, PT ;  /* 0x00000013ff007c0c */ /* 0x000fe2000bf85270 */
[----:B------:R-:W-:Y:S01]  /*07e0*/  @!P0 IMAD.WIDE.U32 R4, R48, R4, R10 ;  /* 0x0000000430048225 */ /* 0x000fe200078e000a */
[----:B------:R-:W-:-:S05]  /*07f0*/  @!P2 IADD3 R7, PT, PT, R7, R19, RZ ;  /* 0x000000130707a210 */ /* 0x000fca0007ffe0ff */
[----:B------:R-:W4:Y:S01]  /*0800*/  @!P0 LDC.64 R22, c[0x0][0x398] ;  /* 0x0000e600ff168b82 */ /* 0x000f220000000a00 */
[----:B------:R-:W-:Y:S02]  /*0810*/  @!P0 IADD3 R5, PT, PT, R5, R17, RZ ;  /* 0x0000001105058210 */ /* 0x000fe40007ffe0ff */
[C---:B------:R-:W-:Y:S02]  /*0820*/  @!P2 SHF.L.U32 R11, R6.reuse, 0x2, RZ ;  /* 0x00000002060ba819 */ /* 0x040fe400000006ff */
[----:B------:R-:W-:Y:S02]  /*0830*/  @!P2 SHF.L.U64.HI R0, R6, 0x2, R7 ;  /* 0x000000020600a819 */ /* 0x000fe40000010207 */
[C---:B------:R-:W-:Y:S01]  /*0840*/  @!P0 SHF.L.U32 R17, R4.reuse, 0x2, RZ ;  /* 0x0000000204118819 */ /* 0x040fe200000006ff */
[----:B------:R-:W2:Y:S01]  /*0850*/  @P4 LDC.64 R6, c[0x0][0x3b0] ;  /* 0x0000ec00ff064b82 */ /* 0x000ea20000000a00 */
[----:B------:R-:W-:Y:S01]  /*0860*/  @!P0 SHF.L.U64.HI R12, R4, 0x2, R5 ;  /* 0x00000002040c8819 */ /* 0x000fe20000010205 */
[----:B---3--:R-:W-:-:S06]  /*0870*/  @!P3 IMAD R10, R39, R8, RZ ;  /* 0x00000008270ab224 */ /* 0x008fcc00078e02ff */
[----:B------:R-:W3:Y:S01]  /*0880*/  LDC.64 R4, c[0x0][0x3a8] ;  /* 0x0000ea00ff047b82 */ /* 0x000ee20000000a00 */
[C---:B0-----:R-:W-:Y:S01]  /*0890*/  @!P2 IADD3 R32, P5, PT, R11.reuse, R32, RZ ;  /* 0x000000200b20a210 */ /* 0x041fe20007fbe0ff */
[----:B------:R-:W-:Y:S01]  /*08a0*/  @!P3 IMAD R19, R44, R9, R10 ;  /* 0x000000092c13b224 */ /* 0x000fe200078e020a */
[----:B-1----:R-:W-:-:S05]  /*08b0*/  @!P2 IADD3 R30, P6, PT, R11, R30, RZ ;  /* 0x0000001e0b1ea210 */ /* 0x002fca0007fde0ff */
[----:B------:R-:W0:Y:S01]  /*08c0*/  @!P3 LDC.64 R24, c[0x0][0x3a0] ;  /* 0x0000e800ff18bb82 */ /* 0x000e220000000a00 */
[----:B------:R-:W-:-:S07]  /*08d0*/  @!P3 MOV R10, R52 ;  /* 0x00000034000ab202 */ /* 0x000fce0000000f00 */
[----:B------:R-:W1:Y:S01]  /*08e0*/  @!P3 LDC.64 R26, c[0x0][0x398] ;  /* 0x0000e600ff1abb82 */ /* 0x000e620000000a00 */
[----:B------:R-:W-:-:S03]  /*08f0*/  @!P3 MOV R11, R51 ;  /* 0x00000033000bb202 */ /* 0x000fc60000000f00 */
[----:B------:R-:W-:Y:S01]  /*0900*/  @!P3 IMAD.WIDE.U32 R8, R44, R8, R10 ;  /* 0x000000082c08b225 */ /* 0x000fe200078e000a */
[----:B------:R-:W-:Y:S02]  /*0910*/  IADD3 R13, PT, PT, R13, R38, RZ ;  /* 0x000000260d0d7210 */ /* 0x000fe40007ffe0ff */
[C---:B------:R-:W-:Y:S02]  /*0920*/  @!P2 IADD3.X R33, PT, PT, R0.reuse, R33, RZ, P5, !PT ;  /* 0x000000210021a210 */ /* 0x040fe40002ffe4ff */
[----:B------:R-:W-:Y:S02]  /*0930*/  @!P3 IADD3 R11, PT, PT, R9, R19, RZ ;  /* 0x00000013090bb210 */ /* 0x000fe40007ffe0ff */
[----:B------:R-:W-:Y:S02]  /*0940*/  @!P2 IADD3.X R31, PT, PT, R0, R31, RZ, P6, !PT ;  /* 0x0000001f001fa210 */ /* 0x000fe400037fe4ff */
[C---:B----4-:R-:W-:Y:S02]  /*0950*/  @!P0 IADD3 R28, P5, PT, R17.reuse, R28, RZ ;  /* 0x0000001c111c8210 */ /* 0x050fe40007fbe0ff */
[----:B------:R-:W-:-:S02]  /*0960*/  @!P0 IADD3 R22, P6, PT, R17, R22, RZ ;  /* 0x0000001611168210 */ /* 0x000fc40007fde0ff */
[C---:B------:R-:W-:Y:S01]  /*0970*/  @!P3 SHF.L.U32 R9, R8.reuse, 0x2, RZ ;  /* 0x000000020809b819 */ /* 0x040fe200000006ff */
[C---:B---3--:R-:W-:Y:S01]  /*0980*/  IMAD.WIDE R16, R13.reuse, 0x2, R4 ;  /* 0x000000020d107825 */ /* 0x048fe200078e0204 */
[----:B------:R-:W-:Y:S02]  /*0990*/  @!P3 SHF.L.U64.HI R8, R8, 0x2, R11 ;  /* 0x000000020808b819 */ /* 0x000fe4000001020b */
[----:B------:R-:W-:Y:S01]  /*09a0*/  CS2R R4, SRZ ;  /* 0x0000000000047805 */ /* 0x000fe2000001ff00 */
[----:B--2---:R-:W-:Y:S01]  /*09b0*/  @P4 IMAD.WIDE R10, R13, 0x2, R6 ;  /* 0x000000020d0a4825 */ /* 0x004fe200078e0206 */
[----:B------:R-:W-:Y:S02]  /*09c0*/  CS2R R6, SRZ ;  /* 0x0000000000067805 */ /* 0x000fe4000001ff00 */
[C---:B------:R-:W-:Y:S01]  /*09d0*/  @!P0 IADD3.X R29, PT, PT, R12.reuse, R29, RZ, P5, !PT ;  /* 0x0000001d0c1d8210 */ /* 0x040fe20002ffe4ff */
[----:B------:R-:W2:Y:S01]  /*09e0*/  LDG.E.U16 R37, desc[UR16][R16.64] ;  /* 0x0000001010257981 */ /* 0x000ea2000c1e1500 */
[----:B------:R-:W-:-:S02]  /*09f0*/  @!P0 IADD3.X R23, PT, PT, R12, R23, RZ, P6, !PT ;  /* 0x000000170c178210 */ /* 0x000fc400037fe4ff */
[C---:B0-----:R-:W-:Y:S01]  /*0a00*/  @!P3 IADD3 R24, P5, PT, R9.reuse, R24, RZ ;  /* 0x000000180918b210 */ /* 0x041fe20007fbe0ff */
[----:B------:R-:W3:Y:S01]  /*0a10*/  @P4 LDG.E.U16 R18, desc[UR16][R10.64] ;  /* 0x000000100a124981 */ /* 0x000ee2000c1e1500 */
[----:B-1----:R-:W-:Y:S02]  /*0a20*/  @!P3 IADD3 R26, P6, PT, R9, R26, RZ ;  /* 0x0000001a091ab210 */ /* 0x002fe40007fde0ff */
[----:B------:R-:W-:Y:S02]  /*0a30*/  CS2R R12, SRZ ;  /* 0x00000000000c7805 */ /* 0x000fe4000001ff00 */
[C---:B------:R-:W-:Y:S01]  /*0a40*/  @!P3 IADD3.X R25, PT, PT, R8.reuse, R25, RZ, P5, !PT ;  /* 0x000000190819b210 */ /* 0x040fe20002ffe4ff */
[----:B------:R0:W4:Y:S01]  /*0a50*/  @P4 LDG.E.U16 R19, desc[UR16][R10.64+0x2] ;  /* 0x000002100a134981 */ /* 0x000122000c1e1500 */
[----:B------:R-:W-:Y:S02]  /*0a60*/  @!P3 IADD3.X R27, PT, PT, R8, R27, RZ, P6, !PT ;  /* 0x0000001b081bb210 */ /* 0x000fe400037fe4ff */
[----:B------:R-:W-:Y:S01]  /*0a70*/  CS2R R8, SRZ ;  /* 0x0000000000087805 */ /* 0x000fe2000001ff00 */
[----:B------:R1:W4:Y:S04]  /*0a80*/  LDG.E.U16 R0, desc[UR16][R16.64+0x2] ;  /* 0x0000021010007981 */ /* 0x000328000c1e1500 */
[----:B------:R1:W5:Y:S01]  /*0a90*/  @!P1 LDG.E.64 R4, desc[UR16][R2.64] ;  /* 0x0000001002049981 */ /* 0x000362000c1e1b00 */
[----:B0-----:R-:W-:-:S03]  /*0aa0*/  CS2R R10, SRZ ;  /* 0x00000000000a7805 */ /* 0x001fc6000001ff00 */
[----:B------:R0:W5:Y:S01]  /*0ab0*/  @!P1 LDG.E.64 R6, desc[UR16][R14.64] ;  /* 0x000000100e069981 */ /* 0x000162000c1e1b00 */
[----:B-1----:R-:W-:-:S03]  /*0ac0*/  CS2R R16, SRZ ;  /* 0x0000000000107805 */ /* 0x002fc6000001ff00 */
[----:B------:R1:W5:Y:S01]  /*0ad0*/  @!P2 LDG.E.64 R8, desc[UR16][R32.64] ;  /* 0x000000102008a981 */ /* 0x000362000c1e1b00 */
[----:B------:R-:W-:Y:S01]  /*0ae0*/  HFMA2 R3, -RZ, RZ, 0, 0 ;  /* 0x00000000ff037431 */ /* 0x000fe200000001ff */
[----:B------:R-:W-:Y:S02]  /*0af0*/  MOV R2, RZ ;  /* 0x000000ff00027202 */ /* 0x000fe40000000f00 */
[----:B------:R1:W5:Y:S01]  /*0b00*/  @!P2 LDG.E.64 R10, desc[UR16][R30.64] ;  /* 0x000000101e0aa981 */ /* 0x000362000c1e1b00 */
[----:B0-----:R-:W-:-:S03]  /*0b10*/  CS2R R14, SRZ ;  /* 0x00000000000e7805 */ /* 0x001fc6000001ff00 */
[----:B------:R1:W5:Y:S04]  /*0b20*/  @!P0 LDG.E.64 R12, desc[UR16][R28.64] ;  /* 0x000000101c0c8981 */ /* 0x000368000c1e1b00 */
[----:B------:R1:W5:Y:S04]  /*0b30*/  @!P0 LDG.E.64 R2, desc[UR16][R22.64] ;  /* 0x0000001016028981 */ /* 0x000368000c1e1b00 */
[----:B------:R1:W5:Y:S04]  /*0b40*/  @!P3 LDG.E.64 R14, desc[UR16][R24.64] ;  /* 0x00000010180eb981 */ /* 0x000368000c1e1b00 */
[----:B------:R1:W5:Y:S01]  /*0b50*/  @!P3 LDG.E.64 R16, desc[UR16][R26.64] ;  /* 0x000000101a10b981 */ /* 0x000362000c1e1b00 */
[----:B------:R-:W-:-:S13]  /*0b60*/  R2UR UR21, R20 ;  /* 0x00000000141572ca */ /* 0x000fda00000e0000 */
        /* <DEDUP_REMOVED lines=8> */
[----:B------:R-:W-:Y:S01]  /*0bf0*/  UISETP.NE.AND UP1, UPT, UR19, URZ, UPT ;  /* 0x000000ff1300728c */ /* 0x000fe2000bf25270 */
[----:B------:R-:W-:Y:S01]  /*0c00*/  CS2R R42, SRZ ;  /* 0x00000000002a7805 */ /* 0x000fe2000001ff00 */
[----:B------:R-:W-:Y:S01]  /*0c10*/  UMOV UR22, 0x3f800000 ;  /* 0x3f80000000167882 */ /* 0x000fe20000000000 */
[----:B0-----:R-:W-:-:S13]  /*0c20*/  @P1 R2UR UR6, R20 ;  /* 0x00000000140612ca */ /* 0x001fda00000e0000 */
[----:B------:R-:W-:Y:S01]  /*0c30*/  @UP0 UMOV UR22, UR6 ;  /* 0x0000000600160c82 */ /* 0x000fe20008000000 */
[----:B--2---:R-:W-:Y:S02]  /*0c40*/  SHF.L.U32 R37, R37, 0x10, RZ ;  /* 0x0000001025257819 */ /* 0x004fe400000006ff */
[----:B---3--:R-:W-:Y:S02]  /*0c50*/  @P4 SHF.L.U32 R42, R18, 0x10, RZ ;  /* 0x00000010122a4819 */ /* 0x008fe400000006ff */
[----:B----4-:R-:W-:Y:S02]  /*0c60*/  @P4 SHF.L.U32 R43, R19, 0x10, RZ ;  /* 0x00000010132b4819 */ /* 0x010fe400000006ff */
[----:B------:R-:W-:Y:S01]  /*0c70*/  SHF.L.U32 R0, R0, 0x10, RZ ;  /* 0x0000001000007819 */ /* 0x000fe200000006ff */
[----:B-1----:R-:W-:Y:S06]  /*0c80*/  BRA.U UP1, `(.L_x_1481) ;  /* 0x0000000101e47547 */ /* 0x002fec000b800000 */
        /* <DEDUP_REMOVED lines=57> */
.L_x_1481:
        /* <DEDUP_REMOVED lines=13> */
[----:B------:R-:W-:Y:S02]  /*10f0*/  FADD.FTZ R26, R9, -UR21 ;  /* 0x80000015091a7e21 */ /* 0x000fe40008010000 */
[----:B------:R0:W2:Y:S01]  /*1100*/  MUFU.RCP R25, R22 ;  /* 0x0000001600197308 */ /* 0x0000a20000001000 */
[----:B-1----:R-:W-:Y:S01]  /*1110*/  FADD.FTZ R32, R24, 1 ;  /* 0x3f80000018207421 */ /* 0x002fe20000010000 */
[----:B------:R-:W-:-:S06]  /*1120*/  FFMA.FTZ R29, R37, R21, R42 ;  /* 0x00000015251d7223 */ /* 0x000fcc000001002a */
[----:B------:R-:W1:Y:S01]  /*1130*/  MUFU.RCP R32, R32 ;  /* 0x0000002000207308 */ /* 0x000e620000001000 */
[----:B0-----:R-:W-:-:S04]  /*1140*/  FADD.FTZ R22, R4, -UR21 ;  /* 0x8000001504167e21 */ /* 0x001fc80008010000 */
[----:B------:R-:W-:Y:S01]  /*1150*/  FMUL.FTZ R22, R22, UR22 ;  /* 0x0000001616167c20 */ /* 0x000fe20008410000 */
[----:B--2---:R-:W-:Y:S01]  /*1160*/  FADD.FTZ R27, -R25, 1 ;  /* 0x3f800000191b7421 */ /* 0x004fe20000010100 */
[----:B------:R-:W-:-:S03]  /*1170*/  FMUL.FTZ R34, R2, R25 ;  /* 0x0000001902227220 */ /* 0x000fc60000410000 */
[----:B------:R-:W-:Y:S01]  /*1180*/  FFMA.FTZ R27, R20, R27, 1 ;  /* 0x3f800000141b7423 */ /* 0x000fe2000001001b */
[----:B------:R-:W-:Y:S01]  /*1190*/  FMUL.FTZ R20, R26, UR22 ;  /* 0x000000161a147c20 */ /* 0x000fe20008410000 */
[----:B------:R-:W-:Y:S01]  /*11a0*/  FMUL.FTZ R26, R29, -1.4426950216293334961 ;  /* 0xbfb8aa3b1d1a7820 */ /* 0x000fe20000410000 */
[----:B-1----:R-:W-:Y:S02]  /*11b0*/  FADD.FTZ R28, -R32, 1 ;  /* 0x3f800000201c7421 */ /* 0x002fe40000010100 */
[----:B------:R-:W-:Y:S01]  /*11c0*/  FFMA.FTZ R24, R0, R20, R43 ;  /* 0x0000001400187223 */ /* 0x000fe2000001002b */
[----:B------:R-:W-:Y:S01]  /*11d0*/  FMUL.FTZ R34, R34, R27 ;  /* 0x0000001b22227220 */ /* 0x000fe20000410000 */
[----:B------:R-:W-:Y:S01]  /*11e0*/  FFMA.FTZ R27, R37, R22, R42 ;  /* 0x00000016251b7223 */ /* 0x000fe2000001002a */
[----:B------:R-:W0:Y:S01]  /*11f0*/  MUFU.EX2 R26, R26 ;  /* 0x0000001a001a7308 */ /* 0x000e220000000800 */
[----:B------:R-:W-:Y:S01]  /*1200*/  FMUL.FTZ R35, R24, -1.4426950216293334961 ;  /* 0xbfb8aa3b18237820 */ /* 0x000fe20000410000 */
[----:B------:R-:W-:Y:S01]  /*1210*/  FFMA.FTZ R25, R23, R28, 1 ;  /* 0x3f80000017197423 */ /* 0x000fe2000001001c */
[----:B------:R-:W-:Y:S01]  /*1220*/  FADD.FTZ R23, R5, -UR21 ;  /* 0x8000001505177e21 */ /* 0x000fe20008010000 */
[----:B------:R-:W-:Y:S01]  /*1230*/  FMUL.FTZ R33, R27, -1.4426950216293334961 ;  /* 0xbfb8aa3b1b217820 */ /* 0x000fe20000410000 */
[----:B------:R-:W1:Y:S01]  /*1240*/  MUFU.EX2 R28, R35 ;  /* 0x00000023001c7308 */ /* 0x000e620000000800 */
[----:B------:R-:W-:Y:S01]  /*1250*/  FMUL.FTZ R32, R3, R32 ;  /* 0x0000002003207220 */ /* 0x000fe20000410000 */
[----:B------:R-:W-:-:S03]  /*1260*/  FMUL.FTZ R23, R23, UR22 ;  /* 0x0000001617177c20 */ /* 0x000fc60008410000 */
[----:B------:R-:W2:Y:S01]  /*1270*/  MUFU.EX2 R33, R33 ;  /* 0x0000002100217308 */ /* 0x000ea20000000800 */
[----:B------:R-:W-:Y:S01]  /*1280*/  FMUL.FTZ R25, R32, R25 ;  /* 0x0000001920197220 */ /* 0x000fe20000410000 */
[----:B0-----:R-:W-:Y:S01]  /*1290*/  FADD.FTZ R31, R26, 1 ;  /* 0x3f8000001a1f7421 */ /* 0x001fe20000010000 */
[----:B------:R-:W-:-:S04]  /*12a0*/  FFMA.FTZ R26, R0, R23, R43 ;  /* 0x00000017001a7223 */ /* 0x000fc8000001002b */
[----:B------:R-:W-:Y:S01]  /*12b0*/  FMUL.FTZ R30, R26, -1.4426950216293334961 ;  /* 0xbfb8aa3b1a1e7820 */ /* 0x000fe20000410000 */
[----:B------:R-:W0:Y:S01]  /*12c0*/  MUFU.RCP R31, R31 ;  /* 0x0000001f001f7308 */ /* 0x000e220000001000 */
[----:B-1----:R-:W-:Y:S01]  /*12d0*/  FADD.FTZ R28, R28, 1 ;  /* 0x3f8000001c1c7421 */ /* 0x002fe20000010000 */
[----:B--2---:R-:W-:-:S06]  /*12e0*/  FADD.FTZ R35, R33, 1 ;  /* 0x3f80000021237421 */ /* 0x004fcc0000010000 */
[----:B------:R-:W1:Y:S04]  /*12f0*/  MUFU.EX2 R30, R30 ;  /* 0x0000001e001e7308 */ /* 0x000e680000000800 */
[----:B------:R-:W2:Y:S01]  /*1300*/  MUFU.RCP R28, R28 ;  /* 0x0000001c001c7308 */ /* 0x000ea20000001000 */
[----:B0-----:R-:W-:-:S07]  /*1310*/  FADD.FTZ R32, -R31, 1 ;  /* 0x3f8000001f207421 */ /* 0x001fce0000010100 */
[----:B------:R0:W3:Y:S01]  /*1320*/  MUFU.RCP R33, R35 ;  /* 0x0000002300217308 */ /* 0x0000e20000001000 */
[----:B------:R-:W-:Y:S01]  /*1330*/  FFMA.FTZ R29, R29, R32, 1 ;  /* 0x3f8000001d1d7423 */ /* 0x000fe20000010020 */
[----:B------:R-:W-:Y:S01]  /*1340*/  FMUL.FTZ R32, R10, R31 ;  /* 0x0000001f0a207220 */ /* 0x000fe20000410000 */
[----:B-1----:R-:W-:-:S03]  /*1350*/  FADD.FTZ R31, R30, 1 ;  /* 0x3f8000001e1f7421 */ /* 0x002fc60000010000 */
[----:B------:R-:W-:Y:S02]  /*1360*/  FMUL.FTZ R32, R32, R29 ;  /* 0x0000001d20207220 */ /* 0x000fe40000410000 */
[----:B------:R-:W1:Y:S01]  /*1370*/  MUFU.RCP R30, R31 ;  /* 0x0000001f001e7308 */ /* 0x000e620000001000 */
[----:B0-----:R-:W-:Y:S01]  /*1380*/  FADD.FTZ R35, RZ, R34 ;  /* 0x00000022ff237221 */ /* 0x001fe20000010000 */
[----:B--2---:R-:W-:Y:S01]  /*1390*/  FADD.FTZ R29, -R28, 1 ;  /* 0x3f8000001c1d7421 */ /* 0x004fe20000010100 */
[----:B------:R-:W-:Y:S02]  /*13a0*/  FMUL.FTZ R49, R37, R32 ;  /* 0x0000002025317220 */ /* 0x000fe40000410000 */
[----:B------:R-:W-:Y:S01]  /*13b0*/  FADD.FTZ R35, R35, R32 ;  /* 0x0000002023237221 */ /* 0x000fe20000010000 */
[----:B------:R-:W-:Y:S01]  /*13c0*/  FFMA.FTZ R24, R24, R29, 1 ;  /* 0x3f80000018187423 */ /* 0x000fe2000001001d */
[----:B---3--:R-:W-:Y:S01]  /*13d0*/  FADD.FTZ R29, -R33, 1 ;  /* 0x3f800000211d7421 */ /* 0x008fe20000010100 */
[----:B------:R-:W-:-:S03]  /*13e0*/  FMUL.FTZ R33, R6, R33 ;  /* 0x0000002106217220 */ /* 0x000fc60000410000 */
[----:B------:R-:W-:Y:S01]  /*13f0*/  FFMA.FTZ R29, R27, R29, 1 ;  /* 0x3f8000001b1d7423 */ /* 0x000fe2000001001d */
[----:B------:R-:W-:Y:S01]  /*1400*/  FMUL.FTZ R27, R11, R28 ;  /* 0x0000001c0b1b7220 */ /* 0x000fe20000410000 */
[----:B------:R-:W-:-:S03]  /*1410*/  FMUL.FTZ R28, R37, R34 ;  /* 0x00000022251c7220 */ /* 0x000fc60000410000 */
[----:B------:R-:W-:Y:S01]  /*1420*/  FMUL.FTZ R27, R27, R24 ;  /* 0x000000181b1b7220 */ /* 0x000fe20000410000 */
[----:B------:R-:W-:Y:S01]  /*1430*/  FMUL.FTZ R24, R33, R29 ;  /* 0x0000001d21187220 */ /* 0x000fe20000410000 */
[----:B-1----:R-:W-:Y:S01]  /*1440*/  FADD.FTZ R29, -R30, 1 ;  /* 0x3f8000001e1d7421 */ /* 0x002fe20000010100 */
[----:B------:R-:W-:Y:S01]  /*1450*/  FFMA.FTZ R31, R19, R28, RZ ;  /* 0x0000001c131f7223 */ /* 0x000fe200000100ff */
[----:B------:R-:W-:Y:S01]  /*1460*/  FADD.FTZ R33, RZ, R28 ;  /* 0x0000001cff217221 */ /* 0x000fe20000010000 */
[----:B------:R-:W-:Y:S01]  /*1470*/  FADD.FTZ R28, R14, -UR21 ;  /* 0x800000150e1c7e21 */ /* 0x000fe20008010000 */
[----:B------:R-:W-:Y:S01]  /*1480*/  FFMA.FTZ R29, R26, R29, 1 ;  /* 0x3f8000001a1d7423 */ /* 0x000fe2000001001d */
[----:B------:R-:W-:Y:S01]  /*1490*/  FMUL.FTZ R26, R7, R30 ;  /* 0x0000001e071a7220 */ /* 0x000fe20000410000 */
[----:B------:R-:W-:Y:S01]  /*14a0*/  FFMA.FTZ R19, R19, R34, RZ ;  /* 0x0000002213137223 */ /* 0x000fe200000100ff */
[----:B------:R-:W-:Y:S02]  /*14b0*/  FMUL.FTZ R28, R28, UR22 ;  /* 0x000000161c1c7c20 */ /* 0x000fe40008410000 */
[----:B------:R-:W-:Y:S01]  /*14c0*/  FMUL.FTZ R26, R26, R29 ;  /* 0x0000001d1a1a7220 */ /* 0x000fe20000410000 */
[----:B------:R-:W-:Y:S01]  /*14d0*/  FMUL.FTZ R29, R0, R25 ;  /* 0x00000019001d7220 */ /* 0x000fe20000410000 */
[----:B------:R-:W-:-:S03]  /*14e0*/  FFMA.FTZ R19, R21, R32, R19 ;  /* 0x0000002015137223 */ /* 0x000fc60000010013 */
[C---:B------:R-:W-:Y:S01]  /*14f0*/  FFMA.FTZ R30, R18.reuse, R29, R31 ;  /* 0x0000001d121e7223 */ /* 0x040fe2000001001f */
[----:B------:R-:W-:Y:S01]  /*1500*/  FFMA.FTZ R31, R37, R28, R42 ;  /* 0x0000001c251f7223 */ /* 0x000fe2000001002a */
[----:B------:R-:W-:Y:S02]  /*1510*/  FADD.FTZ R29, R29, R33 ;  /* 0x000000211d1d7221 */ /* 0x000fe40000010000 */
[----:B------:R-:W-:Y:S01]  /*1520*/  FFMA.FTZ R30, R21, R49, R30 ;  /* 0x00000031151e7223 */ /* 0x000fe2000001001e */
[----:B------:R-:W-:Y:S01]  /*1530*/  FMUL.FTZ R33, R31, -1.4426950216293334961 ;  /* 0xbfb8aa3b1f217820 */ /* 0x000fe20000410000 */
[----:B------:R-:W-:Y:S01]  /*1540*/  FADD.FTZ R21, R15, -UR21 ;  /* 0x800000150f157e21 */ /* 0x000fe20008010000 */
[----:B------:R-:W-:Y:S01]  /*1550*/  FADD.FTZ R29, R29, R49 ;  /* 0x000000311d1d7221 */ /* 0x000fe20000010000 */
[----:B------:R-:W-:Y:S01]  /*1560*/  FFMA.FTZ R49, R18, R25, RZ ;  /* 0x0000001912317223 */ /* 0x000fe200000100ff */
[----:B------:R-:W-:Y:S01]  /*1570*/  FADD.FTZ R18, RZ, R25 ;  /* 0x00000019ff127221 */ /* 0x000fe20000010000 */
[----:B------:R-:W-:Y:S01]  /*1580*/  FMUL.FTZ R21, R21, UR22 ;  /* 0x0000001615157c20 */ /* 0x000fe20008410000 */
[----:B------:R-:W0:Y:S01]  /*1590*/  MUFU.EX2 R33, R33 ;  /* 0x0000002100217308 */ /* 0x000e220000000800 */
[-C--:B------:R-:W-:Y:S01]  /*15a0*/  FFMA.FTZ R34, R20, R27.reuse, R49 ;  /* 0x0000001b14227223 */ /* 0x080fe20000010031 */
[----:B------:R-:W-:Y:S01]  /*15b0*/  FMUL.FTZ R49, R0, R27 ;  /* 0x0000001b00317220 */ /* 0x000fe20000410000 */
[----:B------:R-:W-:-:S02]  /*15c0*/  FADD.FTZ R25, R18, R27 ;  /* 0x0000001b12197221 */ /* 0x000fc40000010000 */
[----:B------:R-:W-:Y:S01]  /*15d0*/  FFMA.FTZ R34, R23, R26, R34 ;  /* 0x0000001a17227223 */ /* 0x000fe20000010022 */
[----:B------:R-:W-:Y:S01]  /*15e0*/  FFMA.FTZ R27, R20, R49, R30 ;  /* 0x00000031141b7223 */ /* 0x000fe2000001001e */
[----:B------:R-:W-:Y:S01]  /*15f0*/  FADD.FTZ R49, R49, R29 ;  /* 0x0000001d31317221 */ /* 0x000fe20000010000 */
[-C--:B------:R-:W-:Y:S01]  /*1600*/  FMUL.FTZ R20, R37, R24.reuse ;  /* 0x0000001825147220 */ /* 0x080fe20000410000 */
[C---:B------:R-:W-:Y:S01]  /*1610*/  FFMA.FTZ R29, R22.reuse, R24, R19 ;  /* 0x00000018161d7223 */ /* 0x040fe20000010013 */
[----:B------:R-:W-:Y:S02]  /*1620*/  FADD.FTZ R25, R25, R26 ;  /* 0x0000001a19197221 */ /* 0x000fe40000010000 */
[----:B------:R-:W-:Y:S01]  /*1630*/  FFMA.FTZ R22, R22, R20, R27 ;  /* 0x0000001416167223 */ /* 0x000fe2000001001b */
[----:B------:R-:W-:Y:S01]  /*1640*/  FADD.FTZ R49, R49, R20 ;  /* 0x0000001431317221 */ /* 0x000fe20000010000 */
[----:B0-----:R-:W-:Y:S01]  /*1650*/  FADD.FTZ R33, R33, 1 ;  /* 0x3f80000021217421 */ /* 0x001fe20000010000 */
[----:B------:R-:W-:-:S04]  /*1660*/  FMUL.FTZ R20, R0, R26 ;  /* 0x0000001a00147220 */ /* 0x000fc80000410000 */
[----:B------:R-:W-:Y:S01]  /*1670*/  FFMA.FTZ R19, R23, R20, R22 ;  /* 0x0000001417137223 */ /* 0x000fe20000010016 */
[----:B------:R-:W0:Y:S01]  /*1680*/  MUFU.RCP R33, R33 ;  /* 0x0000002100217308 */ /* 0x000e220000001000 */
[----:B------:R-:W-:Y:S01]  /*1690*/  FADD.FTZ R49, R20, R49 ;  /* 0x0000003114317221 */ /* 0x000fe20000010000 */
[----:B------:R-:W-:Y:S01]  /*16a0*/  FADD.FTZ R22, R35, R24 ;  /* 0x0000001823167221 */ /* 0x000fe20000010000 */
[----:B0-----:R-:W-:-:S04]  /*16b0*/  FADD.FTZ R32, -R33, 1 ;  /* 0x3f80000021207421 */ /* 0x001fc80000010100 */
[----:B------:R-:W-:Y:S01]  /*16c0*/  FFMA.FTZ R32, R31, R32, 1 ;  /* 0x3f8000001f207423 */ /* 0x000fe20000010020 */
[----:B------:R-:W-:Y:S01]  /*16d0*/  FMUL.FTZ R31, R16, R33 ;  /* 0x00000021101f7220 */ /* 0x000fe20000410000 */
[----:B------:R-:W-:-:S03]  /*16e0*/  FFMA.FTZ R33, R0, R21, R43 ;  /* 0x0000001500217223 */ /* 0x000fc6000001002b */
[----:B------:R-:W-:Y:S01]  /*16f0*/  FMUL.FTZ R31, R31, R32 ;  /* 0x000000201f1f7220 */ /* 0x000fe20000410000 */
[----:B------:R-:W-:-:S03]  /*1700*/  FMUL.FTZ R32, R33, -1.4426950216293334961 ;  /* 0xbfb8aa3b21207820 */ /* 0x000fc60000410000 */
[-C--:B------:R-:W-:Y:S01]  /*1710*/  FMUL.FTZ R20, R37, R31.reuse ;  /* 0x0000001f25147220 */ /* 0x080fe20000410000 */
[----:B------:R-:W-:Y:S02]  /*1720*/  FADD.FTZ R22, R22, R31 ;  /* 0x0000001f16167221 */ /* 0x000fe40000010000 */
[----:B------:R-:W0:Y:S01]  /*1730*/  MUFU.EX2 R32, R32 ;  /* 0x0000002000207308 */ /* 0x000e220000000800 */
[C---:B------:R-:W-:Y:S01]  /*1740*/  FFMA.FTZ R30, R28.reuse, R20, R19 ;  /* 0x000000141c1e7223 */ /* 0x040fe20000010013 */
[----:B------:R-:W-:Y:S01]  /*1750*/  FADD.FTZ R49, R49, R20 ;  /* 0x0000001431317221 */ /* 0x000fe20000010000 */
[----:B------:R-:W-:Y:S01]  /*1760*/  FFMA.FTZ R20, R28, R31, R29 ;  /* 0x0000001f1c147223 */ /* 0x000fe2000001001d */
        /* <DEDUP_REMOVED lines=11> */
.L_x_1482:
        /* <DEDUP_REMOVED lines=35> */
.L_x_1484:
[----:B------:R-:W-:Y:S05]  /*1a50*/  BSYNC.RECONVERGENT B0 ;  /* 0x0000000000007941 */ /* 0x000fea0003800200 */
.L_x_1483:
        /* <DEDUP_REMOVED lines=21> */
.L_x_1486:
[----:B------:R-:W-:Y:S05]  /*1bb0*/  BSYNC.RECONVERGENT B0 ;  /* 0x0000000000007941 */ /* 0x000fea0003800200 */
.L_x_1485:
        /* <DEDUP_REMOVED lines=158> */
.L_x_1488:
[----:B------:R-:W-:Y:S05]  /*25a0*/  BSYNC.RECONVERGENT B0 ;  /* 0x0000000000007941 */ /* 0x000fea0003800200 */
.L_x_1487:
        /* <DEDUP_REMOVED lines=29> */
.L_x_1490:
[----:B------:R-:W-:Y:S05]  /*2780*/  BSYNC.RECONVERGENT B0 ;  /* 0x0000000000007941 */ /* 0x000fea0003800200 */
.L_x_1489:
        /* <DEDUP_REMOVED lines=30> */
.L_x_1493:
[----:B----4-:R-:W2:Y:S04]  /*2970*/  LDG.E.STRONG.GPU R22, desc[UR16][R20.64] ;  /* 0x0000001014167981 */ /* 0x010ea8000c1ef900 */
[----:B--2---:R-:W-:Y:S01]  /*2980*/  CCTL.IVALL ;  /* 0x00000000ff00798f */ /* 0x004fe20002000000 */
[----:B------:R-:W-:Y:S05]  /*2990*/  YIELD ;  /* 0x0000000000007946 */ /* 0x000fea0003800000 */
[----:B------:R-:W-:-:S13]  /*29a0*/  ISETP.NE.AND P1, PT, R22, R27, PT ;  /* 0x0000001b1600720c */ /* 0x000fda0003f25270 */
[----:B------:R-:W-:Y:S05]  /*29b0*/  @P1 BRA `(.L_x_1493) ;  /* 0xfffffffc00ec1947 */ /* 0x000fea000383ffff */
.L_x_1492:
[----:B------:R-:W-:Y:S05]  /*29c0*/  WARPSYNC.ALL ;  /* 0x0000000000007948 */ /* 0x000fea0003800000 */
[----:B------:R-:W-:Y:S01]  /*29d0*/  BAR.SYNC.DEFER_BLOCKING 0x0 ;  /* 0x0000000000007b1d */ /* 0x000fe20000010000 */
[----:B------:R-:W-:-:S05]  /*29e0*/  HFMA2 R28, -RZ, RZ, 0, 0 ;  /* 0x00000000ff1c7431 */ /* 0x000fca00000001ff */
[----:B------:R-:W-:Y:S05]  /*29f0*/  @!P3 BRA `(.L_x_1494) ;  /* 0x00000004007cb947 */ /* 0x000fea0003800000 */
[----:B------:R-:W-:Y:S01]  /*2a00*/  MOV R28, RZ ;  /* 0x000000ff001c7202 */ /* 0x000fe20000000f00 */
[----:B------:R-:W-:Y:S02]  /*2a10*/  ULEA UR25, UR18, UR5, 0x1 ;  /* 0x0000000512197291 */ /* 0x000fe4000f8e08ff */
[----:B------:R-:W-:Y:S02]  /*2a20*/  ULEA UR27, UR18, UR5, 0x2 ;  /* 0x00000005121b7291 */ /* 0x000fe4000f8e10ff */
[----:B------:R-:W-:Y:S02]  /*2a30*/  UIMAD UR26, UR18, 0x3, UR5 ;  /* 0x00000003121a78a4 */ /* 0x000fe4000f8e0205 */
[----:B------:R-:W-:Y:S02]  /*2a40*/  UIMAD UR12, UR18, 0x7, UR5 ;  /* 0x00000007120c78a4 */ /* 0x000fe4000f8e0205 */
[----:B------:R-:W-:Y:S02]  /*2a50*/  UIMAD UR13, UR18, 0x6, UR5 ;  /* 0x00000006120d78a4 */ /* 0x000fe4000f8e0205 */
[----:B------:R-:W-:-:S02]  /*2a60*/  UIMAD UR14, UR18, 0x5, UR5 ;  /* 0x00000005120e78a4 */ /* 0x000fc4000f8e0205 */
[----:B------:R-:W-:Y:S02]  /*2a70*/  UIADD3 UR23, UPT, UPT, UR5, UR18, URZ ;  /* 0x0000001205177290 */ /* 0x000fe4000fffe0ff */
[----:B------:R-:W-:Y:S02]  /*2a80*/  UIADD3 UR24, UPT, UPT, -UR15, URZ, URZ ;  /* 0x000000ff0f187290 */ /* 0x000fe4000fffe1ff */
[----:B------:R-:W-:Y:S01]  /*2a90*/  ULOP3.LUT UR32, UR20, 0x7ffffff8, URZ, 0xc0, !UPT ;  /* 0x7ffffff814207892 */ /* 0x000fe2000f8ec0ff */
[----:B------:R-:W-:-:S11]  /*2aa0*/  UMOV UR11, UR5 ;  /* 0x00000005000b7c82 */ /* 0x000fd60008000000 */
.L_x_1495:
[----:B----4-:R-:W-:Y:S02]  /*2ab0*/  IADD3 R20, PT, PT, R28, 0x1, RZ ;  /* 0x000000011c147810 */ /* 0x010fe40007ffe0ff */
        /* <DEDUP_REMOVED lines=19> */
[----:B-1----:R-:W-:Y:S01]  /*2bf0*/  MOV R25, UR29 ;  /* 0x0000001d00197c02 */ /* 0x002fe20008000f00 */
        /* <DEDUP_REMOVED lines=63> */
.L_x_1494:
[----:B------:R-:W-:-:S04]  /*2ff0*/  ULOP3.LUT UR11, UR20, 0x7, URZ, 0xc0, !UPT ;  /* 0x00000007140b7892 */ /* 0x000fc8000f8ec0ff */
[----:B------:R-:W-:-:S09]  /*3000*/  UISETP.NE.AND UP0, UPT, UR11, URZ, UPT ;  /* 0x000000ff0b00728c */ /* 0x000fd2000bf05270 */
[----:B------:R-:W-:Y:S05]  /*3010*/  BRA.U !UP0, `(.L_x_1491) ;  /* 0x0000000508287547 */ /* 0x000fea000b800000 */
[----:B------:R-:W-:Y:S02]  /*3020*/  UIADD3 UR11, UPT, UPT, UR11, -0x1, URZ ;  /* 0xffffffff0b0b7890 */ /* 0x000fe4000fffe0ff */
[----:B------:R-:W-:Y:S02]  /*3030*/  ULOP3.LUT UP1, UR12, UR20, 0x3, URZ, 0xc0, !UPT ;  /* 0x00000003140c7892 */ /* 0x000fe4000f82c0ff */
[----:B------:R-:W-:-:S09]  /*3040*/  UISETP.GE.U32.AND UP0, UPT, UR11, 0x3, UPT ;  /* 0x000000030b00788c */ /* 0x000fd2000bf06070 */
[----:B------:R-:W-:Y:S05]  /*3050*/  BRA.U !UP0, `(.L_x_1496) ;  /* 0x00000001088c7547 */ /* 0x000fea000b800000 */
[C---:B----4-:R-:W-:Y:S02]  /*3060*/  IADD3 R22, PT, PT, R28.reuse, 0x1, RZ ;  /* 0x000000011c167810 */ /* 0x050fe40007ffe0ff */
[----:B------:R-:W-:Y:S02]  /*3070*/  ISETP.EQ.OR P1, PT, R28, UR15, P2 ;  /* 0x0000000f1c007c0c */ /* 0x000fe40009722670 */
[----:B------:R-:W-:Y:S02]  /*3080*/  ISETP.EQ.OR P3, PT, R22, UR15, P2 ;  /* 0x0000000f16007c0c */ /* 0x000fe40009762670 */
[C---:B-1----:R-:W-:Y:S02]  /*3090*/  IADD3 R25, PT, PT, R28.reuse, 0x2, RZ ;  /* 0x000000021c197810 */ /* 0x042fe40007ffe0ff */
        /* <DEDUP_REMOVED lines=11> */
[----:B------:R-:W-:Y:S01]  /*3150*/  @!P1 IMAD.WIDE.U32 R20, R20, R23, UR6 ;  /* 0x0000000614149e25 */ /* 0x000fe2000f8e0017 */
[----:B------:R-:W-:-:S03]  /*3160*/  MOV R30, 0x8 ;  /* 0x00000008001e7802 */ /* 0x000fc60000000f00 */
[----:B------:R-:W-:Y:S02]  /*3170*/  @!P5 IMAD R25, R25, R26, UR5 ;  /* 0x000000051919de24 */ /* 0x000fe4000f8e021a */
        /* <DEDUP_REMOVED lines=17> */
.L_x_1496:
[----:B------:R-:W-:Y:S05]  /*3290*/  BRA.U !UP1, `(.L_x_1491) ;  /* 0x0000000109887547 */ /* 0x000fea000b800000 */
[----:B------:R-:W-:Y:S02]  /*32a0*/  UISETP.NE.AND UP0, UPT, UR12, 0x1, UPT ;  /* 0x000000010c00788c */ /* 0x000fe4000bf05270 */
[----:B------:R-:W-:-:S06]  /*32b0*/  ULOP3.LUT UR11, UR20, 0x1, URZ, 0xc0, !UPT ;  /* 0x00000001140b7892 */ /* 0x000fcc000f8ec0ff */
[----:B--2---:R-:W-:Y:S01]  /*32c0*/  MOV R24, UR11 ;  /* 0x0000000b00187c02 */ /* 0x004fe20008000f00 */
[----:B------:R-:W-:Y:S06]  /*32d0*/  BRA.U !UP0, `(.L_x_1497) ;  /* 0x0000000108487547 */ /* 0x000fec000b800000 */
[C---:B----4-:R-:W-:Y:S01]  /*32e0*/  IADD3 R22, PT, PT, R28.reuse, 0x1, RZ ;  /* 0x000000011c167810 */ /* 0x050fe20007ffe0ff */
[----:B------:R-:W-:Y:S01]  /*32f0*/  HFMA2 R23, -RZ, RZ, 0, 4.76837158203125e-07 ;  /* 0x00000008ff177431 */ /* 0x000fe200000001ff */
[----:B------:R-:W-:Y:S02]  /*3300*/  ISETP.EQ.OR P3, PT, R28, UR15, P2 ;  /* 0x0000000f1c007c0c */ /* 0x000fe40009762670 */
[----:B------:R-:W-:Y:S02]  /*3310*/  ISETP.EQ.OR P1, PT, R22, UR15, P2 ;  /* 0x0000000f16007c0c */ /* 0x000fe40009722670 */
[----:B------:R-:W-:Y:S02]  /*3320*/  MOV R21, UR18 ;  /* 0x0000001200157c02 */ /* 0x000fe40008000f00 */
[----:B-1----:R-:W-:-:S07]  /*3330*/  MOV R25, UR18 ;  /* 0x0000001200197c02 */ /* 0x002fce0008000f00 */
        /* <DEDUP_REMOVED lines=12> */
.L_x_1497:
[----:B------:R-:W-:Y:S01]  /*3400*/  ISETP.EQ.OR P1, PT, R28, UR15, P2 ;  /* 0x0000000f1c007c0c */ /* 0x000fe20009722670 */
[----:B------:R-:W-:Y:S03]  /*3410*/  BSSY.RECONVERGENT B0, `(.L_x_1491) ;  /* 0x000000a000007945 */ /* 0x000fe60003800200 */
[----:B------:R-:W-:-:S13]  /*3420*/  ISETP.NE.U32.OR P1, PT, R24, 0x1, P1 ;  /* 0x000000011800780c */ /* 0x000fda0000f25470 */
[----:B------:R-:W-:Y:S05]  /*3430*/  @P1 BRA `(.L_x_1498) ;  /* 0x00000000001c1947 */ /* 0x000fea0003800000 */
[----:B----4-:R-:W-:Y:S01]  /*3440*/  MOV R21, UR18 ;  /* 0x0000001200157c02 */ /* 0x010fe20008000f00 */
[----:B------:R-:W-:-:S04]  /*3450*/  HFMA2 R23, -RZ, RZ, 0, 4.76837158203125e-07 ;  /* 0x00000008ff177431 */ /* 0x000fc800000001ff */
[----:B------:R-:W-:-:S04]  /*3460*/  IMAD R20, R28, R21, UR5 ;  /* 0x000000051c147e24 */ /* 0x000fc8000f8e0215 */
[----:B------:R-:W-:-:S06]  /*3470*/  IMAD.WIDE.U32 R20, R20, R23, UR6 ;  /* 0x0000000614147e25 */ /* 0x000fcc000f8e0017 */
[----:B------:R-:W0:Y:S02]  /*3480*/  LDG.E.64 R20, desc[UR16][R20.64] ;  /* 0x0000001014147981 */ /* 0x000e24000c1e1b00 */
[----:B0--3--:R-:W-:Y:S01]  /*3490*/  FADD.FTZ R18, R18, R20 ;  /* 0x0000001412127221 */ /* 0x009fe20000010000 */
[----:B------:R-:W-:-:S07]  /*34a0*/  FADD.FTZ R19, R19, R21 ;  /* 0x0000001513137221 */ /* 0x000fce0000010000 */
.L_x_1498:
[----:B------:R-:W-:Y:S05]  /*34b0*/  BSYNC.RECONVERGENT B0 ;  /* 0x0000000000007941 */ /* 0x000fea0003800200 */
.L_x_1491:
[----:B------:R-:W5:Y:S01]  /*34c0*/  S2UR UR7, SR_CgaCtaId ;  /* 0x00000000000779c3 */ /* 0x000f620000008800 */
[----:B------:R-:W-:Y:S01]  /*34d0*/  UMOV UR6, 0x400 ;  /* 0x0000040000067882 */ /* 0x000fe20000000000 */
[----:B------:R-:W-:Y:S01]  /*34e0*/  FADD.FTZ R12, R12, -UR21 ;  /* 0x800000150c0c7e21 */ /* 0x000fe20008010000 */
[----:B------:R-:W-:Y:S01]  /*34f0*/  FADD.FTZ R13, R13, -UR21 ;  /* 0x800000150d0d7e21 */ /* 0x000fe20008010000 */
[----:B------:R-:W0:Y:S01]  /*3500*/  LDCU.64 UR24, c[0x0][0x400] ;  /* 0x00008000ff1877ac */ /* 0x000e220008000a00 */
[----:B------:R-:W-:Y:S01]  /*3510*/  FADD.FTZ R8, R8, -UR21 ;  /* 0x8000001508087e21 */ /* 0x000fe20008010000 */
[----:B------:R-:W-:Y:S01]  /*3520*/  FMUL.FTZ R12, R12, UR22 ;  /* 0x000000160c0c7c20 */ /* 0x000fe20008410000 */
[----:B-----5:R-:W-:-:S09]  /*3530*/  ULEA UR6, UR7, UR6, 0x18 ;  /* 0x0000000607067291 */ /* 0x020fd2000f8ec0ff */
[----:B------:R0:W-:Y:S01]  /*3540*/  @!P2 STS.64 [UR6+0x48], R18 ;  /* 0x00004812ff00a988 */ /* 0x0001e20008000a06 */
[----:B------:R-:W-:Y:S01]  /*3550*/  BAR.SYNC.DEFER_BLOCKING 0x0 ;  /* 0x0000000000007b1d */ /* 0x000fe20000010000 */
[----:B0--34-:R-:W-:-:S05]  /*3560*/  FMUL.FTZ R18, R13, UR22 ;  /* 0x000000160d127c20 */ /* 0x019fca0008410000 */
[----:B------:R-:W0:Y:S01]  /*3570*/  LDS.64 R22, [UR6+0x48] ;  /* 0x00004806ff167984 */ /* 0x000e220008000a00 */
[----:B------:R-:W0:Y:S02]  /*3580*/  LDCU UR6, c[0x0][0x42c] ;  /* 0x00008580ff0677ac */ /* 0x000e240008000800 */
[----:B0-----:R-:W-:Y:S01]  /*3590*/  FMUL.FTZ R21, R22, UR6 ;  /* 0x0000000616157c20 */ /* 0x001fe20008410000 */
[----:B------:R-:W-:Y:S01]  /*35a0*/  FMUL.FTZ R20, R23, UR6 ;  /* 0x0000000617147c20 */ /* 0x000fe20008410000 */
[----:B------:R-:W-:Y:S06]  /*35b0*/  @!P4 BRA `(.L_x_1499) ;  /* 0x000000000048c947 */ /* 0x000fec0003800000 */
[----:B------:R-:W-:Y:S01]  /*35c0*/  FFMA.FTZ R13, R37, R12, R42 ;  /* 0x0000000c250d7223 */ /* 0x000fe2000001002a */
[----:B------:R-:W-:-:S03]  /*35d0*/  FFMA.FTZ R19, R0, R18, R43 ;  /* 0x0000001200137223 */ /* 0x000fc6000001002b */
[----:B------:R-:W-:Y:S01]  /*35e0*/  FMUL.FTZ R22, R13, -1.4426950216293334961 ;  /* 0xbfb8aa3b0d167820 */ /* 0x000fe20000410000 */
[----:B--2---:R-:W-:-:S05]  /*35f0*/  FMUL.FTZ R24, R19, -1.4426950216293334961 ;  /* 0xbfb8aa3b13187820 */ /* 0x004fca0000410000 */
        /* <DEDUP_REMOVED lines=14> */
.L_x_1499:
[----:B------:R-:W-:Y:S04]  /*36e0*/  BSSY.RECONVERGENT B0, `(.L_x_1500) ;  /* 0x0000014000007945 */ /* 0x000fe80003800200 */
[----:B------:R-:W-:Y:S05]  /*36f0*/  @P0 BRA `(.L_x_1501) ;  /* 0x0000000000480947 */ /* 0x000fea0003800000 */
[----:B------:R-:W0:Y:S01]  /*3700*/  LDCU.64 UR12, c[0x0][0x3f8] ;  /* 0x00007f00ff0c77ac */ /* 0x000e220008000a00 */
[----:B------:R-:W-:Y:S01]  /*3710*/  SHF.R.S32.HI R19, RZ, 0x1f, R48 ;  /* 0x0000001fff137819 */ /* 0x000fe20000011430 */
[----:B------:R-:W-:Y:S01]  /*3720*/  FFMA.FTZ R22, R21, R12, R20 ;  /* 0x0000000c15167223 */ /* 0x000fe20000010014 */
[----:B------:R-:W-:Y:S01]  /*3730*/  MOV R12, R52 ;  /* 0x00000034000c7202 */ /* 0x000fe20000000f00 */
[----:B------:R-:W3:Y:S01]  /*3740*/  LDCU.64 UR6, c[0x0][0x380] ;  /* 0x00007000ff0677ac */ /* 0x000ee20008000a00 */
[----:B------:R-:W-:Y:S01]  /*3750*/  MOV R13, R51 ;  /* 0x00000033000d7202 */ /* 0x000fe20000000f00 */
[----:B0-----:R-:W-:Y:S02]  /*3760*/  IMAD R19, R19, UR12, RZ ;  /* 0x0000000c13137c24 */ /* 0x001fe4000f8e02ff */
[----:B------:R-:W-:-:S04]  /*3770*/  IMAD.WIDE.U32 R12, R48, UR12, R12 ;  /* 0x0000000c300c7c25 */ /* 0x000fc8000f8e000c */
[----:B------:R-:W-:Y:S02]  /*3780*/  IMAD R23, R48, UR13, R19 ;  /* 0x0000000d30177c24 */ /* 0x000fe4000f8e0213 */
[----:B------:R-:W-:Y:S01]  /*3790*/  FFMA.FTZ R19, R21, R18, R20 ;  /* 0x0000001215137223 */ /* 0x000fe20000010014 */
[----:B------:R-:W-:Y:S01]  /*37a0*/  FFMA.FTZ R18, R37, R2, -R22 ;  /* 0x0000000225127223 */ /* 0x000fe20000010816 */
[----:B---3--:R-:W-:Y:S02]  /*37b0*/  LEA R2, P0, R12, UR6, 0x2 ;  /* 0x000000060c027c11 */ /* 0x008fe4000f8010ff */
[----:B------:R-:W-:Y:S01]  /*37c0*/  IADD3 R23, PT, PT, R13, R23, RZ ;  /* 0x000000170d177210 */ /* 0x000fe20007ffe0ff */
[----:B------:R-:W-:Y:S01]  /*37d0*/  FFMA.FTZ R19, R0, R3, -R19 ;  /* 0x0000000300137223 */ /* 0x000fe20000010813 */
[----:B------:R-:W-:Y:S02]  /*37e0*/  FMUL.FTZ R18, R18, UR22 ;  /* 0x0000001612127c20 */ /* 0x000fe40008410000 */
[----:B------:R-:W-:Y:S01]  /*37f0*/  LEA.HI.X R3, R12, UR7, R23, 0x2, P0 ;  /* 0x000000070c037c11 */ /* 0x000fe200080f1417 */
[----:B------:R-:W-:-:S05]  /*3800*/  FMUL.FTZ R19, R19, UR22 ;  /* 0x0000001613137c20 */ /* 0x000fca0008410000 */
[----:B------:R0:W-:Y:S02]  /*3810*/  STG.E.64 desc[UR16][R2.64], R18 ;  /* 0x0000001202007986 */ /* 0x0001e4000c101b10 */
.L_x_1501:
[----:B------:R-:W-:Y:S05]  /*3820*/  BSYNC.RECONVERGENT B0 ;  /* 0x0000000000007941 */ /* 0x000fea0003800200 */
.L_x_1500:
[----:B------:R-:W-:Y:S01]  /*3830*/  UISETP.NE.AND UP0, UPT, UR19, URZ, UPT ;  /* 0x000000ff1300728c */ /* 0x000fe2000bf05270 */
[----:B------:R-:W-:Y:S01]  /*3840*/  FADD.FTZ R9, R9, -UR21 ;  /* 0x8000001509097e21 */ /* 0x000fe20008010000 */
[----:B0-----:R-:W-:Y:S01]  /*3850*/  FADD.FTZ R19, R4, -UR21 ;  /* 0x8000001504137e21 */ /* 0x001fe20008010000 */
[----:B------:R-:W-:Y:S01]  /*3860*/  FADD.FTZ R23, R5, -UR21 ;  /* 0x8000001505177e21 */ /* 0x000fe20008010000 */
        /* <DEDUP_REMOVED lines=11> */
[--C-:B------:R-:W-:Y:S01]  /*3920*/  FFMA.FTZ R4, R21, R8, R20.reuse ;  /* 0x0000000815047223 */ /* 0x100fe20000010014 */
[----:B------:R-:W-:Y:S01]  /*3930*/  ISETP.GE.U32.AND P1, PT, R45, UR24, PT ;  /* 0x000000182d007c0c */ /* 0x000fe2000bf26070 */
[C-C-:B------:R-:W-:Y:S01]  /*3940*/  FFMA.FTZ R3, R21.reuse, R9, R20.reuse ;  /* 0x0000000915037223 */ /* 0x140fe20000010014 */
[----:B------:R-:W-:Y:S01]  /*3950*/  SHF.R.S32.HI R2, RZ, 0x1f, R5 ;  /* 0x0000001fff027819 */ /* 0x000fe20000011405 */
[C-C-:B------:R-:W-:Y:S01]  /*3960*/  FFMA.FTZ R18, R21.reuse, R19, R20.reuse ;  /* 0x0000001315127223 */ /* 0x140fe20000010014 */
[C-C-:B-1----:R-:W-:Y:S01]  /*3970*/  FFMA.FTZ R25, R21.reuse, R23, R20.reuse ;  /* 0x0000001715197223 */ /* 0x142fe20000010014 */
[C-C-:B------:R-:W-:Y:S01]  /*3980*/  FFMA.FTZ R12, R21.reuse, R13, R20.reuse ;  /* 0x0000000d150c7223 */ /* 0x140fe20000010014 */
[----:B------:R-:W-:Y:S01]  /*3990*/  ISETP.GE.U32.AND P2, PT, R44, UR24, PT ;  /* 0x000000182c007c0c */ /* 0x000fe2000bf46070 */
[----:B------:R-:W-:Y:S01]  /*39a0*/  FFMA.FTZ R21, R21, R15, R20 ;  /* 0x0000000f15157223 */ /* 0x000fe20000010014 */
[----:B------:R-:W-:-:S02]  /*39b0*/  ISETP.GE.AND.EX P0, PT, R2, UR25, PT, P0 ;  /* 0x0000001902007c0c */ /* 0x000fc4000bf06300 */
[----:B------:R-:W-:Y:S01]  /*39c0*/  ISETP.GE.AND.EX P1, PT, R14, UR25, PT, P1 ;  /* 0x000000190e007c0c */ /* 0x000fe2000bf26310 */
[----:B------:R-:W-:-:S12]  /*39d0*/  BRA.U !UP0, `(.L_x_1502) ;  /* 0x0000000108487547 */ /* 0x000fd8000b800000 */
[----:B------:R-:W-:Y:S01]  /*39e0*/  FFMA.FTZ R9, R0, R9, R43 ;  /* 0x0000000900097223 */ /* 0x000fe2000001002b */
[----:B------:R-:W-:-:S03]  /*39f0*/  FFMA.FTZ R8, R37, R8, R42 ;  /* 0x0000000825087223 */ /* 0x000fc6000001002a */
[----:B--2---:R-:W-:Y:S01]  /*3a00*/  FMUL.FTZ R24, R9, -1.4426950216293334961 ;  /* 0xbfb8aa3b09187820 */ /* 0x004fe20000410000 */
        /* <DEDUP_REMOVED lines=15> */
.L_x_1502:
        /* <DEDUP_REMOVED lines=17> */
.L_x_1504:
[----:B------:R-:W-:Y:S05]  /*3c10*/  BSYNC.RECONVERGENT B0 ;  /* 0x0000000000007941 */ /* 0x000fea0003800200 */
.L_x_1503:
        /* <DEDUP_REMOVED lines=19> */
.L_x_1505:
        /* <DEDUP_REMOVED lines=8> */
[----:B------:R-:W3:Y:S01]  /*3dd0*/  LDCU.64 UR12, c[0x0][0x380] ;  /* 0x00007000ff0c77ac */ /* 0x000ee20008000a00 */
[----:B------:R-:W-:Y:S01]  /*3de0*/  FMUL.FTZ R19, R19, UR22 ;  /* 0x0000001613137c20 */ /* 0x000fe20008410000 */
[----:B-1----:R-:W-:Y:S02]  /*3df0*/  IMAD R14, R14, UR6, RZ ;  /* 0x000000060e0e7c24 */ /* 0x002fe4000f8e02ff */
[----:B------:R-:W-:-:S04]  /*3e00*/  IMAD.WIDE.U32 R2, R45, UR6, R2 ;  /* 0x000000062d027c25 */ /* 0x000fc8000f8e0002 */
[----:B0-----:R-:W-:Y:S01]  /*3e10*/  IMAD R5, R45, UR7, R14 ;  /* 0x000000072d057c24 */ /* 0x001fe2000f8e020e */
[----:B---3--:R-:W-:-:S04]  /*3e20*/  LEA R4, P0, R2, UR12, 0x2 ;  /* 0x0000000c02047c11 */ /* 0x008fc8000f8010ff */
[----:B------:R-:W-:-:S04]  /*3e30*/  IADD3 R5, PT, PT, R3, R5, RZ ;  /* 0x0000000503057210 */ /* 0x000fc80007ffe0ff */
[----:B------:R-:W-:-:S05]  /*3e40*/  LEA.HI.X R5, R2, UR13, R5, 0x2, P0 ;  /* 0x0000000d02057c11 */ /* 0x000fca00080f1405 */
[----:B------:R1:W-:Y:S02]  /*3e50*/  STG.E.64 desc[UR16][R4.64], R18 ;  /* 0x0000001204007986 */ /* 0x0003e4000c101b10 */
.L_x_1507:
[----:B------:R-:W-:Y:S05]  /*3e60*/  BSYNC.RECONVERGENT B0 ;  /* 0x0000000000007941 */ /* 0x000fea0003800200 */
.L_x_1506:
        /* <DEDUP_REMOVED lines=19> */
.L_x_1508:
        /* <DEDUP_REMOVED lines=10> */
[----:B---3--:R-:W-:-:S03]  /*4040*/  IMAD R3, R39, UR6, RZ ;  /* 0x0000000627037c24 */ /* 0x008fc6000f8e02ff */
[----:B------:R-:W-:-:S04]  /*4050*/  IMAD.WIDE.U32 R50, R44, UR6, R50 ;  /* 0x000000062c327c25 */ /* 0x000fc8000f8e0032 */
[----:B------:R-:W-:Y:S01]  /*4060*/  IMAD R3, R44, UR7, R3 ;  /* 0x000000072c037c24 */ /* 0x000fe2000f8e0203 */
[----:B----4-:R-:W-:-:S04]  /*4070*/  LEA R2, P0, R50, UR12, 0x2 ;  /* 0x0000000c32027c11 */ /* 0x010fc8000f8010ff */
[----:B------:R-:W-:-:S04]  /*4080*/  IADD3 R3, PT, PT, R51, R3, RZ ;  /* 0x0000000333037210 */ /* 0x000fc80007ffe0ff */
[----:B------:R-:W-:-:S05]  /*4090*/  LEA.HI.X R3, R50, UR13, R3, 0x2, P0 ;  /* 0x0000000d32037c11 */ /* 0x000fca00080f1403 */
[----:B------:R3:W-:Y:S02]  /*40a0*/  STG.E.64 desc[UR16][R2.64], R12 ;  /* 0x0000000c02007986 */ /* 0x0007e4000c101b10 */
.L_x_1510:
[----:B------:R-:W-:Y:S05]  /*40b0*/  BSYNC.RECONVERGENT B0 ;  /* 0x0000000000007941 */ /* 0x000fea0003800200 */
.L_x_1509:
[----:B------:R-:W-:Y:S02]  /*40c0*/  UIADD3 UR10, UPT, UPT, UR18, UR10, URZ ;  /* 0x0000000a120a7290 */ /* 0x000fe4000fffe0ff */
[----:B------:R-:W-:Y:S02]  /*40d0*/  UIADD3 UR4, UPT, UPT, UR4, 0x1, URZ ;  /* 0x0000000104047890 */ /* 0x000fe4000fffe0ff */
[----:B------:R-:W-:-:S09]  /*40e0*/  UISETP.GE.AND UP0, UPT, UR10, UR8, UPT ;  /* 0x000000080a00728c */ /* 0x000fd2000bf06270 */
[----:B------:R-:W-:Y:S05]  /*40f0*/  BRA.U !UP0, `(.L_x_1511) ;  /* 0xffffffc1085c7547 */ /* 0x000fea000b83ffff */
.L_x_1480:
[----:B01----:R-:W0:Y:S01]  /*4100*/  LDC R4, c[0x0][0x370] ;  /* 0x0000dc00ff047b82 */ /* 0x003e220000000800 */
[----:B------:R-:W-:Y:S01]  /*4110*/  ISETP.NE.AND P2, PT, R41, RZ, PT ;  /* 0x000000ff2900720c */ /* 0x000fe20003f45270 */
[----:B------:R-:W-:Y:S06]  /*4120*/  BSSY.RECONVERGENT B0, `(.L_x_1512) ;  /* 0x0000011000007945 */ /* 0x000fec0003800200 */
[----:B------:R-:W1:Y:S08]  /*4130*/  LDC R7, c[0x0][0x374] ;  /* 0x0000dd00ff077b82 */ /* 0x000e700000000800 */
[----:B---3--:R-:W3:Y:S01]  /*4140*/  LDC.64 R2, c[0x0][0x3c8] ;  /* 0x0000f200ff027b82 */ /* 0x008ee20000000a00 */
[----:B0-----:R-:W-:-:S02]  /*4150*/  IADD3 R5, PT, PT, R4, -0x1, RZ ;  /* 0xffffffff04057810 */ /* 0x001fc40007ffe0ff */
[----:B------:R-:W-:Y:S02]  /*4160*/  ISETP.NE.AND P1, PT, R4, 0x1, PT ;  /* 0x000000010400780c */ /* 0x000fe40003f25270 */
[----:B-1----:R-:W-:-:S04]  /*4170*/  IADD3 R0, PT, PT, R7, -0x1, RZ ;  /* 0xffffffff07007810 */ /* 0x002fc80007ffe0ff */
        /* <DEDUP_REMOVED lines=11> */
.L_x_1513:
[----:B------:R-:W-:Y:S05]  /*4230*/  BSYNC.RECONVERGENT B0 ;  /* 0x0000000000007941 */ /* 0x000fea0003800200 */
.L_x_1512:
[----:B------:R-:W-:Y:S05]  /*4240*/  @P0 EXIT ;  /* 0x000000000000094d */ /* 0x000fea0003800000 */
[----:B------:R-:W-:Y:S05]  /*4250*/  @P2 BRA `(.L_x_1514) ;  /* 0x0000000000202947 */ /* 0x000fea0003800000 */
[----:B------:R-:W-:-:S05]  /*4260*/  IMAD R0, R4, R7, RZ ;  /* 0x0000000704007224 */ /* 0x000fca00078e02ff */
[----:B------:R-:W-:-:S13]  /*4270*/  ISETP.NE.AND P0, PT, R0, -0x1, PT ;  /* 0xffffffff0000780c */ /* 0x000fda0003f05270 */
[----:B------:R-:W-:Y:S05]  /*4280*/  @!P0 BRA `(.L_x_1514) ;  /* 0x0000000000148947 */ /* 0x000fea0003800000 */
.L_x_1515:
[----:B0-----:R-:W3:Y:S04]  /*4290*/  LDG.E.STRONG.GPU R5, desc[UR16][R2.64] ;  /* 0x0000001002057981 */ /* 0x001ee8000c1ef900 */
[----:B---3--:R-:W-:Y:S01]  /*42a0*/  CCTL.IVALL ;  /* 0x00000000ff00798f */ /* 0x008fe20002000000 */
[----:B------:R-:W-:Y:S05]  /*42b0*/  YIELD ;  /* 0x0000000000007946 */ /* 0x000fea0003800000 */
[----:B------:R-:W-:-:S13]  /*42c0*/  ISETP.NE.AND P0, PT, R5, R0, PT ;  /* 0x000000000500720c */ /* 0x000fda0003f05270 */
[----:B------:R-:W-:Y:S05]  /*42d0*/  @P0 BRA `(.L_x_1515) ;  /* 0xfffffffc00ec0947 */ /* 0x000fea000383ffff */
.L_x_1514:
        /* <DEDUP_REMOVED lines=68> */
[C---:B--2---:R-:W-:Y:S02]  /*4720*/  IADD3.X R24, PT, PT, R22.reuse, UR9, RZ, P2, !PT ;  /* 0x0000000916187c10 */ /* 0x044fe400097fe4ff */
[----:B---3--:R-:W-:Y:S02]  /*4730*/  IADD3 R21, P1, PT, R21, UR10, RZ ;  /* 0x0000000a15157c10 */ /* 0x008fe4000ff3e0ff */
[----:B------:R-:W-:Y:S02]  /*4740*/  IADD3 R16, P2, PT, RZ, -R9, RZ ;  /* 0x80000009ff107210 */ /* 0x000fe40007f5e0ff */
[----:B------:R-:W-:Y:S02]  /*4750*/  IADD3.X R22, PT, PT, R22, UR11, RZ, P1, !PT ;  /* 0x0000000b16167c10 */ /* 0x000fe40008ffe4ff */
[----:B------:R-:W-:Y:S02]  /*4760*/  SHF.L.U64.HI R27, R28, 0x2, R33 ;  /* 0x000000021c1b7819 */ /* 0x000fe40000010221 */
[----:B------:R-:W-:-:S02]  /*4770*/  IADD3 R29, PT, PT, R7, R29, RZ ;  /* 0x0000001d071d7210 */ /* 0x000fc40007ffe0ff */
[----:B------:R-:W-:-:S07]  /*4780*/  IADD3.X R20, PT, PT, RZ, -0x1, RZ, P2, !PT ;  /* 0xffffffffff147810 */ /* 0x000fce00017fe4ff */
.L_x_1518:
        /* <DEDUP_REMOVED lines=31> */
.L_x_1517:
[----:B------:R-:W-:Y:S05]  /*4980*/  BSYNC.RECONVERGENT B0 ;  /* 0x0000000000007941 */ /* 0x000fea0003800200 */
.L_x_1516:
        /* <DEDUP_REMOVED lines=10> */
.L_x_1519:
[C---:B----4-:R-:W-:Y:S02]  /*4a30*/  SHF.L.U32 R9, R41.reuse, 0x2, RZ ;  /* 0x0000000229097819 */ /* 0x050fe400000006ff */
        /* <DEDUP_REMOVED lines=14> */
[----:B--2---:R-:W-:-:S02]  /*4b20*/  LOP3.LUT R24, R18, 0x1, RZ, 0xc0, !PT ;  /* 0x0000000112187812 */ /* 0x004fc400078ec0ff */
[C---:B---3--:R-:W-:Y:S02]  /*4b30*/  IADD3 R20, P0, PT, R23.reuse, UR6, RZ ;  /* 0x0000000617147c10 */ /* 0x048fe4000ff1e0ff */
[----:B-1----:R-:W-:Y:S02]  /*4b40*/  LOP3.LUT R11, R18, 0x3, RZ, 0xc0, !PT ;  /* 0x00000003120b7812 */ /* 0x002fe400078ec0ff */
[----:B------:R-:W-:Y:S02]  /*4b50*/  IADD3.X R21, PT, PT, R24, UR7, RZ, P0, !PT ;  /* 0x0000000718157c10 */ /* 0x000fe400087fe4ff */
[----:B0-----:R-:W-:Y:S02]  /*4b60*/  IADD3 R22, P0, PT, R23, UR8, RZ ;  /* 0x0000000817167c10 */ /* 0x001fe4000ff1e0ff */
        /* <DEDUP_REMOVED lines=67> */
.L_x_1520:
        /* <DEDUP_REMOVED lines=14> */
.L_x_3436:


//--------------------- .text._Z35group_norm_nhwc_bwd_one_pass_kernelI11Fp32IOBf16WLi256ELi14ELi224EEv26Group_norm_nhwc_bwd_params --------------------------
	.section	.text._Z35group_norm_nhwc_bwd_one_pass_kernelI11Fp32IOBf16WLi256ELi14ELi224EEv26Group_norm_nhwc_bwd_params,"ax",@progbits
	.align	128
        .global         _Z35group_norm_nhwc_bwd_one_pass_kernelI11Fp32IOBf16WLi256ELi14ELi224EEv26Group_norm_nhwc_bwd_params
        .type           _Z35group_norm_nhwc_bwd_one_pass_kernelI11Fp32IOBf16WLi256ELi14ELi224EEv26Group_norm_nhwc_bwd_params,@function
        .size           _Z35group_norm_nhwc_bwd_one_pass_kernelI11Fp32IOBf16WLi256ELi14ELi224EEv26Group_norm_nhwc_bwd_params,(.L_x_3437 - _Z35group_norm_nhwc_bwd_one_pass_kernelI11Fp32IOBf16WLi256ELi14ELi224EEv26Group_norm_nhwc_bwd_params)
        .other          _Z35group_norm_nhwc_bwd_one_pass_kernelI11Fp32IOBf16WLi256ELi14ELi224EEv26Group_norm_nhwc_bwd_params,@"STO_CUDA_ENTRY STV_DEFAULT"
_Z35group_norm_nhwc_bwd_one_pass_kernelI11Fp32IOBf16WLi256ELi14ELi224EEv26Group_norm_nhwc_bwd_params:
.text._Z35group_norm_nhwc_bwd_one_pass_kernelI11Fp32IOBf16WLi256ELi14ELi224EEv26Group_norm_nhwc_bwd_params:
        /* <DEDUP_REMOVED lines=25> */
[----:B------:R-:W-:Y:S01]  /*0190*/  ULEA UR10, UR19, UR5, 0x2 ;  /* 0x00000005130a7291 */ /* 0x000fe2000f8e10ff */
[----:B0-----:R-:W-:Y:S01]  /*01a0*/  IMAD R65, R2, UR18, R65 ;  /* 0x0000001202417c24 */ /* 0x001fe2000f8e0241 */
[----:B------:R-:W-:Y:S02]  /*01b0*/  UIMAD UR11, UR19, 0x3, UR5 ;  /* 0x00000003130b78a4 */ /* 0x000fe4000f8e0205 */
[----:B---3--:R-:W-:Y:S02]  /*01c0*/  ULOP3.LUT UR23, UR20, 0x7, URZ, 0xc0, !UPT ;  /* 0x0000000714177892 */ /* 0x008fe4000f8ec0ff */
[----:B------:R-:W-:Y:S01]  /*01d0*/  SHF.R.S32.HI R59, RZ, 0x1f, R65 ;  /* 0x0000001fff3b7819 */ /* 0x000fe20000011441 */
[----:B------:R-:W-:Y:S02]  /*01e0*/  ULOP3.LUT UR24, UR20, 0x7ffffff8, URZ, 0xc0, !UPT ;  /* 0x7ffffff814187892 */ /* 0x000fe4000f8ec0ff */
[----:B----4-:R-:W-:Y:S02]  /*01f0*/  ULEA UR4, UR6, UR4, 0x18 ;  /* 0x0000000406047291 */ /* 0x010fe4000f8ec0ff */
[----:B------:R-:W-:-:S04]  /*0200*/  ULEA UR9, UR6, UR9, 0x18 ;  /* 0x0000000906097291 */ /* 0x000fc8000f8ec0ff */
[----:B------:R-:W-:Y:S01]  /*0210*/  LEA R64, R61, UR4, 0x4 ;  /* 0x000000043d407c11 */ /* 0x000fe2000f8e20ff */
[----:B-1----:R-:W-:-:S07]  /*0220*/  UMOV UR4, URZ ;  /* 0x000000ff00047c82 */ /* 0x002fce0008000000 */
.L_x_1564:
[----:B0-----:R-:W0:Y:S01]  /*0230*/  LDC R6, c[0x0][0x410] ;  /* 0x00010400ff067b82 */ /* 0x001e220000000800 */
[----:B-1----:R-:W1:Y:S01]  /*0240*/  LDCU.128 UR28, c[0x0][0x400] ;  /* 0x00008000ff1c77ac */ /* 0x002e620008000c00 */
[C---:B------:R-:W-:Y:S02]  /*0250*/  IADD3 R27, PT, PT, R65.reuse, 0x80, RZ ;  /* 0x00000080411b7810 */ /* 0x040fe40007ffe0ff */
[----:B------:R-:W-:Y:S02]  /*0260*/  CS2R R50, SRZ ;  /* 0x0000000000327805 */ /* 0x000fe4000001ff00 */
[----:B------:R-:W-:Y:S01]  /*0270*/  IADD3 R13, PT, PT, R65, 0x20, RZ ;  /* 0x00000020410d7810 */ /* 0x000fe20007ffe0ff */
[----:B--2---:R-:W2:Y:S01]  /*0280*/  LDCU.64 UR6, c[0x0][0x3b8] ;  /* 0x00007700ff0677ac */ /* 0x004ea20008000a00 */
[----:B------:R-:W-:Y:S02]  /*0290*/  SHF.R.S32.HI R11, RZ, 0x1f, R27 ;  /* 0x0000001fff0b7819 */ /* 0x000fe4000001141b */
[----:B------:R-:W-:-:S02]  /*02a0*/  SHF.R.S32.HI R15, RZ, 0x1f, R13 ;  /* 0x0000001fff0f7819 */ /* 0x000fc4000001140d */
[C---:B------:R-:W-:Y:S02]  /*02b0*/  IADD3 R22, PT, PT, R65.reuse, 0x60, RZ ;  /* 0x0000006041167810 */ /* 0x040fe40007ffe0ff */
[C---:B------:R-:W-:Y:S02]  /*02c0*/  IADD3 R17, PT, PT, R65.reuse, 0xa0, RZ ;  /* 0x000000a041117810 */ /* 0x040fe40007ffe0ff */
[----:B------:R-:W-:Y:S02]  /*02d0*/  SHF.R.S32.HI R33, RZ, 0x1f, R22 ;  /* 0x0000001fff217819 */ /* 0x000fe40000011416 */
[----:B------:R-:W-:Y:S02]  /*02e0*/  SHF.R.S32.HI R23, RZ, 0x1f, R17 ;  /* 0x0000001fff177819 */ /* 0x000fe40000011411 */
[----:B------:R-:W-:Y:S02]  /*02f0*/  IADD3 R16, PT, PT, R65, 0xc0, RZ ;  /* 0x000000c041107810 */ /* 0x000fe40007ffe0ff */
[----:B-1----:R-:W-:-:S02]  /*0300*/  ISETP.GE.U32.AND P2, PT, R27, UR28, PT ;  /* 0x0000001c1b007c0c */ /* 0x002fc4000bf46070 */
[----:B------:R-:W-:Y:S02]  /*0310*/  ISETP.GE.U32.AND P5, PT, R13, UR28, PT ;  /* 0x0000001c0d007c0c */ /* 0x000fe4000bfa6070 */
[----:B0-----:R-:W-:Y:S02]  /*0320*/  IABS R7, R6 ;  /* 0x0000000600077213 */ /* 0x001fe40000000000 */
[----:B------:R-:W-:Y:S02]  /*0330*/  ISETP.GE.AND.EX P2, PT, R11, UR29, PT, P2 ;  /* 0x0000001d0b007c0c */ /* 0x000fe4000bf46320 */
[----:B------:R-:W0:Y:S01]  /*0340*/  I2F.RP R0, R7 ;  /* 0x0000000700007306 */ /* 0x000e220000209400 */
[----:B------:R-:W-:Y:S02]  /*0350*/  ISETP.GE.AND.EX P5, PT, R15, UR29, PT, P5 ;  /* 0x0000001d0f007c0c */ /* 0x000fe4000bfa6350 */
[----:B------:R-:W-:-:S11]  /*0360*/  SHF.R.S32.HI R25, RZ, 0x1f, R16 ;  /* 0x0000001fff197819 */ /* 0x000fd60000011410 */
[----:B------:R-:W1:Y:S01]  /*0370*/  @!P5 LDC.64 R20, c[0x0][0x3a0] ;  /* 0x0000e800ff14db82 */ /* 0x000e620000000a00 */
[----:B0-----:R-:W0:Y:S02]  /*0380*/  MUFU.RCP R0, R0 ;  /* 0x0000000000007308 */ /* 0x001e240000001000 */
[----:B0-----:R-:W-:-:S06]  /*0390*/  IADD3 R2, PT, PT, R0, 0xffffffe, RZ ;  /* 0x0ffffffe00027810 */ /* 0x001fcc0007ffe0ff */
[----:B---3--:R0:W3:Y:S02]  /*03a0*/  F2I.FTZ.U32.TRUNC.NTZ R3, R2 ;  /* 0x0000000200037305 */ /* 0x0080e4000021f000 */
[----:B0-----:R-:W-:Y:S01]  /*03b0*/  HFMA2 R2, -RZ, RZ, 0, 0 ;  /* 0x00000000ff027431 */ /* 0x001fe200000001ff */
[----:B---3--:R-:W-:-:S05]  /*03c0*/  IADD3 R4, PT, PT, RZ, -R3, RZ ;  /* 0x80000003ff047210 */ /* 0x008fca0007ffe0ff */
[----:B------:R-:W-:Y:S01]  /*03d0*/  IMAD R5, R4, R7, RZ ;  /* 0x0000000704057224 */ /* 0x000fe200078e02ff */
[----:B------:R-:W-:-:S03]  /*03e0*/  IABS R4, UR12 ;  /* 0x0000000c00047c13 */ /* 0x000fc60008000000 */
[----:B------:R-:W-:Y:S01]  /*03f0*/  IMAD.HI.U32 R3, R3, R5, R2 ;  /* 0x0000000503037227 */ /* 0x000fe200078e0002 */
[----:B------:R-:W-:-:S05]  /*0400*/  LOP3.LUT R2, R61, 0xffff, RZ, 0xc0, !PT ;  /* 0x0000ffff3d027812 */ /* 0x000fca00078ec0ff */
[----:B------:R-:W-:-:S04]  /*0410*/  IMAD.HI.U32 R3, R3, R4, RZ ;  /* 0x0000000403037227 */ /* 0x000fc800078e00ff */
[----:B------:R-:W-:Y:S01]  /*0420*/  IMAD R2, R2, 0x2493, RZ ;  /* 0x0000249302027824 */ /* 0x000fe200078e02ff */
[----:B------:R-:W-:-:S04]  /*0430*/  IADD3 R0, PT, PT, -R3, RZ, RZ ;  /* 0x000000ff03007210 */ /* 0x000fc80007ffe1ff */
[----:B------:R-:W-:Y:S01]  /*0440*/  SHF.R.U32.HI R2, RZ, 0x10, R2 ;  /* 0x00000010ff027819 */ /* 0x000fe20000011602 */
[C---:B------:R-:W-:Y:S01]  /*0450*/  IMAD R0, R7.reuse, R0, R4 ;  /* 0x0000000007007224 */ /* 0x040fe200078e0204 */
[----:B------:R-:W-:Y:S02]  /*0460*/  LOP3.LUT R4, R6, UR12, RZ, 0x3c, !PT ;  /* 0x0000000c06047c12 */ /* 0x000fe4000f8e3cff */
[----:B------:R-:W-:Y:S02]  /*0470*/  PRMT R2, R2, 0x9910, RZ ;  /* 0x0000991002027816 */ /* 0x000fe400000000ff */
[----:B------:R-:W-:Y:S02]  /*0480*/  ISETP.GT.U32.AND P4, PT, R7, R0, PT ;  /* 0x000000000700720c */ /* 0x000fe40003f84070 */
[----:B------:R-:W-:Y:S02]  /*0490*/  ISETP.GE.AND P1, PT, R4, RZ, PT ;  /* 0x000000ff0400720c */ /* 0x000fe40003f26270 */
[----:B------:R-:W-:-:S04]  /*04a0*/  LEA R2, R2, -R2, 0x3 ;  /* 0x8000000202027211 */ /* 0x000fc800078e18ff */
[----:B------:R-:W-:-:S04]  /*04b0*/  IADD3 R2, PT, PT, RZ, -R2, RZ ;  /* 0x80000002ff027210 */ /* 0x000fc80007ffe0ff */
[----:B------:R-:W-:Y:S02]  /*04c0*/  PRMT R2, R2, 0x7710, RZ ;  /* 0x0000771002027816 */ /* 0x000fe400000000ff */
[-C--:B------:R-:W-:Y:S02]  /*04d0*/  @!P4 IADD3 R0, PT, PT, R0, -R7.reuse, RZ ;  /* 0x800000070000c210 */ /* 0x080fe40007ffe0ff */
[----:B------:R-:W-:Y:S02]  /*04e0*/  @!P4 IADD3 R3, PT, PT, R3, 0x1, RZ ;  /* 0x000000010303c810 */ /* 0x000fe40007ffe0ff */
[----:B------:R-:W-:Y:S02]  /*04f0*/  ISETP.GT.U32.AND P0, PT, R7, R0, PT ;  /* 0x000000000700720c */ /* 0x000fe40003f04070 */
[CC--:B------:R-:W-:Y:S02]  /*0500*/  IADD3 R5, PT, PT, R0.reuse, -R7.reuse, RZ ;  /* 0x8000000700057210 */ /* 0x0c0fe40007ffe0ff */
[----:B------:R-:W-:-:S02]  /*0510*/  ISETP.GE.U32.AND P3, PT, R0, R7, PT ;  /* 0x000000070000720c */ /* 0x000fc40003f66070 */
[----:B------:R-:W-:Y:S02]  /*0520*/  SEL R0, R5, R0, !P0 ;  /* 0x0000000005007207 */ /* 0x000fe40004000000 */
[----:B------:R-:W-:Y:S01]  /*0530*/  ISETP.LE.AND P0, PT, RZ, UR12, PT ;  /* 0x0000000cff007c0c */ /* 0x000fe2000bf03270 */
[----:B------:R-:W0:Y:S01]  /*0540*/  @!P2 LDC.64 R4, c[0x0][0x3f8] ;  /* 0x0000fe00ff04ab82 */ /* 0x000e220000000a00 */
[----:B------:R-:W-:Y:S02]  /*0550*/  ISETP.NE.AND P4, PT, R6, RZ, PT ;  /* 0x000000ff0600720c */ /* 0x000fe40003f85270 */
[----:B------:R-:W-:Y:S02]  /*0560*/  LOP3.LUT R7, RZ, R6, RZ, 0x33, !PT ;  /* 0x00000006ff077212 */ /* 0x000fe400078e33ff */
[----:B------:R-:W-:-:S03]  /*0570*/  IADD3 R2, PT, PT, R2, R61, RZ ;  /* 0x0000003d02027210 */ /* 0x000fc60007ffe0ff */
[----:B------:R-:W-:Y:S02]  /*0580*/  @P3 IADD3 R3, PT, PT, R3, 0x1, RZ ;  /* 0x0000000103033810 */ /* 0x000fe40007ffe0ff */
[----:B------:R-:W-:Y:S02]  /*0590*/  ISETP.GE.U32.AND P3, PT, R16, UR28, PT ;  /* 0x0000001c10007c0c */ /* 0x000fe4000bf66070 */
[----:B------:R-:W-:Y:S02]  /*05a0*/  @!P0 IADD3 R0, PT, PT, -R0, RZ, RZ ;  /* 0x000000ff00008210 */ /* 0x000fe40007ffe1ff */
[----:B------:R-:W-:Y:S02]  /*05b0*/  @!P1 IADD3 R3, PT, PT, -R3, RZ, RZ ;  /* 0x000000ff03039210 */ /* 0x000fe40007ffe1ff */
[C---:B------:R-:W-:Y:S02]  /*05c0*/  SEL R56, R7.reuse, R0, !P4 ;  /* 0x0000000007387207 */ /* 0x040fe40006000000 */
[----:B------:R-:W-:-:S02]  /*05d0*/  SEL R7, R7, R3, !P4 ;  /* 0x0000000307077207 */ /* 0x000fc40006000000 */
[----:B------:R-:W-:Y:S01]  /*05e0*/  ISETP.GE.U32.AND P4, PT, R22, UR28, PT ;  /* 0x0000001c16007c0c */ /* 0x000fe2000bf86070 */
[----:B------:R-:W-:Y:S01]  /*05f0*/  IMAD R9, R56, 0xe, RZ ;  /* 0x0000000e38097824 */ /* 0x000fe200078e02ff */
[----:B------:R-:W-:Y:S02]  /*0600*/  SHF.L.U32 R0, R2, 0x1, RZ ;  /* 0x0000000102007819 */ /* 0x000fe400000006ff */
[----:B------:R-:W-:Y:S01]  /*0610*/  ISETP.GE.AND.EX P4, PT, R33, UR29, PT, P4 ;  /* 0x0000001d21007c0c */ /* 0x000fe2000bf86340 */
[----:B------:R-:W3:Y:S01]  /*0620*/  @!P5 LDC.64 R2, c[0x0][0x3f8] ;  /* 0x0000fe00ff02db82 */ /* 0x000ee20000000a00 */
[----:B------:R-:W-:Y:S02]  /*0630*/  LOP3.LUT R0, R0, 0xffff, RZ, 0xc0, !PT ;  /* 0x0000ffff00007812 */ /* 0x000fe400078ec0ff */
[----:B------:R-:W-:Y:S02]  /*0640*/  SHF.R.S32.HI R6, RZ, 0x1f, R7 ;  /* 0x0000001fff067819 */ /* 0x000fe40000011407 */
[----:B------:R-:W-:-:S02]  /*0650*/  IADD3 R68, P0, PT, R9, R0, RZ ;  /* 0x0000000009447210 */ /* 0x000fc40007f1e0ff */
[----:B------:R-:W-:Y:S01]  /*0660*/  ISETP.GE.U32.AND P1, PT, R17, UR28, PT ;  /* 0x0000001c11007c0c */ /* 0x000fe2000bf26070 */
[----:B------:R-:W-:Y:S01]  /*0670*/  IMAD R6, R6, UR30, RZ ;  /* 0x0000001e06067c24 */ /* 0x000fe2000f8e02ff */
[----:B------:R-:W-:Y:S02]  /*0680*/  LEA.HI.X.SX32 R69, R9, RZ, 0x1, P0 ;  /* 0x000000ff09457211 */ /* 0x000fe400000f0eff */
[----:B------:R-:W4:Y:S01]  /*0690*/  @!P2 LDC.64 R8, c[0x0][0x3a0] ;  /* 0x0000e800ff08ab82 */ /* 0x000f220000000a00 */
[----:B------:R-:W-:Y:S01]  /*06a0*/  IMAD R67, R7, UR31, R6 ;  /* 0x0000001f07437c24 */ /* 0x000fe2000f8e0206 */
[----:B------:R-:W-:Y:S01]  /*06b0*/  ISETP.GE.AND.EX P1, PT, R23, UR29, PT, P1 ;  /* 0x0000001d17007c0c */ /* 0x000fe2000bf26310 */
[----:B------:R-:W-:Y:S01]  /*06c0*/  IMAD.WIDE.U32 R68, R7, UR30, R68 ;  /* 0x0000001e07447c25 */ /* 0x000fe2000f8e0044 */
[----:B------:R-:W-:-:S03]  /*06d0*/  ISETP.GE.AND.EX P3, PT, R25, UR29, PT, P3 ;  /* 0x0000001d19007c0c */ /* 0x000fc6000bf66330 */
[----:B0-----:R-:W-:Y:S01]  /*06e0*/  @!P2 IMAD R6, R11, R4, RZ ;  /* 0x000000040b06a224 */ /* 0x001fe200078e02ff */
[----:B------:R-:W0:Y:S01]  /*06f0*/  @!P4 LDC.64 R18, c[0x0][0x3f8] ;  /* 0x0000fe00ff12cb82 */ /* 0x000e220000000a00 */
[----:B------:R-:W-:Y:S02]  /*0700*/  IADD3 R67, PT, PT, R69, R67, RZ ;  /* 0x0000004345437210 */ /* 0x000fe40007ffe0ff */
[----:B------:R-:W-:Y:S01]  /*0710*/  @!P2 MOV R66, R68 ;  /* 0x000000440042a202 */ /* 0x000fe20000000f00 */
[----:B------:R-:W-:Y:S01]  /*0720*/  @!P2 IMAD R29, R27, R5, R6 ;  /* 0x000000051b1da224 */ /* 0x000fe200078e0206 */
[----:B------:R-:W-:Y:S01]  /*0730*/  @!P5 MOV R5, R67 ;  /* 0x000000430005d202 */ /* 0x000fe20000000f00 */
[----:B---3--:R-:W-:Y:S02]  /*0740*/  @!P5 IMAD R6, R15, R2, RZ ;  /* 0x000000020f06d224 */ /* 0x008fe400078e02ff */
[----:B------:R-:W3:Y:S01]  /*0750*/  @!P2 LDC.64 R10, c[0x0][0x398] ;  /* 0x0000e600ff0aab82 */ /* 0x000ee20000000a00 */
[----:B------:R-:W-:Y:S01]  /*0760*/  @!P2 IMAD.WIDE.U32 R26, R27, R4, R66 ;  /* 0x000000041b1aa225 */ /* 0x000fe200078e0042 */
[----:B------:R-:W-:-:S02]  /*0770*/  @!P5 MOV R4, R68 ;  /* 0x000000440004d202 */ /* 0x000fc40000000f00 */
[----:B------:R-:W-:Y:S01]  /*0780*/  @!P3 MOV R30, R68 ;  /* 0x00000044001eb202 */ /* 0x000fe20000000f00 */
[----:B------:R-:W-:Y:S01]  /*0790*/  @!P5 IMAD R31, R13, R3, R6 ;  /* 0x000000030d1fd224 */ /* 0x000fe200078e0206 */
[----:B------:R-:W-:Y:S01]  /*07a0*/  @!P2 IADD3 R29, PT, PT, R27, R29, RZ ;  /* 0x0000001d1b1da210 */ /* 0x000fe20007ffe0ff */
[----:B------:R-:W-:Y:S01]  /*07b0*/  @!P5 IMAD.WIDE.U32 R2, R13, R2, R4 ;  /* 0x000000020d02d225 */ /* 0x000fe200078e0004 */
[----:B------:R-:W2:Y:S01]  /*07c0*/  @!P4 LDC.64 R14, c[0x0][0x3a0] ;  /* 0x0000e800ff0ecb82 */ /* 0x000ea20000000a00 */
[C---:B------:R-:W-:Y:S02]  /*07d0*/  @!P2 SHF.L.U32 R27, R26.reuse, 0x2, RZ ;  /* 0x000000021a1ba819 */ /* 0x040fe400000006ff */
[----:B------:R-:W-:Y:S02]  /*07e0*/  @!P2 SHF.L.U64.HI R24, R26, 0x2, R29 ;  /* 0x000000021a18a819 */ /* 0x000fe4000001021d */
[----:B------:R-:W-:Y:S02]  /*07f0*/  @!P5 IADD3 R3, PT, PT, R3, R31, RZ ;  /* 0x0000001f0303d210 */ /* 0x000fe40007ffe0ff */
[C---:B------:R-:W-:Y:S01]  /*0800*/  @!P5 SHF.L.U32 R29, R2.reuse, 0x2, RZ ;  /* 0x00000002021dd819 */ /* 0x040fe200000006ff */
[----:B------:R-:W2:Y:S01]  /*0810*/  @!P1 LDC.64 R4, c[0x0][0x3f8] ;  /* 0x0000fe00ff049b82 */ /* 0x000ea20000000a00 */
[----:B0-----:R-:W-:Y:S01]  /*0820*/  @!P4 IMAD R26, R33, R18, RZ ;  /* 0x00000012211ac224 */ /* 0x001fe200078e02ff */
[----:B------:R-:W-:-:S02]  /*0830*/  @!P5 SHF.L.U64.HI R28, R2, 0x2, R3 ;  /* 0x00000002021cd819 */ /* 0x000fc40000010203 */
[C---:B----4-:R-:W-:Y:S01]  /*0840*/  @!P2 IADD3 R8, P0, PT, R27.reuse, R8, RZ ;  /* 0x000000081b08a210 */ /* 0x050fe20007f1e0ff */
[----:B------:R-:W-:Y:S01]  /*0850*/  @!P4 IMAD R31, R22, R19, R26 ;  /* 0x00000013161fc224 */ /* 0x000fe200078e021a */
[----:B------:R-:W-:Y:S02]  /*0860*/  @!P4 MOV R26, R68 ;  /* 0x00000044001ac202 */ /* 0x000fe40000000f00 */
[----:B------:R-:W0:Y:S01]  /*0870*/  @!P5 LDC.64 R6, c[0x0][0x398] ;  /* 0x0000e600ff06db82 */ /* 0x000e220000000a00 */
[----:B---3--:R-:W-:Y:S02]  /*0880*/  @!P2 IADD3 R10, P6, PT, R27, R10, RZ ;  /* 0x0000000a1b0aa210 */ /* 0x008fe40007fde0ff */
[----:B------:R-:W-:Y:S02]  /*0890*/  @!P4 MOV R27, R67 ;  /* 0x00000043001bc202 */ /* 0x000fe40000000f00 */
[----:B------:R-:W-:Y:S02]  /*08a0*/  @!P2 IADD3.X R9, PT, PT, R24, R9, RZ, P0, !PT ;  /* 0x000000091809a210 */ /* 0x000fe400007fe4ff */
[----:B-1----:R-:W-:Y:S01]  /*08b0*/  @!P5 IADD3 R20, P0, PT, R29, R20, RZ ;  /* 0x000000141d14d210 */ /* 0x002fe20007f1e0ff */
[----:B------:R-:W1:Y:S01]  /*08c0*/  @!P3 LDC.64 R2, c[0x0][0x3f8] ;  /* 0x0000fe00ff02bb82 */ /* 0x000e620000000a00 */
[----:B------:R-:W-:Y:S01]  /*08d0*/  @!P4 IMAD.WIDE.U32 R18, R22, R18, R26 ;  /* 0x000000121612c225 */ /* 0x000fe200078e001a */
[----:B------:R-:W-:-:S02]  /*08e0*/  @!P2 IADD3.X R11, PT, PT, R24, R11, RZ, P6, !PT ;  /* 0x0000000b180ba210 */ /* 0x000fc400037fe4ff */
[----:B------:R-:W-:Y:S02]  /*08f0*/  @!P5 IADD3.X R21, PT, PT, R28, R21, RZ, P0, !PT ;  /* 0x000000151c15d210 */ /* 0x000fe400007fe4ff */
[----:B------:R-:W-:Y:S02]  /*0900*/  @!P4 IADD3 R27, PT, PT, R19, R31, RZ ;  /* 0x0000001f131bc210 */ /* 0x000fe40007ffe0ff */
[----:B------:R-:W3:Y:S01]  /*0910*/  @!P4 LDC.64 R12, c[0x0][0x398] ;  /* 0x0000e600ff0ccb82 */ /* 0x000ee20000000a00 */
[C---:B------:R-:W-:Y:S01]  /*0920*/  @!P4 SHF.L.U32 R19, R18.reuse, 0x2, RZ ;  /* 0x000000021213c819 */ /* 0x040fe200000006ff */
[----:B--2---:R-:W-:Y:S01]  /*0930*/  @!P1 IMAD R24, R23, R4, RZ ;  /* 0x0000000417189224 */ /* 0x004fe200078e02ff */
[----:B------:R-:W-:Y:S01]  /*0940*/  @!P4 SHF.L.U64.HI R22, R18, 0x2, R27 ;  /* 0x000000021216c819 */ /* 0x000fe2000001021b */
[----:B------:R-:W-:Y:S01]  /*0950*/  UIMAD.WIDE UR6, UR12, 0x8, UR6 ;  /* 0x000000080c0678a5 */ /* 0x000fe2000f8e0206 */
[----:B------:R-:W-:Y:S01]  /*0960*/  @!P4 IADD3 R14, P0, PT, R19, R14, RZ ;  /* 0x0000000e130ec210 */ /* 0x000fe20007f1e0ff */
[----:B------:R-:W-:Y:S01]  /*0970*/  @!P1 IMAD R27, R17, R5, R24 ;  /* 0x00000005111b9224 */ /* 0x000fe200078e0218 */
[----:B------:R-:W-:Y:S01]  /*0980*/  IADD3 R23, PT, PT, R65, 0x40, RZ ;  /* 0x0000004041177810 */ /* 0x000fe20007ffe0ff */
[----:B------:R2:W5:Y:S01]  /*0990*/  @!P5 LDG.E.64 R50, desc[UR16][R20.64] ;  /* 0x000000101432d981 */ /* 0x000562000c1e1b00 */
[----:B------:R-:W-:Y:S01]  /*09a0*/  @!P4 IADD3.X R15, PT, PT, R22, R15, RZ, P0, !PT ;  /* 0x0000000f160fc210 */ /* 0x000fe200007fe4ff */
[----:B------:R-:W4:Y:S01]  /*09b0*/  @!P1 LDC.64 R40, c[0x0][0x398] ;  /* 0x0000e600ff289b82 */ /* 0x000f220000000a00 */
[----:B------:R-:W-:-:S02]  /*09c0*/  ISETP.GE.U32.AND P0, PT, R23, UR28, PT ;  /* 0x0000001c17007c0c */ /* 0x000fc4000bf06070 */
[----:B------:R-:W-:Y:S02]  /*09d0*/  SHF.R.S32.HI R37, RZ, 0x1f, R23 ;  /* 0x0000001fff257819 */ /* 0x000fe40000011417 */
[----:B0-----:R-:W-:Y:S01]  /*09e0*/  @!P5 IADD3 R6, P6, PT, R29, R6, RZ ;  /* 0x000000061d06d210 */ /* 0x001fe20007fde0ff */
[-C--:B-1----:R-:W-:Y:S01]  /*09f0*/  @!P3 IMAD R25, R25, R2.reuse, RZ ;  /* 0x000000021919b224 */ /* 0x082fe200078e02ff */
[----:B------:R-:W-:Y:S02]  /*0a00*/  @!P3 MOV R31, R67 ;  /* 0x00000043001fb202 */ /* 0x000fe40000000f00 */
[----:B------:R-:W-:Y:S01]  /*0a10*/  ISETP.GE.AND.EX P0, PT, R37, UR29, PT, P0 ;  /* 0x0000001d25007c0c */ /* 0x000fe2000bf06300 */
[----:B------:R-:W-:Y:S01]  /*0a20*/  @!P3 IMAD R35, R16, R3, R25 ;  /* 0x000000031023b224 */ /* 0x000fe200078e0219 */
[----:B------:R-:W-:Y:S01]  /*0a30*/  @!P5 IADD3.X R7, PT, PT, R28, R7, RZ, P6, !PT ;  /* 0x000000071c07d210 */ /* 0x000fe200037fe4ff */
[----:B------:R-:W-:Y:S01]  /*0a40*/  @!P3 IMAD.WIDE.U32 R30, R16, R2, R30 ;  /* 0x00000002101eb225 */ /* 0x000fe200078e001e */
[----:B------:R-:W-:-:S03]  /*0a50*/  @!P1 MOV R18, R68 ;  /* 0x0000004400129202 */ /* 0x000fc60000000f00 */
[----:B------:R-:W-:Y:S01]  /*0a60*/  HFMA2 R3, -RZ, RZ, 0, 0 ;  /* 0x00000000ff037431 */ /* 0x000fe200000001ff */
[----:B---3--:R-:W-:Y:S01]  /*0a70*/  @!P4 IADD3 R12, P6, PT, R19, R12, RZ ;  /* 0x0000000c130cc210 */ /* 0x008fe20007fde0ff */
[----:B------:R-:W0:Y:S01]  /*0a80*/  @!P3 LDC.64 R28, c[0x0][0x3a0] ;  /* 0x0000e800ff1cbb82 */ /* 0x000e220000000a00 */
[----:B------:R-:W-:Y:S02]  /*0a90*/  @!P1 MOV R19, R67 ;  /* 0x0000004300139202 */ /* 0x000fe40000000f00 */
[----:B------:R-:W-:Y:S02]  /*0aa0*/  MOV R2, RZ ;  /* 0x000000ff00027202 */ /* 0x000fe40000000f00 */
[----:B--2---:R-:W-:Y:S01]  /*0ab0*/  @!P3 SHF.L.U32 R21, R30, 0x2, RZ ;  /* 0x000000021e15b819 */ /* 0x004fe200000006ff */
[----:B------:R-:W-:Y:S01]  /*0ac0*/  @!P1 IMAD.WIDE.U32 R4, R17, R4, R18 ;  /* 0x0000000411049225 */ /* 0x000fe200078e0012 */
[----:B------:R-:W-:Y:S01]  /*0ad0*/  @!P4 IADD3.X R13, PT, PT, R22, R13, RZ, P6, !PT ;  /* 0x0000000d160dc210 */ /* 0x000fe200037fe4ff */
[----:B------:R-:W1:Y:S01]  /*0ae0*/  @!P1 LDC.64 R18, c[0x0][0x3a0] ;  /* 0x0000e800ff129b82 */ /* 0x000e620000000a00 */
[----:B------:R2:W5:Y:S02]  /*0af0*/  @!P2 LDG.E.64 R2, desc[UR16][R8.64] ;  /* 0x000000100802a981 */ /* 0x000564000c1e1b00 */
[----:B------:R-:W-:-:S02]  /*0b00*/  @!P1 IADD3 R5, PT, PT, R5, R27, RZ ;  /* 0x0000001b05059210 */ /* 0x000fc40007ffe0ff */
[C---:B------:R-:W-:Y:S02]  /*0b10*/  @!P1 SHF.L.U32 R33, R4.reuse, 0x2, RZ ;  /* 0x0000000204219819 */ /* 0x040fe400000006ff */
[----:B------:R-:W-:Y:S01]  /*0b20*/  @!P1 SHF.L.U64.HI R22, R4, 0x2, R5 ;  /* 0x0000000204169819 */ /* 0x000fe20000010205 */
[----:B------:R-:W3:Y:S01]  /*0b30*/  @!P0 LDC.64 R24, c[0x0][0x3f8] ;  /* 0x0000fe00ff188b82 */ /* 0x000ee20000000a00 */
[----:B------:R-:W-:Y:S02]  /*0b40*/  CS2R R4, SRZ ;  /* 0x0000000000047805 */ /* 0x000fe4000001ff00 */
[----:B--2---:R-:W-:Y:S02]  /*0b50*/  @!P3 IADD3 R9, PT, PT, R31, R35, RZ ;  /* 0x000000231f09b210 */ /* 0x004fe40007ffe0ff */
[----:B------:R-:W-:Y:S02]  /*0b60*/  MOV R31, UR7 ;  /* 0x00000007001f7c02 */ /* 0x000fe40008000f00 */
[----:B------:R-:W-:Y:S01]  /*0b70*/  @!P3 SHF.L.U64.HI R8, R30, 0x2, R9 ;  /* 0x000000021e08b819 */ /* 0x000fe20000010209 */
[----:B------:R3:W5:Y:S01]  /*0b80*/  @!P2 LDG.E.64 R4, desc[UR16][R10.64] ;  /* 0x000000100a04a981 */ /* 0x000762000c1e1b00 */
[----:B------:R-:W-:-:S02]  /*0b90*/  MOV R30, UR6 ;  /* 0x00000006001e7c02 */ /* 0x000fc40008000f00 */
[----:B------:R-:W-:Y:S02]  /*0ba0*/  CS2R R48, SRZ ;  /* 0x0000000000307805 */ /* 0x000fe4000001ff00 */
[----:B------:R-:W-:Y:S01]  /*0bb0*/  ISETP.GE.U32.AND P2, PT, R65, UR28, PT ;  /* 0x0000001c41007c0c */ /* 0x000fe2000bf46070 */
[----:B------:R-:W2:Y:S01]  /*0bc0*/  @!P3 LDC.64 R26, c[0x0][0x398] ;  /* 0x0000e600ff1abb82 */ /* 0x000ea20000000a00 */
[----:B------:R-:W2:Y:S02]  /*0bd0*/  LDG.E.64 R30, desc[UR16][R30.64] ;  /* 0x000000101e1e7981 */ /* 0x000ea4000c1e1b00 */
[----:B------:R-:W-:Y:S02]  /*0be0*/  ISETP.GE.AND.EX P2, PT, R59, UR29, PT, P2 ;  /* 0x0000001d3b007c0c */ /* 0x000fe4000bf46320 */
[----:B------:R-:W-:Y:S01]  /*0bf0*/  IADD3 R16, PT, PT, R65, 0xe0, RZ ;  /* 0x000000e041107810 */ /* 0x000fe20007ffe0ff */
[----:B------:R4:W5:Y:S01]  /*0c00*/  @!P5 LDG.E.64 R48, desc[UR16][R6.64] ;  /* 0x000000100630d981 */ /* 0x000962000c1e1b00 */
[----:B-1----:R-:W-:Y:S01]  /*0c10*/  @!P1 IADD3 R18, P6, PT, R33, R18, RZ ;  /* 0x0000001221129210 */ /* 0x002fe20007fde0ff */
[----:B------:R-:W1:Y:S01]  /*0c20*/  @!P0 LDC.64 R34, c[0x0][0x398] ;  /* 0x0000e600ff228b82 */ /* 0x000e620000000a00 */
[----:B------:R-:W-:-:S02]  /*0c30*/  ISETP.GE.U32.AND P5, PT, R16, UR28, PT ;  /* 0x0000001c10007c0c */ /* 0x000fc4000bfa6070 */
[----:B------:R-:W-:Y:S01]  /*0c40*/  SHF.R.S32.HI R17, RZ, 0x1f, R16 ;  /* 0x0000001fff117819 */ /* 0x000fe20000011410 */
[----:B---3--:R-:W-:Y:S01]  /*0c50*/  @!P0 IMAD R10, R37, R24, RZ ;  /* 0x00000018250a8224 */ /* 0x008fe200078e02ff */
[----:B----4-:R-:W-:Y:S02]  /*0c60*/  @!P0 MOV R6, R68 ;  /* 0x0000004400068202 */ /* 0x010fe40000000f00 */
[----:B------:R-:W-:Y:S02]  /*0c70*/  @!P0 MOV R7, R67 ;  /* 0x0000004300078202 */ /* 0x000fe40000000f00 */
[----:B------:R-:W-:Y:S01]  /*0c80*/  ISETP.GE.AND.EX P5, PT, R17, UR29, PT, P5 ;  /* 0x0000001d11007c0c */ /* 0x000fe2000bfa6350 */
[C---:B------:R-:W-:Y:S01]  /*0c90*/  @!P0 IMAD R9, R23.reuse, R25, R10 ;  /* 0x0000001917098224 */ /* 0x040fe200078e020a */
[C---:B------:R-:W-:Y:S01]  /*0ca0*/  @!P1 IADD3.X R19, PT, PT, R22.reuse, R19, RZ, P6, !PT ;  /* 0x0000001316139210 */ /* 0x040fe200037fe4ff */
[----:B------:R-:W-:Y:S01]  /*0cb0*/  @!P0 IMAD.WIDE.U32 R6, R23, R24, R6 ;  /* 0x0000001817068225 */ /* 0x000fe200078e0006 */
[----:B------:R-:W-:Y:S01]  /*0cc0*/  @!P1 IADD3 R40, P6, PT, R33, R40, RZ ;  /* 0x0000002821289210 */ /* 0x000fe20007fde0ff */
[----:B------:R-:W3:Y:S03]  /*0cd0*/  @!P2 LDC.64 R24, c[0x0][0x3f8] ;  /* 0x0000fe00ff18ab82 */ /* 0x000ee60000000a00 */
[----:B------:R-:W-:-:S05]  /*0ce0*/  @!P1 IADD3.X R41, PT, PT, R22, R41, RZ, P6, !PT ;  /* 0x0000002916299210 */ /* 0x000fca00037fe4ff */
[----:B------:R-:W4:Y:S01]  /*0cf0*/  @!P0 LDC.64 R32, c[0x0][0x3a0] ;  /* 0x0000e800ff208b82 */ /* 0x000f220000000a00 */
[----:B0-----:R-:W-:Y:S02]  /*0d00*/  @!P3 IADD3 R22, P6, PT, R21, R28, RZ ;  /* 0x0000001c1516b210 */ /* 0x001fe40007fde0ff */
[----:B------:R-:W-:Y:S02]  /*0d10*/  @!P0 IADD3 R7, PT, PT, R7, R9, RZ ;  /* 0x0000000907078210 */ /* 0x000fe40007ffe0ff */
[----:B------:R-:W-:Y:S02]  /*0d20*/  @!P3 IADD3.X R23, PT, PT, R8, R29, RZ, P6, !PT ;  /* 0x0000001d0817b210 */ /* 0x000fe400037fe4ff */
[----:B--2---:R-:W-:Y:S01]  /*0d30*/  @!P3 IADD3 R20, P6, PT, R21, R26, RZ ;  /* 0x0000001a1514b210 */ /* 0x004fe20007fde0ff */
[----:B------:R-:W0:Y:S01]  /*0d40*/  @!P5 LDC.64 R10, c[0x0][0x3f8] ;  /* 0x0000fe00ff0adb82 */ /* 0x000e220000000a00 */
[----:B------:R-:W-:Y:S02]  /*0d50*/  @!P0 SHF.L.U64.HI R38, R6, 0x2, R7 ;  /* 0x0000000206268819 */ /* 0x000fe40000010207 */
[----:B------:R-:W-:-:S02]  /*0d60*/  @!P3 IADD3.X R21, PT, PT, R8, R27, RZ, P6, !PT ;  /* 0x0000001b0815b210 */ /* 0x000fc400037fe4ff */
[----:B------:R-:W-:Y:S02]  /*0d70*/  @!P0 SHF.L.U32 R27, R6, 0x2, RZ ;  /* 0x00000002061b8819 */ /* 0x000fe400000006ff */
[----:B------:R-:W-:Y:S02]  /*0d80*/  CS2R R6, SRZ ;  /* 0x0000000000067805 */ /* 0x000fe4000001ff00 */
[----:B------:R-:W-:Y:S01]  /*0d90*/  CS2R R8, SRZ ;  /* 0x0000000000087805 */ /* 0x000fe2000001ff00 */
[----:B------:R-:W2:Y:S01]  /*0da0*/  @!P2 LDC.64 R36, c[0x0][0x3a0] ;  /* 0x0000e800ff24ab82 */ /* 0x000ea20000000a00 */
[----:B---3--:R-:W-:Y:S02]  /*0db0*/  @!P2 IMAD R26, R59, R24, RZ ;  /* 0x000000183b1aa224 */ /* 0x008fe400078e02ff */
[----:B------:R3:W5:Y:S04]  /*0dc0*/  @!P4 LDG.E.64 R6, desc[UR16][R14.64] ;  /* 0x000000100e06c981 */ /* 0x000768000c1e1b00 */
[----:B------:R0:W5:Y:S01]  /*0dd0*/  @!P4 LDG.E.64 R8, desc[UR16][R12.64] ;  /* 0x000000100c08c981 */ /* 0x000162000c1e1b00 */
[----:B----4-:R-:W-:Y:S01]  /*0de0*/  @!P0 IADD3 R32, P6, PT, R27, R32, RZ ;  /* 0x000000201b208210 */ /* 0x010fe20007fde0ff */
[----:B------:R-:W4:Y:S01]  /*0df0*/  @!P2 LDC.64 R28, c[0x0][0x398] ;  /* 0x0000e600ff1cab82 */ /* 0x000f220000000a00 */
[----:B------:R-:W-:-:S02]  /*0e00*/  ISETP.NE.AND P4, PT, RZ, UR21, PT ;  /* 0x00000015ff007c0c */ /* 0x000fc4000bf85270 */
[----:B---3--:R-:W-:Y:S02]  /*0e10*/  @!P2 MOV R14, R68 ;  /* 0x00000044000ea202 */ /* 0x008fe40000000f00 */
[----:B------:R-:W-:Y:S01]  /*0e20*/  @!P2 MOV R15, R67 ;  /* 0x00000043000fa202 */ /* 0x000fe20000000f00 */
[----:B------:R-:W-:Y:S01]  /*0e30*/  @!P2 IMAD R39, R65, R25, R26 ;  /* 0x000000194127a224 */ /* 0x000fe200078e021a */
[C---:B------:R-:W-:Y:S02]  /*0e40*/  @!P0 IADD3.X R33, PT, PT, R38.reuse, R33, RZ, P6, !PT ;  /* 0x0000002126218210 */ /* 0x040fe400037fe4ff */
[----:B-1----:R-:W-:Y:S01]  /*0e50*/  @!P0 IADD3 R34, P6, PT, R27, R34, RZ ;  /* 0x000000221b228210 */ /* 0x002fe20007fde0ff */
[----:B------:R-:W-:Y:S01]  /*0e60*/  @!P2 IMAD.WIDE.U32 R14, R65, R24, R14 ;  /* 0x00000018410ea225 */ /* 0x000fe200078e000e */
[----:B------:R-:W1:Y:S02]  /*0e70*/  @!P5 LDC.64 R26, c[0x0][0x3a0] ;  /* 0x0000e800ff1adb82 */ /* 0x000e640000000a00 */
[----:B------:R-:W-:Y:S01]  /*0e80*/  @!P0 IADD3.X R35, PT, PT, R38, R35, RZ, P6, !PT ;  /* 0x0000002326238210 */ /* 0x000fe200037fe4ff */
[----:B0-----:R-:W-:Y:S01]  /*0e90*/  @!P5 IMAD R38, R17, R10, RZ ;  /* 0x0000000a1126d224 */ /* 0x001fe200078e02ff */
[----:B------:R-:W-:-:S04]  /*0ea0*/  @!P2 IADD3 R15, PT, PT, R15, R39, RZ ;  /* 0x000000270f0fa210 */ /* 0x000fc80007ffe0ff */
[----:B------:R-:W0:Y:S01]  /*0eb0*/  @!P5 LDC.64 R24, c[0x0][0x398] ;  /* 0x0000e600ff18db82 */ /* 0x000e220000000a00 */
[----:B------:R-:W-:Y:S01]  /*0ec0*/  @!P2 SHF.L.U32 R17, R14, 0x2, RZ ;  /* 0x000000020e11a819 */ /* 0x000fe200000006ff */
[----:B------:R-:W-:Y:S01]  /*0ed0*/  @!P5 IMAD R43, R16, R11, R38 ;  /* 0x0000000b102bd224 */ /* 0x000fe200078e0226 */
[----:B------:R-:W-:Y:S02]  /*0ee0*/  @!P2 SHF.L.U64.HI R42, R14, 0x2, R15 ;  /* 0x000000020e2aa819 */ /* 0x000fe4000001020f */
[----:B------:R-:W-:Y:S02]  /*0ef0*/  @!P5 MOV R38, R68 ;  /* 0x000000440026d202 */ /* 0x000fe40000000f00 */
[----:B------:R-:W-:Y:S01]  /*0f00*/  @!P5 MOV R39, R67 ;  /* 0x000000430027d202 */ /* 0x000fe20000000f00 */
[----:B------:R-:W3:Y:S01]  /*0f10*/  @P4 LDC.64 R12, c[0x0][0x3b0] ;  /* 0x0000ec00ff0c4b82 */ /* 0x000ee20000000a00 */
[----:B--2---:R-:W-:-:S07]  /*0f20*/  @!P2 IADD3 R36, P6, PT, R17, R36, RZ ;  /* 0x000000241124a210 */ /* 0x004fce0007fde0ff */
[----:B------:R-:W2:Y:S01]  /*0f30*/  LDC.64 R14, c[0x0][0x3a8] ;  /* 0x0000ea00ff0e7b82 */ /* 0x000ea20000000a00 */
[----:B------:R-:W-:Y:S01]  /*0f40*/  @!P5 IMAD.WIDE.U32 R10, R16, R10, R38 ;  /* 0x0000000a100ad225 */ /* 0x000fe200078e0026 */
[----:B------:R-:W-:Y:S02]  /*0f50*/  @!P2 IADD3.X R37, PT, PT, R42, R37, RZ, P6, !PT ;  /* 0x000000252a25a210 */ /* 0x000fe400037fe4ff */
[----:B----4-:R-:W-:Y:S02]  /*0f60*/  @!P2 IADD3 R28, P6, PT, R17, R28, RZ ;  /* 0x0000001c111ca210 */ /* 0x010fe40007fde0ff */
[----:B------:R-:W-:Y:S02]  /*0f70*/  @!P5 IADD3 R17, PT, PT, R11, R43, RZ ;  /* 0x0000002b0b11d210 */ /* 0x000fe40007ffe0ff */
[----:B------:R-:W-:Y:S01]  /*0f80*/  @!P5 SHF.L.U32 R11, R10, 0x2, RZ ;  /* 0x000000020a0bd819 */ /* 0x000fe200000006ff */
[----:B------:R-:W-:Y:S01]  /*0f90*/  IMAD R43, R56, 0xe, RZ ;  /* 0x0000000e382b7824 */ /* 0x000fe200078e02ff */
[----:B------:R-:W-:-:S02]  /*0fa0*/  @!P2 IADD3.X R29, PT, PT, R42, R29, RZ, P6, !PT ;  /* 0x0000001d2a1da210 */ /* 0x000fc400037fe4ff */
[----:B------:R-:W-:Y:S02]  /*0fb0*/  @!P5 SHF.L.U64.HI R10, R10, 0x2, R17 ;  /* 0x000000020a0ad819 */ /* 0x000fe40000010211 */
[----:B-1----:R-:W-:Y:S02]  /*0fc0*/  @!P5 IADD3 R26, P6, PT, R11, R26, RZ ;  /* 0x0000001a0b1ad210 */ /* 0x002fe40007fde0ff */
[----:B------:R-:W-:Y:S02]  /*0fd0*/  IADD3 R43, PT, PT, R43, R0, RZ ;  /* 0x000000002b2b7210 */ /* 0x000fe40007ffe0ff */
[----:B------:R-:W-:Y:S02]  /*0fe0*/  @!P5 IADD3.X R27, PT, PT, R10, R27, RZ, P6, !PT ;  /* 0x0000001b0a1bd210 */ /* 0x000fe400037fe4ff */
[----:B0-----:R-:W-:Y:S01]  /*0ff0*/  @!P5 IADD3 R24, P6, PT, R11, R24, RZ ;  /* 0x000000180b18d210 */ /* 0x001fe20007fde0ff */
[----:B---3--:R-:W-:Y:S01]  /*1000*/  @P4 IMAD.WIDE R44, R43, 0x2, R12 ;  /* 0x000000022b2c4825 */ /* 0x008fe200078e020c */
[----:B------:R-:W-:-:S02]  /*1010*/  CS2R R16, SRZ ;  /* 0x0000000000107805 */ /* 0x000fc4000001ff00 */
[----:B------:R-:W-:Y:S01]  /*1020*/  @!P5 IADD3.X R25, PT, PT, R10, R25, RZ, P6, !PT ;  /* 0x000000190a19d210 */ /* 0x000fe200037fe4ff */
[----:B--2---:R-:W-:Y:S01]  /*1030*/  IMAD.WIDE R42, R43, 0x2, R14 ;  /* 0x000000022b2a7825 */ /* 0x004fe200078e020e */
[----:B------:R-:W-:Y:S02]  /*1040*/  CS2R R10, SRZ ;  /* 0x00000000000a7805 */ /* 0x000fe4000001ff00 */
[----:B------:R-:W-:Y:S01]  /*1050*/  CS2R R14, SRZ ;  /* 0x00000000000e7805 */ /* 0x000fe2000001ff00 */
[----:B------:R0:W5:Y:S01]  /*1060*/  @!P3 LDG.E.64 R16, desc[UR16][R20.64] ;  /* 0x000000101410b981 */ /* 0x000162000c1e1b00 */
[----:B------:R-:W-:Y:S02]  /*1070*/  CS2R R46, SRZ ;  /* 0x00000000002e7805 */ /* 0x000fe4000001ff00 */
[----:B------:R-:W-:Y:S02]  /*1080*/  CS2R R54, SRZ ;  /* 0x0000000000367805 */ /* 0x000fe4000001ff00 */
[----:B------:R-:W-:Y:S01]  /*1090*/  CS2R R52, SRZ ;  /* 0x0000000000347805 */ /* 0x000fe2000001ff00 */
[----:B------:R1:W5:Y:S04]  /*10a0*/  @!P1 LDG.E.64 R10, desc[UR16][R18.64] ;  /* 0x00000010120a9981 */ /* 0x000368000c1e1b00 */
[----:B------:R2:W5:Y:S01]  /*10b0*/  @!P3 LDG.E.64 R14, desc[UR16][R22.64] ;  /* 0x00000010160eb981 */ /* 0x000562000c1e1b00 */
[----:B0-----:R-:W-:-:S03]  /*10c0*/  CS2R R20, SRZ ;  /* 0x0000000000147805 */ /* 0x001fc6000001ff00 */
[----:B------:R-:W3:Y:S01]  /*10d0*/  @P4 LDG.E.U16 R39, desc[UR16][R44.64] ;  /* 0x000000102c274981 */ /* 0x000ee2000c1e1500 */
[----:B-1----:R-:W-:-:S03]  /*10e0*/  CS2R R18, SRZ ;  /* 0x0000000000127805 */ /* 0x002fc6000001ff00 */
[----:B------:R-:W4:Y:S01]  /*10f0*/  @P4 LDG.E.U16 R38, desc[UR16][R44.64+0x2] ;  /* 0x000002102c264981 */ /* 0x000f22000c1e1500 */
[----:B--2---:R-:W-:-:S03]  /*1100*/  CS2R R22, SRZ ;  /* 0x0000000000167805 */ /* 0x004fc6000001ff00 */
[----:B------:R-:W2:Y:S04]  /*1110*/  LDG.E.U16 R57, desc[UR16][R42.64] ;  /* 0x000000102a397981 */ /* 0x000ea8000c1e1500 */
[----:B------:R-:W2:Y:S04]  /*1120*/  LDG.E.U16 R0, desc[UR16][R42.64+0x2] ;  /* 0x000002102a007981 */ /* 0x000ea8000c1e1500 */
[----:B------:R0:W5:Y:S04]  /*1130*/  @!P0 LDG.E.64 R46, desc[UR16][R32.64] ;  /* 0x00000010202e8981 */ /* 0x000168000c1e1b00 */
[----:B------:R0:W5:Y:S04]  /*1140*/  @!P0 LDG.E.64 R18, desc[UR16][R34.64] ;  /* 0x0000001022128981 */ /* 0x000168000c1e1b00 */
[----:B------:R0:W5:Y:S04]  /*1150*/  @!P2 LDG.E.64 R54, desc[UR16][R36.64] ;  /* 0x000000102436a981 */ /* 0x000168000c1e1b00 */
[----:B------:R0:W5:Y:S04]  /*1160*/  @!P2 LDG.E.64 R52, desc[UR16][R28.64] ;  /* 0x000000101c34a981 */ /* 0x000168000c1e1b00 */
[----:B------:R0:W5:Y:S04]  /*1170*/  @!P5 LDG.E.64 R20, desc[UR16][R26.64] ;  /* 0x000000101a14d981 */ /* 0x000168000c1e1b00 */
[----:B------:R0:W5:Y:S01]  /*1180*/  @!P5 LDG.E.64 R22, desc[UR16][R24.64] ;  /* 0x000000101816d981 */ /* 0x000162000c1e1b00 */
[----:B------:R-:W-:-:S06]  /*1190*/  CS2R R12, SRZ ;  /* 0x00000000000c7805 */ /* 0x000fcc000001ff00 */
[----:B------:R0:W5:Y:S01]  /*11a0*/  @!P1 LDG.E.64 R12, desc[UR16][R40.64] ;  /* 0x00000010280c9981 */ /* 0x000162000c1e1b00 */
[----:B------:R-:W-:Y:S01]  /*11b0*/  UISETP.NE.AND UP1, UPT, UR21, URZ, UPT ;  /* 0x000000ff1500728c */ /* 0x000fe2000bf25270 */
[----:B------:R-:W-:Y:S01]  /*11c0*/  HFMA2 R60, -RZ, RZ, 0, 0 ;  /* 0x00000000ff3c7431 */ /* 0x000fe200000001ff */
[----:B------:R-:W-:Y:S01]  /*11d0*/  MOV R63, RZ ;  /* 0x000000ff003f7202 */ /* 0x000fe20000000f00 */
[----:B------:R-:W-:Y:S01]  /*11e0*/  UMOV UR26, 0x3f800000 ;  /* 0x3f800000001a7882 */ /* 0x000fe20000000000 */
        /* <DEDUP_REMOVED lines=11> */
[----:B---3--:R-:W-:Y:S02]  /*12a0*/  @P4 SHF.L.U32 R60, R39, 0x10, RZ ;  /* 0x00000010273c4819 */ /* 0x008fe400000006ff */
[----:B----4-:R-:W-:Y:S02]  /*12b0*/  @P4 SHF.L.U32 R63, R38, 0x10, RZ ;  /* 0x00000010263f4819 */ /* 0x010fe400000006ff */
[----:B--2---:R-:W-:Y:S02]  /*12c0*/  SHF.L.U32 R57, R57, 0x10, RZ ;  /* 0x0000001039397819 */ /* 0x004fe400000006ff */
[----:B------:R-:W-:Y:S01]  /*12d0*/  SHF.L.U32 R0, R0, 0x10, RZ ;  /* 0x0000001000007819 */ /* 0x000fe200000006ff */
[----:B0-----:R-:W-:Y:S06]  /*12e0*/  BRA.U UP1, `(.L_x_1522) ;  /* 0x0000000501c47547 */ /* 0x001fec000b800000 */
[----:B-----5:R-:W-:Y:S01]  /*12f0*/  FADD.FTZ R25, R54, -UR25 ;  /* 0x8000001936197e21 */ /* 0x020fe20008010000 */
[----:B------:R-:W-:Y:S01]  /*1300*/  FMUL.FTZ R26, R52, R57 ;  /* 0x00000039341a7220 */ /* 0x000fe20000410000 */
[----:B------:R-:W-:Y:S01]  /*1310*/  FADD.FTZ R24, R55, -UR25 ;  /* 0x8000001937187e21 */ /* 0x000fe20008010000 */
[----:B------:R-:W-:Y:S01]  /*1320*/  FMUL.FTZ R27, R53, R0 ;  /* 0x00000000351b7220 */ /* 0x000fe20000410000 */
[----:B------:R-:W-:Y:S01]  /*1330*/  FMUL.FTZ R25, R25, UR26 ;  /* 0x0000001a19197c20 */ /* 0x000fe20008410000 */
[----:B------:R-:W-:Y:S01]  /*1340*/  FADD.FTZ R30, R50, -UR25 ;  /* 0x80000019321e7e21 */ /* 0x000fe20008010000 */
[----:B------:R-:W-:Y:S01]  /*1350*/  FMUL.FTZ R24, R24, UR26 ;  /* 0x0000001a18187c20 */ /* 0x000fe20008410000 */
[----:B------:R-:W-:Y:S01]  /*1360*/  FADD.FTZ R28, RZ, R26 ;  /* 0x0000001aff1c7221 */ /* 0x000fe20000010000 */
[----:B------:R-:W-:Y:S01]  /*1370*/  FFMA.FTZ R29, R25, R26, RZ ;  /* 0x0000001a191d7223 */ /* 0x000fe200000100ff */
[----:B------:R-:W-:Y:S01]  /*1380*/  FFMA.FTZ R31, R52, R25, RZ ;  /* 0x00000019341f7223 */ /* 0x000fe200000100ff */
[----:B------:R-:W-:Y:S01]  /*1390*/  FADD.FTZ R25, R51, -UR25 ;  /* 0x8000001933197e21 */ /* 0x000fe20008010000 */
[----:B------:R-:W-:Y:S01]  /*13a0*/  FMUL.FTZ R33, R48, R57 ;  /* 0x0000003930217220 */ /* 0x000fe20000410000 */
[----:B------:R-:W-:Y:S01]  /*13b0*/  FMUL.FTZ R30, R30, UR26 ;  /* 0x0000001a1e1e7c20 */ /* 0x000fe20008410000 */
[----:B------:R-:W-:Y:S01]  /*13c0*/  FADD.FTZ R28, R27, R28 ;  /* 0x0000001c1b1c7221 */ /* 0x000fe20000010000 */
[----:B------:R-:W-:Y:S01]  /*13d0*/  FFMA.FTZ R29, R24, R27, R29 ;  /* 0x0000001b181d7223 */ /* 0x000fe2000001001d */
[----:B------:R-:W-:Y:S01]  /*13e0*/  FMUL.FTZ R26, R25, UR26 ;  /* 0x0000001a191a7c20 */ /* 0x000fe20008410000 */
[----:B------:R-:W-:Y:S01]  /*13f0*/  FADD.FTZ R27, R46, -UR25 ;  /* 0x800000192e1b7e21 */ /* 0x000fe20008010000 */
[----:B------:R-:W-:Y:S01]  /*1400*/  FADD.FTZ R28, R28, R33 ;  /* 0x000000211c1c7221 */ /* 0x000fe20000010000 */
[----:B------:R-:W-:Y:S01]  /*1410*/  FFMA.FTZ R29, R30, R33, R29 ;  /* 0x000000211e1d7223 */ /* 0x000fe2000001001d */
[----:B------:R-:W-:Y:S01]  /*1420*/  FMUL.FTZ R25, R49, R0 ;  /* 0x0000000031197220 */ /* 0x000fe20000410000 */
[----:B------:R-:W-:Y:S01]  /*1430*/  FFMA.FTZ R31, R48, R30, R31 ;  /* 0x0000001e301f7223 */ /* 0x000fe2000001001f */
[----:B------:R-:W-:Y:S01]  /*1440*/  FFMA.FTZ R24, R53, R24, RZ ;  /* 0x0000001835187223 */ /* 0x000fe200000100ff */
[----:B------:R-:W-:Y:S01]  /*1450*/  FMUL.FTZ R33, R18, R57 ;  /* 0x0000003912217220 */ /* 0x000fe20000410000 */
[----:B------:R-:W-:Y:S01]  /*1460*/  FMUL.FTZ R30, R27, UR26 ;  /* 0x0000001a1b1e7c20 */ /* 0x000fe20008410000 */
[----:B------:R-:W-:Y:S01]  /*1470*/  FADD.FTZ R28, R25, R28 ;  /* 0x0000001c191c7221 */ /* 0x000fe20000010000 */
[----:B------:R-:W-:Y:S01]  /*1480*/  FFMA.FTZ R29, R26, R25, R29 ;  /* 0x000000191a1d7223 */ /* 0x000fe2000001001d */
[----:B------:R-:W-:Y:S01]  /*1490*/  FADD.FTZ R25, R47, -UR25 ;  /* 0x800000192f197e21 */ /* 0x000fe20008010000 */
[----:B------:R-:W-:Y:S01]  /*14a0*/  FFMA.FTZ R24, R49, R26, R24 ;  /* 0x0000001a31187223 */ /* 0x000fe20000010018 */
[----:B------:R-:W-:Y:S01]  /*14b0*/  FFMA.FTZ R31, R18, R30, R31 ;  /* 0x0000001e121f7223 */ /* 0x000fe2000001001f */
[----:B------:R-:W-:Y:S01]  /*14c0*/  FADD.FTZ R27, R28, R33 ;  /* 0x000000211c1b7221 */ /* 0x000fe20000010000 */
[----:B------:R-:W-:Y:S01]  /*14d0*/  FMUL.FTZ R26, R19, R0 ;  /* 0x00000000131a7220 */ /* 0x000fe20000410000 */
[----:B------:R-:W-:Y:S01]  /*14e0*/  FFMA.FTZ R30, R30, R33, R29 ;  /* 0x000000211e1e7223 */ /* 0x000fe2000001001d */
[----:B------:R-:W-:Y:S01]  /*14f0*/  FMUL.FTZ R25, R25, UR26 ;  /* 0x0000001a19197c20 */ /* 0x000fe20008410000 */
[----:B------:R-:W-:Y:S01]  /*1500*/  FADD.FTZ R28, R6, -UR25 ;  /* 0x80000019061c7e21 */ /* 0x000fe20008010000 */
[----:B------:R-:W-:Y:S01]  /*1510*/  FMUL.FTZ R32, R8, R57 ;  /* 0x0000003908207220 */ /* 0x000fe20000410000 */
[----:B------:R-:W-:Y:S01]  /*1520*/  FADD.FTZ R27, R26, R27 ;  /* 0x0000001b1a1b7221 */ /* 0x000fe20000010000 */
[----:B------:R-:W-:Y:S01]  /*1530*/  FFMA.FTZ R24, R19, R25, R24 ;  /* 0x0000001913187223 */ /* 0x000fe20000010018 */
        /* <DEDUP_REMOVED lines=12> */
[----:B------:R-:W-:Y:S01]  /*1600*/  FFMA.FTZ R30, R25, R26, R30 ;  /* 0x0000001a191e7223 */ /* 0x000fe2000001001e */
[----:B------:R-:W-:Y:S01]  /*1610*/  FMUL.FTZ R29, R28, UR26 ;  /* 0x0000001a1c1d7c20 */ /* 0x000fe20008410000 */
[----:B------:R-:W-:Y:S01]  /*1620*/  FADD.FTZ R25, R3, -UR25 ;  /* 0x8000001903197e21 */ /* 0x000fe20008010000 */
[----:B------:R-:W-:Y:S01]  /*1630*/  FADD.FTZ R27, R27, R32 ;  /* 0x000000201b1b7221 */ /* 0x000fe20000010000 */
[----:B------:R-:W-:Y:S01]  /*1640*/  FMUL.FTZ R26, R5, R0 ;  /* 0x00000000051a7220 */ /* 0x000fe20000410000 */
[----:B------:R-:W-:Y:S01]  /*1650*/  FFMA.FTZ R30, R29, R32, R30 ;  /* 0x000000201d1e7223 */ /* 0x000fe2000001001e */
[----:B------:R-:W-:Y:S01]  /*1660*/  FADD.FTZ R28, R10, -UR25 ;  /* 0x800000190a1c7e21 */ /* 0x000fe20008010000 */
[----:B------:R-:W-:Y:S01]  /*1670*/  FMUL.FTZ R25, R25, UR26 ;  /* 0x0000001a19197c20 */ /* 0x000fe20008410000 */
[----:B------:R-:W-:Y:S01]  /*1680*/  FMUL.FTZ R32, R12, R57 ;  /* 0x000000390c207220 */ /* 0x000fe20000410000 */
[----:B------:R-:W-:Y:S01]  /*1690*/  FADD.FTZ R27, R26, R27 ;  /* 0x0000001b1a1b7221 */ /* 0x000fe20000010000 */
[----:B------:R-:W-:Y:S01]  /*16a0*/  FFMA.FTZ R31, R4, R29, R31 ;  /* 0x0000001d041f7223 */ /* 0x000fe2000001001f */
[----:B------:R-:W-:Y:S01]  /*16b0*/  FMUL.FTZ R29, R28, UR26 ;  /* 0x0000001a1c1d7c20 */ /* 0x000fe20008410000 */
[----:B------:R-:W-:Y:S01]  /*16c0*/  FFMA.FTZ R24, R5, R25, R24 ;  /* 0x0000001905187223 */ /* 0x000fe20000010018 */
[----:B------:R-:W-:Y:S01]  /*16d0*/  FFMA.FTZ R30, R25, R26, R30 ;  /* 0x0000001a191e7223 */ /* 0x000fe2000001001e */
        /* <DEDUP_REMOVED lines=11> */
[----:B------:R-:W-:Y:S01]  /*1790*/  FADD.FTZ R34, R27, R32 ;  /* 0x000000201b227221 */ /* 0x000fe20000010000 */
[----:B------:R-:W-:Y:S01]  /*17a0*/  FFMA.FTZ R26, R13, R25, R24 ;  /* 0x000000190d1a7223 */ /* 0x000fe20000010018 */
[----:B------:R-:W-:Y:S01]  /*17b0*/  FADD.FTZ R28, R15, -UR25 ;  /* 0x800000190f1c7e21 */ /* 0x000fe20008010000 */
[----:B------:R-:W-:Y:S01]  /*17c0*/  FADD.FTZ R27, RZ, R52 ;  /* 0x00000034ff1b7221 */ /* 0x000fe20000010000 */
[----:B------:R-:W-:Y:S01]  /*17d0*/  FADD.FTZ R24, RZ, R53 ;  /* 0x00000035ff187221 */ /* 0x000fe20000010000 */
[----:B------:R-:W-:Y:S01]  /*17e0*/  FFMA.FTZ R25, R16, R29, R31 ;  /* 0x0000001d10197223 */ /* 0x000fe2000001001f */
[----:B------:R-:W-:Y:S01]  /*17f0*/  FFMA.FTZ R31, R29, R32, R30 ;  /* 0x000000201d1f7223 */ /* 0x000fe2000001001e */
[----:B------:R-:W-:Y:S01]  /*1800*/  FMUL.FTZ R28, R28, UR26 ;  /* 0x0000001a1c1c7c20 */ /* 0x000fe20008410000 */
[----:B------:R-:W-:Y:S01]  /*1810*/  FMUL.FTZ R29, R17, R0 ;  /* 0x00000000111d7220 */ /* 0x000fe20000410000 */
[----:B------:R-:W-:Y:S01]  /*1820*/  FADD.FTZ R27, R48, R27 ;  /* 0x0000001b301b7221 */ /* 0x000fe20000010000 */
[----:B------:R-:W-:Y:S01]  /*1830*/  FADD.FTZ R24, R49, R24 ;  /* 0x0000001831187221 */ /* 0x000fe20000010000 */
[----:B------:R-:W-:Y:S01]  /*1840*/  FFMA.FTZ R26, R17, R28, R26 ;  /* 0x0000001c111a7223 */ /* 0x000fe2000001001a */
[----:B------:R-:W-:Y:S01]  /*1850*/  FFMA.FTZ R31, R28, R29, R31 ;  /* 0x0000001d1c1f7223 */ /* 0x000fe2000001001f */
[----:B------:R-:W-:Y:S01]  /*1860*/  FADD.FTZ R27, R18, R27 ;  /* 0x0000001b121b7221 */ /* 0x000fe20000010000 */
[----:B------:R-:W-:Y:S01]  /*1870*/  FADD.FTZ R28, R19, R24 ;  /* 0x00000018131c7221 */ /* 0x000fe20000010000 */
[----:B------:R-:W-:Y:S01]  /*1880*/  FADD.FTZ R34, R29, R34 ;  /* 0x000000221d227221 */ /* 0x000fe20000010000 */
[----:B------:R-:W-:Y:S01]  /*1890*/  FADD.FTZ R29, R20, -UR25 ;  /* 0x80000019141d7e21 */ /* 0x000fe20008010000 */
[----:B------:R-:W-:Y:S01]  /*18a0*/  FADD.FTZ R27, R8, R27 ;  /* 0x0000001b081b7221 */ /* 0x000fe20000010000 */
[----:B------:R-:W-:Y:S01]  /*18b0*/  FADD.FTZ R28, R9, R28 ;  /* 0x0000001c091c7221 */ /* 0x000fe20000010000 */
[----:B------:R-:W-:Y:S01]  /*18c0*/  FMUL.FTZ R33, R22, R57 ;  /* 0x0000003916217220 */ /* 0x000fe20000410000 */
[----:B------:R-:W-:Y:S01]  /*18d0*/  FMUL.FTZ R24, R29, UR26 ;  /* 0x0000001a1d187c20 */ /* 0x000fe20008410000 */
[----:B------:R-:W-:Y:S01]  /*18e0*/  FADD.FTZ R27, R4, R27 ;  /* 0x0000001b041b7221 */ /* 0x000fe20000010000 */
[----:B------:R-:W-:Y:S01]  /*18f0*/  FADD.FTZ R28, R5, R28 ;  /* 0x0000001c051c7221 */ /* 0x000fe20000010000 */
[----:B------:R-:W-:Y:S01]  /*1900*/  FADD.FTZ R29, R21, -UR25 ;  /* 0x80000019151d7e21 */ /* 0x000fe20008010000 */
[----:B------:R-:W-:Y:S01]  /*1910*/  FADD.FTZ R35, R34, R33 ;  /* 0x0000002122237221 */ /* 0x000fe20000010000 */
[----:B------:R-:W-:Y:S01]  /*1920*/  FADD.FTZ R27, R12, R27 ;  /* 0x0000001b0c1b7221 */ /* 0x000fe20000010000 */
[----:B------:R-:W-:Y:S01]  /*1930*/  FADD.FTZ R30, R13, R28 ;  /* 0x0000001c0d1e7221 */ /* 0x000fe20000010000 */
[----:B------:R-:W-:Y:S01]  /*1940*/  FFMA.FTZ R34, R24, R33, R31 ;  /* 0x0000002118227223 */ /* 0x000fe2000001001f */
[----:B------:R-:W-:Y:S01]  /*1950*/  FMUL.FTZ R31, R29, UR26 ;  /* 0x0000001a1d1f7c20 */ /* 0x000fe20008410000 */
[----:B------:R-:W-:Y:S01]  /*1960*/  FADD.FTZ R27, R16, R27 ;  /* 0x0000001b101b7221 */ /* 0x000fe20000010000 */
[----:B------:R-:W-:Y:S01]  /*1970*/  FMUL.FTZ R32, R23, R0 ;  /* 0x0000000017207220 */ /* 0x000fe20000410000 */
[----:B------:R-:W-:Y:S01]  /*1980*/  FADD.FTZ R30, R17, R30 ;  /* 0x0000001e111e7221 */ /* 0x000fe20000010000 */
[C---:B------:R-:W-:Y:S01]  /*1990*/  FFMA.FTZ R24, R22.reuse, R24, R25 ;  /* 0x0000001816187223 */ /* 0x040fe20000010019 */
[----:B------:R-:W-:Y:S01]  /*19a0*/  FFMA.FTZ R25, R23, R31, R26 ;  /* 0x0000001f17197223 */ /* 0x000fe2000001001a */
[----:B------:R-:W-:Y:S01]  /*19b0*/  FADD.FTZ R26, R22, R27 ;  /* 0x0000001b161a7221 */ /* 0x000fe20000010000 */
[----:B------:R-:W-:Y:S01]  /*19c0*/  FADD.FTZ R28, R32, R35 ;  /* 0x00000023201c7221 */ /* 0x000fe20000010000 */
[----:B------:R-:W-:Y:S01]  /*19d0*/  FFMA.FTZ R29, R31, R32, R34 ;  /* 0x000000201f1d7223 */ /* 0x000fe20000010022 */
[----:B------:R-:W-:Y:S01]  /*19e0*/  FADD.FTZ R27, R23, R30 ;  /* 0x0000001e171b7221 */ /* 0x000fe20000010000 */
[----:B------:R-:W-:Y:S06]  /*19f0*/  BRA `(.L_x_1523) ;  /* 0x0000001000007947 */ /* 0x000fec0003800000 */
.L_x_1522:
[----:B-----5:R-:W-:Y:S01]  /*1a00*/  FADD.FTZ R25, R54, -UR25 ;  /* 0x8000001936197e21 */ /* 0x020fe20008010000 */
[----:B------:R-:W-:Y:S01]  /*1a10*/  FADD.FTZ R27, R50, -UR25 ;  /* 0x80000019321b7e21 */ /* 0x000fe20008010000 */
[----:B------:R-:W-:Y:S02]  /*1a20*/  FADD.FTZ R24, R55, -UR25 ;  /* 0x8000001937187e21 */ /* 0x000fe40008010000 */
[----:B------:R-:W-:Y:S01]  /*1a30*/  FMUL.FTZ R25, R25, UR26 ;  /* 0x0000001a19197c20 */ /* 0x000fe20008410000 */
[----:B------:R-:W-:Y:S01]  /*1a40*/  FMUL.FTZ R27, R27, UR26 ;  /* 0x0000001a1b1b7c20 */ /* 0x000fe20008410000 */
[----:B------:R-:W-:Y:S02]  /*1a50*/  FMUL.FTZ R24, R24, UR26 ;  /* 0x0000001a18187c20 */ /* 0x000fe40008410000 */
[C-C-:B------:R-:W-:Y:S01]  /*1a60*/  FFMA.FTZ R26, R57.reuse, R25, R60.reuse ;  /* 0x00000019391a7223 */ /* 0x140fe2000001003c */
[----:B------:R-:W-:Y:S01]  /*1a70*/  FFMA.FTZ R38, R57, R27, R60 ;  /* 0x0000001b39267223 */ /* 0x000fe2000001003c */
[----:B------:R-:W-:-:S02]  /*1a80*/  FFMA.FTZ R28, R0, R24, R63 ;  /* 0x00000018001c7223 */ /* 0x000fc4000001003f */
[----:B------:R-:W-:Y:S01]  /*1a90*/  FMUL.FTZ R29, R26, -1.4426950216293334961 ;  /* 0xbfb8aa3b1a1d7820 */ /* 0x000fe20000410000 */
[----:B------:R-:W-:Y:S01]  /*1aa0*/  FMUL.FTZ R36, R38, -1.4426950216293334961 ;  /* 0xbfb8aa3b26247820 */ /* 0x000fe20000410000 */
[----:B------:R-:W-:-:S04]  /*1ab0*/  FMUL.FTZ R32, R28, -1.4426950216293334961 ;  /* 0xbfb8aa3b1c207820 */ /* 0x000fc80000410000 */
[----:B------:R-:W0:Y:S04]  /*1ac0*/  MUFU.EX2 R29, R29 ;  /* 0x0000001d001d7308 */ /* 0x000e280000000800 */
[----:B------:R-:W1:Y:S04]  /*1ad0*/  MUFU.EX2 R36, R36 ;  /* 0x0000002400247308 */ /* 0x000e680000000800 */
[----:B------:R-:W2:Y:S01]  /*1ae0*/  MUFU.EX2 R32, R32 ;  /* 0x0000002000207308 */ /* 0x000ea20000000800 */
[----:B0-----:R-:W-:-:S04]  /*1af0*/  FADD.FTZ R30, R29, 1 ;  /* 0x3f8000001d1e7421 */ /* 0x001fc80000010000 */
[----:B------:R-:W0:Y:S01]  /*1b00*/  MUFU.RCP R31, R30 ;  /* 0x0000001e001f7308 */ /* 0x000e220000001000 */
[----:B-1----:R-:W-:Y:S01]  /*1b10*/  FADD.FTZ R37, R36, 1 ;  /* 0x3f80000024257421 */ /* 0x002fe20000010000 */
[----:B--2---:R-:W-:Y:S01]  /*1b20*/  FADD.FTZ R33, R32, 1 ;  /* 0x3f80000020217421 */ /* 0x004fe20000010000 */
[----:B------:R-:W-:-:S05]  /*1b30*/  FADD.FTZ R32, R47, -UR25 ;  /* 0x800000192f207e21 */ /* 0x000fca0008010000 */
[----:B------:R-:W1:Y:S01]  /*1b40*/  MUFU.RCP R37, R37 ;  /* 0x0000002500257308 */ /* 0x000e620000001000 */
[----:B------:R-:W-:-:S07]  /*1b50*/  FMUL.FTZ R32, R32, UR26 ;  /* 0x0000001a20207c20 */ /* 0x000fce0008410000 */
[----:B------:R2:W3:Y:S01]  /*1b60*/  MUFU.RCP R34, R33 ;  /* 0x0000002100227308 */ /* 0x0004e20000001000 */
[----:B0-----:R-:W-:Y:S01]  /*1b70*/  FADD.FTZ R29, -R31, 1 ;  /* 0x3f8000001f1d7421 */ /* 0x001fe20000010100 */
[----:B------:R-:W-:-:S03]  /*1b80*/  FMUL.FTZ R36, R52, R31 ;  /* 0x0000001f34247220 */ /* 0x000fc60000410000 */
[----:B------:R-:W-:Y:S01]  /*1b90*/  FFMA.FTZ R29, R26, R29, 1 ;  /* 0x3f8000001a1d7423 */ /* 0x000fe2000001001d */
[----:B------:R-:W-:Y:S01]  /*1ba0*/  FADD.FTZ R26, R51, -UR25 ;  /* 0x80000019331a7e21 */ /* 0x000fe20008010000 */
[----:B--2---:R-:W-:Y:S01]  /*1bb0*/  FADD.FTZ R33, R46, -UR25 ;  /* 0x800000192e217e21 */ /* 0x004fe20008010000 */
[----:B-1----:R-:W-:Y:S02]  /*1bc0*/  FADD.FTZ R39, -R37, 1 ;  /* 0x3f80000025277421 */ /* 0x002fe40000010100 */
[----:B------:R-:W-:Y:S01]  /*1bd0*/  FMUL.FTZ R30, R26, UR26 ;  /* 0x0000001a1a1e7c20 */ /* 0x000fe20008410000 */
[--C-:B------:R-:W-:Y:S01]  /*1be0*/  FFMA.FTZ R26, R0, R32, R63.reuse ;  /* 0x00000020001a7223 */ /* 0x100fe2000001003f */
[----:B------:R-:W-:Y:S01]  /*1bf0*/  FMUL.FTZ R33, R33, UR26 ;  /* 0x0000001a21217c20 */ /* 0x000fe20008410000 */
[----:B------:R-:W-:Y:S01]  /*1c00*/  FFMA.FTZ R38, R38, R39, 1 ;  /* 0x3f80000026267423 */ /* 0x000fe20000010027 */
[----:B------:R-:W-:Y:S01]  /*1c10*/  FFMA.FTZ R40, R0, R30, R63 ;  /* 0x0000001e00287223 */ /* 0x000fe2000001003f */
[----:B------:R-:W-:Y:S01]  /*1c20*/  FMUL.FTZ R36, R36, R29 ;  /* 0x0000001d24247220 */ /* 0x000fe20000410000 */
[----:B------:R-:W-:Y:S01]  /*1c30*/  FFMA.FTZ R31, R57, R33, R60 ;  /* 0x00000021391f7223 */ /* 0x000fe2000001003c */
[----:B---3--:R-:W-:Y:S01]  /*1c40*/  FADD.FTZ R35, -R34, 1 ;  /* 0x3f80000022237421 */ /* 0x008fe20000010100 */
[----:B------:R-:W-:Y:S01]  /*1c50*/  FMUL.FTZ R39, R53, R34 ;  /* 0x0000002235277220 */ /* 0x000fe20000410000 */
[----:B------:R-:W-:Y:S01]  /*1c60*/  FMUL.FTZ R43, R40, -1.4426950216293334961 ;  /* 0xbfb8aa3b282b7820 */ /* 0x000fe20000410000 */
[----:B------:R-:W-:Y:S01]  /*1c70*/  FMUL.FTZ R44, R31, -1.4426950216293334961 ;  /* 0xbfb8aa3b1f2c7820 */ /* 0x000fe20000410000 */
[----:B------:R-:W-:Y:S01]  /*1c80*/  FFMA.FTZ R28, R28, R35, 1 ;  /* 0x3f8000001c1c7423 */ /* 0x000fe20000010023 */
[----:B------:R-:W-:Y:S01]  /*1c90*/  FMUL.FTZ R45, R26, -1.4426950216293334961 ;  /* 0xbfb8aa3b1a2d7820 */ /* 0x000fe20000410000 */
[----:B------:R-:W-:Y:S01]  /*1ca0*/  FMUL.FTZ R37, R48, R37 ;  /* 0x0000002530257220 */ /* 0x000fe20000410000 */
[----:B------:R-:W0:Y:S01]  /*1cb0*/  MUFU.EX2 R35, R44 ;  /* 0x0000002c00237308 */ /* 0x000e220000000800 */
[----:B------:R-:W-:Y:S01]  /*1cc0*/  FMUL.FTZ R39, R39, R28 ;  /* 0x0000001c27277220 */ /* 0x000fe20000410000 */
[----:B------:R-:W-:Y:S01]  /*1cd0*/  FADD.FTZ R28, R6, -UR25 ;  /* 0x80000019061c7e21 */ /* 0x000fe20008010000 */
[----:B------:R-:W-:Y:S01]  /*1ce0*/  FMUL.FTZ R38, R37, R38 ;  /* 0x0000002625267220 */ /* 0x000fe20000410000 */
[----:B------:R-:W1:Y:S02]  /*1cf0*/  MUFU.EX2 R43, R43 ;  /* 0x0000002b002b7308 */ /* 0x000e640000000800 */
[----:B------:R-:W-:-:S02]  /*1d00*/  FMUL.FTZ R28, R28, UR26 ;  /* 0x0000001a1c1c7c20 */ /* 0x000fc40008410000 */
[----:B------:R-:W2:Y:S02]  /*1d10*/  MUFU.EX2 R42, R45 ;  /* 0x0000002d002a7308 */ /* 0x000ea40000000800 */
[----:B------:R-:W-:-:S04]  /*1d20*/  FFMA.FTZ R29, R57, R28, R60 ;  /* 0x0000001c391d7223 */ /* 0x000fc8000001003c */
[----:B------:R-:W-:Y:S01]  /*1d30*/  FMUL.FTZ R41, R29, -1.4426950216293334961 ;  /* 0xbfb8aa3b1d297820 */ /* 0x000fe20000410000 */
[----:B0-----:R-:W-:Y:S01]  /*1d40*/  FADD.FTZ R35, R35, 1 ;  /* 0x3f80000023237421 */ /* 0x001fe20000010000 */
[----:B-1----:R-:W-:-:S04]  /*1d50*/  FADD.FTZ R34, R43, 1 ;  /* 0x3f8000002b227421 */ /* 0x002fc80000010000 */
[----:B------:R-:W0:Y:S01]  /*1d60*/  MUFU.EX2 R41, R41 ;  /* 0x0000002900297308 */ /* 0x000e220000000800 */
[----:B--2---:R-:W-:-:S03]  /*1d70*/  FADD.FTZ R42, R42, 1 ;  /* 0x3f8000002a2a7421 */ /* 0x004fc60000010000 */
[----:B------:R-:W1:Y:S08]  /*1d80*/  MUFU.RCP R34, R34 ;  /* 0x0000002200227308 */ /* 0x000e700000001000 */
[----:B------:R-:W2:Y:S01]  /*1d90*/  MUFU.RCP R35, R35 ;  /* 0x0000002300237308 */ /* 0x000ea20000001000 */
[----:B0-----:R-:W-:-:S07]  /*1da0*/  FADD.FTZ R43, R41, 1 ;  /* 0x3f800000292b7421 */ /* 0x001fce0000010000 */
[----:B------:R-:W0:Y:S01]  /*1db0*/  MUFU.RCP R42, R42 ;  /* 0x0000002a002a7308 */ /* 0x000e220000001000 */
[----:B-1----:R-:W-:Y:S01]  /*1dc0*/  FADD.FTZ R37, -R34, 1 ;  /* 0x3f80000022257421 */ /* 0x002fe20000010100 */
[----:B------:R-:W-:-:S03]  /*1dd0*/  FMUL.FTZ R34, R49, R34 ;  /* 0x0000002231227220 */ /* 0x000fc60000410000 */
[----:B------:R-:W-:-:S03]  /*1de0*/  FFMA.FTZ R37, R40, R37, 1 ;  /* 0x3f80000028257423 */ /* 0x000fc60000010025 */
[----:B------:R-:W1:Y:S01]  /*1df0*/  MUFU.RCP R41, R43 ;  /* 0x0000002b00297308 */ /* 0x000e620000001000 */
[----:B--2---:R-:W-:Y:S01]  /*1e00*/  FADD.FTZ R40, -R35, 1 ;  /* 0x3f80000023287421 */ /* 0x004fe20000010100 */
[----:B------:R-:W-:Y:S01]  /*1e10*/  FMUL.FTZ R35, R18, R35 ;  /* 0x0000002312237220 */ /* 0x000fe20000410000 */
[----:B------:R-:W-:Y:S02]  /*1e20*/  FMUL.FTZ R37, R34, R37 ;  /* 0x0000002522257220 */ /* 0x000fe40000410000 */
[----:B------:R-:W-:Y:S01]  /*1e30*/  FFMA.FTZ R40, R31, R40, 1 ;  /* 0x3f8000001f287423 */ /* 0x000fe20000010028 */
[----:B0-----:R-:W-:-:S03]  /*1e40*/  FADD.FTZ R31, -R42, 1 ;  /* 0x3f8000002a1f7421 */ /* 0x001fc60000010100 */
[----:B------:R-:W-:Y:S01]  /*1e50*/  FMUL.FTZ R34, R35, R40 ;  /* 0x0000002823227220 */ /* 0x000fe20000410000 */
[----:B------:R-:W-:Y:S01]  /*1e60*/  FMUL.FTZ R35, R0, R39 ;  /* 0x0000002700237220 */ /* 0x000fe20000410000 */
[----:B------:R-:W-:Y:S01]  /*1e70*/  FFMA.FTZ R26, R26, R31, 1 ;  /* 0x3f8000001a1a7423 */ /* 0x000fe2000001001f */
[----:B------:R-:W-:Y:S01]  /*1e80*/  FMUL.FTZ R31, R19, R42 ;  /* 0x0000002a131f7220 */ /* 0x000fe20000410000 */
[----:B-1----:R-:W-:-:S03]  /*1e90*/  FADD.FTZ R40, -R41, 1 ;  /* 0x3f80000029287421 */ /* 0x002fc60000010100 */
[----:B------:R-:W-:Y:S01]  /*1ea0*/  FMUL.FTZ R31, R31, R26 ;  /* 0x0000001a1f1f7220 */ /* 0x000fe20000410000 */
[----:B------:R-:W-:Y:S01]  /*1eb0*/  FMUL.FTZ R26, R57, R36 ;  /* 0x00000024391a7220 */ /* 0x000fe20000410000 */
[----:B------:R-:W-:Y:S01]  /*1ec0*/  FFMA.FTZ R40, R29, R40, 1 ;  /* 0x3f8000001d287423 */ /* 0x000fe20000010028 */
[----:B------:R-:W-:Y:S02]  /*1ed0*/  FMUL.FTZ R29, R8, R41 ;  /* 0x00000029081d7220 */ /* 0x000fe40000410000 */
[C---:B------:R-:W-:Y:S01]  /*1ee0*/  FFMA.FTZ R41, R25.reuse, R26, RZ ;  /* 0x0000001a19297223 */ /* 0x040fe200000100ff */
[----:B------:R-:W-:Y:S01]  /*1ef0*/  FFMA.FTZ R25, R25, R36, RZ ;  /* 0x0000002419197223 */ /* 0x000fe200000100ff */
[----:B------:R-:W-:Y:S01]  /*1f00*/  FMUL.FTZ R29, R29, R40 ;  /* 0x000000281d1d7220 */ /* 0x000fe20000410000 */
[----:B------:R-:W-:Y:S01]  /*1f10*/  FADD.FTZ R40, RZ, R26 ;  /* 0x0000001aff287221 */ /* 0x000fe20000010000 */
[----:B------:R-:W-:Y:S01]  /*1f20*/  FADD.FTZ R26, R7, -UR25 ;  /* 0x80000019071a7e21 */ /* 0x000fe20008010000 */
[C---:B------:R-:W-:Y:S01]  /*1f30*/  FFMA.FTZ R41, R24.reuse, R35, R41 ;  /* 0x0000002318297223 */ /* 0x040fe20000010029 */
[----:B------:R-:W-:Y:S01]  /*1f40*/  FFMA.FTZ R24, R24, R39, RZ ;  /* 0x0000002718187223 */ /* 0x000fe200000100ff */
[----:B------:R-:W-:Y:S01]  /*1f50*/  FADD.FTZ R40, R35, R40 ;  /* 0x0000002823287221 */ /* 0x000fe20000010000 */
[----:B------:R-:W-:Y:S01]  /*1f60*/  FMUL.FTZ R26, R26, UR26 ;  /* 0x0000001a1a1a7c20 */ /* 0x000fe20008410000 */
[----:B------:R-:W-:Y:S01]  /*1f70*/  FADD.FTZ R35, RZ, R36 ;  /* 0x00000024ff237221 */ /* 0x000fe20000010000 */
[----:B------:R-:W-:-:S02]  /*1f80*/  FFMA.FTZ R36, R27, R38, R25 ;  /* 0x000000261b247223 */ /* 0x000fc40000010019 */
[----:B------:R-:W-:Y:S01]  /*1f90*/  FFMA.FTZ R42, R0, R26, R63 ;  /* 0x0000001a002a7223 */ /* 0x000fe2000001003f */
[----:B------:R-:W-:Y:S01]  /*1fa0*/  FADD.FTZ R35, R35, R38 ;  /* 0x0000002623237221 */ /* 0x000fe20000010000 */
[----:B------:R-:W-:Y:S02]  /*1fb0*/  FMUL.FTZ R38, R57, R38 ;  /* 0x0000002639267220 */ /* 0x000fe40000410000 */
[----:B------:R-:W-:Y:S02]  /*1fc0*/  FMUL.FTZ R43, R42, -1.4426950216293334961 ;  /* 0xbfb8aa3b2a2b7820 */ /* 0x000fe40000410000 */
[----:B------:R-:W-:Y:S01]  /*1fd0*/  FFMA.FTZ R41, R27, R38, R41 ;  /* 0x000000261b297223 */ /* 0x000fe20000010029 */
[----:B------:R-:W-:Y:S01]  /*1fe0*/  FADD.FTZ R40, R40, R38 ;  /* 0x0000002628287221 */ /* 0x000fe20000010000 */
[----:B------:R-:W-:Y:S01]  /*1ff0*/  FADD.FTZ R38, RZ, R39 ;  /* 0x00000027ff267221 */ /* 0x000fe20000010000 */
[----:B------:R-:W-:Y:S01]  /*2000*/  FFMA.FTZ R39, R30, R37, R24 ;  /* 0x000000251e277223 */ /* 0x000fe20000010018 */
[----:B------:R-:W0:Y:S02]  /*2010*/  MUFU.EX2 R43, R43 ;  /* 0x0000002b002b7308 */ /* 0x000e240000000800 */
[----:B------:R-:W-:Y:S01]  /*2020*/  FADD.FTZ R38, R38, R37 ;  /* 0x0000002526267221 */ /* 0x000fe20000010000 */
[----:B------:R-:W-:-:S03]  /*2030*/  FFMA.FTZ R39, R32, R31, R39 ;  /* 0x0000001f20277223 */ /* 0x000fc60000010027 */
[----:B------:R-:W-:Y:S01]  /*2040*/  FADD.FTZ R38, R38, R31 ;  /* 0x0000001f26267221 */ /* 0x000fe20000010000 */
[----:B0-----:R-:W-:-:S06]  /*2050*/  FADD.FTZ R44, R43, 1 ;  /* 0x3f8000002b2c7421 */ /* 0x001fcc0000010000 */
[----:B------:R-:W0:Y:S02]  /*2060*/  MUFU.RCP R44, R44 ;  /* 0x0000002c002c7308 */ /* 0x000e240000001000 */
[----:B0-----:R-:W-:Y:S01]  /*2070*/  FADD.FTZ R25, -R44, 1 ;  /* 0x3f8000002c197421 */ /* 0x001fe20000010100 */
[----:B------:R-:W-:Y:S01]  /*2080*/  FMUL.FTZ R27, R9, R44 ;  /* 0x0000002c091b7220 */ /* 0x000fe20000410000 */
[----:B------:R-:W-:Y:S02]  /*2090*/  FMUL.FTZ R44, R0, R37 ;  /* 0x00000025002c7220 */ /* 0x000fe40000410000 */
[----:B------:R-:W-:Y:S01]  /*20a0*/  FFMA.FTZ R42, R42, R25, 1 ;  /* 0x3f8000002a2a7423 */ /* 0x000fe20000010019 */
[----:B------:R-:W-:-:S03]  /*20b0*/  FADD.FTZ R25, R2, -UR25 ;  /* 0x8000001902197e21 */ /* 0x000fc60008010000 */
[----:B------:R-:W-:Y:S01]  /*20c0*/  FMUL.FTZ R27, R27, R42 ;  /* 0x0000002a1b1b7220 */ /* 0x000fe20000410000 */
[----:B------:R-:W-:-:S03]  /*20d0*/  FMUL.FTZ R25, R25, UR26 ;  /* 0x0000001a19197c20 */ /* 0x000fc60008410000 */
[----:B------:R-:W-:Y:S01]  /*20e0*/  FFMA.FTZ R39, R26, R27, R39 ;  /* 0x0000001b1a277223 */ /* 0x000fe20000010027 */
[----:B------:R-:W-:Y:S01]  /*20f0*/  FFMA.FTZ R43, R57, R25, R60 ;  /* 0x00000019392b7223 */ /* 0x000fe2000001003c */
[----:B------:R-:W-:-:S03]  /*2100*/  FADD.FTZ R38, R38, R27 ;  /* 0x0000001b26267221 */ /* 0x000fc60000010000 */
[----:B------:R-:W-:-:S06]  /*2110*/  FMUL.FTZ R42, R43, -1.4426950216293334961 ;  /* 0xbfb8aa3b2b2a7820 */ /* 0x000fcc0000410000 */
[----:B------:R-:W0:Y:S02]  /*2120*/  MUFU.EX2 R42, R42 ;  /* 0x0000002a002a7308 */ /* 0x000e240000000800 */
[----:B0-----:R-:W-:Y:S01]  /*2130*/  FADD.FTZ R45, R42, 1 ;  /* 0x3f8000002a2d7421 */ /* 0x001fe20000010000 */
[----:B------:R-:W-:Y:S01]  /*2140*/  FFMA.FTZ R42, R30, R44, R41 ;  /* 0x0000002c1e2a7223 */ /* 0x000fe20000010029 */
[----:B------:R-:W-:Y:S01]  /*2150*/  FADD.FTZ R41, R44, R40 ;  /* 0x000000282c297221 */ /* 0x000fe20000010000 */
[----:B------:R-:W-:-:S03]  /*2160*/  FADD.FTZ R40, R35, R34 ;  /* 0x0000002223287221 */ /* 0x000fc60000010000 */
[----:B------:R-:W0:Y:S02]  /*2170*/  MUFU.RCP R45, R45 ;  /* 0x0000002d002d7308 */ /* 0x000e240000001000 */
[----:B0-----:R-:W-:Y:S01]  /*2180*/  FADD.FTZ R24, -R45, 1 ;  /* 0x3f8000002d187421 */ /* 0x001fe20000010100 */
[----:B------:R-:W-:-:S03]  /*2190*/  FMUL.FTZ R30, R4, R45 ;  /* 0x0000002d041e7220 */ /* 0x000fc60000410000 */
[----:B------:R-:W-:Y:S01]  /*21a0*/  FFMA.FTZ R43, R43, R24, 1 ;  /* 0x3f8000002b2b7423 */ /* 0x000fe20000010018 */
[----:B------:R-:W-:-:S03]  /*21b0*/  FADD.FTZ R24, R3, -UR25 ;  /* 0x8000001903187e21 */ /* 0x000fc60008010000 */
[----:B------:R-:W-:Y:S01]  /*21c0*/  FMUL.FTZ R30, R30, R43 ;  /* 0x0000002b1e1e7220 */ /* 0x000fe20000410000 */
[----:B------:R-:W-:-:S04]  /*21d0*/  FMUL.FTZ R24, R24, UR26 ;  /* 0x0000001a18187c20 */ /* 0x000fc80008410000 */
[----:B------:R-:W-:-:S04]  /*21e0*/  FFMA.FTZ R44, R0, R24, R63 ;  /* 0x00000018002c7223 */ /* 0x000fc8000001003f */
[----:B------:R-:W-:-:S06]  /*21f0*/  FMUL.FTZ R37, R44, -1.4426950216293334961 ;  /* 0xbfb8aa3b2c257820 */ /* 0x000fcc0000410000 */
[----:B------:R-:W0:Y:S02]  /*2200*/  MUFU.EX2 R37, R37 ;  /* 0x0000002500257308 */ /* 0x000e240000000800 */
[----:B0-----:R-:W-:Y:S01]  /*2210*/  FADD.FTZ R45, R37, 1 ;  /* 0x3f800000252d7421 */ /* 0x001fe20000010000 */
[-C--:B------:R-:W-:Y:S01]  /*2220*/  FFMA.FTZ R37, R33, R34.reuse, R36 ;  /* 0x0000002221257223 */ /* 0x080fe20000010024 */
[----:B------:R-:W-:Y:S01]  /*2230*/  FMUL.FTZ R34, R57, R34 ;  /* 0x0000002239227220 */ /* 0x000fe20000410000 */
[----:B------:R-:W-:-:S03]  /*2240*/  FMUL.FTZ R36, R0, R31 ;  /* 0x0000001f00247220 */ /* 0x000fc60000410000 */
[----:B------:R-:W0:Y:S01]  /*2250*/  MUFU.RCP R45, R45 ;  /* 0x0000002d002d7308 */ /* 0x000e220000001000 */
[----:B------:R-:W-:Y:S01]  /*2260*/  FFMA.FTZ R43, R33, R34, R42 ;  /* 0x00000022212b7223 */ /* 0x000fe2000001002a */
[----:B------:R-:W-:-:S03]  /*2270*/  FADD.FTZ R41, R41, R34 ;  /* 0x0000002229297221 */ /* 0x000fc60000010000 */
[----:B------:R-:W-:Y:S01]  /*2280*/  FFMA.FTZ R43, R32, R36, R43 ;  /* 0x00000024202b7223 */ /* 0x000fe2000001002b */
[----:B------:R-:W-:Y:S01]  /*2290*/  FADD.FTZ R36, R36, R41 ;  /* 0x0000002924247221 */ /* 0x000fe20000010000 */
[----:B------:R-:W-:Y:S01]  /*22a0*/  FADD.FTZ R41, R40, R29 ;  /* 0x0000001d28297221 */ /* 0x000fe20000010000 */
[----:B------:R-:W-:-:S03]  /*22b0*/  FMUL.FTZ R40, R57, R29 ;  /* 0x0000001d39287220 */ /* 0x000fc60000410000 */
[----:B------:R-:W-:Y:S01]  /*22c0*/  FADD.FTZ R41, R41, R30 ;  /* 0x0000001e29297221 */ /* 0x000fe20000010000 */
[----:B------:R-:W-:Y:S01]  /*22d0*/  FFMA.FTZ R43, R28, R40, R43 ;  /* 0x000000281c2b7223 */ /* 0x000fe2000001002b */
[----:B------:R-:W-:Y:S01]  /*22e0*/  FADD.FTZ R36, R36, R40 ;  /* 0x0000002824247221 */ /* 0x000fe20000010000 */
        /* <DEDUP_REMOVED lines=14> */
[----:B------:R-:W-:-:S03]  /*23d0*/  FFMA.FTZ R34, R28, R29, R37 ;  /* 0x0000001d1c227223 */ /* 0x000fc60000010025 */
[----:B------:R-:W-:Y:S01]  /*23e0*/  FMUL.FTZ R32, R32, R31 ;  /* 0x0000001f20207220 */ /* 0x000fe20000410000 */
[----:B------:R-:W-:Y:S01]  /*23f0*/  FADD.FTZ R31, R11, -UR25 ;  /* 0x800000190b1f7e21 */ /* 0x000fe20008010000 */
[----:B------:R-:W-:Y:S02]  /*2400*/  FFMA.FTZ R34, R25, R30, R34 ;  /* 0x0000001e19227223 */ /* 0x000fe40000010022 */
[----:B------:R-:W-:Y:S01]  /*2410*/  FADD.FTZ R41, R41, R32 ;  /* 0x0000002029297221 */ /* 0x000fe20000010000 */
        /* <DEDUP_REMOVED lines=10> */
[----:B------:R-:W-:Y:S02]  /*24c0*/  FADD.FTZ R27, R15, -UR25 ;  /* 0x800000190f1b7e21 */ /* 0x000fe40008010000 */
[----:B------:R-:W-:Y:S01]  /*24d0*/  FMUL.FTZ R28, R28, R29 ;  /* 0x0000001d1c1c7220 */ /* 0x000fe20000410000 */
[----:B------:R-:W-:Y:S01]  /*24e0*/  FADD.FTZ R29, R14, -UR25 ;  /* 0x800000190e1d7e21 */ /* 0x000fe20008010000 */
[----:B------:R-:W-:Y:S01]  /*24f0*/  FFMA.FTZ R40, R26, R42, R43 ;  /* 0x0000002a1a287223 */ /* 0x000fe2000001002b */
[----:B------:R-:W-:Y:S01]  /*2500*/  FMUL.FTZ R27, R27, UR26 ;  /* 0x0000001a1b1b7c20 */ /* 0x000fe20008410000 */
[----:B------:R-:W-:Y:S01]  /*2510*/  FADD.FTZ R36, R42, R36 ;  /* 0x000000242a247221 */ /* 0x000fe20000010000 */
[----:B------:R-:W-:-:S04]  /*2520*/  FMUL.FTZ R29, R29, UR26 ;  /* 0x0000001a1d1d7c20 */ /* 0x000fc80008410000 */
[----:B------:R-:W-:-:S04]  /*2530*/  FFMA.FTZ R37, R57, R29, R60 ;  /* 0x0000001d39257223 */ /* 0x000fc8000001003c */
[----:B------:R-:W-:-:S06]  /*2540*/  FMUL.FTZ R44, R37, -1.4426950216293334961 ;  /* 0xbfb8aa3b252c7820 */ /* 0x000fcc0000410000 */
[----:B------:R-:W0:Y:S02]  /*2550*/  MUFU.EX2 R44, R44 ;  /* 0x0000002c002c7308 */ /* 0x000e240000000800 */
[----:B0-----:R-:W-:-:S06]  /*2560*/  FADD.FTZ R45, R44, 1 ;  /* 0x3f8000002c2d7421 */ /* 0x001fcc0000010000 */
[----:B------:R-:W0:Y:S02]  /*2570*/  MUFU.RCP R45, R45 ;  /* 0x0000002d002d7308 */ /* 0x000e240000001000 */
[----:B0-----:R-:W-:-:S04]  /*2580*/  FADD.FTZ R26, -R45, 1 ;  /* 0x3f8000002d1a7421 */ /* 0x001fc80000010100 */
[----:B------:R-:W-:Y:S01]  /*2590*/  FFMA.FTZ R37, R37, R26, 1 ;  /* 0x3f80000025257423 */ /* 0x000fe2000001001a */
[----:B------:R-:W-:Y:S01]  /*25a0*/  FMUL.FTZ R26, R16, R45 ;  /* 0x0000002d101a7220 */ /* 0x000fe20000410000 */
[----:B------:R-:W-:-:S03]  /*25b0*/  FMUL.FTZ R45, R57, R30 ;  /* 0x0000001e392d7220 */ /* 0x000fc60000410000 */
[----:B------:R-:W-:Y:S01]  /*25c0*/  FMUL.FTZ R26, R26, R37 ;  /* 0x000000251a1a7220 */ /* 0x000fe20000410000 */
[----:B------:R-:W-:Y:S01]  /*25d0*/  FFMA.FTZ R37, R0, R27, R63 ;  /* 0x0000001b00257223 */ /* 0x000fe2000001003f */
[----:B------:R-:W-:Y:S01]  /*25e0*/  FFMA.FTZ R43, R25, R45, R40 ;  /* 0x0000002d192b7223 */ /* 0x000fe20000010028 */
[----:B------:R-:W-:Y:S01]  /*25f0*/  FADD.FTZ R40, R36, R45 ;  /* 0x0000002d24287221 */ /* 0x000fe20000010000 */
[----:B------:R-:W-:Y:S01]  /*2600*/  FADD.FTZ R41, R41, R26 ;  /* 0x0000001a29297221 */ /* 0x000fe20000010000 */
[----:B------:R-:W-:-:S06]  /*2610*/  FMUL.FTZ R44, R37, -1.4426950216293334961 ;  /* 0xbfb8aa3b252c7820 */ /* 0x000fcc0000410000 */
[----:B------:R-:W0:Y:S02]  /*2620*/  MUFU.EX2 R44, R44 ;  /* 0x0000002c002c7308 */ /* 0x000e240000000800 */
[----:B0-----:R-:W-:Y:S01]  /*2630*/  FADD.FTZ R42, R44, 1 ;  /* 0x3f8000002c2a7421 */ /* 0x001fe20000010000 */
[----:B------:R-:W-:-:S04]  /*2640*/  FMUL.FTZ R44, R0, R35 ;  /* 0x00000023002c7220 */ /* 0x000fc80000410000 */
[----:B------:R-:W-:Y:S01]  /*2650*/  FADD.FTZ R40, R44, R40 ;  /* 0x000000282c287221 */ /* 0x000fe20000010000 */
[----:B------:R-:W0:Y:S02]  /*2660*/  MUFU.RCP R42, R42 ;  /* 0x0000002a002a7308 */ /* 0x000e240000001000 */
[----:B0-----:R-:W-:Y:S01]  /*2670*/  FADD.FTZ R30, -R42, 1 ;  /* 0x3f8000002a1e7421 */ /* 0x001fe20000010100 */
[----:B------:R-:W-:-:S03]  /*2680*/  FMUL.FTZ R25, R17, R42 ;  /* 0x0000002a11197220 */ /* 0x000fc60000410000 */
[----:B------:R-:W-:Y:S01]  /*2690*/  FFMA.FTZ R30, R37, R30, 1 ;  /* 0x3f800000251e7423 */ /* 0x000fe2000001001e */
[----:B------:R-:W-:-:S03]  /*26a0*/  FADD.FTZ R37, R38, R35 ;  /* 0x0000002326257221 */ /* 0x000fc60000010000 */
[----:B------:R-:W-:Y:S01]  /*26b0*/  FMUL.FTZ R25, R25, R30 ;  /* 0x0000001e19197220 */ /* 0x000fe20000410000 */
[----:B------:R-:W-:-:S04]  /*26c0*/  FADD.FTZ R30, R20, -UR25 ;  /* 0x80000019141e7e21 */ /* 0x000fc80008010000 */
[----:B------:R-:W-:-:S04]  /*26d0*/  FMUL.FTZ R30, R30, UR26 ;  /* 0x0000001a1e1e7c20 */ /* 0x000fc80008410000 */
[----:B------:R-:W-:-:S04]  /*26e0*/  FFMA.FTZ R42, R57, R30, R60 ;  /* 0x0000001e392a7223 */ /* 0x000fc8000001003c */
[----:B------:R-:W-:-:S06]  /*26f0*/  FMUL.FTZ R36, R42, -1.4426950216293334961 ;  /* 0xbfb8aa3b2a247820 */ /* 0x000fcc0000410000 */
[----:B------:R-:W0:Y:S02]  /*2700*/  MUFU.EX2 R36, R36 ;  /* 0x0000002400247308 */ /* 0x000e240000000800 */
[----:B0-----:R-:W-:Y:S01]  /*2710*/  FADD.FTZ R45, R36, 1 ;  /* 0x3f800000242d7421 */ /* 0x001fe20000010000 */
[C---:B------:R-:W-:Y:S01]  /*2720*/  FFMA.FTZ R36, R24.reuse, R35, R39 ;  /* 0x0000002318247223 */ /* 0x040fe20000010027 */
[----:B------:R-:W-:Y:S01]  /*2730*/  FFMA.FTZ R24, R24, R44, R43 ;  /* 0x0000002c18187223 */ /* 0x000fe2000001002b */
[-C--:B------:R-:W-:Y:S01]  /*2740*/  FMUL.FTZ R43, R57, R32.reuse ;  /* 0x00000020392b7220 */ /* 0x080fe20000410000 */
[----:B------:R-:W-:Y:S01]  /*2750*/  FFMA.FTZ R39, R33, R32, R34 ;  /* 0x0000002021277223 */ /* 0x000fe20000010022 */
[----:B------:R-:W-:Y:S01]  /*2760*/  FFMA.FTZ R36, R31, R28, R36 ;  /* 0x0000001c1f247223 */ /* 0x000fe20000010024 */
[----:B------:R-:W0:Y:S01]  /*2770*/  MUFU.RCP R45, R45 ;  /* 0x0000002d002d7308 */ /* 0x000e220000001000 */
[----:B------:R-:W-:Y:S01]  /*2780*/  FFMA.FTZ R24, R33, R43, R24 ;  /* 0x0000002b21187223 */ /* 0x000fe20000010018 */
[----:B------:R-:W-:Y:S01]  /*2790*/  FADD.FTZ R40, R40, R43 ;  /* 0x0000002b28287221 */ /* 0x000fe20000010000 */
[----:B------:R-:W-:Y:S01]  /*27a0*/  FADD.FTZ R34, R37, R28 ;  /* 0x0000001c25227221 */ /* 0x000fe20000010000 */
[----:B------:R-:W-:Y:S01]  /*27b0*/  FFMA.FTZ R39, R29, R26, R39 ;  /* 0x0000001a1d277223 */ /* 0x000fe20000010027 */
[----:B------:R-:W-:Y:S01]  /*27c0*/  FFMA.FTZ R36, R27, R25, R36 ;  /* 0x000000191b247223 */ /* 0x000fe20000010024 */
[----:B0-----:R-:W-:Y:S01]  /*27d0*/  FADD.FTZ R35, -R45, 1 ;  /* 0x3f8000002d237421 */ /* 0x001fe20000010100 */
[----:B------:R-:W-:-:S03]  /*27e0*/  FMUL.FTZ R38, R22, R45 ;  /* 0x0000002d16267220 */ /* 0x000fc60000410000 */
[----:B------:R-:W-:-:S04]  /*27f0*/  FFMA.FTZ R35, R42, R35, 1 ;  /* 0x3f8000002a237423 */ /* 0x000fc80000010023 */
        /* <DEDUP_REMOVED lines=12> */
[----:B------:R-:W-:-:S04]  /*28c0*/  FMUL.FTZ R33, R0, R28 ;  /* 0x0000001c00217220 */ /* 0x000fc80000410000 */
[----:B------:R-:W-:Y:S01]  /*28d0*/  FFMA.FTZ R24, R31, R33, R24 ;  /* 0x000000211f187223 */ /* 0x000fe20000010018 */
[----:B------:R-:W-:Y:S01]  /*28e0*/  FMUL.FTZ R31, R57, R26 ;  /* 0x0000001a391f7220 */ /* 0x000fe20000410000 */
[----:B------:R-:W-:-:S03]  /*28f0*/  FADD.FTZ R40, R33, R40 ;  /* 0x0000002821287221 */ /* 0x000fc60000010000 */
[----:B------:R-:W-:Y:S01]  /*2900*/  FFMA.FTZ R28, R29, R31, R24 ;  /* 0x0000001f1d1c7223 */ /* 0x000fe20000010018 */
[----:B------:R-:W-:Y:S01]  /*2910*/  FADD.FTZ R31, R40, R31 ;  /* 0x0000001f281f7221 */ /* 0x000fe20000010000 */
[----:B------:R-:W-:-:S04]  /*2920*/  FMUL.FTZ R24, R0, R25 ;  /* 0x0000001900187220 */ /* 0x000fc80000410000 */
[----:B------:R-:W-:Y:S01]  /*2930*/  FFMA.FTZ R29, R27, R24, R28 ;  /* 0x000000181b1d7223 */ /* 0x000fe2000001001c */
[----:B------:R-:W-:Y:S01]  /*2940*/  FADD.FTZ R31, R24, R31 ;  /* 0x0000001f181f7221 */ /* 0x000fe20000010000 */
[----:B------:R-:W-:Y:S01]  /*2950*/  FMUL.FTZ R24, R57, R38 ;  /* 0x0000002639187220 */ /* 0x000fe20000410000 */
[-C--:B------:R-:W-:Y:S01]  /*2960*/  FMUL.FTZ R28, R0, R32.reuse ;  /* 0x00000020001c7220 */ /* 0x080fe20000410000 */
[----:B------:R-:W-:Y:S01]  /*2970*/  FADD.FTZ R27, R34, R25 ;  /* 0x00000019221b7221 */ /* 0x000fe20000010000 */
[----:B------:R-:W-:Y:S01]  /*2980*/  FFMA.FTZ R25, R35, R32, R36 ;  /* 0x0000002023197223 */ /* 0x000fe20000010024 */
[C---:B------:R-:W-:Y:S01]  /*2990*/  FFMA.FTZ R26, R30.reuse, R24, R29 ;  /* 0x000000181e1a7223 */ /* 0x040fe2000001001d */
[----:B------:R-:W-:Y:S01]  /*29a0*/  FADD.FTZ R31, R31, R24 ;  /* 0x000000181f1f7221 */ /* 0x000fe20000010000 */
[----:B------:R-:W-:Y:S01]  /*29b0*/  FFMA.FTZ R24, R30, R38, R39 ;  /* 0x000000261e187223 */ /* 0x000fe20000010027 */
[----:B------:R-:W-:Y:S01]  /*29c0*/  FADD.FTZ R27, R27, R32 ;  /* 0x000000201b1b7221 */ /* 0x000fe20000010000 */
[----:B------:R-:W-:Y:S01]  /*29d0*/  FFMA.FTZ R29, R35, R28, R26 ;  /* 0x0000001c231d7223 */ /* 0x000fe2000001001a */
[----:B------:R-:W-:Y:S01]  /*29e0*/  FADD.FTZ R28, R28, R31 ;  /* 0x0000001f1c1c7221 */ /* 0x000fe20000010000 */
[----:B------:R-:W-:-:S07]  /*29f0*/  FADD.FTZ R26, R41, R38 ;  /* 0x00000026291a7221 */ /* 0x000fce0000010000 */
.L_x_1523:
[----:B------:R-:W-:Y:S01]  /*2a00*/  MOV R31, R29 ;  /* 0x0000001d001f7202 */ /* 0x000fe20000000f00 */
[----:B------:R-:W-:Y:S01]  /*2a10*/  STS.128 [R64], R24 ;  /* 0x0000001840007388 */ /* 0x000fe20000000c00 */
[----:B------:R-:W-:Y:S01]  /*2a20*/  MOV R30, R28 ;  /* 0x0000001c001e7202 */ /* 0x000fe20000000f00 */
[----:B------:R-:W-:Y:S01]  /*2a30*/  BSSY.RECONVERGENT B0, `(.L_x_1524) ;  /* 0x0000021000007945 */ /* 0x000fe20003800200 */
[C---:B------:R-:W-:Y:S01]  /*2a40*/  ISETP.GT.AND P1, PT, R58.reuse, 0x1e, PT ;  /* 0x0000001e3a00780c */ /* 0x040fe20003f24270 */
[----:B------:R-:W0:Y:S01]  /*2a50*/  SHFL.DOWN PT, R28, R31, 0x1, 0x1f ;  /* 0x08201f001f1c7f89 */ /* 0x000e2200000e0000 */
[----:B------:R-:W-:Y:S02]  /*2a60*/  ISETP.GT.AND P3, PT, R58, 0xf, PT ;  /* 0x0000000f3a00780c */ /* 0x000fe40003f64270 */
[C---:B------:R-:W-:Y:S01]  /*2a70*/  ISETP.NE.AND P2, PT, R61.reuse, RZ, PT ;  /* 0x000000ff3d00720c */ /* 0x040fe20003f45270 */
[----:B------:R-:W1:Y:S01]  /*2a80*/  SHFL.DOWN PT, R29, R30, 0x1, 0x1f ;  /* 0x08201f001e1d7f89 */ /* 0x000e6200000e0000 */
[----:B------:R-:W-:-:S07]  /*2a90*/  ISETP.GT.U32.AND P5, PT, R61, 0x6, PT ;  /* 0x000000063d00780c */ /* 0x000fce0003fa4070 */
        /* <DEDUP_REMOVED lines=26> */
.L_x_1525:
[----:B------:R-:W-:Y:S05]  /*2c40*/  BSYNC.RECONVERGENT B0 ;  /* 0x0000000000007941 */ /* 0x000fea0003800200 */
.L_x_1524:
        /* <DEDUP_REMOVED lines=21> */
.L_x_1527:
[----:B------:R-:W-:Y:S05]  /*2da0*/  BSYNC.RECONVERGENT B0 ;  /* 0x0000000000007941 */ /* 0x000fea0003800200 */
.L_x_1526:
        /* <DEDUP_REMOVED lines=158> */
.L_x_1529:
[----:B------:R-:W-:Y:S05]  /*3790*/  BSYNC.RECONVERGENT B0 ;  /* 0x0000000000007941 */ /* 0x000fea0003800200 */
.L_x_1528:
        /* <DEDUP_REMOVED lines=29> */
.L_x_1531:
[----:B------:R-:W-:Y:S05]  /*3970*/  BSYNC.RECONVERGENT B0 ;  /* 0x0000000000007941 */ /* 0x000fea0003800200 */
.L_x_1530:
        /* <DEDUP_REMOVED lines=29> */
.L_x_1534:
[----:B-1----:R-:W4:Y:S04]  /*3b50*/  LDG.E.STRONG.GPU R26, desc[UR16][R24.64] ;  /* 0x00000010181a7981 */ /* 0x002f28000c1ef900 */
[----:B----4-:R-:W-:Y:S01]  /*3b60*/  CCTL.IVALL ;  /* 0x00000000ff00798f */ /* 0x010fe20002000000 */
[----:B------:R-:W-:Y:S05]  /*3b70*/  YIELD ;  /* 0x0000000000007946 */ /* 0x000fea0003800000 */
[----:B------:R-:W-:-:S13]  /*3b80*/  ISETP.NE.AND P1, PT, R26, R31, PT ;  /* 0x0000001f1a00720c */ /* 0x000fda0003f25270 */
[----:B------:R-:W-:Y:S05]  /*3b90*/  @P1 BRA `(.L_x_1534) ;  /* 0xfffffffc00ec1947 */ /* 0x000fea000383ffff */
.L_x_1533:
        /* <DEDUP_REMOVED lines=8> */
[----:B------:R-:W-:Y:S02]  /*3c20*/  UIMAD UR30, UR19, 0x5, UR5 ;  /* 0x00000005131e78a4 */ /* 0x000fe4000f8e0205 */
[----:B------:R-:W-:Y:S02]  /*3c30*/  UIADD3 UR32, UPT, UPT, UR5, UR19, URZ ;  /* 0x0000001305207290 */ /* 0x000fe4000fffe0ff */
[----:B------:R-:W-:Y:S01]  /*3c40*/  UIADD3 UR31, UPT, UPT, -UR18, URZ, URZ ;  /* 0x000000ff121f7290 */ /* 0x000fe2000fffe1ff */
[----:B------:R-:W-:Y:S01]  /*3c50*/  UMOV UR13, UR5 ;  /* 0x00000005000d7c82 */ /* 0x000fe20008000000 */
[----:B------:R-:W-:Y:S01]  /*3c60*/  UMOV UR14, UR11 ;  /* 0x0000000b000e7c82 */ /* 0x000fe20008000000 */
[----:B------:R-:W-:-:S09]  /*3c70*/  UMOV UR15, UR10 ;  /* 0x0000000a000f7c82 */ /* 0x000fd20008000000 */
.L_x_1536:
        /* <DEDUP_REMOVED lines=84> */
.L_x_1535:
[----:B------:R-:W-:-:S09]  /*41c0*/  UISETP.NE.AND UP0, UPT, UR23, URZ, UPT ;  /* 0x000000ff1700728c */ /* 0x000fd2000bf05270 */
[----:B------:R-:W-:Y:S05]  /*41d0*/  BRA.U !UP0, `(.L_x_1532) ;  /* 0x0000000508287547 */ /* 0x000fea000b800000 */
[----:B------:R-:W-:Y:S02]  /*41e0*/  UIADD3 UR13, UPT, UPT, UR23, -0x1, URZ ;  /* 0xffffffff170d7890 */ /* 0x000fe4000fffe0ff */
[----:B------:R-:W-:Y:S02]  /*41f0*/  ULOP3.LUT UP1, UR14, UR20, 0x3, URZ, 0xc0, !UPT ;  /* 0x00000003140e7892 */ /* 0x000fe4000f82c0ff */
[----:B------:R-:W-:-:S09]  /*4200*/  UISETP.GE.U32.AND UP0, UPT, UR13, 0x3, UPT ;  /* 0x000000030d00788c */ /* 0x000fd2000bf06070 */
[----:B------:R-:W-:Y:S05]  /*4210*/  BRA.U !UP0, `(.L_x_1537) ;  /* 0x00000001088c7547 */ /* 0x000fea000b800000 */
[C---:B------:R-:W-:Y:S02]  /*4220*/  IADD3 R28, PT, PT, R32.reuse, 0x1, RZ ;  /* 0x00000001201c7810 */ /* 0x040fe40007ffe0ff */
        /* <DEDUP_REMOVED lines=34> */
.L_x_1537:
[----:B------:R-:W-:Y:S05]  /*4450*/  BRA.U !UP1, `(.L_x_1532) ;  /* 0x0000000109887547 */ /* 0x000fea000b800000 */
[----:B------:R-:W-:Y:S02]  /*4460*/  UISETP.NE.AND UP0, UPT, UR14, 0x1, UPT ;  /* 0x000000010e00788c */ /* 0x000fe4000bf05270 */
[----:B------:R-:W-:-:S06]  /*4470*/  ULOP3.LUT UR13, UR20, 0x1, URZ, 0xc0, !UPT ;  /* 0x00000001140d7892 */ /* 0x000fcc000f8ec0ff */
[----:B------:R-:W-:Y:S01]  /*4480*/  MOV R28, UR13 ;  /* 0x0000000d001c7c02 */ /* 0x000fe20008000f00 */
        /* <DEDUP_REMOVED lines=19> */
.L_x_1538:
        /* <DEDUP_REMOVED lines=11> */
.L_x_1539:
[----:B------:R-:W-:Y:S05]  /*4670*/  BSYNC.RECONVERGENT B0 ;  /* 0x0000000000007941 */ /* 0x000fea0003800200 */
.L_x_1532:
[----:B------:R-:W5:Y:S01]  /*4680*/  S2UR UR7, SR_CgaCtaId ;  /* 0x00000000000779c3 */ /* 0x000f620000008800 */
[----:B------:R-:W-:Y:S01]  /*4690*/  UMOV UR6, 0x400 ;  /* 0x0000040000067882 */ /* 0x000fe20000000000 */
[----:B------:R-:W0:Y:S01]  /*46a0*/  LDCU.64 UR14, c[0x0][0x400] ;  /* 0x00008000ff0e77ac */ /* 0x000e220008000a00 */
[----:B-1--4-:R-:W-:Y:S01]  /*46b0*/  IADD3 R26, PT, PT, R65, 0x20, RZ ;  /* 0x00000020411a7810 */ /* 0x012fe20007ffe0ff */
[----:B------:R-:W-:Y:S01]  /*46c0*/  FADD.FTZ R54, R54, -UR25 ;  /* 0x8000001936367e21 */ /* 0x000fe20008010000 */
[----:B------:R-:W-:Y:S02]  /*46d0*/  FADD.FTZ R55, R55, -UR25 ;  /* 0x8000001937377e21 */ /* 0x000fe40008010000 */
[----:B------:R-:W-:Y:S01]  /*46e0*/  SHF.R.S32.HI R27, RZ, 0x1f, R26 ;  /* 0x0000001fff1b7819 */ /* 0x000fe2000001141a */
[----:B------:R-:W-:Y:S01]  /*46f0*/  FMUL.FTZ R54, R54, UR26 ;  /* 0x0000001a36367c20 */ /* 0x000fe20008410000 */
        /* <DEDUP_REMOVED lines=8> */
[----:B------:R-:W0:Y:S01]  /*4780*/  LDS.64 R28, [UR6+0x48] ;  /* 0x00004806ff1c7984 */ /* 0x000e220008000a00 */
[----:B------:R-:W0:Y:S02]  /*4790*/  LDCU UR6, c[0x0][0x42c] ;  /* 0x00008580ff0677ac */ /* 0x000e240008000800 */
[----:B0-----:R-:W-:Y:S01]  /*47a0*/  FMUL.FTZ R25, R28, UR6 ;  /* 0x000000061c197c20 */ /* 0x001fe20008410000 */
[----:B------:R-:W-:-:S04]  /*47b0*/  FMUL.FTZ R24, R29, UR6 ;  /* 0x000000061d187c20 */ /* 0x000fc80008410000 */
[----:B------:R-:W-:Y:S01]  /*47c0*/  FFMA.FTZ R28, R25, R54, R24 ;  /* 0x00000036191c7223 */ /* 0x000fe20000010018 */
[----:B------:R-:W-:Y:S06]  /*47d0*/  @!P4 BRA `(.L_x_1540) ;  /* 0x000000000048c947 */ /* 0x000fec0003800000 */
[----:B------:R-:W-:Y:S01]  /*47e0*/  FFMA.FTZ R29, R57, R54, R60 ;  /* 0x00000036391d7223 */ /* 0x000fe2000001003c */
[----:B--2---:R-:W-:-:S03]  /*47f0*/  FFMA.FTZ R30, R0, R55, R63 ;  /* 0x00000037001e7223 */ /* 0x004fc6000001003f */
        /* <DEDUP_REMOVED lines=16> */
.L_x_1540:
[----:B------:R-:W-:Y:S01]  /*4900*/  FADD.FTZ R50, R50, -UR25 ;  /* 0x8000001932327e21 */ /* 0x000fe20008010000 */
[----:B------:R-:W-:Y:S01]  /*4910*/  FFMA.FTZ R29, R25, R55, R24 ;  /* 0x00000037191d7223 */ /* 0x000fe20000010018 */
[----:B------:R-:W-:Y:S01]  /*4920*/  BSSY.RECONVERGENT B0, `(.L_x_1541) ;  /* 0x0000013000007945 */ /* 0x000fe20003800200 */
[----:B------:R-:W-:Y:S01]  /*4930*/  FFMA.FTZ R32, R57, R52, -R28 ;  /* 0x0000003439207223 */ /* 0x000fe2000001081c */
[----:B------:R-:W-:Y:S01]  /*4940*/  FADD.FTZ R51, R51, -UR25 ;  /* 0x8000001933337e21 */ /* 0x000fe20008010000 */
[----:B------:R-:W-:Y:S01]  /*4950*/  FMUL.FTZ R50, R50, UR26 ;  /* 0x0000001a32327c20 */ /* 0x000fe20008410000 */
[----:B------:R-:W-:Y:S01]  /*4960*/  FFMA.FTZ R33, R0, R53, -R29 ;  /* 0x0000003500217223 */ /* 0x000fe2000001081d */
[----:B------:R-:W-:Y:S06]  /*4970*/  @P1 BRA `(.L_x_1542) ;  /* 0x0000000000341947 */ /* 0x000fec0003800000 */
[----:B------:R-:W2:Y:S01]  /*4980*/  LDCU.64 UR28, c[0x0][0x3f8] ;  /* 0x00007f00ff1c77ac */ /* 0x000ea20008000a00 */
[----:B------:R-:W-:Y:S01]  /*4990*/  MOV R28, R68 ;  /* 0x00000044001c7202 */ /* 0x000fe20000000f00 */
[----:B------:R-:W-:Y:S01]  /*49a0*/  FMUL.FTZ R32, R32, UR26 ;  /* 0x0000001a20207c20 */ /* 0x000fe20008410000 */
[----:B------:R-:W-:Y:S01]  /*49b0*/  MOV R29, R67 ;  /* 0x00000043001d7202 */ /* 0x000fe20000000f00 */
[----:B------:R-:W0:Y:S01]  /*49c0*/  LDCU.64 UR6, c[0x0][0x380] ;  /* 0x00007000ff0677ac */ /* 0x000e220008000a00 */
[----:B------:R-:W-:Y:S01]  /*49d0*/  FMUL.FTZ R33, R33, UR26 ;  /* 0x0000001a21217c20 */ /* 0x000fe20008410000 */
[----:B--2---:R-:W-:Y:S02]  /*49e0*/  IMAD R30, R59, UR28, RZ ;  /* 0x0000001c3b1e7c24 */ /* 0x004fe4000f8e02ff */
[----:B------:R-:W-:-:S04]  /*49f0*/  IMAD.WIDE.U32 R28, R65, UR28, R28 ;  /* 0x0000001c411c7c25 */ /* 0x000fc8000f8e001c */
[----:B------:R-:W-:Y:S01]  /*4a00*/  IMAD R31, R65, UR29, R30 ;  /* 0x0000001d411f7c24 */ /* 0x000fe2000f8e021e */
[----:B0-----:R-:W-:-:S04]  /*4a10*/  LEA R30, P1, R28, UR6, 0x2 ;  /* 0x000000061c1e7c11 */ /* 0x001fc8000f8210ff */
[----:B------:R-:W-:-:S04]  /*4a20*/  IADD3 R31, PT, PT, R29, R31, RZ ;  /* 0x0000001f1d1f7210 */ /* 0x000fc80007ffe0ff */
[----:B------:R-:W-:-:S05]  /*4a30*/  LEA.HI.X R31, R28, UR7, R31, 0x2, P1 ;  /* 0x000000071c1f7c11 */ /* 0x000fca00088f141f */
[----:B------:R0:W-:Y:S02]  /*4a40*/  STG.E.64 desc[UR16][R30.64], R32 ;  /* 0x000000201e007986 */ /* 0x0001e4000c101b10 */
.L_x_1542:
[----:B------:R-:W-:Y:S05]  /*4a50*/  BSYNC.RECONVERGENT B0 ;  /* 0x0000000000007941 */ /* 0x000fea0003800200 */
.L_x_1541:
[----:B------:R-:W-:Y:S01]  /*4a60*/  FFMA.FTZ R38, R25, R50, R24 ;  /* 0x0000003219267223 */ /* 0x000fe20000010018 */
[----:B------:R-:W-:Y:S01]  /*4a70*/  FMUL.FTZ R51, R51, UR26 ;  /* 0x0000001a33337c20 */ /* 0x000fe20008410000 */
[----:B------:R-:W-:Y:S06]  /*4a80*/  @!P4 BRA `(.L_x_1543) ;  /* 0x000000000048c947 */ /* 0x000fec0003800000 */
[----:B------:R-:W-:Y:S01]  /*4a90*/  FFMA.FTZ R28, R57, R50, R60 ;  /* 0x00000032391c7223 */ /* 0x000fe2000001003c */
[----:B------:R-:W-:-:S03]  /*4aa0*/  FFMA.FTZ R29, R0, R51, R63 ;  /* 0x00000033001d7223 */ /* 0x000fc6000001003f */
[----:B0-2---:R-:W-:Y:S01]  /*4ab0*/  FMUL.FTZ R30, R28, -1.4426950216293334961 ;  /* 0xbfb8aa3b1c1e7820 */ /* 0x005fe20000410000 */
        /* <DEDUP_REMOVED lines=15> */
.L_x_1543:
[----:B------:R-:W-:Y:S01]  /*4bb0*/  FFMA.FTZ R29, R25, R51, R24 ;  /* 0x00000033191d7223 */ /* 0x000fe20000010018 */
[----:B------:R-:W-:Y:S01]  /*4bc0*/  BSSY.RECONVERGENT B0, `(.L_x_1544) ;  /* 0x0000013000007945 */ /* 0x000fe20003800200 */
[----:B------:R-:W-:Y:S01]  /*4bd0*/  FFMA.FTZ R38, R57, R48, -R38 ;  /* 0x0000003039267223 */ /* 0x000fe20000010826 */
[----:B------:R-:W-:Y:S01]  /*4be0*/  FADD.FTZ R46, R46, -UR25 ;  /* 0x800000192e2e7e21 */ /* 0x000fe20008010000 */
[----:B------:R-:W-:Y:S01]  /*4bf0*/  FADD.FTZ R47, R47, -UR25 ;  /* 0x800000192f2f7e21 */ /* 0x000fe20008010000 */
[----:B------:R-:W-:Y:S01]  /*4c00*/  FFMA.FTZ R39, R0, R49, -R29 ;  /* 0x0000003100277223 */ /* 0x000fe2000001081d */
[----:B------:R-:W-:Y:S06]  /*4c10*/  @P2 BRA `(.L_x_1545) ;  /* 0x0000000000342947 */ /* 0x000fec0003800000 */
[----:B------:R-:W1:Y:S01]  /*4c20*/  LDCU.64 UR6, c[0x0][0x3f8] ;  /* 0x00007f00ff0677ac */ /* 0x000e620008000a00 */
[----:B------:R-:W-:Y:S01]  /*4c30*/  MOV R28, R68 ;  /* 0x00000044001c7202 */ /* 0x000fe20000000f00 */
[----:B------:R-:W-:Y:S01]  /*4c40*/  FMUL.FTZ R38, R38, UR26 ;  /* 0x0000001a26267c20 */ /* 0x000fe20008410000 */
[----:B------:R-:W-:Y:S01]  /*4c50*/  MOV R29, R67 ;  /* 0x00000043001d7202 */ /* 0x000fe20000000f00 */
[----:B------:R-:W4:Y:S01]  /*4c60*/  LDCU.64 UR28, c[0x0][0x380] ;  /* 0x00007000ff1c77ac */ /* 0x000f220008000a00 */
[----:B------:R-:W-:Y:S01]  /*4c70*/  FMUL.FTZ R39, R39, UR26 ;  /* 0x0000001a27277c20 */ /* 0x000fe20008410000 */
[----:B-1----:R-:W-:Y:S02]  /*4c80*/  IMAD R27, R27, UR6, RZ ;  /* 0x000000061b1b7c24 */ /* 0x002fe4000f8e02ff */
[----:B------:R-:W-:-:S04]  /*4c90*/  IMAD.WIDE.U32 R28, R26, UR6, R28 ;  /* 0x000000061a1c7c25 */ /* 0x000fc8000f8e001c */
[----:B------:R-:W-:Y:S01]  /*4ca0*/  IMAD R27, R26, UR7, R27 ;  /* 0x000000071a1b7c24 */ /* 0x000fe2000f8e021b */
[----:B----4-:R-:W-:-:S04]  /*4cb0*/  LEA R26, P1, R28, UR28, 0x2 ;  /* 0x0000001c1c1a7c11 */ /* 0x010fc8000f8210ff */
[----:B------:R-:W-:-:S04]  /*4cc0*/  IADD3 R27, PT, PT, R29, R27, RZ ;  /* 0x0000001b1d1b7210 */ /* 0x000fc80007ffe0ff */
[----:B------:R-:W-:-:S05]  /*4cd0*/  LEA.HI.X R27, R28, UR29, R27, 0x2, P1 ;  /* 0x0000001d1c1b7c11 */ /* 0x000fca00088f141b */
[----:B------:R1:W-:Y:S02]  /*4ce0*/  STG.E.64 desc[UR16][R26.64], R38 ;  /* 0x000000261a007986 */ /* 0x0003e4000c101b10 */
.L_x_1545:
[----:B------:R-:W-:Y:S05]  /*4cf0*/  BSYNC.RECONVERGENT B0 ;  /* 0x0000000000007941 */ /* 0x000fea0003800200 */
.L_x_1544:
[----:B------:R-:W-:Y:S01]  /*4d00*/  FADD.FTZ R6, R6, -UR25 ;  /* 0x8000001906067e21 */ /* 0x000fe20008010000 */
[----:B-1----:R-:W-:Y:S01]  /*4d10*/  FADD.FTZ R26, R7, -UR25 ;  /* 0x80000019071a7e21 */ /* 0x002fe20008010000 */
[----:B------:R-:W-:Y:S01]  /*4d20*/  FMUL.FTZ R46, R46, UR26 ;  /* 0x0000001a2e2e7c20 */ /* 0x000fe20008410000 */
[----:B------:R-:W-:Y:S01]  /*4d30*/  FMUL.FTZ R47, R47, UR26 ;  /* 0x0000001a2f2f7c20 */ /* 0x000fe20008410000 */
[----:B------:R-:W-:Y:S06]  /*4d40*/  @!P4 BRA `(.L_x_1546) ;  /* 0x000000000048c947 */ /* 0x000fec0003800000 */
[----:B------:R-:W-:Y:S01]  /*4d50*/  FFMA.FTZ R7, R57, R46, R60 ;  /* 0x0000002e39077223 */ /* 0x000fe2000001003c */
[----:B------:R-:W-:-:S03]  /*4d60*/  FFMA.FTZ R27, R0, R47, R63 ;  /* 0x0000002f001b7223 */ /* 0x000fc6000001003f */
[----:B------:R-:W-:Y:S01]  /*4d70*/  FMUL.FTZ R28, R7, -1.4426950216293334961 ;  /* 0xbfb8aa3b071c7820 */ /* 0x000fe20000410000 */
[----:B0-2---:R-:W-:-:S05]  /*4d80*/  FMUL.FTZ R30, R27, -1.4426950216293334961 ;  /* 0xbfb8aa3b1b1e7820 */ /* 0x005fca0000410000 */
        /* <DEDUP_REMOVED lines=14> */
.L_x_1546:
[----:B------:R-:W-:Y:S04]  /*4e70*/  BSSY.RECONVERGENT B0, `(.L_x_1547) ;  /* 0x0000015000007945 */ /* 0x000fe80003800200 */
[----:B------:R-:W-:Y:S05]  /*4e80*/  @P0 BRA `(.L_x_1548) ;  /* 0x00000000004c0947 */ /* 0x000fea0003800000 */
[----:B------:R-:W1:Y:S01]  /*4e90*/  LDCU.64 UR6, c[0x0][0x3f8] ;  /* 0x00007f00ff0677ac */ /* 0x000e620008000a00 */
[----:B------:R-:W-:Y:S01]  /*4ea0*/  IADD3 R27, PT, PT, R65, 0x40, RZ ;  /* 0x00000040411b7810 */ /* 0x000fe20007ffe0ff */
[----:B0-2---:R-:W-:Y:S01]  /*4eb0*/  FFMA.FTZ R30, R25, R46, R24 ;  /* 0x0000002e191e7223 */ /* 0x005fe20000010018 */
        /* <DEDUP_REMOVED lines=9> */
[----:B------:R-:W-:Y:S01]  /*4f50*/  FFMA.FTZ R7, R25, R47, R24 ;  /* 0x0000002f19077223 */ /* 0x000fe20000010018 */
[----:B0-----:R-:W-:Y:S02]  /*4f60*/  LEA R18, P0, R28, UR28, 0x2 ;  /* 0x0000001c1c127c11 */ /* 0x001fe4000f8010ff */
[----:B------:R-:W-:Y:S01]  /*4f70*/  IADD3 R27, PT, PT, R29, R27, RZ ;  /* 0x0000001b1d1b7210 */ /* 0x000fe20007ffe0ff */
[----:B------:R-:W-:-:S03]  /*4f80*/  FFMA.FTZ R7, R0, R19, -R7 ;  /* 0x0000001300077223 */ /* 0x000fc60000010807 */
[----:B------:R-:W-:Y:S01]  /*4f90*/  LEA.HI.X R19, R28, UR29, R27, 0x2, P0 ;  /* 0x0000001d1c137c11 */ /* 0x000fe200080f141b */
[----:B------:R-:W-:-:S05]  /*4fa0*/  FMUL.FTZ R31, R7, UR26 ;  /* 0x0000001a071f7c20 */ /* 0x000fca0008410000 */
[----:B------:R1:W-:Y:S02]  /*4fb0*/  STG.E.64 desc[UR16][R18.64], R30 ;  /* 0x0000001e12007986 */ /* 0x0003e4000c101b10 */
.L_x_1548:
[----:B------:R-:W-:Y:S05]  /*4fc0*/  BSYNC.RECONVERGENT B0 ;  /* 0x0000000000007941 */ /* 0x000fea0003800200 */
.L_x_1547:
[----:B------:R-:W-:Y:S01]  /*4fd0*/  UISETP.NE.AND UP0, UPT, UR21, URZ, UPT ;  /* 0x000000ff1500728c */ /* 0x000fe2000bf05270 */
[----:B------:R-:W-:Y:S01]  /*4fe0*/  FADD.FTZ R37, R2, -UR25 ;  /* 0x8000001902257e21 */ /* 0x000fe20008010000 */
[----:B------:R-:W-:Y:S01]  /*4ff0*/  FADD.FTZ R39, R3, -UR25 ;  /* 0x8000001903277e21 */ /* 0x000fe20008010000 */
[----:B01----:R-:W-:Y:S01]  /*5000*/  FADD.FTZ R31, R10, -UR25 ;  /* 0x800000190a1f7e21 */ /* 0x003fe20008010000 */
[----:B------:R-:W-:Y:S01]  /*5010*/  FADD.FTZ R33, R11, -UR25 ;  /* 0x800000190b217e21 */ /* 0x000fe20008010000 */
[----:B------:R-:W-:Y:S01]  /*5020*/  FADD.FTZ R2, R14, -UR25 ;  /* 0x800000190e027e21 */ /* 0x000fe20008010000 */
[----:B------:R-:W-:Y:S01]  /*5030*/  FADD.FTZ R19, R15, -UR25 ;  /* 0x800000190f137e21 */ /* 0x000fe20008010000 */
[----:B------:R-:W-:Y:S01]  /*5040*/  FADD.FTZ R20, R20, -UR25 ;  /* 0x8000001914147e21 */ /* 0x000fe20008010000 */
[----:B------:R-:W-:Y:S01]  /*5050*/  FADD.FTZ R27, R21, -UR25 ;  /* 0x80000019151b7e21 */ /* 0x000fe20008010000 */
[C---:B------:R-:W-:Y:S01]  /*5060*/  IADD3 R7, PT, PT, R65.reuse, 0x60, RZ ;  /* 0x0000006041077810 */ /* 0x040fe20007ffe0ff */
[----:B------:R-:W-:Y:S01]  /*5070*/  FMUL.FTZ R38, R6, UR26 ;  /* 0x0000001a06267c20 */ /* 0x000fe20008410000 */
        /* <DEDUP_REMOVED lines=18> */
[--C-:B------:R-:W-:Y:S01]  /*51a0*/  FFMA.FTZ R36, R25, R37, R24.reuse ;  /* 0x0000002519247223 */ /* 0x100fe20000010018 */
[----:B------:R-:W-:Y:S01]  /*51b0*/  ISETP.GE.U32.AND P2, PT, R11, UR14, PT ;  /* 0x0000000e0b007c0c */ /* 0x000fe2000bf46070 */
[C-C-:B------:R-:W-:Y:S01]  /*51c0*/  FFMA.FTZ R41, R25.reuse, R39, R24.reuse ;  /* 0x0000002719297223 */ /* 0x140fe20000010018 */
[----:B------:R-:W-:Y:S01]  /*51d0*/  SHF.R.S32.HI R2, RZ, 0x1f, R7 ;  /* 0x0000001fff027819 */ /* 0x000fe20000011407 */
[C---:B--2---:R-:W-:Y:S01]  /*51e0*/  FFMA.FTZ R30, R25.reuse, R31, R24 ;  /* 0x0000001f191e7223 */ /* 0x044fe20000010018 */
        /* <DEDUP_REMOVED lines=17> */
[----:B---3--:R-:W-:-:S05]  /*5300*/  FMUL.FTZ R44, R38, -1.4426950216293334961 ;  /* 0xbfb8aa3b262c7820 */ /* 0x008fca0000410000 */
        /* <DEDUP_REMOVED lines=14> */
.L_x_1549:
        /* <DEDUP_REMOVED lines=17> */
.L_x_1551:
[----:B------:R-:W-:Y:S05]  /*5500*/  BSYNC.RECONVERGENT B0 ;  /* 0x0000000000007941 */ /* 0x000fea0003800200 */
.L_x_1550:
        /* <DEDUP_REMOVED lines=19> */
.L_x_1552:
        /* <DEDUP_REMOVED lines=17> */
.L_x_1554:
[----:B------:R-:W-:Y:S05]  /*5750*/  BSYNC.RECONVERGENT B0 ;  /* 0x0000000000007941 */ /* 0x000fea0003800200 */
.L_x_1553:
        /* <DEDUP_REMOVED lines=19> */
.L_x_1555:
        /* <DEDUP_REMOVED lines=17> */
.L_x_1557:
[----:B------:R-:W-:Y:S05]  /*59a0*/  BSYNC.RECONVERGENT B0 ;  /* 0x0000000000007941 */ /* 0x000fea0003800200 */
.L_x_1556:
[----:B------:R-:W-:Y:S05]  /*59b0*/  BRA.U !UP0, `(.L_x_1558) ;  /* 0x0000000108487547 */ /* 0x000fea000b800000 */
        /* <DEDUP_REMOVED lines=18> */
.L_x_1558:
[----:B------:R-:W-:Y:S01]  /*5ae0*/  BSSY.RECONVERGENT B0, `(.L_x_1559) ;  /* 0x0000012000007945 */ /* 0x000fe20003800200 */
[----:B------:R-:W-:Y:S01]  /*5af0*/  FFMA.FTZ R20, R57, R16, -R20 ;  /* 0x0000001039147223 */ /* 0x000fe20000010814 */
[----:B------:R-:W-:Y:S01]  /*5b00*/  SHF.R.S32.HI R9, RZ, 0x1f, R14 ;  /* 0x0000001fff097819 */ /* 0x000fe2000001140e */
[----:B0-----:R-:W-:Y:S01]  /*5b10*/  FFMA.FTZ R7, R0, R17, -R29 ;  /* 0x0000001100077223 */ /* 0x001fe2000001081d */
[----:B------:R-:W-:Y:S06]  /*5b20*/  @P2 BRA `(.L_x_1560) ;  /* 0x0000000000342947 */ /* 0x000fec0003800000 */
[----:B------:R-:W0:Y:S01]  /*5b30*/  LDCU.64 UR6, c[0x0][0x3f8] ;  /* 0x00007f00ff0677ac */ /* 0x000e220008000a00 */
[----:B-1----:R-:W-:Y:S01]  /*5b40*/  MOV R2, R68 ;  /* 0x0000004400027202 */ /* 0x002fe20000000f00 */
        /* <DEDUP_REMOVED lines=11> */
.L_x_1560:
[----:B------:R-:W-:Y:S05]  /*5c00*/  BSYNC.RECONVERGENT B0 ;  /* 0x0000000000007941 */ /* 0x000fea0003800200 */
.L_x_1559:
[----:B------:R-:W-:Y:S05]  /*5c10*/  BRA.U !UP0, `(.L_x_1561) ;  /* 0x0000000108487547 */ /* 0x000fea000b800000 */
        /* <DEDUP_REMOVED lines=18> */
.L_x_1561:
        /* <DEDUP_REMOVED lines=9> */
[----:B------:R-:W2:Y:S01]  /*5dd0*/  LDCU.64 UR14, c[0x0][0x380] ;  /* 0x00007000ff0e77ac */ /* 0x000ea20008000a00 */
[----:B01----:R-:W-:-:S03]  /*5de0*/  IMAD R3, R9, UR6, RZ ;  /* 0x0000000609037c24 */ /* 0x003fc6000f8e02ff */
[----:B------:R-:W-:-:S04]  /*5df0*/  IMAD.WIDE.U32 R66, R14, UR6, R66 ;  /* 0x000000060e427c25 */ /* 0x000fc8000f8e0042 */
[----:B------:R-:W-:Y:S01]  /*5e00*/  IMAD R3, R14, UR7, R3 ;  /* 0x000000070e037c24 */ /* 0x000fe2000f8e0203 */
[----:B--2---:R-:W-:-:S04]  /*5e10*/  LEA R2, P0, R66, UR14, 0x2 ;  /* 0x0000000e42027c11 */ /* 0x004fc8000f8010ff */
[----:B------:R-:W-:-:S04]  /*5e20*/  IADD3 R3, PT, PT, R67, R3, RZ ;  /* 0x0000000343037210 */ /* 0x000fc80007ffe0ff */
[----:B------:R-:W-:-:S05]  /*5e30*/  LEA.HI.X R3, R66, UR15, R3, 0x2, P0 ;  /* 0x0000000f42037c11 */ /* 0x000fca00080f1403 */
[----:B------:R2:W-:Y:S02]  /*5e40*/  STG.E.64 desc[UR16][R2.64], R24 ;  /* 0x0000001802007986 */ /* 0x0005e4000c101b10 */
.L_x_1563:
[----:B------:R-:W-:Y:S05]  /*5e50*/  BSYNC.RECONVERGENT B0 ;  /* 0x0000000000007941 */ /* 0x000fea0003800200 */
.L_x_1562:
[----:B------:R-:W-:Y:S02]  /*5e60*/  UIADD3 UR12, UPT, UPT, UR19, UR12, URZ ;  /* 0x0000000c130c7290 */ /* 0x000fe4000fffe0ff */
[----:B------:R-:W-:Y:S02]  /*5e70*/  UIADD3 UR4, UPT, UPT, UR4, 0x1, URZ ;  /* 0x0000000104047890 */ /* 0x000fe4000fffe0ff */
[----:B------:R-:W-:-:S09]  /*5e80*/  UISETP.GE.AND UP0, UPT, UR12, UR8, UPT ;  /* 0x000000080c00728c */ /* 0x000fd2000bf06270 */
[----:B------:R-:W-:Y:S05]  /*5e90*/  BRA.U !UP0, `(.L_x_1564) ;  /* 0xffffffa108e47547 */ /* 0x000fea000b83ffff */
.L_x_1521:
[----:B------:R-:W4:Y:S01]  /*5ea0*/  LDC R4, c[0x0][0x370] ;  /* 0x0000dc00ff047b82 */ /* 0x000f220000000800 */
[----:B------:R-:W-:Y:S01]  /*5eb0*/  ISETP.NE.AND P2, PT, R61, RZ, PT ;  /* 0x000000ff3d00720c */ /* 0x000fe20003f45270 */
[----:B------:R-:W-:Y:S06]  /*5ec0*/  BSSY.RECONVERGENT B0, `(.L_x_1565) ;  /* 0x0000011000007945 */ /* 0x000fec0003800200 */
[----:B0-----:R-:W0:Y:S08]  /*5ed0*/  LDC R7, c[0x0][0x374] ;  /* 0x0000dd00ff077b82 */ /* 0x001e300000000800 */
[----:B-12---:R-:W1:Y:S01]  /*5ee0*/  LDC.64 R2, c[0x0][0x3c8] ;  /* 0x0000f200ff027b82 */ /* 0x006e620000000a00 */
[----:B----4-:R-:W-:-:S02]  /*5ef0*/  IADD3 R5, PT, PT, R4, -0x1, RZ ;  /* 0xffffffff04057810 */ /* 0x010fc40007ffe0ff */
[----:B------:R-:W-:Y:S02]  /*5f00*/  ISETP.NE.AND P1, PT, R4, 0x1, PT ;  /* 0x000000010400780c */ /* 0x000fe40003f25270 */
[----:B0-----:R-:W-:-:S04]  /*5f10*/  IADD3 R0, PT, PT, R7, -0x1, RZ ;  /* 0xffffffff07007810 */ /* 0x001fc80007ffe0ff */
[----:B------:R-:W-:Y:S02]  /*5f20*/  ISETP.NE.AND P0, PT, R0, UR5, PT ;  /* 0x0000000500007c0c */ /* 0x000fe4000bf05270 */
        /* <DEDUP_REMOVED lines=10> */
.L_x_1566:
[----:B------:R-:W-:Y:S05]  /*5fd0*/  BSYNC.RECONVERGENT B0 ;  /* 0x0000000000007941 */ /* 0x000fea0003800200 */
.L_x_1565:
[----:B------:R-:W-:Y:S05]  /*5fe0*/  @P0 EXIT ;  /* 0x000000000000094d */ /* 0x000fea0003800000 */
[----:B------:R-:W-:Y:S05]  /*5ff0*/  @P2 BRA `(.L_x_1567) ;  /* 0x0000000000202947 */ /* 0x000fea0003800000 */
[----:B------:R-:W-:-:S05]  /*6000*/  IMAD R0, R4, R7, RZ ;  /* 0x0000000704007224 */ /* 0x000fca00078e02ff */
[----:B------:R-:W-:-:S13]  /*6010*/  ISETP.NE.AND P0, PT, R0, -0x1, PT ;  /* 0xffffffff0000780c */ /* 0x000fda0003f05270 */
[----:B------:R-:W-:Y:S05]  /*6020*/  @!P0 BRA `(.L_x_1567) ;  /* 0x0000000000148947 */ /* 0x000fea0003800000 */
.L_x_1568:
[----:B0-----:R-:W2:Y:S04]  /*6030*/  LDG.E.STRONG.GPU R5, desc[UR16][R2.64] ;  /* 0x0000001002057981 */ /* 0x001ea8000c1ef900 */
[----:B--2---:R-:W-:Y:S01]  /*6040*/  CCTL.IVALL ;  /* 0x00000000ff00798f */ /* 0x004fe20002000000 */
[----:B------:R-:W-:Y:S05]  /*6050*/  YIELD ;  /* 0x0000000000007946 */ /* 0x000fea0003800000 */
[----:B------:R-:W-:-:S13]  /*6060*/  ISETP.NE.AND P0, PT, R5, R0, PT ;  /* 0x000000000500720c */ /* 0x000fda0003f05270 */
[----:B------:R-:W-:Y:S05]  /*6070*/  @P0 BRA `(.L_x_1568) ;  /* 0xfffffffc00ec0947 */ /* 0x000fea000383ffff */
.L_x_1567:
        /* <DEDUP_REMOVED lines=75> */
.L_x_1571:
        /* <DEDUP_REMOVED lines=24> */
[----:B----4-:R-:W-:Y:S01]  /*66b0*/  F2FP.BF16.F32.PACK_AB R19, R15, R12 ;  /* 0x0000000c0f13723e */ /* 0x010fe200000010ff */
[----:B------:R0:W-:Y:S04]  /*66c0*/  STG.E desc[UR16][R6.64], R17 ;  /* 0x0000001106007986 */ /* 0x0001e8000c101910 */
[----:B------:R0:W-:Y:S01]  /*66d0*/  STG.E desc[UR16][R8.64], R19 ;  /* 0x0000001308007986 */ /* 0x0001e2000c101910 */
[----:B------:R-:W-:Y:S02]  /*66e0*/  IADD3 R20, P4, PT, R20, 0x380, RZ ;  /* 0x0000038014147810 */ /* 0x000fe40007f9e0ff */
[----:B------:R-:W-:-:S02]  /*66f0*/  IADD3.X R23, PT, PT, RZ, R23, RZ, P3, !PT ;  /* 0x00000017ff177210 */ /* 0x000fc40001ffe4ff */
[----:B------:R-:W-:Y:S01]  /*6700*/  IADD3.X R21, PT, PT, RZ, R21, RZ, P4, !PT ;  /* 0x00000015ff157210 */ /* 0x000fe200027fe4ff */
[----:B------:R-:W-:Y:S08]  /*6710*/  @P1 BRA `(.L_x_1571) ;  /* 0xfffffffc00841947 */ /* 0x000ff0000383ffff */
.L_x_1570:
[----:B------:R-:W-:Y:S05]  /*6720*/  BSYNC.RECONVERGENT B0 ;  /* 0x0000000000007941 */ /* 0x000fea0003800200 */
.L_x_1569:
[----:B------:R-:W-:Y:S05]  /*6730*/  @!P0 EXIT ;  /* 0x000000000000894d */ /* 0x000fea0003800000 */
[C---:B------:R-:W-:Y:S01]  /*6740*/  SHF.L.U64.HI R11, R10.reuse, 0x2, R11 ;  /* 0x000000020a0b7819 */ /* 0x040fe2000001020b */
[----:B------:R-:W1:Y:S01]  /*6750*/  LDCU.64 UR4, c[0x0][0x3d8] ;  /* 0x00007b00ff0477ac */ /* 0x000e620008000a00 */
[----:B0-----:R-:W-:Y:S02]  /*6760*/  SHF.L.U32 R17, R10, 0x2, RZ ;  /* 0x000000020a117819 */ /* 0x001fe400000006ff */
[C---:B------:R-:W-:Y:S01]  /*6770*/  SHF.L.U64.HI R19, R26.reuse, 0x2, R33 ;  /* 0x000000021a137819 */ /* 0x040fe20000010221 */
[----:B------:R-:W0:Y:S01]  /*6780*/  LDCU.64 UR6, c[0x0][0x388] ;  /* 0x00007100ff0677ac */ /* 0x000e220008000a00 */
[----:B------:R-:W-:Y:S02]  /*6790*/  SHF.L.U32 R21, R26, 0x2, RZ ;  /* 0x000000021a157819 */ /* 0x000fe400000006ff */
[C---:B------:R-:W-:Y:S01]  /*67a0*/  SHF.L.U64.HI R13, R0.reuse, 0x2, R3 ;  /* 0x00000002000d7819 */ /* 0x040fe20000010203 */
[----:B------:R-:W2:Y:S01]  /*67b0*/  LDCU.64 UR8, c[0x0][0x390] ;  /* 0x00007200ff0877ac */ /* 0x000ea20008000a00 */
[----:B------:R-:W-:-:S07]  /*67c0*/  SHF.L.U32 R15, R0, 0x2, RZ ;  /* 0x00000002000f7819 */ /* 0x000fce00000006ff */
.L_x_1572:
[C---:B------:R-:W-:Y:S02]  /*67d0*/  SHF.L.U32 R10, R61.reuse, 0x2, RZ ;  /* 0x000000023d0a7819 */ /* 0x040fe400000006ff */
[----:B------:R-:W-:Y:S02]  /*67e0*/  SHF.L.U64.HI R2, R61, 0x2, R2 ;  /* 0x000000023d027819 */ /* 0x000fe40000010202 */
[----:B-1----:R-:W-:-:S04]  /*67f0*/  IADD3 R4, P0, PT, R10, UR4, RZ ;  /* 0x000000040a047c10 */ /* 0x002fc8000ff1e0ff */
[----:B----4-:R-:W-:Y:S02]  /*6800*/  IADD3.X R5, PT, PT, R2, UR5, RZ, P0, !PT ;  /* 0x0000000502057c10 */ /* 0x010fe400087fe4ff */
        /* <DEDUP_REMOVED lines=12> */
[----:B0-----:R-:W-:Y:S02]  /*68d0*/  IADD3 R24, P0, PT, R12, UR6, RZ ;  /* 0x000000060c187c10 */ /* 0x001fe4000ff1e0ff */
[----:B-1----:R-:W-:Y:S02]  /*68e0*/  LOP3.LUT R5, R2, 0x3, RZ, 0xc0, !PT ;  /* 0x0000000302057812 */ /* 0x002fe400078ec0ff */
[----:B------:R-:W-:Y:S02]  /*68f0*/  IADD3.X R25, PT, PT, R14, UR7, RZ, P0, !PT ;  /* 0x000000070e197c10 */ /* 0x000fe400087fe4ff */
[----:B--2---:R-:W-:-:S04]  /*6900*/  IADD3 R26, P0, PT, R12, UR8, RZ ;  /* 0x000000080c1a7c10 */ /* 0x004fc8000ff1e0ff */
[----:B------:R-:W-:Y:S02]  /*6910*/  IADD3.X R27, PT, PT, R14, UR9, RZ, P0, !PT ;  /* 0x000000090e1b7c10 */ /* 0x000fe400087fe4ff */
[----:B----4-:R-:W-:Y:S02]  /*6920*/  F2FP.BF16.F32.PACK_AB R29, R7, R4 ;  /* 0x00000004071d723e */ /* 0x010fe400000010ff */
[----:B------:R-:W-:-:S04]  /*6930*/  IADD3 R4, P1, PT, R12, UR4, RZ ;  /* 0x000000040c047c10 */ /* 0x000fc8000ff3e0ff */
        /* <DEDUP_REMOVED lines=12> */
[----:B------:R-:W4:Y:S04]  /*6a00*/  LDG.E R14, desc[UR16][R8.64+0x380] ;  /* 0x00038010080e7981 */ /* 0x000f28000c1e1900 */
[----:B------:R-:W4:Y:S01]  /*6a10*/  LDG.E R35, desc[UR16][R6.64+0x380] ;  /* 0x0003801006237981 */ /* 0x000f22000c1e1900 */
        /* <DEDUP_REMOVED lines=9> */
[----:B----4-:R-:W-:-:S03]  /*6ab0*/  F2FP.BF16.F32.PACK_AB R35, R35, R14 ;  /* 0x0000000e2323723e */ /* 0x010fc600000010ff */
[----:B------:R0:W-:Y:S04]  /*6ac0*/  STG.E desc[UR16][R24.64], R33 ;  /* 0x0000002118007986 */ /* 0x0001e8000c101910 */
[----:B------:R2:W-:Y:S04]  /*6ad0*/  STG.E desc[UR16][R28.64], R35 ;  /* 0x000000231c007986 */ /* 0x0005e8000c101910 */
[----:B------:R-:W4:Y:S04]  /*6ae0*/  LDG.E R12, desc[UR16][R4.64+0x700] ;  /* 0x00070010040c7981 */ /* 0x000f28000c1e1900 */
[----:B-1----:R-:W4:Y:S04]  /*6af0*/  LDG.E R31, desc[UR16][R22.64+0x700] ;  /* 0x00070010161f7981 */ /* 0x002f28000c1e1900 */
[----:B------:R-:W5:Y:S04]  /*6b00*/  LDG.E R14, desc[UR16][R8.64+0x700] ;  /* 0x00070010080e7981 */ /* 0x000f68000c1e1900 */
        /* <DEDUP_REMOVED lines=10> */
[----:B-----5:R-:W-:-:S03]  /*6bb0*/  F2FP.BF16.F32.PACK_AB R37, R37, R14 ;  /* 0x0000000e2525723e */ /* 0x020fc600000010ff */
[----:B------:R0:W-:Y:S04]  /*6bc0*/  STG.E desc[UR16][R26.64], R31 ;  /* 0x0000001f1a007986 */ /* 0x0001e8000c101910 */
[----:B------:R4:W-:Y:S04]  /*6bd0*/  STG.E desc[UR16][R24.64], R37 ;  /* 0x0000002518007986 */ /* 0x0009e8000c101910 */
[----:B------:R-:W5:Y:S04]  /*6be0*/  LDG.E R4, desc[UR16][R4.64+0xa80] ;  /* 0x000a801004047981 */ /* 0x000f68000c1e1900 */
[----:B------:R-:W5:Y:S04]  /*6bf0*/  LDG.E R23, desc[UR16][R22.64+0xa80] ;  /* 0x000a801016177981 */ /* 0x000f68000c1e1900 */
[----:B------:R-:W3:Y:S04]  /*6c00*/  LDG.E R8, desc[UR16][R8.64+0xa80] ;  /* 0x000a801008087981 */ /* 0x000ee8000c1e1900 */
[----:B------:R-:W3:Y:S01]  /*6c10*/  LDG.E R7, desc[UR16][R6.64+0xa80] ;  /* 0x000a801006077981 */ /* 0x000ee2000c1e1900 */
        /* <DEDUP_REMOVED lines=12> */
[----:B-----5:R-:W-:Y:S02]  /*6ce0*/  F2FP.BF16.F32.PACK_AB R23, R23, R4 ;  /* 0x000000041717723e */ /* 0x020fe400000010ff */
[----:B---3--:R-:W-:-:S03]  /*6cf0*/  F2FP.BF16.F32.PACK_AB R5, R7, R8 ;  /* 0x000000080705723e */ /* 0x008fc600000010ff */
[----:B------:R4:W-:Y:S04]  /*6d00*/  STG.E desc[UR16][R28.64], R23 ;  /* 0x000000171c007986 */ /* 0x0009e8000c101910 */
[----:B------:R4:W-:Y:S02]  /*6d10*/  STG.E desc[UR16][R26.64], R5 ;  /* 0x000000051a007986 */ /* 0x0009e4000c101910 */
[----:B------:R-:W-:Y:S05]  /*6d20*/  @P0 BRA `(.L_x_1572) ;  /* 0xfffffff800a80947 */ /* 0x000fea000383ffff */
[----:B------:R-:W-:Y:S05]  /*6d30*/  EXIT ;  /* 0x000000000000794d */ /* 0x000fea0003800000 */
.L_x_1573:
        /* <DEDUP_REMOVED lines=12> */
.L_x_3437:


//--------------------- .text._Z35group_norm_nhwc_bwd_one_pass_kernelI11Fp32IOBf16WLi512ELi14ELi224EEv26Group_norm_nhwc_bwd_params --------------------------
	.section	.text._Z35group_norm_nhwc_bwd_one_pass_kernelI11Fp32IOBf16WLi512ELi14ELi224EEv26Group_norm_nhwc_bwd_params,"ax",@progbits
	.align	128
        .global         _Z35group_norm_nhwc_bwd_one_pass_kernelI11Fp32IOBf16WLi512ELi14ELi224EEv26Group_norm_nhwc_bwd_params
        .type           _Z35group_norm_nhwc_bwd_one_pass_kernelI11Fp32IOBf16WLi512ELi14ELi224EEv26Group_norm_nhwc_bwd_params,@function
        .size           _Z35group_norm_nhwc_bwd_one_pass_kernelI11Fp32IOBf16WLi512ELi14ELi224EEv26Group_norm_nhwc_bwd_params,(.L_x_3438 - _Z35group_norm_nhwc_bwd_one_pass_kernelI11Fp32IOBf16WLi512ELi14ELi224EEv26Group_norm_nhwc_bwd_params)
        .other          _Z35group_norm_nhwc_bwd_one_pass_kernelI11Fp32IOBf16WLi512ELi14ELi224EEv26Group_norm_nhwc_bwd_params,@"STO_CUDA_ENTRY STV_DEFAULT"
_Z35group_norm_nhwc_bwd_one_pass_kernelI11Fp32IOBf16WLi512ELi14ELi224EEv26Group_norm_nhwc_bwd_params:
.text._Z35group_norm_nhwc_bwd_one_pass_kernelI11Fp32IOBf16WLi512ELi14ELi224EEv26Group_norm_nhwc_bwd_params:
        /* <DEDUP_REMOVED lines=12> */
[----:B------:R-:W1:Y:S01]  /*00c0*/  S2R R93, SR_LANEID ;  /* 0x00000000005d7919 */ /* 0x000e620000000000 */
[----:B------:R-:W-:Y:S01]  /*00d0*/  UMOV UR5, 0x400 ;  /* 0x0000040000057882 */ /* 0x000fe20000000000 */
[----:B------:R-:W-:Y:S01]  /*00e0*/  SHF.R.U32.HI R111, RZ, 0x2, R96 ;  /* 0x00000002ff6f7819 */ /* 0x000fe20000011660 */
[----:B------:R-:W-:Y:S01]  /*00f0*/  UIADD3 UR6, UPT, UPT, UR5, 0x50, URZ ;  /* 0x0000005005067890 */ /* 0x000fe2000fffe0ff */
[----:B------:R-:W-:Y:S02]  /*0100*/  IMAD R0, R0, 0x2493, RZ ;  /* 0x0000249300007824 */ /* 0x000fe400078e02ff */
[----:B------:R-:W-:Y:S01]  /*0110*/  HFMA2 R98, -RZ, RZ, 0, 0 ;  /* 0x00000000ff627431 */ /* 0x000fe200000001ff */
[----:B------:R-:W2:Y:S01]  /*0120*/  S2UR UR7, SR_CgaCtaId ;  /* 0x00000000000779c3 */ /* 0x000ea20000008800 */
[----:B------:R-:W-:Y:S01]  /*0130*/  MOV R97, R95 ;  /* 0x0000005f00617202 */ /* 0x000fe20000000f00 */
[----:B------:R-:W3:Y:S01]  /*0140*/  LDCU.U8 UR11, c[0x0][0x414] ;  /* 0x00008280ff0b77ac */ /* 0x000ee20008000000 */
[----:B------:R-:W-:-:S02]  /*0150*/  SHF.R.U32.HI R0, RZ, 0x10, R0 ;  /* 0x00000010ff007819 */ /* 0x000fc40000011600 */
[----:B------:R-:W-:-:S03]  /*0160*/  LOP3.LUT R111, R111, 0xf8, RZ, 0xc0, !PT ;  /* 0x000000f86f6f7812 */ /* 0x000fc600078ec0ff */
[----:B------:R-:W4:Y:S08]  /*0170*/  LDC R94, c[0x0][0x374] ;  /* 0x0000dd00ff5e7b82 */ /* 0x000f300000000800 */
[----:B------:R-:W5:Y:S01]  /*0180*/  LDC R92, c[0x0][0x370] ;  /* 0x0000dc00ff5c7b82 */ /* 0x000f620000000800 */
[----:B0-----:R-:W-:Y:S01]  /*0190*/  IMAD R114, R3, UR10, R0 ;  /* 0x0000000a03727c24 */ /* 0x001fe2000f8e0200 */
[----:B------:R-:W-:-:S04]  /*01a0*/  PRMT R0, R0, 0x9910, RZ ;  /* 0x0000991000007816 */ /* 0x000fc800000000ff */
[----:B------:R-:W-:Y:S01]  /*01b0*/  LEA R0, R0, -R0, 0x3 ;  /* 0x8000000000007211 */ /* 0x000fe200078e18ff */
[----:B--2---:R-:W-:Y:S01]  /*01c0*/  ULEA UR6, UR7, UR6, 0x18 ;  /* 0x0000000607067291 */ /* 0x004fe2000f8ec0ff */
[C---:B------:R-:W-:Y:S01]  /*01d0*/  IADD3 R108, PT, PT, R114.reuse, 0x140, RZ ;  /* 0x00000140726c7810 */ /* 0x040fe20007ffe0ff */
[----:B------:R-:W-:Y:S01]  /*01e0*/  ULEA UR5, UR7, UR5, 0x18 ;  /* 0x0000000507057291 */ /* 0x000fe2000f8ec0ff */
[----:B------:R-:W-:Y:S02]  /*01f0*/  IADD3 R0, PT, PT, RZ, -R0, RZ ;  /* 0x80000000ff007210 */ /* 0x000fe40007ffe0ff */
[----:B------:R-:W-:Y:S02]  /*0200*/  IADD3 R107, PT, PT, R114, 0x160, RZ ;  /* 0x00000160726b7810 */ /* 0x000fe40007ffe0ff */
[----:B------:R-:W-:Y:S01]  /*0210*/  PRMT R113, R0, 0x7710, RZ ;  /* 0x0000771000717816 */ /* 0x000fe200000000ff */
[--C-:B----4-:R-:W-:Y:S01]  /*0220*/  IMAD R102, R94, 0x7, R95.reuse ;  /* 0x000000075e667824 */ /* 0x110fe200078e025f */
[----:B------:R-:W-:Y:S01]  /*0230*/  IADD3 R106, PT, PT, R114, 0x180, RZ ;  /* 0x00000180726a7810 */ /* 0x000fe20007ffe0ff */
[--C-:B------:R-:W-:Y:S01]  /*0240*/  IMAD R101, R94, 0x6, R95.reuse ;  /* 0x000000065e657824 */ /* 0x100fe200078e025f */
[----:B------:R-:W-:Y:S01]  /*0250*/  IADD3 R105, PT, PT, R114, 0x1a0, RZ ;  /* 0x000001a072697810 */ /* 0x000fe20007ffe0ff */
[----:B------:R-:W-:Y:S01]  /*0260*/  IMAD R99, R94, 0x3, R95 ;  /* 0x000000035e637824 */ /* 0x000fe200078e025f */
[----:B------:R-:W-:-:S02]  /*0270*/  IADD3 R104, PT, PT, R114, 0x1c0, RZ ;  /* 0x000001c072687810 */ /* 0x000fc40007ffe0ff */
[----:B------:R-:W-:Y:S02]  /*0280*/  IADD3 R103, PT, PT, R114, 0x1e0, RZ ;  /* 0x000001e072677810 */ /* 0x000fe40007ffe0ff */
[----:B------:R-:W-:Y:S02]  /*0290*/  IADD3 R113, PT, PT, R113, R96, RZ ;  /* 0x0000006071717210 */ /* 0x000fe40007ffe0ff */
[----:B------:R-:W-:Y:S02]  /*02a0*/  LEA R100, R94, R95, 0x2 ;  /* 0x0000005f5e647211 */ /* 0x000fe400078e10ff */
[----:B-----5:R-:W-:Y:S02]  /*02b0*/  LOP3.LUT R110, R92, 0x7, RZ, 0xc0, !PT ;  /* 0x000000075c6e7812 */ /* 0x020fe400078ec0ff */
[----:B------:R-:W-:Y:S02]  /*02c0*/  LEA R112, R96, UR6, 0x4 ;  /* 0x0000000660707c11 */ /* 0x000fe4000f8e20ff */
[----:B------:R-:W-:-:S02]  /*02d0*/  SHF.R.S32.HI R91, RZ, 0x1f, R114 ;  /* 0x0000001fff5b7819 */ /* 0x000fc40000011472 */
[----:B------:R-:W-:Y:S02]  /*02e0*/  IADD3 R109, PT, PT, R114, 0x120, RZ ;  /* 0x00000120726d7810 */ /* 0x000fe40007ffe0ff */
[----:B------:R-:W-:Y:S02]  /*02f0*/  SHF.R.S32.HI R90, RZ, 0x1f, R108 ;  /* 0x0000001fff5a7819 */ /* 0x000fe4000001146c */
[----:B------:R-:W-:Y:S02]  /*0300*/  SHF.R.S32.HI R89, RZ, 0x1f, R107 ;  /* 0x0000001fff597819 */ /* 0x000fe4000001146b */
[----:B------:R-:W-:Y:S02]  /*0310*/  SHF.R.S32.HI R88, RZ, 0x1f, R106 ;  /* 0x0000001fff587819 */ /* 0x000fe4000001146a */
[----:B------:R-:W-:Y:S02]  /*0320*/  SHF.R.S32.HI R87, RZ, 0x1f, R105 ;  /* 0x0000001fff577819 */ /* 0x000fe40000011469 */
[----:B------:R-:W-:-:S02]  /*0330*/  SHF.R.S32.HI R86, RZ, 0x1f, R104 ;  /* 0x0000001fff567819 */ /* 0x000fc40000011468 */
[----:B------:R-:W-:Y:S02]  /*0340*/  SHF.R.S32.HI R0, RZ, 0x1f, R103 ;  /* 0x0000001fff007819 */ /* 0x000fe40000011467 */
[----:B-1-3--:R-:W-:-:S07]  /*0350*/  SHF.L.U32 R113, R113, 0x1, RZ ;  /* 0x0000000171717819 */ /* 0x00afce00000006ff */
.L_x_1641:
[----:B0-2---:R-:W0:Y:S01]  /*0360*/  LDC R8, c[0x0][0x410] ;  /* 0x00010400ff087b82 */ /* 0x005e220000000800 */
[----:B-1----:R-:W1:Y:S01]  /*0370*/  LDCU.128 UR12, c[0x0][0x400] ;  /* 0x00008000ff0c77ac */ /* 0x002e620008000c00 */
[----:B------:R-:W-:Y:S02]  /*0380*/  ISETP.GE.AND P2, PT, R97, RZ, PT ;  /* 0x000000ff6100720c */ /* 0x000fe40003f46270 */
[----:B----4-:R-:W-:Y:S02]  /*0390*/  SHF.R.S32.HI R13, RZ, 0x1f, R109 ;  /* 0x0000001fff0d7819 */ /* 0x010fe4000001146d */
[C---:B------:R-:W-:Y:S02]  /*03a0*/  IADD3 R25, PT, PT, R114.reuse, 0xa0, RZ ;  /* 0x000000a072197810 */ /* 0x040fe40007ffe0ff */
[----:B------:R-:W-:Y:S02]  /*03b0*/  LOP3.LUT R122, R113, 0xffff, RZ, 0xc0, !PT ;  /* 0x0000ffff717a7812 */ /* 0x000fe400078ec0ff */
[----:B------:R-:W-:-:S02]  /*03c0*/  IADD3 R27, PT, PT, R114, 0x20, RZ ;  /* 0x00000020721b7810 */ /* 0x000fc40007ffe0ff */
[C---:B------:R-:W-:Y:S02]  /*03d0*/  IADD3 R35, PT, PT, R114.reuse, 0x40, RZ ;  /* 0x0000004072237810 */ /* 0x040fe40007ffe0ff */
[C---:B------:R-:W-:Y:S02]  /*03e0*/  IADD3 R37, PT, PT, R114.reuse, 0x60, RZ ;  /* 0x0000006072257810 */ /* 0x040fe40007ffe0ff */
[----:B------:R-:W-:Y:S02]  /*03f0*/  IADD3 R41, PT, PT, R114, 0x80, RZ ;  /* 0x0000008072297810 */ /* 0x000fe40007ffe0ff */
[----:B------:R-:W-:Y:S02]  /*0400*/  CS2R R80, SRZ ;  /* 0x0000000000507805 */ /* 0x000fe4000001ff00 */
[----:B------:R-:W-:Y:S02]  /*0410*/  SHF.R.S32.HI R11, RZ, 0x1f, R25 ;  /* 0x0000001fff0b7819 */ /* 0x000fe40000011419 */
[----:B------:R-:W-:-:S02]  /*0420*/  CS2R R78, SRZ ;  /* 0x00000000004e7805 */ /* 0x000fc4000001ff00 */
[----:B-1----:R-:W-:Y:S02]  /*0430*/  ISETP.GE.U32.AND P4, PT, R109, UR12, PT ;  /* 0x0000000c6d007c0c */ /* 0x002fe4000bf86070 */
[----:B------:R-:W-:Y:S02]  /*0440*/  IADD3 R45, PT, PT, R114, 0x100, RZ ;  /* 0x00000100722d7810 */ /* 0x000fe40007ffe0ff */
[----:B------:R-:W-:Y:S02]  /*0450*/  CS2R R76, SRZ ;  /* 0x00000000004c7805 */ /* 0x000fe4000001ff00 */
[----:B0-----:R-:W-:Y:S02]  /*0460*/  IABS R5, R8 ;  /* 0x0000000800057213 */ /* 0x001fe40000000000 */
[----:B------:R-:W-:Y:S02]  /*0470*/  CS2R R74, SRZ ;  /* 0x00000000004a7805 */ /* 0x000fe4000001ff00 */
[----:B------:R-:W-:-:S02]  /*0480*/  ISETP.GE.AND.EX P4, PT, R13, UR13, PT, P4 ;  /* 0x0000000d0d007c0c */ /* 0x000fc4000bf86340 */
[----:B------:R-:W-:Y:S01]  /*0490*/  CS2R R72, SRZ ;  /* 0x0000000000487805 */ /* 0x000fe2000001ff00 */
[----:B------:R-:W0:Y:S01]  /*04a0*/  I2F.RP R4, R5 ;  /* 0x0000000500047306 */ /* 0x000e220000209400 */
[----:B------:R-:W-:Y:S02]  /*04b0*/  SHF.R.S32.HI R29, RZ, 0x1f, R27 ;  /* 0x0000001fff1d7819 */ /* 0x000fe4000001141b */
[----:B------:R-:W-:Y:S02]  /*04c0*/  CS2R R84, SRZ ;  /* 0x0000000000547805 */ /* 0x000fe4000001ff00 */
[----:B------:R-:W-:Y:S02]  /*04d0*/  SHF.R.S32.HI R31, RZ, 0x1f, R35 ;  /* 0x0000001fff1f7819 */ /* 0x000fe40000011423 */
[----:B------:R-:W-:Y:S02]  /*04e0*/  CS2R R82, SRZ ;  /* 0x0000000000527805 */ /* 0x000fe4000001ff00 */
[----:B------:R-:W-:Y:S01]  /*04f0*/  SHF.R.S32.HI R39, RZ, 0x1f, R37 ;  /* 0x0000001fff277819 */ /* 0x000fe20000011425 */
[----:B------:R-:W1:Y:S01]  /*0500*/  LDC.64 R60, c[0x0][0x3b8] ;  /* 0x0000ee00ff3c7b82 */ /* 0x000e620000000a00 */
[----:B------:R-:W-:-:S07]  /*0510*/  SHF.R.S32.HI R43, RZ, 0x1f, R41 ;  /* 0x0000001fff2b7819 */ /* 0x000fce0000011429 */
[----:B---3--:R-:W2:Y:S01]  /*0520*/  @!P4 LDC.64 R20, c[0x0][0x3a0] ;  /* 0x0000e800ff14cb82 */ /* 0x008ea20000000a00 */
[----:B0-----:R-:W0:Y:S07]  /*0530*/  MUFU.RCP R4, R4 ;  /* 0x0000000400047308 */ /* 0x001e2e0000001000 */
        /* <DEDUP_REMOVED lines=22> */
[----:B------:R-:W-:Y:S01]  /*06a0*/  @!P2 IADD3 R4, PT, PT, -R4, RZ, RZ ;  /* 0x000000ff0404a210 */ /* 0x000fe20007ffe1ff */
[----:B------:R-:W0:Y:S01]  /*06b0*/  @!P4 LDC.64 R8, c[0x0][0x3f8] ;  /* 0x0000fe00ff08cb82 */ /* 0x000e220000000a00 */
[----:B------:R-:W-:Y:S02]  /*06c0*/  @P1 IADD3 R3, PT, PT, R3, 0x1, RZ ;  /* 0x0000000103031810 */ /* 0x000fe40007ffe0ff */
[----:B------:R-:W-:Y:S02]  /*06d0*/  SEL R119, R5, R4, !P3 ;  /* 0x0000000405777207 */ /* 0x000fe40005800000 */
[----:B------:R-:W-:-:S02]  /*06e0*/  ISETP.GE.U32.AND P1, PT, R25, UR12, PT ;  /* 0x0000000c19007c0c */ /* 0x000fc4000bf26070 */
[----:B------:R-:W-:Y:S01]  /*06f0*/  @!P0 IADD3 R3, PT, PT, -R3, RZ, RZ ;  /* 0x000000ff03038210 */ /* 0x000fe20007ffe1ff */
[----:B------:R-:W-:Y:S01]  /*0700*/  IMAD R7, R119, 0xe, RZ ;  /* 0x0000000e77077824 */ /* 0x000fe200078e02ff */
[----:B------:R-:W-:Y:S02]  /*0710*/  ISETP.GE.AND.EX P1, PT, R11, UR13, PT, P1 ;  /* 0x0000000d0b007c0c */ /* 0x000fe4000bf26310 */
[----:B------:R-:W-:Y:S02]  /*0720*/  SEL R3, R5, R3, !P3 ;  /* 0x0000000305037207 */ /* 0x000fe40005800000 */
[----:B------:R-:W-:Y:S02]  /*0730*/  IADD3 R122, P0, PT, R122, R7, RZ ;  /* 0x000000077a7a7210 */ /* 0x000fe40007f1e0ff */
[----:B------:R-:W-:Y:S02]  /*0740*/  SHF.R.S32.HI R2, RZ, 0x1f, R3 ;  /* 0x0000001fff027819 */ /* 0x000fe40000011403 */
[----:B------:R-:W-:-:S02]  /*0750*/  LEA.HI.X.SX32 R123, R7, RZ, 0x1, P0 ;  /* 0x000000ff077b7211 */ /* 0x000fc400000f0eff */
[----:B------:R-:W-:Y:S01]  /*0760*/  ISETP.GE.U32.AND P0, PT, R27, UR12, PT ;  /* 0x0000000c1b007c0c */ /* 0x000fe2000bf06070 */
[----:B------:R-:W-:Y:S01]  /*0770*/  IMAD R2, R2, UR14, RZ ;  /* 0x0000000e02027c24 */ /* 0x000fe2000f8e02ff */
[----:B------:R-:W-:Y:S01]  /*0780*/  ISETP.GE.U32.AND P2, PT, R35, UR12, PT ;  /* 0x0000000c23007c0c */ /* 0x000fe2000bf46070 */
[----:B------:R-:W4:Y:S01]  /*0790*/  @!P1 LDC.64 R4, c[0x0][0x3f8] ;  /* 0x0000fe00ff049b82 */ /* 0x000f220000000a00 */
[----:B------:R-:W-:Y:S01]  /*07a0*/  ISETP.GE.AND.EX P0, PT, R29, UR13, PT, P0 ;  /* 0x0000000d1d007c0c */ /* 0x000fe2000bf06300 */
[----:B------:R-:W-:Y:S01]  /*07b0*/  IMAD R121, R3, UR15, R2 ;  /* 0x0000000f03797c24 */ /* 0x000fe2000f8e0202 */
[----:B------:R-:W-:Y:S01]  /*07c0*/  ISETP.GE.AND.EX P2, PT, R31, UR13, PT, P2 ;  /* 0x0000000d1f007c0c */ /* 0x000fe2000bf46320 */
[----:B------:R-:W-:-:S04]  /*07d0*/  IMAD.WIDE.U32 R122, R3, UR14, R122 ;  /* 0x0000000e037a7c25 */ /* 0x000fc8000f8e007a */
[----:B0-----:R-:W-:Y:S01]  /*07e0*/  @!P4 IMAD R2, R13, R8, RZ ;  /* 0x000000080d02c224 */ /* 0x001fe200078e02ff */
[----:B------:R-:W-:Y:S01]  /*07f0*/  IADD3 R121, PT, PT, R123, R121, RZ ;  /* 0x000000797b797210 */ /* 0x000fe20007ffe0ff */
[----:B------:R-:W0:Y:S01]  /*0800*/  @!P1 LDC.64 R18, c[0x0][0x3a0] ;  /* 0x0000e800ff129b82 */ /* 0x000e220000000a00 */
[-C--:B------:R-:W-:Y:S01]  /*0810*/  @!P4 MOV R120, R122.reuse ;  /* 0x0000007a0078c202 */ /* 0x080fe20000000f00 */
[C---:B------:R-:W-:Y:S01]  /*0820*/  @!P4 IMAD R9, R109.reuse, R9, R2 ;  /* 0x000000096d09c224 */ /* 0x040fe200078e0202 */
[----:B------:R-:W-:Y:S02]  /*0830*/  @!P1 MOV R12, R122 ;  /* 0x0000007a000c9202 */ /* 0x000fe40000000f00 */
[----:B------:R-:W-:Y:S01]  /*0840*/  @!P1 MOV R13, R121 ;  /* 0x00000079000d9202 */ /* 0x000fe20000000f00 */
[----:B------:R-:W-:Y:S02]  /*0850*/  @!P4 IMAD.WIDE.U32 R6, R109, R8, R120 ;  /* 0x000000086d06c225 */ /* 0x000fe400078e0078 */
[----:B------:R-:W1:Y:S03]  /*0860*/  @!P0 LDC.64 R2, c[0x0][0x3f8] ;  /* 0x0000fe00ff028b82 */ /* 0x000e660000000a00 */
[----:B------:R-:W-:-:S02]  /*0870*/  @!P4 IADD3 R7, PT, PT, R7, R9, RZ ;  /* 0x000000090707c210 */ /* 0x000fc40007ffe0ff */
[C---:B------:R-:W-:Y:S01]  /*0880*/  @!P4 SHF.L.U32 R9, R6.reuse, 0x2, RZ ;  /* 0x000000020609c819 */ /* 0x040fe200000006ff */
[----:B----4-:R-:W-:Y:S01]  /*0890*/  @!P1 IMAD R10, R11, R4, RZ ;  /* 0x000000040b0a9224 */ /* 0x010fe200078e02ff */
[----:B------:R-:W-:Y:S01]  /*08a0*/  @!P4 SHF.L.U64.HI R14, R6, 0x2, R7 ;  /* 0x00000002060ec819 */ /* 0x000fe20000010207 */
[----:B------:R-:W4:Y:S01]  /*08b0*/  @!P1 LDC.64 R16, c[0x0][0x398] ;  /* 0x0000e600ff109b82 */ /* 0x000f220000000a00 */
[----:B--2---:R-:W-:Y:S01]  /*08c0*/  @!P4 IADD3 R6, P3, PT, R9, R20, RZ ;  /* 0x000000140906c210 */ /* 0x004fe20007f7e0ff */
[----:B------:R-:W-:Y:S01]  /*08d0*/  @!P1 IMAD R15, R25, R5, R10 ;  /* 0x00000005190f9224 */ /* 0x000fe200078e020a */
[----:B---3--:R-:W-:Y:S01]  /*08e0*/  @!P4 IADD3 R8, P5, PT, R9, R22, RZ ;  /* 0x000000160908c210 */ /* 0x008fe20007fbe0ff */
[----:B------:R-:W-:Y:S01]  /*08f0*/  @!P1 IMAD.WIDE.U32 R4, R25, R4, R12 ;  /* 0x0000000419049225 */ /* 0x000fe200078e000c */
[----:B------:R-:W-:Y:S02]  /*0900*/  @!P4 IADD3.X R7, PT, PT, R14, R21, RZ, P3, !PT ;  /* 0x000000150e07c210 */ /* 0x000fe40001ffe4ff */
[----:B------:R-:W-:Y:S01]  /*0910*/  ISETP.GE.U32.AND P3, PT, R37, UR12, PT ;  /* 0x0000000c25007c0c */ /* 0x000fe2000bf66070 */
[----:B------:R-:W2:Y:S01]  /*0920*/  @!P2 LDC.64 R10, c[0x0][0x3f8] ;  /* 0x0000fe00ff0aab82 */ /* 0x000ea20000000a00 */
[----:B------:R-:W-:-:S02]  /*0930*/  @!P1 IADD3 R13, PT, PT, R5, R15, RZ ;  /* 0x0000000f050d9210 */ /* 0x000fc40007ffe0ff */
[C---:B------:R-:W-:Y:S02]  /*0940*/  @!P1 SHF.L.U32 R5, R4.reuse, 0x2, RZ ;  /* 0x0000000204059819 */ /* 0x040fe400000006ff */
[----:B------:R-:W-:Y:S02]  /*0950*/  @!P1 SHF.L.U64.HI R12, R4, 0x2, R13 ;  /* 0x00000002040c9819 */ /* 0x000fe4000001020d */
[----:B------:R-:W-:Y:S01]  /*0960*/  ISETP.GE.AND.EX P3, PT, R39, UR13, PT, P3 ;  /* 0x0000000d27007c0c */ /* 0x000fe2000bf66330 */
[----:B-1----:R-:W-:Y:S01]  /*0970*/  @!P0 IMAD R4, R29, R2, RZ ;  /* 0x000000021d048224 */ /* 0x002fe200078e02ff */
[----:B------:R-:W-:Y:S01]  /*0980*/  @!P4 IADD3.X R9, PT, PT, R14, R23, RZ, P5, !PT ;  /* 0x000000170e09c210 */ /* 0x000fe20002ffe4ff */
[----:B------:R-:W1:Y:S01]  /*0990*/  @!P0 LDC.64 R20, c[0x0][0x398] ;  /* 0x0000e600ff148b82 */ /* 0x000e620000000a00 */
[----:B0-----:R-:W-:Y:S01]  /*09a0*/  @!P1 IADD3 R18, P5, PT, R5, R18, RZ ;  /* 0x0000001205129210 */ /* 0x001fe20007fbe0ff */
[----:B------:R-:W-:Y:S01]  /*09b0*/  @!P0 IMAD R13, R27, R3, R4 ;  /* 0x000000031b0d8224 */ /* 0x000fe200078e0204 */
[----:B------:R-:W-:-:S02]  /*09c0*/  @!P0 MOV R4, R122 ;  /* 0x0000007a00048202 */ /* 0x000fc40000000f00 */
[C---:B------:R-:W-:Y:S02]  /*09d0*/  @!P1 IADD3.X R19, PT, PT, R12.reuse, R19, RZ, P5, !PT ;  /* 0x000000130c139210 */ /* 0x040fe40002ffe4ff */
[----:B----4-:R-:W-:Y:S01]  /*09e0*/  @!P1 IADD3 R16, P6, PT, R5, R16, RZ ;  /* 0x0000001005109210 */ /* 0x010fe20007fde0ff */
[----:B------:R-:W0:Y:S01]  /*09f0*/  @!P0 LDC.64 R22, c[0x0][0x3a0] ;  /* 0x0000e800ff168b82 */ /* 0x000e220000000a00 */
[----:B------:R-:W-:Y:S02]  /*0a00*/  @!P0 MOV R5, R121 ;  /* 0x0000007900058202 */ /* 0x000fe40000000f00 */
[----:B------:R-:W-:Y:S02]  /*0a10*/  ISETP.GE.U32.AND P5, PT, R41, UR12, PT ;  /* 0x0000000c29007c0c */ /* 0x000fe4000bfa6070 */
[----:B------:R-:W-:Y:S01]  /*0a20*/  @!P1 IADD3.X R17, PT, PT, R12, R17, RZ, P6, !PT ;  /* 0x000000110c119210 */ /* 0x000fe200037fe4ff */
[----:B------:R-:W-:Y:S01]  /*0a30*/  @!P0 IMAD.WIDE.U32 R2, R27, R2, R4 ;  /* 0x000000021b028225 */ /* 0x000fe200078e0004 */
[----:B------:R-:W-:Y:S01]  /*0a40*/  ISETP.GE.AND.EX P5, PT, R43, UR13, PT, P5 ;  /* 0x0000000d2b007c0c */ /* 0x000fe2000bfa6350 */
[----:B------:R-:W3:Y:S01]  /*0a50*/  @!P3 LDC.64 R28, c[0x0][0x3f8] ;  /* 0x0000fe00ff1cbb82 */ /* 0x000ee20000000a00 */
[----:B------:R-:W-:Y:S01]  /*0a60*/  @!P2 MOV R12, R122 ;  /* 0x0000007a000ca202 */ /* 0x000fe20000000f00 */
[----:B--2---:R-:W-:Y:S01]  /*0a70*/  @!P2 IMAD R4, R31, R10, RZ ;  /* 0x0000000a1f04a224 */ /* 0x004fe200078e02ff */
[----:B------:R-:W-:-:S02]  /*0a80*/  @!P0 IADD3 R3, PT, PT, R3, R13, RZ ;  /* 0x0000000d03038210 */ /* 0x000fc40007ffe0ff */
[C---:B------:R-:W-:Y:S01]  /*0a90*/  @!P0 SHF.L.U32 R27, R2.reuse, 0x2, RZ ;  /* 0x00000002021b8819 */ /* 0x040fe200000006ff */
[----:B------:R-:W-:Y:S01]  /*0aa0*/  @!P2 IMAD R33, R35, R11, R4 ;  /* 0x0000000b2321a224 */ /* 0x000fe200078e0204 */
[----:B------:R-:W-:Y:S01]  /*0ab0*/  @!P0 SHF.L.U64.HI R34, R2, 0x2, R3 ;  /* 0x0000000202228819 */ /* 0x000fe20000010203 */
[----:B------:R-:W2:Y:S01]  /*0ac0*/  @!P2 LDC.64 R30, c[0x0][0x3a0] ;  /* 0x0000e800ff1eab82 */ /* 0x000ea20000000a00 */
[----:B------:R-:W-:Y:S02]  /*0ad0*/  MOV R3, RZ ;  /* 0x000000ff00037202 */ /* 0x000fe40000000f00 */
[----:B------:R-:W-:Y:S02]  /*0ae0*/  CS2R R4, SRZ ;  /* 0x0000000000047805 */ /* 0x000fe4000001ff00 */
[----:B------:R-:W-:Y:S02]  /*0af0*/  MOV R2, RZ ;  /* 0x000000ff00027202 */ /* 0x000fe40000000f00 */
[----:B------:R-:W-:Y:S01]  /*0b00*/  @!P2 MOV R13, R121 ;  /* 0x00000079000da202 */ /* 0x000fe20000000f00 */
[----:B------:R-:W4:Y:S03]  /*0b10*/  @!P2 LDC.64 R24, c[0x0][0x398] ;  /* 0x0000e600ff18ab82 */ /* 0x000f260000000a00 */
[----:B------:R3:W5:Y:S01]  /*0b20*/  @!P4 LDG.E.64 R2, desc[UR8][R6.64] ;  /* 0x000000080602c981 */ /* 0x000762000c1e1b00 */
[----:B-1----:R-:W-:Y:S01]  /*0b30*/  @!P0 IADD3 R20, P6, PT, R27, R20, RZ ;  /* 0x000000141b148210 */ /* 0x002fe20007fde0ff */
[----:B------:R-:W-:-:S02]  /*0b40*/  @!P2 IMAD.WIDE.U32 R10, R35, R10, R12 ;  /* 0x0000000a230aa225 */ /* 0x000fc400078e000c */
[----:B------:R1:W5:Y:S01]  /*0b50*/  @!P4 LDG.E.64 R4, desc[UR8][R8.64] ;  /* 0x000000080804c981 */ /* 0x000362000c1e1b00 */
[----:B0-----:R-:W-:Y:S02]  /*0b60*/  @!P0 IADD3 R22, P4, PT, R27, R22, RZ ;  /* 0x000000161b168210 */ /* 0x001fe40007f9e0ff */
[----:B------:R-:W0:Y:S01]  /*0b70*/  @!P5 LDC.64 R26, c[0x0][0x3f8] ;  /* 0x0000fe00ff1adb82 */ /* 0x000e220000000a00 */
[----:B------:R-:W-:Y:S01]  /*0b80*/  @!P2 IADD3 R33, PT, PT, R11, R33, RZ ;  /* 0x000000210b21a210 */ /* 0x000fe20007ffe0ff */
[----:B---3--:R-:W-:Y:S01]  /*0b90*/  @!P3 IMAD R36, R39, R28, RZ ;  /* 0x0000001c2724b224 */ /* 0x008fe200078e02ff */
[----:B------:R-:W-:Y:S02]  /*0ba0*/  @!P2 SHF.L.U32 R11, R10, 0x2, RZ ;  /* 0x000000020a0ba819 */ /* 0x000fe400000006ff */
[----:B------:R-:W-:-:S03]  /*0bb0*/  @!P3 MOV R6, R122 ;  /* 0x0000007a0006b202 */ /* 0x000fc60000000f00 */
[----:B------:R-:W3:Y:S01]  /*0bc0*/  @!P3 LDC.64 R14, c[0x0][0x3a0] ;  /* 0x0000e800ff0ebb82 */ /* 0x000ee20000000a00 */
[----:B------:R-:W-:Y:S02]  /*0bd0*/  @!P3 MOV R7, R121 ;  /* 0x000000790007b202 */ /* 0x000fe40000000f00 */
[----:B------:R-:W-:Y:S01]  /*0be0*/  @!P2 SHF.L.U64.HI R32, R10, 0x2, R33 ;  /* 0x000000020a20a819 */ /* 0x000fe20000010221 */
[----:B------:R-:W-:Y:S01]  /*0bf0*/  @!P3 IMAD R33, R37, R29, R36 ;  /* 0x0000001d2521b224 */ /* 0x000fe200078e0224 */
[----:B------:R-:W-:-:S03]  /*0c00*/  @!P0 IADD3.X R23, PT, PT, R34, R23, RZ, P4, !PT ;  /* 0x0000001722178210 */ /* 0x000fc600027fe4ff */
[----:B------:R-:W3:Y:S01]  /*0c10*/  @!P3 LDC.64 R12, c[0x0][0x398] ;  /* 0x0000e600ff0cbb82 */ /* 0x000ee20000000a00 */
[----:B--2---:R-:W-:Y:S01]  /*0c20*/  @!P2 IADD3 R10, P4, PT, R11, R30, RZ ;  /* 0x0000001e0b0aa210 */ /* 0x004fe20007f9e0ff */
[----:B------:R-:W-:Y:S01]  /*0c30*/  @!P3 IMAD.WIDE.U32 R28, R37, R28, R6 ;  /* 0x0000001c251cb225 */ /* 0x000fe200078e0006 */
[----:B------:R-:W-:Y:S01]  /*0c40*/  IADD3 R39, PT, PT, R114, 0xc0, RZ ;  /* 0x000000c072277810 */ /* 0x000fe20007ffe0ff */
[----:B------:R-:W5:Y:S01]  /*0c50*/  @!P0 LDG.E.64 R80, desc[UR8][R22.64] ;  /* 0x0000000816508981 */ /* 0x000f62000c1e1b00 */
[----:B------:R-:W-:Y:S02]  /*0c60*/  @!P0 IADD3.X R21, PT, PT, R34, R21, RZ, P6, !PT ;  /* 0x0000001522158210 */ /* 0x000fe400037fe4ff */
[----:B----4-:R-:W-:Y:S02]  /*0c70*/  @!P2 IADD3 R24, P6, PT, R11, R24, RZ ;  /* 0x000000180b18a210 */ /* 0x010fe40007fde0ff */
[----:B------:R-:W-:Y:S01]  /*0c80*/  @!P2 IADD3.X R11, PT, PT, R32, R31, RZ, P4, !PT ;  /* 0x0000001f200ba210 */ /* 0x000fe200027fe4ff */
[----:B0-----:R-:W-:Y:S01]  /*0c90*/  @!P5 IMAD R6, R43, R26, RZ ;  /* 0x0000001a2b06d224 */ /* 0x001fe200078e02ff */
[----:B------:R-:W-:Y:S01]  /*0ca0*/  ISETP.GE.U32.AND P4, PT, R39, UR12, PT ;  /* 0x0000000c27007c0c */ /* 0x000fe2000bf86070 */
[----:B------:R-:W5:Y:S01]  /*0cb0*/  @!P0 LDG.E.64 R78, desc[UR8][R20.64] ;  /* 0x00000008144e8981 */ /* 0x000f62000c1e1b00 */
[----:B------:R-:W-:-:S02]  /*0cc0*/  SHF.R.S32.HI R37, RZ, 0x1f, R39 ;  /* 0x0000001fff257819 */ /* 0x000fc40000011427 */
[----:B-1----:R-:W-:Y:S01]  /*0cd0*/  @!P3 IADD3 R9, PT, PT, R29, R33, RZ ;  /* 0x000000211d09b210 */ /* 0x002fe20007ffe0ff */
[----:B------:R0:W5:Y:S01]  /*0ce0*/  @!P2 LDG.E.64 R76, desc[UR8][R10.64] ;  /* 0x000000080a4ca981 */ /* 0x000162000c1e1b00 */
[C---:B------:R-:W-:Y:S02]  /*0cf0*/  @!P3 SHF.L.U32 R7, R28.reuse, 0x2, RZ ;  /* 0x000000021c07b819 */ /* 0x040fe400000006ff */
[----:B------:R-:W-:Y:S02]  /*0d00*/  ISETP.GE.AND.EX P4, PT, R37, UR13, PT, P4 ;  /* 0x0000000d25007c0c */ /* 0x000fe4000bf86340 */
[----:B------:R-:W-:Y:S02]  /*0d10*/  @!P3 SHF.L.U64.HI R28, R28, 0x2, R9 ;  /* 0x000000021c1cb819 */ /* 0x000fe40000010209 */
[----:B------:R-:W-:Y:S02]  /*0d20*/  @!P5 MOV R8, R122 ;  /* 0x0000007a0008d202 */ /* 0x000fe40000000f00 */
[----:B------:R-:W-:Y:S01]  /*0d30*/  @!P5 MOV R9, R121 ;  /* 0x000000790009d202 */ /* 0x000fe20000000f00 */
[----:B------:R-:W-:Y:S01]  /*0d40*/  @!P5 IMAD R27, R41, R27, R6 ;  /* 0x0000001b291bd224 */ /* 0x000fe200078e0206 */
[----:B------:R-:W-:-:S02]  /*0d50*/  @!P2 IADD3.X R25, PT, PT, R32, R25, RZ, P6, !PT ;  /* 0x000000192019a210 */ /* 0x000fc400037fe4ff */
[----:B---3--:R-:W-:Y:S01]  /*0d60*/  @!P3 IADD3 R14, P6, PT, R7, R14, RZ ;  /* 0x0000000e070eb210 */ /* 0x008fe20007fde0ff */
[----:B------:R-:W-:Y:S02]  /*0d70*/  @!P5 IMAD.WIDE.U32 R8, R41, R26, R8 ;  /* 0x0000001a2908d225 */ /* 0x000fe400078e0008 */
[----:B------:R-:W1:Y:S01]  /*0d80*/  @!P4 LDC.64 R32, c[0x0][0x3f8] ;  /* 0x0000fe00ff20cb82 */ /* 0x000e620000000a00 */
[C---:B------:R-:W-:Y:S01]  /*0d90*/  @!P3 IADD3.X R15, PT, PT, R28.reuse, R15, RZ, P6, !PT ;  /* 0x0000000f1c0fb210 */ /* 0x040fe200037fe4ff */
[----:B------:R-:W5:Y:S01]  /*0da0*/  @!P2 LDG.E.64 R74, desc[UR8][R24.64] ;  /* 0x00000008184aa981 */ /* 0x000f62000c1e1b00 */
[----:B------:R-:W-:Y:S02]  /*0db0*/  @!P5 IADD3 R9, PT, PT, R9, R27, RZ ;  /* 0x0000001b0909d210 */ /* 0x000fe40007ffe0ff */
[----:B------:R-:W-:Y:S02]  /*0dc0*/  @!P3 IADD3 R12, P6, PT, R7, R12, RZ ;  /* 0x0000000c070cb210 */ /* 0x000fe40007fde0ff */
[----:B------:R-:W-:Y:S01]  /*0dd0*/  SHF.R.S32.HI R47, RZ, 0x1f, R45 ;  /* 0x0000001fff2f7819 */ /* 0x000fe2000001142d */
[----:B------:R-:W2:Y:S01]  /*0de0*/  @!P5 LDC.64 R26, c[0x0][0x3a0] ;  /* 0x0000e800ff1adb82 */ /* 0x000ea20000000a00 */
[----:B------:R-:W-:-:S02]  /*0df0*/  @!P3 IADD3.X R13, PT, PT, R28, R13, RZ, P6, !PT ;  /* 0x0000000d1c0db210 */ /* 0x000fc400037fe4ff */
[----:B------:R-:W-:Y:S02]  /*0e00*/  CS2R R6, SRZ ;  /* 0x0000000000067805 */ /* 0x000fe4000001ff00 */
[C---:B------:R-:W-:Y:S02]  /*0e10*/  @!P5 SHF.L.U32 R35, R8.reuse, 0x2, RZ ;  /* 0x000000020823d819 */ /* 0x040fe400000006ff */
[----:B0-----:R-:W-:Y:S02]  /*0e20*/  CS2R R10, SRZ ;  /* 0x00000000000a7805 */ /* 0x001fe4000001ff00 */
[----:B------:R-:W-:Y:S02]  /*0e30*/  @!P5 SHF.L.U64.HI R36, R8, 0x2, R9 ;  /* 0x000000020824d819 */ /* 0x000fe40000010209 */
[----:B------:R-:W-:Y:S02]  /*0e40*/  CS2R R8, SRZ ;  /* 0x0000000000087805 */ /* 0x000fe4000001ff00 */
[----:B------:R-:W-:Y:S01]  /*0e50*/  IADD3 R41, PT, PT, R114, 0xe0, RZ ;  /* 0x000000e072297810 */ /* 0x000fe20007ffe0ff */
[----:B------:R-:W0:Y:S01]  /*0e60*/  @!P5 LDC.64 R28, c[0x0][0x398] ;  /* 0x0000e600ff1cdb82 */ /* 0x000e220000000a00 */
[----:B------:R2:W5:Y:S02]  /*0e70*/  @!P1 LDG.E.64 R6, desc[UR8][R18.64] ;  /* 0x0000000812069981 */ /* 0x000564000c1e1b00 */
[----:B------:R-:W-:-:S02]  /*0e80*/  SHF.R.S32.HI R43, RZ, 0x1f, R41 ;  /* 0x0000001fff2b7819 */ /* 0x000fc40000011429 */
[----:B------:R0:W5:Y:S01]  /*0e90*/  @!P1 LDG.E.64 R8, desc[UR8][R16.64] ;  /* 0x0000000810089981 */ /* 0x000162000c1e1b00 */
[----:B------:R-:W-:Y:S01]  /*0ea0*/  ISETP.GE.U32.AND P1, PT, R41, UR12, PT ;  /* 0x0000000c29007c0c */ /* 0x000fe2000bf26070 */
[----:B-1----:R-:W-:Y:S01]  /*0eb0*/  @!P4 IMAD R34, R37, R32, RZ ;  /* 0x000000202522c224 */ /* 0x002fe200078e02ff */
[----:B------:R-:W1:Y:S02]  /*0ec0*/  @!P4 LDC.64 R30, c[0x0][0x3a0] ;  /* 0x0000e800ff1ecb82 */ /* 0x000e640000000a00 */
[----:B------:R-:W-:Y:S01]  /*0ed0*/  ISETP.GE.AND.EX P1, PT, R43, UR13, PT, P1 ;  /* 0x0000000d2b007c0c */ /* 0x000fe2000bf26310 */
[----:B------:R-:W5:Y:S01]  /*0ee0*/  @!P3 LDG.E.64 R72, desc[UR8][R14.64] ;  /* 0x000000080e48b981 */ /* 0x000f62000c1e1b00 */
[----:B------:R-:W-:Y:S02]  /*0ef0*/  @!P4 MOV R20, R122 ;  /* 0x0000007a0014c202 */ /* 0x000fe40000000f00 */
[----:B------:R-:W-:Y:S01]  /*0f00*/  @!P4 MOV R21, R121 ;  /* 0x000000790015c202 */ /* 0x000fe20000000f00 */
[----:B------:R3:W5:Y:S01]  /*0f10*/  @!P3 LDG.E.64 R10, desc[UR8][R12.64] ;  /* 0x000000080c0ab981 */ /* 0x000762000c1e1b00 */
[----:B--2---:R-:W-:Y:S01]  /*0f20*/  @!P5 IADD3 R18, P0, PT, R35, R26, RZ ;  /* 0x0000001a2312d210 */ /* 0x004fe20007f1e0ff */
[----:B------:R-:W-:-:S03]  /*0f30*/  @!P4 IMAD R37, R39, R33, R34 ;  /* 0x000000212725c224 */ /* 0x000fc600078e0222 */
[----:B------:R-:W-:-:S03]  /*0f40*/  @!P5 IADD3.X R19, PT, PT, R36, R27, RZ, P0, !PT ;  /* 0x0000001b2413d210 */ /* 0x000fc600007fe4ff */
[----:B------:R-:W2:Y:S01]  /*0f50*/  @!P1 LDC.64 R26, c[0x0][0x3f8] ;  /* 0x0000fe00ff1a9b82 */ /* 0x000ea20000000a00 */
[----:B0-----:R-:W-:Y:S02]  /*0f60*/  @!P5 IADD3 R16, P6, PT, R35, R28, RZ ;  /* 0x0000001c2310d210 */ /* 0x001fe40007fde0ff */
[----:B------:R-:W-:-:S05]  /*0f70*/  ISETP.GE.U32.AND P0, PT, R45, UR12, PT ;  /* 0x0000000c2d007c0c */ /* 0x000fca000bf06070 */
[----:B------:R-:W0:Y:S01]  /*0f80*/  @!P4 LDC.64 R34, c[0x0][0x398] ;  /* 0x0000e600ff22cb82 */ /* 0x000e220000000a00 */
[----:B------:R-:W-:Y:S01]  /*0f90*/  ISETP.GE.AND.EX P0, PT, R47, UR13, PT, P0 ;  /* 0x0000000d2f007c0c */ /* 0x000fe2000bf06300 */
[----:B------:R-:W-:Y:S01]  /*0fa0*/  @!P4 IMAD.WIDE.U32 R32, R39, R32, R20 ;  /* 0x000000202720c225 */ /* 0x000fe200078e0014 */
[----:B------:R-:W-:-:S04]  /*0fb0*/  @!P5 IADD3.X R17, PT, PT, R36, R29, RZ, P6, !PT ;  /* 0x0000001d2411d210 */ /* 0x000fc800037fe4ff */
[----:B------:R-:W-:Y:S02]  /*0fc0*/  @!P4 IADD3 R21, PT, PT, R33, R37, RZ ;  /* 0x000000252115c210 */ /* 0x000fe40007ffe0ff */
[----:B------:R-:W-:Y:S02]  /*0fd0*/  @!P4 SHF.L.U32 R23, R32, 0x2, RZ ;  /* 0x000000022017c819 */ /* 0x000fe400000006ff */
[----:B------:R-:W-:Y:S02]  /*0fe0*/  ISETP.GE.U32.AND P2, PT, R114, UR12, PT ;  /* 0x0000000c72007c0c */ /* 0x000fe4000bf46070 */
[----:B------:R-:W-:Y:S01]  /*0ff0*/  @!P4 SHF.L.U64.HI R32, R32, 0x2, R21 ;  /* 0x000000022020c819 */ /* 0x000fe20000010215 */
[----:B------:R-:W4:Y:S01]  /*1000*/  @!P0 LDC.64 R28, c[0x0][0x3f8] ;  /* 0x0000fe00ff1c8b82 */ /* 0x000f220000000a00 */
[----:B-1----:R-:W-:Y:S01]  /*1010*/  @!P4 IADD3 R20, P6, PT, R23, R30, RZ ;  /* 0x0000001e1714c210 */ /* 0x002fe20007fde0ff */
[----:B--2---:R-:W-:Y:S01]  /*1020*/  @!P1 IMAD R30, R43, R26, RZ ;  /* 0x0000001a2b1e9224 */ /* 0x004fe200078e02ff */
[----:B------:R-:W-:-:S02]  /*1030*/  ISETP.GE.AND.EX P2, PT, R91, UR13, PT, P2 ;  /* 0x0000000d5b007c0c */ /* 0x000fc4000bf46320 */
[----:B------:R-:W-:-:S03]  /*1040*/  @!P4 IADD3.X R21, PT, PT, R32, R31, RZ, P6, !PT ;  /* 0x0000001f2015c210 */ /* 0x000fc600037fe4ff */
[----:B------:R-:W1:Y:S01]  /*1050*/  @!P1 LDC.64 R42, c[0x0][0x3a0] ;  /* 0x0000e800ff2a9b82 */ /* 0x000e620000000a00 */
[----:B0-----:R-:W-:Y:S02]  /*1060*/  @!P4 IADD3 R22, P6, PT, R23, R34, RZ ;  /* 0x000000221716c210 */ /* 0x001fe40007fde0ff */
[----:B------:R-:W-:Y:S02]  /*1070*/  @!P1 MOV R24, R122 ;  /* 0x0000007a00189202 */ /* 0x000fe40000000f00 */
[----:B------:R-:W-:-:S03]  /*1080*/  @!P4 IADD3.X R23, PT, PT, R32, R35, RZ, P6, !PT ;  /* 0x000000232017c210 */ /* 0x000fc600037fe4ff */
[----:B------:R-:W0:Y:S01]  /*1090*/  @!P1 LDC.64 R34, c[0x0][0x398] ;  /* 0x0000e600ff229b82 */ /* 0x000e220000000a00 */
[----:B------:R-:W-:Y:S01]  /*10a0*/  @!P1 MOV R25, R121 ;  /* 0x0000007900199202 */ /* 0x000fe20000000f00 */
[C---:B------:R-:W-:Y:S02]  /*10b0*/  @!P1 IMAD R31, R41.reuse, R27, R30 ;  /* 0x0000001b291f9224 */ /* 0x040fe400078e021e */
[----:B------:R-:W-:-:S04]  /*10c0*/  @!P1 IMAD.WIDE.U32 R24, R41, R26, R24 ;  /* 0x0000001a29189225 */ /* 0x000fc800078e0018 */
[----:B------:R-:W2:Y:S01]  /*10d0*/  @!P2 LDC.64 R26, c[0x0][0x3f8] ;  /* 0x0000fe00ff1aab82 */ /* 0x000ea20000000a00 */
[----:B------:R-:W-:Y:S01]  /*10e0*/  ISETP.GE.U32.AND P3, PT, R108, UR12, PT ;  /* 0x0000000c6c007c0c */ /* 0x000fe2000bf66070 */
[----:B----4-:R-:W-:Y:S01]  /*10f0*/  @!P0 IMAD R30, R47, R28, RZ ;  /* 0x0000001c2f1e8224 */ /* 0x010fe200078e02ff */
[----:B------:R-:W-:Y:S02]  /*1100*/  @!P1 IADD3 R31, PT, PT, R25, R31, RZ ;  /* 0x0000001f191f9210 */ /* 0x000fe40007ffe0ff */
[----:B---3--:R-:W-:Y:S02]  /*1110*/  @!P0 MOV R12, R122 ;  /* 0x0000007a000c8202 */ /* 0x008fe40000000f00 */
[----:B------:R-:W-:Y:S02]  /*1120*/  @!P0 MOV R13, R121 ;  /* 0x00000079000d8202 */ /* 0x000fe40000000f00 */
[----:B------:R-:W-:Y:S02]  /*1130*/  CS2R R14, SRZ ;  /* 0x00000000000e7805 */ /* 0x000fe4000001ff00 */
[C---:B------:R-:W-:Y:S01]  /*1140*/  @!P1 SHF.L.U32 R25, R24.reuse, 0x2, RZ ;  /* 0x0000000218199819 */ /* 0x040fe200000006ff */
[----:B------:R-:W3:Y:S01]  /*1150*/  @!P0 LDC.64 R36, c[0x0][0x3a0] ;  /* 0x0000e800ff248b82 */ /* 0x000ee20000000a00 */
[----:B------:R-:W-:Y:S01]  /*1160*/  @!P1 SHF.L.U64.HI R24, R24, 0x2, R31 ;  /* 0x0000000218189819 */ /* 0x000fe2000001021f */
[C---:B------:R-:W-:Y:S01]  /*1170*/  @!P0 IMAD R31, R45.reuse, R29, R30 ;  /* 0x0000001d2d1f8224 */ /* 0x040fe200078e021e */
[----:B------:R-:W-:Y:S01]  /*1180*/  ISETP.GE.AND.EX P3, PT, R90, UR13, PT, P3 ;  /* 0x0000000d5a007c0c */ /* 0x000fe2000bf66330 */
[----:B------:R-:W-:Y:S01]  /*1190*/  @!P0 IMAD.WIDE.U32 R28, R45, R28, R12 ;  /* 0x0000001c2d1c8225 */ /* 0x000fe200078e000c */
[----:B-1----:R-:W-:Y:S01]  /*11a0*/  @!P1 IADD3 R42, P6, PT, R25, R42, RZ ;  /* 0x0000002a192a9210 */ /* 0x002fe20007fde0ff */
[----:B------:R1:W5:Y:S02]  /*11b0*/  @!P5 LDG.E.64 R14, desc[UR8][R16.64] ;  /* 0x00000008100ed981 */ /* 0x000364000c1e1b00 */
[----:B------:R-:W4:Y:S01]  /*11c0*/  @!P0 LDC.64 R46, c[0x0][0x398] ;  /* 0x0000e600ff2e8b82 */ /* 0x000f220000000a00 */
[----:B------:R-:W-:-:S02]  /*11d0*/  @!P1 IADD3.X R43, PT, PT, R24, R43, RZ, P6, !PT ;  /* 0x0000002b182b9210 */ /* 0x000fc400037fe4ff */
[----:B------:R-:W-:Y:S02]  /*11e0*/  @!P0 IADD3 R13, PT, PT, R29, R31, RZ ;  /* 0x0000001f1d0d8210 */ /* 0x000fe40007ffe0ff */
[----:B0-----:R-:W-:Y:S02]  /*11f0*/  @!P1 IADD3 R34, P6, PT, R25, R34, RZ ;  /* 0x0000002219229210 */ /* 0x001fe40007fde0ff */
[----:B------:R-:W-:Y:S02]  /*1200*/  @!P0 SHF.L.U64.HI R32, R28, 0x2, R13 ;  /* 0x000000021c208819 */ /* 0x000fe4000001020d */
[----:B------:R-:W-:Y:S02]  /*1210*/  CS2R R12, SRZ ;  /* 0x00000000000c7805 */ /* 0x000fe4000001ff00 */
[----:B------:R-:W-:Y:S01]  /*1220*/  @!P1 IADD3.X R35, PT, PT, R24, R35, RZ, P6, !PT ;  /* 0x0000002318239210 */ /* 0x000fe200037fe4ff */
[----:B------:R-:W0:Y:S01]  /*1230*/  @!P2 LDC.64 R30, c[0x0][0x3a0] ;  /* 0x0000e800ff1eab82 */ /* 0x000e220000000a00 */
[----:B------:R-:W-:Y:S01]  /*1240*/  @!P0 SHF.L.U32 R33, R28, 0x2, RZ ;  /* 0x000000021c218819 */ /* 0x000fe200000006ff */
[----:B--2---:R-:W-:Y:S01]  /*1250*/  @!P2 IMAD R28, R91, R26, RZ ;  /* 0x0000001a5b1ca224 */ /* 0x004fe200078e02ff */
[----:B------:R-:W-:Y:S01]  /*1260*/  @!P2 MOV R29, R121 ;  /* 0x00000079001da202 */ /* 0x000fe20000000f00 */
[----:B------:R2:W5:Y:S04]  /*1270*/  @!P5 LDG.E.64 R12, desc[UR8][R18.64] ;  /* 0x00000008120cd981 */ /* 0x000568000c1e1b00 */
[----:B------:R-:W3:Y:S01]  /*1280*/  @!P3 LDC.64 R24, c[0x0][0x3f8] ;  /* 0x0000fe00ff18bb82 */ /* 0x000ee20000000a00 */
[----:B------:R-:W-:Y:S01]  /*1290*/  @!P2 IMAD R39, R114, R27, R28 ;  /* 0x0000001b7227a224 */ /* 0x000fe200078e021c */
[----:B------:R-:W-:-:S02]  /*12a0*/  ISETP.GE.U32.AND P5, PT, R107, UR12, PT ;  /* 0x0000000c6b007c0c */ /* 0x000fc4000bfa6070 */
[----:B------:R-:W-:Y:S02]  /*12b0*/  @!P2 MOV R28, R122 ;  /* 0x0000007a001ca202 */ /* 0x000fe40000000f00 */
[----:B------:R-:W-:Y:S02]  /*12c0*/  ISETP.GE.AND.EX P5, PT, R89, UR13, PT, P5 ;  /* 0x0000000d59007c0c */ /* 0x000fe4000bfa6350 */
[----:B------:R-:W0:Y:S01]  /*12d0*/  @!P3 LDC.64 R48, c[0x0][0x3a0] ;  /* 0x0000e800ff30bb82 */ /* 0x000e220000000a00 */
[----:B------:R-:W-:-:S07]  /*12e0*/  @!P2 IMAD.WIDE.U32 R28, R114, R26, R28 ;  /* 0x0000001a721ca225 */ /* 0x000fce00078e001c */
[----:B------:R-:W0:Y:S01]  /*12f0*/  @!P2 LDC.64 R26, c[0x0][0x398] ;  /* 0x0000e600ff1aab82 */ /* 0x000e220000000a00 */
[----:B-1----:R-:W-:Y:S02]  /*1300*/  @!P2 IADD3 R17, PT, PT, R29, R39, RZ ;  /* 0x000000271d11a210 */ /* 0x002fe40007ffe0ff */
[C---:B------:R-:W-:Y:S02]  /*1310*/  @!P2 SHF.L.U32 R41, R28.reuse, 0x2, RZ ;  /* 0x000000021c29a819 */ /* 0x040fe400000006ff */
[----:B------:R-:W-:-:S03]  /*1320*/  @!P2 SHF.L.U64.HI R40, R28, 0x2, R17 ;  /* 0x000000021c28a819 */ /* 0x000fc60000010211 */
[----:B------:R-:W1:Y:S01]  /*1330*/  @!P5 LDC.64 R28, c[0x0][0x3f8] ;  /* 0x0000fe00ff1cdb82 */ /* 0x000e620000000a00 */
[----:B---3--:R-:W-:Y:S01]  /*1340*/  @!P3 IMAD R16, R90, R24, RZ ;  /* 0x000000185a10b224 */ /* 0x008fe200078e02ff */
[C---:B------:R-:W-:Y:S02]  /*1350*/  @!P0 IADD3 R36, P6, PT, R33.reuse, R36, RZ ;  /* 0x0000002421248210 */ /* 0x040fe40007fde0ff */
[----:B--2---:R-:W-:Y:S01]  /*1360*/  CS2R R18, SRZ ;  /* 0x0000000000127805 */ /* 0x004fe2000001ff00 */
[----:B------:R-:W-:Y:S01]  /*1370*/  @!P3 IMAD R25, R108, R25, R16 ;  /* 0x000000196c19b224 */ /* 0x000fe200078e0210 */
[C---:B------:R-:W-:Y:S02]  /*1380*/  @!P0 IADD3.X R37, PT, PT, R32.reuse, R37, RZ, P6, !PT ;  /* 0x0000002520258210 */ /* 0x040fe400037fe4ff */
[----:B------:R-:W-:Y:S02]  /*1390*/  CS2R R16, SRZ ;  /* 0x0000000000107805 */ /* 0x000fe4000001ff00 */
[----:B----4-:R-:W-:Y:S01]  /*13a0*/  @!P0 IADD3 R46, P6, PT, R33, R46, RZ ;  /* 0x0000002e212e8210 */ /* 0x010fe20007fde0ff */
[----:B------:R-:W5:Y:S03]  /*13b0*/  @!P4 LDG.E.64 R18, desc[UR8][R22.64] ;  /* 0x000000081612c981 */ /* 0x000f66000c1e1b00 */
[----:B------:R-:W-:Y:S01]  /*13c0*/  @!P0 IADD3.X R47, PT, PT, R32, R47, RZ, P6, !PT ;  /* 0x0000002f202f8210 */ /* 0x000fe200037fe4ff */
[----:B------:R2:W5:Y:S01]  /*13d0*/  @!P4 LDG.E.64 R16, desc[UR8][R20.64] ;  /* 0x000000081410c981 */ /* 0x000562000c1e1b00 */
[----:B------:R-:W3:Y:S01]  /*13e0*/  @!P3 LDC.64 R32, c[0x0][0x398] ;  /* 0x0000e600ff20bb82 */ /* 0x000ee20000000a00 */
[----:B0-----:R-:W-:-:S02]  /*13f0*/  @!P2 IADD3 R26, P4, PT, R41, R26, RZ ;  /* 0x0000001a291aa210 */ /* 0x001fc40007f9e0ff */
[----:B------:R-:W-:Y:S02]  /*1400*/  @!P3 MOV R38, R122 ;  /* 0x0000007a0026b202 */ /* 0x000fe40000000f00 */
[----:B------:R-:W-:Y:S02]  /*1410*/  @!P3 MOV R39, R121 ;  /* 0x000000790027b202 */ /* 0x000fe40000000f00 */
[----:B------:R-:W-:Y:S02]  /*1420*/  @!P2 IADD3.X R27, PT, PT, R40, R27, RZ, P4, !PT ;  /* 0x0000001b281ba210 */ /* 0x000fe400027fe4ff */
[----:B------:R-:W-:Y:S01]  /*1430*/  ISETP.GE.U32.AND P4, PT, R106, UR12, PT ;  /* 0x0000000c6a007c0c */ /* 0x000fe2000bf86070 */
[----:B------:R-:W-:Y:S01]  /*1440*/  @!P3 IMAD.WIDE.U32 R38, R108, R24, R38 ;  /* 0x000000186c26b225 */ /* 0x000fe200078e0026 */
[----:B--2---:R-:W-:Y:S02]  /*1450*/  @!P5 MOV R21, R121 ;  /* 0x000000790015d202 */ /* 0x004fe40000000f00 */
[----:B------:R-:W-:-:S02]  /*1460*/  CS2R R22, SRZ ;  /* 0x0000000000167805 */ /* 0x000fc4000001ff00 */
[----:B------:R-:W-:Y:S01]  /*1470*/  ISETP.GE.AND.EX P4, PT, R88, UR13, PT, P4 ;  /* 0x0000000d58007c0c */ /* 0x000fe2000bf86340 */
[----:B-1----:R-:W-:Y:S01]  /*1480*/  @!P5 IMAD R20, R89, R28, RZ ;  /* 0x0000001c5914d224 */ /* 0x002fe200078e02ff */
[----:B------:R-:W-:Y:S01]  /*1490*/  @!P3 IADD3 R25, PT, PT, R39, R25, RZ ;  /* 0x000000192719b210 */ /* 0x000fe20007ffe0ff */
[----:B------:R-:W5:Y:S01]  /*14a0*/  @!P2 LDG.E.64 R82, desc[UR8][R26.64] ;  /* 0x000000081a52a981 */ /* 0x000f62000c1e1b00 */
[----:B------:R-:W-:Y:S01]  /*14b0*/  @!P2 IADD3 R24, P6, PT, R41, R30, RZ ;  /* 0x0000001e2918a210 */ /* 0x000fe20007fde0ff */
[----:B------:R-:W-:Y:S01]  /*14c0*/  @!P5 IMAD R45, R107, R29, R20 ;  /* 0x0000001d6b2dd224 */ /* 0x000fe200078e0214 */
[C---:B------:R-:W-:Y:S01]  /*14d0*/  @!P3 SHF.L.U32 R39, R38.reuse, 0x2, RZ ;  /* 0x000000022627b819 */ /* 0x040fe200000006ff */
[----:B------:R0:W5:Y:S01]  /*14e0*/  @!P1 LDG.E.64 R22, desc[UR8][R34.64] ;  /* 0x0000000822169981 */ /* 0x000162000c1e1b00 */
[----:B------:R-:W-:Y:S02]  /*14f0*/  @!P3 SHF.L.U64.HI R38, R38, 0x2, R25 ;  /* 0x000000022626b819 */ /* 0x000fe40000010219 */
[----:B------:R-:W-:-:S02]  /*1500*/  @!P5 MOV R20, R122 ;  /* 0x0000007a0014d202 */ /* 0x000fc40000000f00 */
[----:B------:R-:W-:Y:S02]  /*1510*/  @!P2 IADD3.X R25, PT, PT, R40, R31, RZ, P6, !PT ;  /* 0x0000001f2819a210 */ /* 0x000fe400037fe4ff */
[----:B------:R-:W-:Y:S01]  /*1520*/  @!P3 IADD3 R48, P6, PT, R39, R48, RZ ;  /* 0x000000302730b210 */ /* 0x000fe20007fde0ff */
[----:B------:R-:W-:Y:S01]  /*1530*/  @!P5 IMAD.WIDE.U32 R28, R107, R28, R20 ;  /* 0x0000001c6b1cd225 */ /* 0x000fe200078e0014 */
[----:B------:R-:W-:Y:S01]  /*1540*/  CS2R R20, SRZ ;  /* 0x0000000000147805 */ /* 0x000fe2000001ff00 */
[----:B------:R-:W0:Y:S01]  /*1550*/  @!P4 LDC.64 R30, c[0x0][0x3f8] ;  /* 0x0000fe00ff1ecb82 */ /* 0x000e220000000a00 */
[----:B------:R-:W-:Y:S01]  /*1560*/  @!P3 IADD3.X R49, PT, PT, R38, R49, RZ, P6, !PT ;  /* 0x000000312631b210 */ /* 0x000fe200037fe4ff */
[----:B------:R1:W5:Y:S01]  /*1570*/  @!P2 LDG.E.64 R84, desc[UR8][R24.64] ;  /* 0x000000081854a981 */ /* 0x000362000c1e1b00 */
[----:B---3--:R-:W-:-:S03]  /*1580*/  @!P3 IADD3 R32, P6, PT, R39, R32, RZ ;  /* 0x000000202720b210 */ /* 0x008fc60007fde0ff */
[----:B------:R2:W5:Y:S02]  /*1590*/  @!P1 LDG.E.64 R20, desc[UR8][R42.64] ;  /* 0x000000082a149981 */ /* 0x000564000c1e1b00 */
[----:B------:R-:W3:Y:S01]  /*15a0*/  @!P5 LDC.64 R40, c[0x0][0x3a0] ;  /* 0x0000e800ff28db82 */ /* 0x000ee20000000a00 */
[----:B------:R-:W-:Y:S02]  /*15b0*/  @!P3 IADD3.X R33, PT, PT, R38, R33, RZ, P6, !PT ;  /* 0x000000212621b210 */ /* 0x000fe400037fe4ff */
[----:B------:R-:W-:-:S05]  /*15c0*/  ISETP.GE.U32.AND P1, PT, R105, UR12, PT ;  /* 0x0000000c69007c0c */ /* 0x000fca000bf26070 */
[----:B------:R-:W4:Y:S01]  /*15d0*/  @!P5 LDC.64 R38, c[0x0][0x398] ;  /* 0x0000e600ff26db82 */ /* 0x000f220000000a00 */
[----:B------:R-:W-:Y:S02]  /*15e0*/  ISETP.GE.AND.EX P1, PT, R87, UR13, PT, P1 ;  /* 0x0000000d57007c0c */ /* 0x000fe4000bf26310 */
[----:B------:R-:W-:Y:S02]  /*15f0*/  @!P5 IADD3 R29, PT, PT, R29, R45, RZ ;  /* 0x0000002d1d1dd210 */ /* 0x000fe40007ffe0ff */
[----:B------:R-:W-:Y:S02]  /*1600*/  ISETP.GE.U32.AND P2, PT, R104, UR12, PT ;  /* 0x0000000c68007c0c */ /* 0x000fe4000bf46070 */
[----:B------:R-:W-:Y:S01]  /*1610*/  @!P5 SHF.L.U32 R51, R28, 0x2, RZ ;  /* 0x000000021c33d819 */ /* 0x000fe200000006ff */
[----:B------:R-:W4:Y:S01]  /*1620*/  @!P4 LDC.64 R44, c[0x0][0x3a0] ;  /* 0x0000e800ff2ccb82 */ /* 0x000f220000000a00 */
[----:B------:R-:W-:Y:S01]  /*1630*/  ISETP.GE.AND.EX P2, PT, R86, UR13, PT, P2 ;  /* 0x0000000d56007c0c */ /* 0x000fe2000bf46320 */
[----:B0-----:R-:W-:Y:S01]  /*1640*/  @!P4 IMAD R35, R88, R30, RZ ;  /* 0x0000001e5823c224 */ /* 0x001fe200078e02ff */
[----:B------:R-:W-:-:S02]  /*1650*/  @!P5 SHF.L.U64.HI R34, R28, 0x2, R29 ;  /* 0x000000021c22d819 */ /* 0x000fc4000001021d */
[----:B-1----:R-:W-:Y:S02]  /*1660*/  @!P4 MOV R24, R122 ;  /* 0x0000007a0018c202 */ /* 0x002fe40000000f00 */
[----:B------:R-:W-:Y:S01]  /*1670*/  @!P4 MOV R25, R121 ;  /* 0x000000790019c202 */ /* 0x000fe20000000f00 */
[----:B------:R-:W0:Y:S01]  /*1680*/  @!P1 LDC.64 R28, c[0x0][0x3f8] ;  /* 0x0000fe00ff1c9b82 */ /* 0x000e220000000a00 */
[----:B---3--:R-:W-:Y:S01]  /*1690*/  @!P5 IADD3 R40, P6, PT, R51, R40, RZ ;  /* 0x000000283328d210 */ /* 0x008fe20007fde0ff */
[C---:B------:R-:W-:Y:S02]  /*16a0*/  @!P4 IMAD R35, R106.reuse, R31, R35 ;  /* 0x0000001f6a23c224 */ /* 0x040fe400078e0223 */
[----:B------:R-:W-:Y:S01]  /*16b0*/  @!P4 IMAD.WIDE.U32 R30, R106, R30, R24 ;  /* 0x0000001e6a1ec225 */ /* 0x000fe200078e0018 */
[----:B------:R-:W-:-:S03]  /*16c0*/  @!P5 IADD3.X R41, PT, PT, R34, R41, RZ, P6, !PT ;  /* 0x000000292229d210 */ /* 0x000fc600037fe4ff */
[----:B--2---:R-:W1:Y:S01]  /*16d0*/  @!P4 LDC.64 R42, c[0x0][0x398] ;  /* 0x0000e600ff2acb82 */ /* 0x004e620000000a00 */
[----:B----4-:R-:W-:Y:S02]  /*16e0*/  @!P5 IADD3 R38, P6, PT, R51, R38, RZ ;  /* 0x000000263326d210 */ /* 0x010fe40007fde0ff */
[----:B------:R-:W-:Y:S02]  /*16f0*/  CS2R R24, SRZ ;  /* 0x0000000000187805 */ /* 0x000fe4000001ff00 */
[----:B------:R-:W-:Y:S02]  /*1700*/  @!P4 IADD3 R51, PT, PT, R31, R35, RZ ;  /* 0x000000231f33c210 */ /* 0x000fe40007ffe0ff */
[----:B------:R-:W-:Y:S02]  /*1710*/  CS2R R26, SRZ ;  /* 0x00000000001a7805 */ /* 0x000fe4000001ff00 */
[----:B------:R-:W-:Y:S02]  /*1720*/  @!P5 IADD3.X R39, PT, PT, R34, R39, RZ, P6, !PT ;  /* 0x000000272227d210 */ /* 0x000fe400037fe4ff */
[----:B------:R-:W2:Y:S01]  /*1730*/  @!P2 LDC.64 R34, c[0x0][0x3f8] ;  /* 0x0000fe00ff22ab82 */ /* 0x000ea20000000a00 */
[----:B------:R-:W5:Y:S01]  /*1740*/  @!P3 LDG.E.64 R24, desc[UR8][R48.64] ;  /* 0x000000083018b981 */ /* 0x000f62000c1e1b00 */
[----:B------:R-:W-:-:S03]  /*1750*/  @!P4 SHF.L.U32 R31, R30, 0x2, RZ ;  /* 0x000000021e1fc819 */ /* 0x000fc600000006ff */
[----:B------:R3:W5:Y:S01]  /*1760*/  @!P3 LDG.E.64 R26, desc[UR8][R32.64] ;  /* 0x00000008201ab981 */ /* 0x000762000c1e1b00 */
[----:B------:R-:W-:Y:S02]  /*1770*/  ISETP.GE.U32.AND P3, PT, R103, UR12, PT ;  /* 0x0000000c67007c0c */ /* 0x000fe4000bf66070 */
[----:B------:R-:W-:Y:S01]  /*1780*/  @!P4 SHF.L.U64.HI R54, R30, 0x2, R51 ;  /* 0x000000021e36c819 */ /* 0x000fe20000010233 */
[----:B------:R-:W4:Y:S01]  /*1790*/  @!P1 LDC.64 R52, c[0x0][0x3a0] ;  /* 0x0000e800ff349b82 */ /* 0x000f220000000a00 */
[----:B------:R-:W-:Y:S01]  /*17a0*/  ISETP.GE.AND.EX P3, PT, R0, UR13, PT, P3 ;  /* 0x0000000d00007c0c */ /* 0x000fe2000bf66330 */
[----:B0-----:R-:W-:Y:S01]  /*17b0*/  @!P1 IMAD R30, R87, R28, RZ ;  /* 0x0000001c571e9224 */ /* 0x001fe200078e02ff */
[----:B------:R-:W-:-:S03]  /*17c0*/  @!P4 IADD3 R44, P6, PT, R31, R44, RZ ;  /* 0x0000002c1f2cc210 */ /* 0x000fc60007fde0ff */
[----:B------:R-:W-:Y:S01]  /*17d0*/  @!P1 IMAD R55, R105, R29, R30 ;  /* 0x0000001d69379224 */ /* 0x000fe200078e021e */
[----:B------:R-:W-:Y:S01]  /*17e0*/  @!P4 IADD3.X R45, PT, PT, R54, R45, RZ, P6, !PT ;  /* 0x0000002d362dc210 */ /* 0x000fe200037fe4ff */
[----:B------:R-:W0:Y:S01]  /*17f0*/  @!P1 LDC.64 R50, c[0x0][0x398] ;  /* 0x0000e600ff329b82 */ /* 0x000e220000000a00 */
[----:B-1----:R-:W-:Y:S02]  /*1800*/  @!P4 IADD3 R42, P6, PT, R31, R42, RZ ;  /* 0x0000002a1f2ac210 */ /* 0x002fe40007fde0ff */
[----:B------:R-:W-:Y:S02]  /*1810*/  @!P1 MOV R30, R122 ;  /* 0x0000007a001e9202 */ /* 0x000fe40000000f00 */
[----:B------:R-:W-:-:S03]  /*1820*/  @!P1 MOV R31, R121 ;  /* 0x00000079001f9202 */ /* 0x000fc60000000f00 */
[----:B---3--:R-:W1:Y:S01]  /*1830*/  @!P3 LDC.64 R32, c[0x0][0x3f8] ;  /* 0x0000fe00ff20bb82 */ /* 0x008e620000000a00 */
[----:B------:R-:W-:-:S04]  /*1840*/  @!P1 IMAD.WIDE.U32 R28, R105, R28, R30 ;  /* 0x0000001c691c9225 */ /* 0x000fc800078e001e */
[----:B--2---:R-:W-:-:S03]  /*1850*/  @!P2 IMAD R30, R86, R34, RZ ;  /* 0x00000022561ea224 */ /* 0x004fc600078e02ff */
[----:B------:R-:W2:Y:S01]  /*1860*/  @!P2 LDC.64 R48, c[0x0][0x3a0] ;  /* 0x0000e800ff30ab82 */ /* 0x000ea20000000a00 */
[----:B------:R-:W-:Y:S01]  /*1870*/  @!P2 IMAD R59, R104, R35, R30 ;  /* 0x00000023683ba224 */ /* 0x000fe200078e021e */
[----:B------:R-:W-:Y:S02]  /*1880*/  CS2R R30, SRZ ;  /* 0x00000000001e7805 */ /* 0x000fe4000001ff00 */
[----:B------:R-:W-:Y:S02]  /*1890*/  @!P1 IADD3 R29, PT, PT, R29, R55, RZ ;  /* 0x000000371d1d9210 */ /* 0x000fe40007ffe0ff */
[----:B------:R-:W-:Y:S02]  /*18a0*/  @!P1 SHF.L.U32 R55, R28, 0x2, RZ ;  /* 0x000000021c379819 */ /* 0x000fe400000006ff */
[----:B------:R-:W-:Y:S01]  /*18b0*/  @!P4 IADD3.X R43, PT, PT, R54, R43, RZ, P6, !PT ;  /* 0x0000002b362bc210 */ /* 0x000fe200037fe4ff */
[----:B------:R3:W5:Y:S01]  /*18c0*/  @!P5 LDG.E.64 R30, desc[UR8][R38.64] ;  /* 0x00000008261ed981 */ /* 0x000762000c1e1b00 */
[----:B------:R-:W-:Y:S01]  /*18d0*/  @!P1 SHF.L.U64.HI R58, R28, 0x2, R29 ;  /* 0x000000021c3a9819 */ /* 0x000fe2000001021d */
[----:B------:R-:W2:Y:S01]  /*18e0*/  @!P2 LDC.64 R56, c[0x0][0x398] ;  /* 0x0000e600ff38ab82 */ /* 0x000ea20000000a00 */
[----:B----4-:R-:W-:-:S02]  /*18f0*/  @!P1 IADD3 R52, P6, PT, R55, R52, RZ ;  /* 0x0000003437349210 */ /* 0x010fc40007fde0ff */
[----:B---3--:R-:W-:Y:S02]  /*1900*/  @!P2 MOV R38, R122 ;  /* 0x0000007a0026a202 */ /* 0x008fe40000000f00 */
[----:B------:R-:W-:Y:S02]  /*1910*/  @!P2 MOV R39, R121 ;  /* 0x000000790027a202 */ /* 0x000fe40000000f00 */
[----:B------:R-:W-:Y:S02]  /*1920*/  @!P1 IADD3.X R53, PT, PT, R58, R53, RZ, P6, !PT ;  /* 0x000000353a359210 */ /* 0x000fe400037fe4ff */
[----:B0-----:R-:W-:Y:S01]  /*1930*/  @!P1 IADD3 R50, P6, PT, R55, R50, RZ ;  /* 0x0000003237329210 */ /* 0x001fe20007fde0ff */
[----:B------:R-:W-:Y:S01]  /*1940*/  @!P2 IMAD.WIDE.U32 R34, R104, R34, R38 ;  /* 0x000000226822a225 */ /* 0x000fe200078e0026 */
[----:B------:R-:W-:Y:S01]  /*1950*/  CS2R R28, SRZ ;  /* 0x00000000001c7805 */ /* 0x000fe2000001ff00 */
[----:B------:R-:W0:Y:S01]  /*1960*/  @!P3 LDC.64 R54, c[0x0][0x3a0] ;  /* 0x0000e800ff36bb82 */ /* 0x000e220000000a00 */
[----:B------:R-:W-:-:S02]  /*1970*/  @!P1 IADD3.X R51, PT, PT, R58, R51, RZ, P6, !PT ;  /* 0x000000333a339210 */ /* 0x000fc400037fe4ff */
[----:B------:R-:W-:Y:S01]  /*1980*/  @!P2 IADD3 R35, PT, PT, R35, R59, RZ ;  /* 0x0000003b2323a210 */ /* 0x000fe20007ffe0ff */
[----:B-1----:R-:W-:Y:S01]  /*1990*/  @!P3 IMAD R38, R0, R32, RZ ;  /* 0x000000200026b224 */ /* 0x002fe200078e02ff */
[----:B------:R-:W-:Y:S01]  /*19a0*/  @!P3 MOV R58, R122 ;  /* 0x0000007a003ab202 */ /* 0x000fe20000000f00 */
[----:B------:R-:W-:Y:S01]  /*19b0*/  IMAD.WIDE R60, R97, 0x8, R60 ;  /* 0x00000008613c7825 */ /* 0x000fe200078e023c */
[----:B------:R-:W-:Y:S01]  /*19c0*/  @!P3 MOV R59, R121 ;  /* 0x00000079003bb202 */ /* 0x000fe20000000f00 */
[----:B------:R1:W5:Y:S01]  /*19d0*/  @!P5 LDG.E.64 R28, desc[UR8][R40.64] ;  /* 0x00000008281cd981 */ /* 0x000362000c1e1b00 */
[----:B------:R-:W-:Y:S01]  /*19e0*/  ISETP.NE.AND P5, PT, RZ, UR11, PT ;  /* 0x0000000bff007c0c */ /* 0x000fe2000bfa5270 */
[C---:B------:R-:W-:Y:S02]  /*19f0*/  @!P3 IMAD R65, R103.reuse, R33, R38 ;  /* 0x000000216741b224 */ /* 0x040fe400078e0226 */
[----:B------:R-:W-:Y:S02]  /*1a00*/  @!P3 IMAD.WIDE.U32 R58, R103, R32, R58 ;  /* 0x00000020673ab225 */ /* 0x000fe400078e003a */
[----:B------:R-:W3:Y:S01]  /*1a10*/  LDG.E.64 R32, desc[UR8][R60.64] ;  /* 0x000000083c207981 */ /* 0x000ee2000c1e1b00 */
[----:B------:R-:W-:-:S02]  /*1a20*/  @!P2 SHF.L.U32 R63, R34, 0x2, RZ ;  /* 0x00000002223fa819 */ /* 0x000fc400000006ff */
[----:B------:R-:W-:Y:S01]  /*1a30*/  @!P2 SHF.L.U64.HI R62, R34, 0x2, R35 ;  /* 0x00000002223ea819 */ /* 0x000fe20000010223 */
[----:B-1----:R-:W1:Y:S08]  /*1a40*/  LDC.64 R40, c[0x0][0x3a8] ;  /* 0x0000ea00ff287b82 */ /* 0x002e700000000a00 */
[----:B------:R-:W4:Y:S01]  /*1a50*/  @!P3 LDC.64 R34, c[0x0][0x398] ;  /* 0x0000e600ff22bb82 */ /* 0x000f220000000a00 */
[----:B--2---:R-:W-:-:S07]  /*1a60*/  @!P2 IADD3 R48, P6, PT, R63, R48, RZ ;  /* 0x000000303f30a210 */ /* 0x004fce0007fde0ff */
[----:B------:R-:W2:Y:S01]  /*1a70*/  @P5 LDC.64 R38, c[0x0][0x3b0] ;  /* 0x0000ec00ff265b82 */ /* 0x000ea20000000a00 */
[----:B------:R-:W-:Y:S02]  /*1a80*/  @!P2 IADD3.X R49, PT, PT, R62, R49, RZ, P6, !PT ;  /* 0x000000313e31a210 */ /* 0x000fe400037fe4ff */
[----:B------:R-:W-:Y:S02]  /*1a90*/  @!P2 IADD3 R56, P6, PT, R63, R56, RZ ;  /* 0x000000383f38a210 */ /* 0x000fe40007fde0ff */
[----:B------:R-:W-:Y:S02]  /*1aa0*/  @!P3 IADD3 R59, PT, PT, R59, R65, RZ ;  /* 0x000000413b3bb210 */ /* 0x000fe40007ffe0ff */
[----:B------:R-:W-:Y:S02]  /*1ab0*/  @!P3 SHF.L.U32 R63, R58, 0x2, RZ ;  /* 0x000000023a3fb819 */ /* 0x000fe400000006ff */
[----:B------:R-:W-:Y:S01]  /*1ac0*/  @!P2 IADD3.X R57, PT, PT, R62, R57, RZ, P6, !PT ;  /* 0x000000393e39a210 */ /* 0x000fe200037fe4ff */
[----:B------:R-:W-:Y:S01]  /*1ad0*/  IMAD R62, R119, 0xe, RZ ;  /* 0x0000000e773e7824 */ /* 0x000fe200078e02ff */
[----:B------:R-:W-:-:S02]  /*1ae0*/  @!P3 SHF.L.U64.HI R58, R58, 0x2, R59 ;  /* 0x000000023a3ab819 */ /* 0x000fc4000001023b */
[----:B------:R-:W-:Y:S02]  /*1af0*/  LOP3.LUT R59, R113, 0xffff, RZ, 0xc0, !PT ;  /* 0x0000ffff713b7812 */ /* 0x000fe400078ec0ff */
[----:B0-----:R-:W-:Y:S02]  /*1b00*/  @!P3 IADD3 R54, P6, PT, R63, R54, RZ ;  /* 0x000000363f36b210 */ /* 0x001fe40007fde0ff */
[----:B------:R-:W-:Y:S02]  /*1b10*/  IADD3 R59, PT, PT, R59, R62, RZ ;  /* 0x0000003e3b3b7210 */ /* 0x000fe40007ffe0ff */
[----:B------:R-:W-:Y:S02]  /*1b20*/  @!P3 IADD3.X R55, PT, PT, R58, R55, RZ, P6, !PT ;  /* 0x000000373a37b210 */ /* 0x000fe400037fe4ff */
[----:B----4-:R-:W-:Y:S01]  /*1b30*/  @!P3 IADD3 R62, P6, PT, R63, R34, RZ ;  /* 0x000000223f3eb210 */ /* 0x010fe20007fde0ff */
[----:B-1----:R-:W-:-:S03]  /*1b40*/  IMAD.WIDE R40, R59, 0x2, R40 ;  /* 0x000000023b287825 */ /* 0x002fc600078e0228 */
[----:B------:R-:W-:Y:S02]  /*1b50*/  @!P3 IADD3.X R63, PT, PT, R58, R35, RZ, P6, !PT ;  /* 0x000000233a3fb210 */ /* 0x000fe400037fe4ff */
[----:B------:R-:W-:Y:S01]  /*1b60*/  CS2R R34, SRZ ;  /* 0x0000000000227805 */ /* 0x000fe2000001ff00 */
[----:B--2---:R-:W-:Y:S01]  /*1b70*/  @P5 IMAD.WIDE R38, R59, 0x2, R38 ;  /* 0x000000023b265825 */ /* 0x004fe200078e0226 */
[----:B------:R-:W2:Y:S04]  /*1b80*/  LDG.E.U16 R115, desc[UR8][R40.64] ;  /* 0x0000000828737981 */ /* 0x000ea8000c1e1500 */
[----:B------:R-:W4:Y:S04]  /*1b90*/  @P5 LDG.E.U16 R59, desc[UR8][R38.64] ;  /* 0x00000008263b5981 */ /* 0x000f28000c1e1500 */
[----:B------:R0:W4:Y:S04]  /*1ba0*/  @P5 LDG.E.U16 R60, desc[UR8][R38.64+0x2] ;  /* 0x00000208263c5981 */ /* 0x000128000c1e1500 */
[----:B------:R1:W4:Y:S04]  /*1bb0*/  LDG.E.U16 R58, desc[UR8][R40.64+0x2] ;  /* 0x00000208283a7981 */ /* 0x000328000c1e1500 */
[----:B------:R1:W5:Y:S01]  /*1bc0*/  @!P0 LDG.E.64 R34, desc[UR8][R36.64] ;  /* 0x0000000824228981 */ /* 0x000362000c1e1b00 */
[----:B0-----:R-:W-:-:S02]  /*1bd0*/  CS2R R38, SRZ ;  /* 0x0000000000267805 */ /* 0x001fc4000001ff00 */
[----:B-1----:R-:W-:-:S04]  /*1be0*/  CS2R R40, SRZ ;  /* 0x0000000000287805 */ /* 0x002fc8000001ff00 */
[----:B------:R0:W5:Y:S01]  /*1bf0*/  @!P4 LDG.E.64 R38, desc[UR8][R44.64] ;  /* 0x000000082c26c981 */ /* 0x000162000c1e1b00 */
[----:B------:R-:W-:-:S03]  /*1c00*/  CS2R R36, SRZ ;  /* 0x0000000000247805 */ /* 0x000fc6000001ff00 */
[----:B------:R1:W5:Y:S04]  /*1c10*/  @!P4 LDG.E.64 R40, desc[UR8][R42.64] ;  /* 0x000000082a28c981 */ /* 0x000368000c1e1b00 */
[----:B------:R1:W5:Y:S01]  /*1c20*/  @!P0 LDG.E.64 R36, desc[UR8][R46.64] ;  /* 0x000000082e248981 */ /* 0x000362000c1e1b00 */
[----:B0-----:R-:W-:Y:S02]  /*1c30*/  CS2R R44, SRZ ;  /* 0x00000000002c7805 */ /* 0x001fe4000001ff00 */
        /* <DEDUP_REMOVED lines=11> */
[----:B------:R-:W-:Y:S01]  /*1cf0*/  MOV R117, 0x3f800000 ;  /* 0x3f80000000757802 */ /* 0x000fe20000000f00 */
[----:B------:R-:W-:Y:S01]  /*1d00*/  UISETP.NE.AND UP0, UPT, UR11, URZ, UPT ;  /* 0x000000ff0b00728c */ /* 0x000fe2000bf05270 */
[----:B------:R-:W-:Y:S02]  /*1d10*/  MOV R118, RZ ;  /* 0x000000ff00767202 */ /* 0x000fe40000000f00 */
[----:B------:R-:W-:Y:S01]  /*1d20*/  MOV R116, RZ ;  /* 0x000000ff00747202 */ /* 0x000fe20000000f00 */
[----:B---3--:R-:W-:-:S05]  /*1d30*/  FFMA.FTZ R64, -R32, R32, R33 ;  /* 0x0000002020407223 */ /* 0x008fca0000010121 */
[----:B------:R-:W-:-:S13]  /*1d40*/  FSETP.GTU.FTZ.AND P1, PT, R64, RZ, PT ;  /* 0x000000ff4000720b */ /* 0x000fda0003f3c000 */
[----:B------:R-:W1:Y:S02]  /*1d50*/  @P1 LDC R61, c[0x0][0x3c0] ;  /* 0x0000f000ff3d1b82 */ /* 0x000e640000000800 */
[----:B-1----:R-:W-:-:S04]  /*1d60*/  @P1 FADD.FTZ R61, R64, R61 ;  /* 0x0000003d403d1221 */ /* 0x002fc80000010000 */
[----:B------:R0:W1:Y:S01]  /*1d70*/  @P1 MUFU.RSQ R117, R61 ;  /* 0x0000003d00751308 */ /* 0x0000620000001400 */
[----:B--2---:R-:W-:Y:S02]  /*1d80*/  SHF.L.U32 R115, R115, 0x10, RZ ;  /* 0x0000001073737819 */ /* 0x004fe400000006ff */
[----:B----4-:R-:W-:Y:S02]  /*1d90*/  @P5 SHF.L.U32 R118, R59, 0x10, RZ ;  /* 0x000000103b765819 */ /* 0x010fe400000006ff */
[----:B------:R-:W-:Y:S02]  /*1da0*/  @P5 SHF.L.U32 R116, R60, 0x10, RZ ;  /* 0x000000103c745819 */ /* 0x000fe400000006ff */
[----:B------:R-:W-:Y:S01]  /*1db0*/  SHF.L.U32 R33, R58, 0x10, RZ ;  /* 0x000000103a217819 */ /* 0x000fe200000006ff */
[----:B0-----:R-:W-:Y:S06]  /*1dc0*/  BRA.U UP0, `(.L_x_1575) ;  /* 0x0000000d00847547 */ /* 0x001fec000b800000 */
[C---:B-----5:R-:W-:Y:S01]  /*1dd0*/  FADD.FTZ R54, -R32.reuse, R84 ;  /* 0x0000005420367221 */ /* 0x060fe20000010100 */
[----:B------:R-:W-:Y:S01]  /*1de0*/  FADD.FTZ R56, -R32, R85 ;  /* 0x0000005520387221 */ /* 0x000fe20000010100 */
[----:B------:R-:W-:Y:S01]  /*1df0*/  FMUL.FTZ R58, R82, R115 ;  /* 0x00000073523a7220 */ /* 0x000fe20000410000 */
[----:B------:R-:W-:Y:S01]  /*1e00*/  FMUL.FTZ R57, R83, R33 ;  /* 0x0000002153397220 */ /* 0x000fe20000410000 */
[-C--:B-1----:R-:W-:Y:S01]  /*1e10*/  FMUL.FTZ R55, R54, R117.reuse ;  /* 0x0000007536377220 */ /* 0x082fe20000410000 */
[----:B------:R-:W-:Y:S01]  /*1e20*/  FMUL.FTZ R56, R56, R117 ;  /* 0x0000007538387220 */ /* 0x000fe20000410000 */
[----:B------:R-:W-:Y:S01]  /*1e30*/  FADD.FTZ R54, RZ, R58 ;  /* 0x0000003aff367221 */ /* 0x000fe20000010000 */
[C---:B------:R-:W-:Y:S01]  /*1e40*/  FADD.FTZ R60, -R32.reuse, R81 ;  /* 0x00000051203c7221 */ /* 0x040fe20000010100 */
[----:B------:R-:W-:Y:S01]  /*1e50*/  FFMA.FTZ R59, R55, R58, RZ ;  /* 0x0000003a373b7223 */ /* 0x000fe200000100ff */
[----:B------:R-:W-:Y:S01]  /*1e60*/  FADD.FTZ R58, -R32, R80 ;  /* 0x00000050203a7221 */ /* 0x000fe20000010100 */
[----:B------:R-:W-:Y:S01]  /*1e70*/  FADD.FTZ R54, R57, R54 ;  /* 0x0000003639367221 */ /* 0x000fe20000010000 */
[----:B------:R-:W-:Y:S01]  /*1e80*/  FFMA.FTZ R55, R82, R55, RZ ;  /* 0x0000003752377223 */ /* 0x000fe200000100ff */
[----:B------:R-:W-:Y:S01]  /*1e90*/  FFMA.FTZ R59, R56, R57, R59 ;  /* 0x00000039383b7223 */ /* 0x000fe2000001003b */
[----:B------:R-:W-:Y:S01]  /*1ea0*/  FMUL.FTZ R57, R78, R115 ;  /* 0x000000734e397220 */ /* 0x000fe20000410000 */
[----:B------:R-:W-:Y:S01]  /*1eb0*/  FMUL.FTZ R58, R58, R117 ;  /* 0x000000753a3a7220 */ /* 0x000fe20000410000 */
[----:B------:R-:W-:Y:S01]  /*1ec0*/  FMUL.FTZ R61, R79, R33 ;  /* 0x000000214f3d7220 */ /* 0x000fe20000410000 */
[----:B------:R-:W-:Y:S01]  /*1ed0*/  FMUL.FTZ R60, R60, R117 ;  /* 0x000000753c3c7220 */ /* 0x000fe20000410000 */
[----:B------:R-:W-:Y:S01]  /*1ee0*/  FFMA.FTZ R56, R83, R56, RZ ;  /* 0x0000003853387223 */ /* 0x000fe200000100ff */
[----:B------:R-:W-:Y:S01]  /*1ef0*/  FFMA.FTZ R55, R78, R58, R55 ;  /* 0x0000003a4e377223 */ /* 0x000fe20000010037 */
[----:B------:R-:W-:Y:S01]  /*1f00*/  FFMA.FTZ R59, R58, R57, R59 ;  /* 0x000000393a3b7223 */ /* 0x000fe2000001003b */
[----:B------:R-:W-:Y:S01]  /*1f10*/  FADD.FTZ R58, -R32, R76 ;  /* 0x0000004c203a7221 */ /* 0x000fe20000010100 */
[----:B------:R-:W-:Y:S01]  /*1f20*/  FADD.FTZ R54, R54, R57 ;  /* 0x0000003936367221 */ /* 0x000fe20000010000 */
[----:B------:R-:W-:Y:S01]  /*1f30*/  FFMA.FTZ R56, R79, R60, R56 ;  /* 0x0000003c4f387223 */ /* 0x000fe20000010038 */
[----:B------:R-:W-:Y:S01]  /*1f40*/  FFMA.FTZ R59, R60, R61, R59 ;  /* 0x0000003d3c3b7223 */ /* 0x000fe2000001003b */
[----:B------:R-:W-:Y:S01]  /*1f50*/  FADD.FTZ R60, -R32, R77 ;  /* 0x0000004d203c7221 */ /* 0x000fe20000010100 */
[----:B------:R-:W-:Y:S01]  /*1f60*/  FMUL.FTZ R58, R58, R117 ;  /* 0x000000753a3a7220 */ /* 0x000fe20000410000 */
[----:B------:R-:W-:Y:S01]  /*1f70*/  FMUL.FTZ R57, R74, R115 ;  /* 0x000000734a397220 */ /* 0x000fe20000410000 */
[----:B------:R-:W-:Y:S01]  /*1f80*/  FADD.FTZ R54, R61, R54 ;  /* 0x000000363d367221 */ /* 0x000fe20000010000 */
[C---:B------:R-:W-:Y:S01]  /*1f90*/  FMUL.FTZ R61, R75.reuse, R33 ;  /* 0x000000214b3d7220 */ /* 0x040fe20000410000 */
[----:B------:R-:W-:Y:S01]  /*1fa0*/  FMUL.FTZ R60, R60, R117 ;  /* 0x000000753c3c7220 */ /* 0x000fe20000410000 */
        /* <DEDUP_REMOVED lines=98> */
[----:B------:R-:W-:Y:S01]  /*25d0*/  FADD.FTZ R54, R54, R57 ;  /* 0x0000003936367221 */ /* 0x000fe20000010000 */
[----:B------:R-:W-:Y:S01]  /*25e0*/  FADD.FTZ R58, -R32, R28 ;  /* 0x0000001c203a7221 */ /* 0x000fe20000010100 */
[----:B------:R-:W-:Y:S01]  /*25f0*/  FFMA.FTZ R56, R27, R60, R56 ;  /* 0x0000003c1b387223 */ /* 0x000fe20000010038 */
[----:B------:R-:W-:Y:S01]  /*2600*/  FFMA.FTZ R59, R60, R61, R59 ;  /* 0x0000003d3c3b7223 */ /* 0x000fe2000001003b */
[----:B------:R-:W-:Y:S01]  /*2610*/  FADD.FTZ R54, R61, R54 ;  /* 0x000000363d367221 */ /* 0x000fe20000010000 */
[----:B------:R-:W-:Y:S01]  /*2620*/  FADD.FTZ R60, -R32, R29 ;  /* 0x0000001d203c7221 */ /* 0x000fe20000010100 */
[----:B------:R-:W-:Y:S01]  /*2630*/  FMUL.FTZ R58, R58, R117 ;  /* 0x000000753a3a7220 */ /* 0x000fe20000410000 */
[----:B------:R-:W-:Y:S01]  /*2640*/  FMUL.FTZ R57, R30, R115 ;  /* 0x000000731e397220 */ /* 0x000fe20000410000 */
[C---:B------:R-:W-:Y:S01]  /*2650*/  FMUL.FTZ R61, R31.reuse, R33 ;  /* 0x000000211f3d7220 */ /* 0x040fe20000410000 */
[----:B------:R-:W-:Y:S01]  /*2660*/  FMUL.FTZ R60, R60, R117 ;  /* 0x000000753c3c7220 */ /* 0x000fe20000410000 */
[----:B------:R-:W-:Y:S01]  /*2670*/  FFMA.FTZ R55, R30, R58, R55 ;  /* 0x0000003a1e377223 */ /* 0x000fe20000010037 */
[----:B------:R-:W-:Y:S01]  /*2680*/  FADD.FTZ R62, R54, R57 ;  /* 0x00000039363e7221 */ /* 0x000fe20000010000 */
[----:B------:R-:W-:Y:S01]  /*2690*/  FFMA.FTZ R59, R58, R57, R59 ;  /* 0x000000393a3b7223 */ /* 0x000fe2000001003b */
[----:B------:R-:W-:Y:S01]  /*26a0*/  FADD.FTZ R58, -R32, R38 ;  /* 0x00000026203a7221 */ /* 0x000fe20000010100 */
[----:B------:R-:W-:Y:S01]  /*26b0*/  FFMA.FTZ R54, R31, R60, R56 ;  /* 0x0000003c1f367223 */ /* 0x000fe20000010038 */
[----:B------:R-:W-:Y:S01]  /*26c0*/  FADD.FTZ R62, R61, R62 ;  /* 0x0000003e3d3e7221 */ /* 0x000fe20000010000 */
[----:B------:R-:W-:Y:S01]  /*26d0*/  FMUL.FTZ R57, R40, R115 ;  /* 0x0000007328397220 */ /* 0x000fe20000410000 */
[----:B------:R-:W-:Y:S01]  /*26e0*/  FFMA.FTZ R59, R60, R61, R59 ;  /* 0x0000003d3c3b7223 */ /* 0x000fe2000001003b */
[----:B------:R-:W-:Y:S01]  /*26f0*/  FADD.FTZ R56, -R32, R39 ;  /* 0x0000002720387221 */ /* 0x000fe20000010100 */
[----:B------:R-:W-:Y:S01]  /*2700*/  FMUL.FTZ R58, R58, R117 ;  /* 0x000000753a3a7220 */ /* 0x000fe20000410000 */
[----:B------:R-:W-:Y:S01]  /*2710*/  FMUL.FTZ R61, R41, R33 ;  /* 0x00000021293d7220 */ /* 0x000fe20000410000 */
[----:B------:R-:W-:Y:S01]  /*2720*/  FADD.FTZ R62, R62, R57 ;  /* 0x000000393e3e7221 */ /* 0x000fe20000010000 */
[----:B------:R-:W-:Y:S01]  /*2730*/  FMUL.FTZ R56, R56, R117 ;  /* 0x0000007538387220 */ /* 0x000fe20000410000 */
[----:B------:R-:W-:Y:S01]  /*2740*/  FFMA.FTZ R57, R58, R57, R59 ;  /* 0x000000393a397223 */ /* 0x000fe2000001003b */
[----:B------:R-:W-:Y:S01]  /*2750*/  FFMA.FTZ R59, R40, R58, R55 ;  /* 0x0000003a283b7223 */ /* 0x000fe20000010037 */
[----:B------:R-:W-:Y:S01]  /*2760*/  FADD.FTZ R62, R61, R62 ;  /* 0x0000003e3d3e7221 */ /* 0x000fe20000010000 */
[----:B------:R-:W-:Y:S01]  /*2770*/  FFMA.FTZ R54, R41, R56, R54 ;  /* 0x0000003829367223 */ /* 0x000fe20000010036 */
[----:B------:R-:W-:Y:S01]  /*2780*/  FFMA.FTZ R61, R56, R61, R57 ;  /* 0x0000003d383d7223 */ /* 0x000fe20000010039 */
[----:B------:R-:W-:Y:S01]  /*2790*/  FADD.FTZ R55, RZ, R82 ;  /* 0x00000052ff377221 */ /* 0x000fe20000010000 */
[----:B------:R-:W-:Y:S01]  /*27a0*/  FADD.FTZ R56, RZ, R83 ;  /* 0x00000053ff387221 */ /* 0x000fe20000010000 */
[----:B------:R-:W-:Y:S01]  /*27b0*/  FADD.FTZ R58, -R32, R42 ;  /* 0x0000002a203a7221 */ /* 0x000fe20000010100 */
[----:B------:R-:W-:Y:S01]  /*27c0*/  FMUL.FTZ R63, R44, R115 ;  /* 0x000000732c3f7220 */ /* 0x000fe20000410000 */
[----:B------:R-:W-:Y:S01]  /*27d0*/  FADD.FTZ R55, R78, R55 ;  /* 0x000000374e377221 */ /* 0x000fe20000010000 */
[----:B------:R-:W-:Y:S01]  /*27e0*/  FADD.FTZ R56, R79, R56 ;  /* 0x000000384f387221 */ /* 0x000fe20000010000 */
[----:B------:R-:W-:Y:S01]  /*27f0*/  FMUL.FTZ R60, R58, R117 ;  /* 0x000000753a3c7220 */ /* 0x000fe20000410000 */
[----:B------:R-:W-:Y:S01]  /*2800*/  FADD.FTZ R58, -R32, R43 ;  /* 0x0000002b203a7221 */ /* 0x000fe20000010100 */
[----:B------:R-:W-:Y:S01]  /*2810*/  FADD.FTZ R57, R74, R55 ;  /* 0x000000374a397221 */ /* 0x000fe20000010000 */
[----:B------:R-:W-:Y:S01]  /*2820*/  FADD.FTZ R56, R75, R56 ;  /* 0x000000384b387221 */ /* 0x000fe20000010000 */
[----:B------:R-:W-:Y:S01]  /*2830*/  FFMA.FTZ R55, R44, R60, R59 ;  /* 0x0000003c2c377223 */ /* 0x000fe2000001003b */
[----:B------:R-:W-:Y:S01]  /*2840*/  FFMA.FTZ R61, R60, R63, R61 ;  /* 0x0000003f3c3d7223 */ /* 0x000fe2000001003d */
[----:B------:R-:W-:Y:S01]  /*2850*/  FADD.FTZ R57, R10, R57 ;  /* 0x000000390a397221 */ /* 0x000fe20000010000 */
[----:B------:R-:W-:Y:S01]  /*2860*/  FADD.FTZ R56, R11, R56 ;  /* 0x000000380b387221 */ /* 0x000fe20000010000 */
[----:B------:R-:W-:Y:S01]  /*2870*/  FMUL.FTZ R58, R58, R117 ;  /* 0x000000753a3a7220 */ /* 0x000fe20000410000 */
[----:B------:R-:W-:Y:S01]  /*2880*/  FMUL.FTZ R59, R45, R33 ;  /* 0x000000212d3b7220 */ /* 0x000fe20000410000 */
[----:B------:R-:W-:Y:S01]  /*2890*/  FADD.FTZ R57, R14, R57 ;  /* 0x000000390e397221 */ /* 0x000fe20000010000 */
[----:B------:R-:W-:Y:S01]  /*28a0*/  FADD.FTZ R56, R15, R56 ;  /* 0x000000380f387221 */ /* 0x000fe20000010000 */
[----:B------:R-:W-:Y:S01]  /*28b0*/  FADD.FTZ R62, R62, R63 ;  /* 0x0000003f3e3e7221 */ /* 0x000fe20000010000 */
[----:B------:R-:W-:Y:S01]  /*28c0*/  FFMA.FTZ R54, R45, R58, R54 ;  /* 0x0000003a2d367223 */ /* 0x000fe20000010036 */
[----:B------:R-:W-:Y:S01]  /*28d0*/  FADD.FTZ R57, R8, R57 ;  /* 0x0000003908397221 */ /* 0x000fe20000010000 */
[----:B------:R-:W-:Y:S01]  /*28e0*/  FADD.FTZ R56, R9, R56 ;  /* 0x0000003809387221 */ /* 0x000fe20000010000 */
[----:B------:R-:W-:Y:S01]  /*28f0*/  FFMA.FTZ R61, R58, R59, R61 ;  /* 0x0000003b3a3d7223 */ /* 0x000fe2000001003d */
[----:B------:R-:W-:Y:S01]  /*2900*/  FADD.FTZ R58, -R32, R46 ;  /* 0x0000002e203a7221 */ /* 0x000fe20000010100 */
[----:B------:R-:W-:Y:S01]  /*2910*/  FADD.FTZ R57, R18, R57 ;  /* 0x0000003912397221 */ /* 0x000fe20000010000 */
[----:B------:R-:W-:Y:S01]  /*2920*/  FADD.FTZ R56, R19, R56 ;  /* 0x0000003813387221 */ /* 0x000fe20000010000 */
[----:B------:R-:W-:Y:S01]  /*2930*/  FADD.FTZ R62, R59, R62 ;  /* 0x0000003e3b3e7221 */ /* 0x000fe20000010000 */
[----:B------:R-:W-:Y:S01]  /*2940*/  FMUL.FTZ R59, R48, R115 ;  /* 0x00000073303b7220 */ /* 0x000fe20000410000 */
[----:B------:R-:W-:Y:S01]  /*2950*/  FADD.FTZ R57, R22, R57 ;  /* 0x0000003916397221 */ /* 0x000fe20000010000 */
[----:B------:R-:W-:Y:S01]  /*2960*/  FADD.FTZ R56, R23, R56 ;  /* 0x0000003817387221 */ /* 0x000fe20000010000 */
[----:B------:R-:W-:Y:S01]  /*2970*/  FMUL.FTZ R60, R58, R117 ;  /* 0x000000753a3c7220 */ /* 0x000fe20000410000 */
[----:B------:R-:W-:Y:S01]  /*2980*/  FADD.FTZ R58, -R32, R47 ;  /* 0x0000002f203a7221 */ /* 0x000fe20000010100 */
[----:B------:R-:W-:Y:S01]  /*2990*/  FADD.FTZ R57, R36, R57 ;  /* 0x0000003924397221 */ /* 0x000fe20000010000 */
[----:B------:R-:W-:Y:S01]  /*29a0*/  FADD.FTZ R56, R37, R56 ;  /* 0x0000003825387221 */ /* 0x000fe20000010000 */
[----:B------:R-:W-:Y:S01]  /*29b0*/  FADD.FTZ R62, R62, R59 ;  /* 0x0000003b3e3e7221 */ /* 0x000fe20000010000 */
[----:B------:R-:W-:Y:S01]  /*29c0*/  FFMA.FTZ R61, R60, R59, R61 ;  /* 0x0000003b3c3d7223 */ /* 0x000fe2000001003d */
[----:B------:R-:W-:Y:S01]  /*29d0*/  FMUL.FTZ R58, R58, R117 ;  /* 0x000000753a3a7220 */ /* 0x000fe20000410000 */
        /* <DEDUP_REMOVED lines=27> */
[C---:B------:R-:W-:Y:S01]  /*2b90*/  FFMA.FTZ R56, R52.reuse, R56, R55 ;  /* 0x0000003834387223 */ /* 0x040fe20000010037 */
[C---:B------:R-:W-:Y:S01]  /*2ba0*/  FFMA.FTZ R57, R53.reuse, R63, R54 ;  /* 0x0000003f35397223 */ /* 0x040fe20000010036 */
[----:B------:R-:W-:Y:S01]  /*2bb0*/  FADD.FTZ R58, R52, R59 ;  /* 0x0000003b343a7221 */ /* 0x000fe20000010000 */
[----:B------:R-:W-:Y:S01]  /*2bc0*/  FADD.FTZ R59, R53, R62 ;  /* 0x0000003e353b7221 */ /* 0x000fe20000010000 */
[----:B------:R-:W-:Y:S06]  /*2bd0*/  BRA `(.L_x_1576) ;  /* 0x0000002000007947 */ /* 0x000fec0003800000 */
.L_x_1575:
[C---:B-----5:R-:W-:Y:S01]  /*2be0*/  FADD.FTZ R54, -R32.reuse, R84 ;  /* 0x0000005420367221 */ /* 0x060fe20000010100 */
[----:B------:R-:W-:-:S03]  /*2bf0*/  FADD.FTZ R68, -R32, R80 ;  /* 0x0000005020447221 */ /* 0x000fc60000010100 */
[----:B-1----:R-:W-:Y:S01]  /*2c00*/  FMUL.FTZ R55, R54, R117 ;  /* 0x0000007536377220 */ /* 0x002fe20000410000 */
[----:B------:R-:W-:-:S03]  /*2c10*/  FADD.FTZ R54, -R32, R85 ;  /* 0x0000005520367221 */ /* 0x000fc60000010100 */
[----:B------:R-:W-:Y:S01]  /*2c20*/  FFMA.FTZ R56, R115, R55, R118 ;  /* 0x0000003773387223 */ /* 0x000fe20000010076 */
[----:B------:R-:W-:-:S03]  /*2c30*/  FMUL.FTZ R54, R54, R117 ;  /* 0x0000007536367220 */ /* 0x000fc60000410000 */
[----:B------:R-:W-:Y:S01]  /*2c40*/  FMUL.FTZ R57, R56, -1.4426950216293334961 ;  /* 0xbfb8aa3b38397820 */ /* 0x000fe20000410000 */
[----:B------:R-:W-:-:S04]  /*2c50*/  FFMA.FTZ R65, R33, R54, R116 ;  /* 0x0000003621417223 */ /* 0x000fc80000010074 */
[----:B------:R-:W-:Y:S01]  /*2c60*/  FMUL.FTZ R60, R65, -1.4426950216293334961 ;  /* 0xbfb8aa3b413c7820 */ /* 0x000fe20000410000 */
[----:B------:R-:W0:Y:S05]  /*2c70*/  MUFU.EX2 R57, R57 ;  /* 0x0000003900397308 */ /* 0x000e2a0000000800 */
[----:B------:R-:W1:Y:S01]  /*2c80*/  MUFU.EX2 R60, R60 ;  /* 0x0000003c003c7308 */ /* 0x000e620000000800 */
[----:B0-----:R-:W-:Y:S01]  /*2c90*/  FADD.FTZ R58, R57, 1 ;  /* 0x3f800000393a7421 */ /* 0x001fe20000010000 */
[----:B------:R-:W-:-:S03]  /*2ca0*/  FMUL.FTZ R57, R68, R117 ;  /* 0x0000007544397220 */ /* 0x000fc60000410000 */
[----:B------:R-:W0:Y:S01]  /*2cb0*/  MUFU.RCP R59, R58 ;  /* 0x0000003a003b7308 */ /* 0x000e220000001000 */
[----:B-1----:R-:W-:Y:S01]  /*2cc0*/  FADD.FTZ R66, R60, 1 ;  /* 0x3f8000003c427421 */ /* 0x002fe20000010000 */
[----:B------:R-:W-:Y:S01]  /*2cd0*/  FFMA.FTZ R69, R115, R57, R118 ;  /* 0x0000003973457223 */ /* 0x000fe20000010076 */
[----:B------:R-:W-:-:S03]  /*2ce0*/  FADD.FTZ R60, -R32, R76 ;  /* 0x0000004c203c7221 */ /* 0x000fc60000010100 */
[----:B------:R-:W-:Y:S02]  /*2cf0*/  FMUL.FTZ R71, R69, -1.4426950216293334961 ;  /* 0xbfb8aa3b45477820 */ /* 0x000fe40000410000 */
[----:B------:R-:W1:Y:S08]  /*2d00*/  MUFU.RCP R66, R66 ;  /* 0x0000004200427308 */ /* 0x000e700000001000 */
[----:B------:R-:W2:Y:S01]  /*2d10*/  MUFU.EX2 R71, R71 ;  /* 0x0000004700477308 */ /* 0x000ea20000000800 */
[----:B0-----:R-:W-:Y:S01]  /*2d20*/  FADD.FTZ R61, -R59, 1 ;  /* 0x3f8000003b3d7421 */ /* 0x001fe20000010100 */
[----:B------:R-:W-:-:S03]  /*2d30*/  FMUL.FTZ R64, R82, R59 ;  /* 0x0000003b52407220 */ /* 0x000fc60000410000 */
[----:B------:R-:W-:Y:S01]  /*2d40*/  FFMA.FTZ R61, R56, R61, 1 ;  /* 0x3f800000383d7423 */ /* 0x000fe2000001003d */
[----:B------:R-:W-:Y:S01]  /*2d50*/  FADD.FTZ R56, -R32, R81 ;  /* 0x0000005120387221 */ /* 0x000fe20000010100 */
[----:B-1----:R-:W-:-:S03]  /*2d60*/  FADD.FTZ R62, -R66, 1 ;  /* 0x3f800000423e7421 */ /* 0x002fc60000010100 */
[----:B------:R-:W-:Y:S01]  /*2d70*/  FMUL.FTZ R58, R56, R117 ;  /* 0x00000075383a7220 */ /* 0x000fe20000410000 */
[----:B------:R-:W-:Y:S01]  /*2d80*/  FMUL.FTZ R64, R64, R61 ;  /* 0x0000003d40407220 */ /* 0x000fe20000410000 */
[----:B------:R-:W-:Y:S01]  /*2d90*/  FADD.FTZ R56, -R32, R77 ;  /* 0x0000004d20387221 */ /* 0x000fe20000010100 */
[----:B------:R-:W-:Y:S01]  /*2da0*/  FFMA.FTZ R65, R65, R62, 1 ;  /* 0x3f80000041417423 */ /* 0x000fe2000001003e */
[-C--:B------:R-:W-:Y:S01]  /*2db0*/  FMUL.FTZ R61, R60, R117.reuse ;  /* 0x000000753c3d7220 */ /* 0x080fe20000410000 */
[----:B------:R-:W-:Y:S01]  /*2dc0*/  FFMA.FTZ R62, R33, R58, R116 ;  /* 0x0000003a213e7223 */ /* 0x000fe20000010074 */
[----:B------:R-:W-:Y:S01]  /*2dd0*/  FMUL.FTZ R59, R56, R117 ;  /* 0x00000075383b7220 */ /* 0x000fe20000410000 */
[----:B--2---:R-:W-:Y:S01]  /*2de0*/  FADD.FTZ R63, R71, 1 ;  /* 0x3f800000473f7421 */ /* 0x004fe20000010000 */
[----:B------:R-:W-:Y:S01]  /*2df0*/  FFMA.FTZ R56, R115, R61, R118 ;  /* 0x0000003d73387223 */ /* 0x000fe20000010076 */
[----:B------:R-:W-:Y:S01]  /*2e00*/  FMUL.FTZ R124, R62, -1.4426950216293334961 ;  /* 0xbfb8aa3b3e7c7820 */ /* 0x000fe20000410000 */
[----:B------:R-:W-:Y:S01]  /*2e10*/  FFMA.FTZ R60, R33, R59, R116 ;  /* 0x0000003b213c7223 */ /* 0x000fe20000010074 */
[----:B------:R-:W-:Y:S01]  /*2e20*/  FMUL.FTZ R66, R83, R66 ;  /* 0x0000004253427220 */ /* 0x000fe20000410000 */
[----:B------:R-:W-:Y:S01]  /*2e30*/  FMUL.FTZ R70, R56, -1.4426950216293334961 ;  /* 0xbfb8aa3b38467820 */ /* 0x000fe20000410000 */
[----:B------:R-:W0:Y:S01]  /*2e40*/  MUFU.EX2 R68, R124 ;  /* 0x0000007c00447308 */ /* 0x000e220000000800 */
[----:B------:R-:W-:Y:S01]  /*2e50*/  FMUL.FTZ R67, R60, -1.4426950216293334961 ;  /* 0xbfb8aa3b3c437820 */ /* 0x000fe20000410000 */
[----:B------:R-:W-:-:S02]  /*2e60*/  FMUL.FTZ R66, R66, R65 ;  /* 0x0000004142427220 */ /* 0x000fc40000410000 */
[----:B------:R-:W1:Y:S08]  /*2e70*/  MUFU.RCP R63, R63 ;  /* 0x0000003f003f7308 */ /* 0x000e700000001000 */
[----:B------:R-:W2:Y:S01]  /*2e80*/  MUFU.EX2 R70, R70 ;  /* 0x0000004600467308 */ /* 0x000ea20000000800 */
[----:B0-----:R-:W-:-:S03]  /*2e90*/  FADD.FTZ R68, R68, 1 ;  /* 0x3f80000044447421 */ /* 0x001fc60000010000 */
[----:B------:R-:W0:Y:S04]  /*2ea0*/  MUFU.EX2 R67, R67 ;  /* 0x0000004300437308 */ /* 0x000e280000000800 */
[----:B------:R-:W3:Y:S01]  /*2eb0*/  MUFU.RCP R68, R68 ;  /* 0x0000004400447308 */ /* 0x000ee20000001000 */
[----:B--2---:R-:W-:Y:S01]  /*2ec0*/  FADD.FTZ R71, R70, 1 ;  /* 0x3f80000046477421 */ /* 0x004fe20000010000 */
[----:B-1----:R-:W-:Y:S01]  /*2ed0*/  FADD.FTZ R70, -R63, 1 ;  /* 0x3f8000003f467421 */ /* 0x002fe20000010100 */
[----:B0-----:R-:W-:-:S03]  /*2ee0*/  FADD.FTZ R125, R67, 1 ;  /* 0x3f800000437d7421 */ /* 0x001fc60000010000 */
[----:B------:R-:W-:Y:S02]  /*2ef0*/  FFMA.FTZ R69, R69, R70, 1 ;  /* 0x3f80000045457423 */ /* 0x000fe40000010046 */
[----:B------:R-:W0:Y:S01]  /*2f00*/  MUFU.RCP R71, R71 ;  /* 0x0000004700477308 */ /* 0x000e220000001000 */
[----:B---3--:R-:W-:-:S07]  /*2f10*/  FADD.FTZ R65, -R68, 1 ;  /* 0x3f80000044417421 */ /* 0x008fce0000010100 */
[----:B------:R1:W2:Y:S01]  /*2f20*/  MUFU.RCP R70, R125 ;  /* 0x0000007d00467308 */ /* 0x0002a20000001000 */
[----:B------:R-:W-:Y:S01]  /*2f30*/  FFMA.FTZ R124, R62, R65, 1 ;  /* 0x3f8000003e7c7423 */ /* 0x000fe20000010041 */
[----:B------:R-:W-:Y:S01]  /*2f40*/  FMUL.FTZ R62, R78, R63 ;  /* 0x0000003f4e3e7220 */ /* 0x000fe20000410000 */
[----:B------:R-:W-:-:S03]  /*2f50*/  FMUL.FTZ R65, R79, R68 ;  /* 0x000000444f417220 */ /* 0x000fc60000410000 */
[----:B------:R-:W-:Y:S01]  /*2f60*/  FMUL.FTZ R68, R62, R69 ;  /* 0x000000453e447220 */ /* 0x000fe20000410000 */
[----:B------:R-:W-:Y:S01]  /*2f70*/  FMUL.FTZ R65, R65, R124 ;  /* 0x0000007c41417220 */ /* 0x000fe20000410000 */
[----:B0-----:R-:W-:Y:S01]  /*2f80*/  FADD.FTZ R63, -R71, 1 ;  /* 0x3f800000473f7421 */ /* 0x001fe20000010100 */
[----:B------:R-:W-:Y:S01]  /*2f90*/  FMUL.FTZ R62, R74, R71 ;  /* 0x000000474a3e7220 */ /* 0x000fe20000410000 */
[C---:B-1----:R-:W-:Y:S02]  /*2fa0*/  FMUL.FTZ R125, R115.reuse, R68 ;  /* 0x00000044737d7220 */ /* 0x042fe40000410000 */
[----:B------:R-:W-:Y:S01]  /*2fb0*/  FFMA.FTZ R63, R56, R63, 1 ;  /* 0x3f800000383f7423 */ /* 0x000fe2000001003f */
[----:B------:R-:W-:Y:S01]  /*2fc0*/  FMUL.FTZ R56, R115, R64 ;  /* 0x0000004073387220 */ /* 0x000fe20000410000 */
[----:B--2---:R-:W-:Y:S02]  /*2fd0*/  FADD.FTZ R67, -R70, 1 ;  /* 0x3f80000046437421 */ /* 0x004fe40000010100 */
[----:B------:R-:W-:Y:S01]  /*2fe0*/  FMUL.FTZ R62, R62, R63 ;  /* 0x0000003f3e3e7220 */ /* 0x000fe20000410000 */
[C---:B------:R-:W-:Y:S01]  /*2ff0*/  FFMA.FTZ R63, R55.reuse, R56, RZ ;  /* 0x00000038373f7223 */ /* 0x040fe200000100ff */
[----:B------:R-:W-:Y:S01]  /*3000*/  FFMA.FTZ R55, R55, R64, RZ ;  /* 0x0000004037377223 */ /* 0x000fe200000100ff */
[----:B------:R-:W-:Y:S01]  /*3010*/  FFMA.FTZ R67, R60, R67, 1 ;  /* 0x3f8000003c437423 */ /* 0x000fe20000010043 */
[----:B------:R-:W-:Y:S01]  /*3020*/  FMUL.FTZ R60, R75, R70 ;  /* 0x000000464b3c7220 */ /* 0x000fe20000410000 */
[----:B------:R-:W-:Y:S01]  /*3030*/  FADD.FTZ R70, RZ, R56 ;  /* 0x00000038ff467221 */ /* 0x000fe20000010000 */
[----:B------:R-:W-:-:S02]  /*3040*/  FADD.FTZ R56, -R32, R72 ;  /* 0x0000004820387221 */ /* 0x000fc40000010100 */
[----:B------:R-:W-:Y:S01]  /*3050*/  FMUL.FTZ R60, R60, R67 ;  /* 0x000000433c3c7220 */ /* 0x000fe20000410000 */
[----:B------:R-:W-:Y:S01]  /*3060*/  FMUL.FTZ R67, R33, R66 ;  /* 0x0000004221437220 */ /* 0x000fe20000410000 */
[----:B------:R-:W-:-:S03]  /*3070*/  FMUL.FTZ R56, R56, R117 ;  /* 0x0000007538387220 */ /* 0x000fc60000410000 */
[----:B------:R-:W-:Y:S01]  /*3080*/  FFMA.FTZ R124, R54, R67, R63 ;  /* 0x00000043367c7223 */ /* 0x000fe2000001003f */
[----:B------:R-:W-:Y:S01]  /*3090*/  FADD.FTZ R67, R67, R70 ;  /* 0x0000004643437221 */ /* 0x000fe20000010000 */
[----:B------:R-:W-:Y:S01]  /*30a0*/  FFMA.FTZ R70, R115, R56, R118 ;  /* 0x0000003873467223 */ /* 0x000fe20000010076 */
[----:B------:R-:W-:Y:S01]  /*30b0*/  FADD.FTZ R63, RZ, R64 ;  /* 0x00000040ff3f7221 */ /* 0x000fe20000010000 */
[----:B------:R-:W-:Y:S02]  /*30c0*/  FFMA.FTZ R64, R57, R68, R55 ;  /* 0x0000004439407223 */ /* 0x000fe40000010037 */
[----:B------:R-:W-:Y:S01]  /*30d0*/  FMUL.FTZ R69, R70, -1.4426950216293334961 ;  /* 0xbfb8aa3b46457820 */ /* 0x000fe20000410000 */
[----:B------:R-:W-:Y:S01]  /*30e0*/  FADD.FTZ R63, R63, R68 ;  /* 0x000000443f3f7221 */ /* 0x000fe20000010000 */
[----:B------:R-:W-:-:S04]  /*30f0*/  FADD.FTZ R68, -R32, R73 ;  /* 0x0000004920447221 */ /* 0x000fc80000010100 */
[----:B------:R-:W0:Y:S02]  /*3100*/  MUFU.EX2 R69, R69 ;  /* 0x0000004500457308 */ /* 0x000e240000000800 */
[----:B0-----:R-:W-:Y:S01]  /*3110*/  FADD.FTZ R71, R69, 1 ;  /* 0x3f80000045477421 */ /* 0x001fe20000010000 */
[----:B------:R-:W-:-:S05]  /*3120*/  FFMA.FTZ R69, R57, R125, R124 ;  /* 0x0000007d39457223 */ /* 0x000fca000001007c */
[----:B------:R-:W0:Y:S02]  /*3130*/  MUFU.RCP R71, R71 ;  /* 0x0000004700477308 */ /* 0x000e240000001000 */
[----:B0-----:R-:W-:Y:S01]  /*3140*/  FADD.FTZ R55, -R71, 1 ;  /* 0x3f80000047377421 */ /* 0x001fe20000010100 */
[----:B------:R-:W-:-:S03]  /*3150*/  FMUL.FTZ R57, R10, R71 ;  /* 0x000000470a397220 */ /* 0x000fc60000410000 */
[----:B------:R-:W-:Y:S01]  /*3160*/  FFMA.FTZ R70, R70, R55, 1 ;  /* 0x3f80000046467423 */ /* 0x000fe20000010037 */
[----:B------:R-:W-:Y:S01]  /*3170*/  FMUL.FTZ R55, R68, R117 ;  /* 0x0000007544377220 */ /* 0x000fe20000410000 */
[----:B------:R-:W-:Y:S01]  /*3180*/  FADD.FTZ R68, R67, R125 ;  /* 0x0000007d43447221 */ /* 0x000fe20000010000 */
[----:B------:R-:W-:Y:S01]  /*3190*/  FFMA.FTZ R125, R54, R66, RZ ;  /* 0x00000042367d7223 */ /* 0x000fe200000100ff */
[----:B------:R-:W-:Y:S01]  /*31a0*/  FADD.FTZ R66, RZ, R66 ;  /* 0x00000042ff427221 */ /* 0x000fe20000010000 */
[----:B------:R-:W-:Y:S01]  /*31b0*/  FFMA.FTZ R71, R33, R55, R116 ;  /* 0x0000003721477223 */ /* 0x000fe20000010074 */
[----:B------:R-:W-:-:S03]  /*31c0*/  FMUL.FTZ R57, R57, R70 ;  /* 0x0000004639397220 */ /* 0x000fc60000410000 */
[----:B------:R-:W-:-:S06]  /*31d0*/  FMUL.FTZ R67, R71, -1.4426950216293334961 ;  /* 0xbfb8aa3b47437820 */ /* 0x000fcc0000410000 */
[----:B------:R-:W0:Y:S02]  /*31e0*/  MUFU.EX2 R67, R67 ;  /* 0x0000004300437308 */ /* 0x000e240000000800 */
[----:B0-----:R-:W-:Y:S01]  /*31f0*/  FADD.FTZ R124, R67, 1 ;  /* 0x3f800000437c7421 */ /* 0x001fe20000010000 */
[----:B------:R-:W-:Y:S01]  /*3200*/  FADD.FTZ R67, R66, R65 ;  /* 0x0000004142437221 */ /* 0x000fe20000010000 */
[CC--:B------:R-:W-:Y:S01]  /*3210*/  FFMA.FTZ R66, R58.reuse, R65.reuse, R125 ;  /* 0x000000413a427223 */ /* 0x0c0fe2000001007d */
[----:B------:R-:W-:Y:S01]  /*3220*/  FMUL.FTZ R65, R33, R65 ;  /* 0x0000004121417220 */ /* 0x000fe20000410000 */
[-C--:B------:R-:W-:Y:S01]  /*3230*/  FMUL.FTZ R125, R115, R62.reuse ;  /* 0x0000003e737d7220 */ /* 0x080fe20000410000 */
[----:B------:R-:W-:Y:S01]  /*3240*/  FADD.FTZ R67, R67, R60 ;  /* 0x0000003c43437221 */ /* 0x000fe20000010000 */
[----:B------:R-:W0:Y:S01]  /*3250*/  MUFU.RCP R124, R124 ;  /* 0x0000007c007c7308 */ /* 0x000e220000001000 */
[----:B------:R-:W-:Y:S01]  /*3260*/  FFMA.FTZ R70, R58, R65, R69 ;  /* 0x000000413a467223 */ /* 0x000fe20000010045 */
[----:B------:R-:W-:Y:S01]  /*3270*/  FADD.FTZ R65, R65, R68 ;  /* 0x0000004441417221 */ /* 0x000fe20000010000 */
[----:B------:R-:W-:Y:S01]  /*3280*/  FADD.FTZ R68, R63, R62 ;  /* 0x0000003e3f447221 */ /* 0x000fe20000010000 */
[C---:B------:R-:W-:Y:S01]  /*3290*/  FFMA.FTZ R63, R61.reuse, R62, R64 ;  /* 0x0000003e3d3f7223 */ /* 0x040fe20000010040 */
[----:B------:R-:W-:Y:S01]  /*32a0*/  FADD.FTZ R64, -R32, R13 ;  /* 0x0000000d20407221 */ /* 0x000fe20000010100 */
[----:B------:R-:W-:Y:S01]  /*32b0*/  FFMA.FTZ R70, R61, R125, R70 ;  /* 0x0000007d3d467223 */ /* 0x000fe20000010046 */
[----:B------:R-:W-:Y:S01]  /*32c0*/  FADD.FTZ R65, R65, R125 ;  /* 0x0000007d41417221 */ /* 0x000fe20000010000 */
[----:B------:R-:W-:Y:S01]  /*32d0*/  FFMA.FTZ R66, R59, R60, R66 ;  /* 0x0000003c3b427223 */ /* 0x000fe20000010042 */
[----:B------:R-:W-:Y:S01]  /*32e0*/  FMUL.FTZ R61, R64, R117 ;  /* 0x00000075403d7220 */ /* 0x000fe20000410000 */
[----:B------:R-:W-:-:S03]  /*32f0*/  FFMA.FTZ R63, R56, R57, R63 ;  /* 0x00000039383f7223 */ /* 0x000fc6000001003f */
[----:B------:R-:W-:-:S04]  /*3300*/  FFMA.FTZ R64, R33, R61, R116 ;  /* 0x0000003d21407223 */ /* 0x000fc80000010074 */
[----:B------:R-:W-:Y:S01]  /*3310*/  FMUL.FTZ R125, R64, -1.4426950216293334961 ;  /* 0xbfb8aa3b407d7820 */ /* 0x000fe20000410000 */
[----:B0-----:R-:W-:Y:S01]  /*3320*/  FADD.FTZ R54, -R124, 1 ;  /* 0x3f8000007c367421 */ /* 0x001fe20000010100 */
[----:B------:R-:W-:-:S03]  /*3330*/  FMUL.FTZ R58, R11, R124 ;  /* 0x0000007c0b3a7220 */ /* 0x000fc60000410000 */
[----:B------:R-:W-:Y:S01]  /*3340*/  FFMA.FTZ R71, R71, R54, 1 ;  /* 0x3f80000047477423 */ /* 0x000fe20000010036 */
[----:B------:R-:W-:Y:S01]  /*3350*/  FADD.FTZ R54, -R32, R12 ;  /* 0x0000000c20367221 */ /* 0x000fe20000010100 */
[----:B------:R-:W-:Y:S02]  /*3360*/  MUFU.EX2 R125, R125 ;  /* 0x0000007d007d7308 */ /* 0x000fe40000000800 */
[----:B------:R-:W-:Y:S01]  /*3370*/  FMUL.FTZ R58, R58, R71 ;  /* 0x000000473a3a7220 */ /* 0x000fe20000410000 */
[----:B------:R-:W-:-:S03]  /*3380*/  FMUL.FTZ R54, R54, R117 ;  /* 0x0000007536367220 */ /* 0x000fc60000410000 */
[----:B------:R-:W-:Y:S01]  /*3390*/  FADD.FTZ R67, R67, R58 ;  /* 0x0000003a43437221 */ /* 0x000fe20000010000 */
[----:B------:R-:W-:Y:S01]  /*33a0*/  FFMA.FTZ R69, R115, R54, R118 ;  /* 0x0000003673457223 */ /* 0x000fe20000010076 */
[----:B------:R-:W-:-:S03]  /*33b0*/  FFMA.FTZ R66, R55, R58, R66 ;  /* 0x0000003a37427223 */ /* 0x000fc60000010042 */
[----:B------:R-:W-:-:S06]  /*33c0*/  FMUL.FTZ R124, R69, -1.4426950216293334961 ;  /* 0xbfb8aa3b457c7820 */ /* 0x000fcc0000410000 */
[----:B------:R-:W0:Y:S02]  /*33d0*/  MUFU.EX2 R124, R124 ;  /* 0x0000007c007c7308 */ /* 0x000e240000000800 */
[----:B0-----:R-:W-:Y:S01]  /*33e0*/  FADD.FTZ R71, R124, 1 ;  /* 0x3f8000007c477421 */ /* 0x001fe20000010000 */
[----:B------:R-:W-:-:S05]  /*33f0*/  FADD.FTZ R124, R125, 1 ;  /* 0x3f8000007d7c7421 */ /* 0x000fca0000010000 */
[----:B------:R-:W0:Y:S08]  /*3400*/  MUFU.RCP R71, R71 ;  /* 0x0000004700477308 */ /* 0x000e300000001000 */
[----:B------:R-:W1:Y:S01]  /*3410*/  MUFU.RCP R124, R124 ;  /* 0x0000007c007c7308 */ /* 0x000e620000001000 */
[----:B0-----:R-:W-:-:S04]  /*3420*/  FADD.FTZ R62, -R71, 1 ;  /* 0x3f800000473e7421 */ /* 0x001fc80000010100 */
[----:B------:R-:W-:Y:S01]  /*3430*/  FFMA.FTZ R69, R69, R62, 1 ;  /* 0x3f80000045457423 */ /* 0x000fe2000001003e */
[----:B------:R-:W-:-:S04]  /*3440*/  FMUL.FTZ R62, R14, R71 ;  /* 0x000000470e3e7220 */ /* 0x000fc80000410000 */
[----:B------:R-:W-:Y:S01]  /*3450*/  FMUL.FTZ R62, R62, R69 ;  /* 0x000000453e3e7220 */ /* 0x000fe20000410000 */
[----:B------:R-:W-:Y:S01]  /*3460*/  FMUL.FTZ R69, R33, R60 ;  /* 0x0000003c21457220 */ /* 0x000fe20000410000 */
[----:B-1----:R-:W-:-:S03]  /*3470*/  FMUL.FTZ R60, R15, R124 ;  /* 0x0000007c0f3c7220 */ /* 0x002fc60000410000 */
[----:B------:R-:W-:Y:S01]  /*3480*/  FFMA.FTZ R71, R59, R69, R70 ;  /* 0x000000453b477223 */ /* 0x000fe20000010046 */
[----:B------:R-:W-:Y:S01]  /*3490*/  FADD.FTZ R59, -R124, 1 ;  /* 0x3f8000007c3b7421 */ /* 0x000fe20000010100 */
[----:B------:R-:W-:Y:S01]  /*34a0*/  FMUL.FTZ R70, R115, R57 ;  /* 0x0000003973467220 */ /* 0x000fe20000410000 */
[----:B------:R-:W-:Y:S01]  /*34b0*/  FADD.FTZ R69, R69, R65 ;  /* 0x0000004145457221 */ /* 0x000fe20000010000 */
[----:B------:R-:W-:Y:S01]  /*34c0*/  FADD.FTZ R65, R68, R57 ;  /* 0x0000003944417221 */ /* 0x000fe20000010000 */
[----:B------:R-:W-:Y:S01]  /*34d0*/  FFMA.FTZ R59, R64, R59, 1 ;  /* 0x3f800000403b7423 */ /* 0x000fe2000001003b */
[----:B------:R-:W-:Y:S01]  /*34e0*/  FADD.FTZ R64, -R32, R6 ;  /* 0x0000000620407221 */ /* 0x000fe20000010100 */
[----:B------:R-:W-:Y:S01]  /*34f0*/  FFMA.FTZ R68, R56, R70, R71 ;  /* 0x0000004638447223 */ /* 0x000fe20000010047 */
[----:B------:R-:W-:Y:S01]  /*3500*/  FADD.FTZ R56, -R32, R7 ;  /* 0x0000000720387221 */ /* 0x000fe20000010100 */
[----:B------:R-:W-:Y:S01]  /*3510*/  FMUL.FTZ R60, R60, R59 ;  /* 0x0000003b3c3c7220 */ /* 0x000fe20000410000 */
[-C--:B------:R-:W-:Y:S01]  /*3520*/  FMUL.FTZ R59, R64, R117.reuse ;  /* 0x00000075403b7220 */ /* 0x080fe20000410000 */
[----:B------:R-:W-:Y:S01]  /*3530*/  FADD.FTZ R69, R69, R70 ;  /* 0x0000004645457221 */ /* 0x000fe20000010000 */
[----:B------:R-:W-:Y:S01]  /*3540*/  FMUL.FTZ R56, R56, R117 ;  /* 0x0000007538387220 */ /* 0x000fe20000410000 */
[----:B------:R-:W-:Y:S01]  /*3550*/  FADD.FTZ R65, R65, R62 ;  /* 0x0000003e41417221 */ /* 0x000fe20000010000 */
        /* <DEDUP_REMOVED lines=13> */
[----:B------:R-:W-:Y:S01]  /*3630*/  FFMA.FTZ R68, R54, R62, R63 ;  /* 0x0000003e36447223 */ /* 0x000fe2000001003f */
[----:B------:R-:W-:Y:S01]  /*3640*/  FMUL.FTZ R124, R57, -1.4426950216293334961 ;  /* 0xbfb8aa3b397c7820 */ /* 0x000fe20000410000 */
[----:B------:R-:W-:Y:S02]  /*3650*/  FADD.FTZ R65, R65, R64 ;  /* 0x0000004041417221 */ /* 0x000fe40000010000 */
[----:B------:R-:W-:-:S03]  /*3660*/  FFMA.FTZ R68, R59, R64, R68 ;  /* 0x000000403b447223 */ /* 0x000fc60000010044 */
        /* <DEDUP_REMOVED lines=8> */
[----:B------:R-:W-:Y:S01]  /*36f0*/  FADD.FTZ R58, -R32, R16 ;  /* 0x00000010203a7221 */ /* 0x000fe20000010100 */
[----:B------:R-:W-:Y:S01]  /*3700*/  FFMA.FTZ R62, R54, R70, R71 ;  /* 0x00000046363e7223 */ /* 0x000fe20000010047 */
[----:B------:R-:W-:Y:S01]  /*3710*/  FADD.FTZ R54, -R32, R17 ;  /* 0x0000001120367221 */ /* 0x000fe20000010100 */
[----:B------:R-:W-:Y:S01]  /*3720*/  FADD.FTZ R69, R69, R70 ;  /* 0x0000004645457221 */ /* 0x000fe20000010000 */
[-C--:B------:R-:W-:Y:S01]  /*3730*/  FMUL.FTZ R55, R58, R117.reuse ;  /* 0x000000753a377220 */ /* 0x080fe20000410000 */
[----:B------:R-:W-:Y:S01]  /*3740*/  FADD.FTZ R70, R67, R60 ;  /* 0x0000003c43467221 */ /* 0x000fe20000010000 */
[----:B------:R-:W-:Y:S01]  /*3750*/  FMUL.FTZ R54, R54, R117 ;  /* 0x0000007536367220 */ /* 0x000fe20000410000 */
[----:B------:R-:W-:Y:S01]  /*3760*/  FMUL.FTZ R67, R33, R60 ;  /* 0x0000003c21437220 */ /* 0x000fe20000410000 */
[----:B------:R-:W-:Y:S01]  /*3770*/  FFMA.FTZ R58, R115, R55, R118 ;  /* 0x00000037733a7223 */ /* 0x000fe20000010076 */
[----:B------:R-:W-:Y:S01]  /*3780*/  FADD.FTZ R70, R70, R57 ;  /* 0x0000003946467221 */ /* 0x000fe20000010000 */
[----:B------:R-:W-:Y:S01]  /*3790*/  FFMA.FTZ R71, R33, R54, R116 ;  /* 0x0000003621477223 */ /* 0x000fe20000010074 */
[----:B------:R-:W-:Y:S01]  /*37a0*/  FFMA.FTZ R62, R61, R67, R62 ;  /* 0x000000433d3e7223 */ /* 0x000fe2000001003e */
[----:B------:R-:W-:Y:S01]  /*37b0*/  FMUL.FTZ R124, R58, -1.4426950216293334961 ;  /* 0xbfb8aa3b3a7c7820 */ /* 0x000fe20000410000 */
[----:B------:R-:W-:-:S05]  /*37c0*/  FADD.FTZ R69, R67, R69 ;  /* 0x0000004543457221 */ /* 0x000fca0000010000 */
[----:B------:R-:W0:Y:S02]  /*37d0*/  MUFU.EX2 R124, R124 ;  /* 0x0000007c007c7308 */ /* 0x000e240000000800 */
[----:B0-----:R-:W-:-:S06]  /*37e0*/  FADD.FTZ R125, R124, 1 ;  /* 0x3f8000007c7d7421 */ /* 0x001fcc0000010000 */
[----:B------:R-:W0:Y:S02]  /*37f0*/  MUFU.RCP R125, R125 ;  /* 0x0000007d007d7308 */ /* 0x000e240000001000 */
[----:B0-----:R-:W-:-:S04]  /*3800*/  FADD.FTZ R63, -R125, 1 ;  /* 0x3f8000007d3f7421 */ /* 0x001fc80000010100 */
[----:B------:R-:W-:Y:S01]  /*3810*/  FFMA.FTZ R63, R58, R63, 1 ;  /* 0x3f8000003a3f7423 */ /* 0x000fe2000001003f */
[----:B------:R-:W-:Y:S01]  /*3820*/  FMUL.FTZ R58, R18, R125 ;  /* 0x0000007d123a7220 */ /* 0x000fe20000410000 */
[----:B------:R-:W-:-:S03]  /*3830*/  FMUL.FTZ R125, R71, -1.4426950216293334961 ;  /* 0xbfb8aa3b477d7820 */ /* 0x000fc60000410000 */
[----:B------:R-:W-:Y:S01]  /*3840*/  FMUL.FTZ R58, R58, R63 ;  /* 0x0000003f3a3a7220 */ /* 0x000fe20000410000 */
[----:B------:R-:W-:Y:S02]  /*3850*/  FFMA.FTZ R63, R61, R60, R66 ;  /* 0x0000003c3d3f7223 */ /* 0x000fe40000010042 */
[----:B------:R-:W0:Y:S01]  /*3860*/  MUFU.EX2 R125, R125 ;  /* 0x0000007d007d7308 */ /* 0x000e220000000800 */
[----:B------:R-:W-:Y:S01]  /*3870*/  FADD.FTZ R65, R65, R58 ;  /* 0x0000003a41417221 */ /* 0x000fe20000010000 */
[-C--:B------:R-:W-:Y:S01]  /*3880*/  FFMA.FTZ R63, R56, R57.reuse, R63 ;  /* 0x00000039383f7223 */ /* 0x080fe2000001003f */
[----:B------:R-:W-:Y:S01]  /*3890*/  FMUL.FTZ R57, R33, R57 ;  /* 0x0000003921397220 */ /* 0x000fe20000410000 */
[----:B0-----:R-:W-:Y:S01]  /*38a0*/  FADD.FTZ R124, R125, 1 ;  /* 0x3f8000007d7c7421 */ /* 0x001fe20000010000 */
[----:B------:R-:W-:Y:S01]  /*38b0*/  FMUL.FTZ R125, R115, R64 ;  /* 0x00000040737d7220 */ /* 0x000fe20000410000 */
[----:B------:R-:W-:-:S03]  /*38c0*/  FADD.FTZ R64, -R32, R21 ;  /* 0x0000001520407221 */ /* 0x000fc60000010100 */
[----:B------:R-:W-:Y:S01]  /*38d0*/  FFMA.FTZ R67, R59, R125, R62 ;  /* 0x0000007d3b437223 */ /* 0x000fe2000001003e */
[----:B------:R-:W0:Y:S01]  /*38e0*/  MUFU.RCP R124, R124 ;  /* 0x0000007c007c7308 */ /* 0x000e220000001000 */
[----:B------:R-:W-:-:S04]  /*38f0*/  FADD.FTZ R69, R69, R125 ;  /* 0x0000007d45457221 */ /* 0x000fc80000010000 */
[----:B------:R-:W-:Y:S01]  /*3900*/  FADD.FTZ R69, R57, R69 ;  /* 0x0000004539457221 */ /* 0x000fe20000010000 */
[----:B0-----:R-:W-:Y:S01]  /*3910*/  FADD.FTZ R60, -R124, 1 ;  /* 0x3f8000007c3c7421 */ /* 0x001fe20000010100 */
[----:B------:R-:W-:-:S03]  /*3920*/  FMUL.FTZ R61, R19, R124 ;  /* 0x0000007c133d7220 */ /* 0x000fc60000410000 */
[----:B------:R-:W-:-:S04]  /*3930*/  FFMA.FTZ R60, R71, R60, 1 ;  /* 0x3f800000473c7423 */ /* 0x000fc8000001003c */
[----:B------:R-:W-:Y:S01]  /*3940*/  FMUL.FTZ R61, R61, R60 ;  /* 0x0000003c3d3d7220 */ /* 0x000fe20000410000 */
        /* <DEDUP_REMOVED lines=10> */
[----:B------:R-:W-:Y:S01]  /*39f0*/  FFMA.FTZ R66, R56, R57, R67 ;  /* 0x0000003938427223 */ /* 0x000fe20000010043 */
[----:B------:R-:W-:Y:S02]  /*3a00*/  FADD.FTZ R56, -R32, R34 ;  /* 0x0000002220387221 */ /* 0x000fe40000010100 */
[----:B------:R-:W-:Y:S01]  /*3a10*/  FMUL.FTZ R62, R62, R59 ;  /* 0x0000003b3e3e7220 */ /* 0x000fe20000410000 */
[-C--:B------:R-:W-:Y:S01]  /*3a20*/  FMUL.FTZ R59, R64, R117.reuse ;  /* 0x00000075403b7220 */ /* 0x080fe20000410000 */
[----:B------:R-:W-:-:S03]  /*3a30*/  FMUL.FTZ R56, R56, R117 ;  /* 0x0000007538387220 */ /* 0x000fc60000410000 */
[----:B------:R-:W-:Y:S01]  /*3a40*/  FFMA.FTZ R64, R33, R59, R116 ;  /* 0x0000003b21407223 */ /* 0x000fe20000010074 */
[----:B------:R-:W-:-:S03]  /*3a50*/  FFMA.FTZ R57, R115, R56, R118 ;  /* 0x0000003873397223 */ /* 0x000fc60000010076 */
[----:B------:R-:W-:-:S06]  /*3a60*/  FMUL.FTZ R71, R64, -1.4426950216293334961 ;  /* 0xbfb8aa3b40477820 */ /* 0x000fcc0000410000 */
        /* <DEDUP_REMOVED lines=8> */
[-C--:B------:R-:W-:Y:S01]  /*3af0*/  FFMA.FTZ R67, R55, R58.reuse, R68 ;  /* 0x0000003a37437223 */ /* 0x080fe20000010044 */
[----:B------:R-:W-:Y:S01]  /*3b00*/  FMUL.FTZ R58, R115, R58 ;  /* 0x0000003a733a7220 */ /* 0x000fe20000410000 */
[----:B------:R-:W0:Y:S02]  /*3b10*/  MUFU.EX2 R124, R124 ;  /* 0x0000007c007c7308 */ /* 0x000e240000000800 */
[----:B------:R-:W-:Y:S01]  /*3b20*/  FFMA.FTZ R67, R60, R62, R67 ;  /* 0x0000003e3c437223 */ /* 0x000fe20000010043 */
[----:B------:R-:W-:Y:S01]  /*3b30*/  FFMA.FTZ R71, R55, R58, R66 ;  /* 0x0000003a37477223 */ /* 0x000fe20000010042 */
[----:B------:R-:W-:Y:S01]  /*3b40*/  FADD.FTZ R68, R69, R58 ;  /* 0x0000003a45447221 */ /* 0x000fe20000010000 */
[----:B------:R-:W-:Y:S01]  /*3b50*/  FADD.FTZ R69, R70, R61 ;  /* 0x0000003d46457221 */ /* 0x000fe20000010000 */
[----:B------:R-:W-:-:S03]  /*3b60*/  FMUL.FTZ R70, R33, R61 ;  /* 0x0000003d21467220 */ /* 0x000fc60000410000 */
[----:B------:R-:W-:Y:S01]  /*3b70*/  FADD.FTZ R69, R69, R64 ;  /* 0x0000004045457221 */ /* 0x000fe20000010000 */
[----:B------:R-:W-:Y:S01]  /*3b80*/  FFMA.FTZ R71, R54, R70, R71 ;  /* 0x0000004636477223 */ /* 0x000fe20000010047 */
[----:B0-----:R-:W-:-:S06]  /*3b90*/  FADD.FTZ R125, R124, 1 ;  /* 0x3f8000007c7d7421 */ /* 0x001fcc0000010000 */
[----:B------:R-:W0:Y:S02]  /*3ba0*/  MUFU.RCP R125, R125 ;  /* 0x0000007d007d7308 */ /* 0x000e240000001000 */
[----:B0-----:R-:W-:-:S04]  /*3bb0*/  FADD.FTZ R66, -R125, 1 ;  /* 0x3f8000007d427421 */ /* 0x001fc80000010100 */
[----:B------:R-:W-:Y:S01]  /*3bc0*/  FFMA.FTZ R66, R57, R66, 1 ;  /* 0x3f80000039427423 */ /* 0x000fe20000010042 */
[----:B------:R-:W-:-:S04]  /*3bd0*/  FMUL.FTZ R57, R36, R125 ;  /* 0x0000007d24397220 */ /* 0x000fc80000410000 */
[----:B------:R-:W-:Y:S01]  /*3be0*/  FMUL.FTZ R57, R57, R66 ;  /* 0x0000004239397220 */ /* 0x000fe20000410000 */
[----:B------:R-:W-:-:S03]  /*3bf0*/  FADD.FTZ R66, -R32, R35 ;  /* 0x0000002320427221 */ /* 0x000fc60000010100 */
[----:B------:R-:W-:Y:S01]  /*3c00*/  FFMA.FTZ R67, R56, R57, R67 ;  /* 0x0000003938437223 */ /* 0x000fe20000010043 */
[----:B------:R-:W-:Y:S01]  /*3c10*/  FMUL.FTZ R55, R66, R117 ;  /* 0x0000007542377220 */ /* 0x000fe20000410000 */
[----:B------:R-:W-:Y:S01]  /*3c20*/  FFMA.FTZ R66, R54, R61, R63 ;  /* 0x0000003d36427223 */ /* 0x000fe2000001003f */
[----:B------:R-:W-:Y:S01]  /*3c30*/  FADD.FTZ R54, -R32, R2 ;  /* 0x0000000220367221 */ /* 0x000fe20000010100 */
[----:B------:R-:W-:Y:S01]  /*3c40*/  FADD.FTZ R63, R70, R68 ;  /* 0x00000044463f7221 */ /* 0x000fe20000010000 */
[----:B------:R-:W-:Y:S01]  /*3c50*/  FFMA.FTZ R58, R33, R55, R116 ;  /* 0x00000037213a7223 */ /* 0x000fe20000010074 */
[----:B------:R-:W-:Y:S01]  /*3c60*/  FMUL.FTZ R70, R115, R62 ;  /* 0x0000003e73467220 */ /* 0x000fe20000410000 */
[----:B------:R-:W-:Y:S01]  /*3c70*/  FMUL.FTZ R54, R54, R117 ;  /* 0x0000007536367220 */ /* 0x000fe20000410000 */
[----:B------:R-:W-:Y:S01]  /*3c80*/  FADD.FTZ R68, R65, R62 ;  /* 0x0000003e41447221 */ /* 0x000fe20000010000 */
[----:B------:R-:W-:Y:S01]  /*3c90*/  FMUL.FTZ R125, R58, -1.4426950216293334961 ;  /* 0xbfb8aa3b3a7d7820 */ /* 0x000fe20000410000 */
[----:B------:R-:W-:Y:S01]  /*3ca0*/  FFMA.FTZ R62, R60, R70, R71 ;  /* 0x000000463c3e7223 */ /* 0x000fe20000010047 */
[----:B------:R-:W-:Y:S01]  /*3cb0*/  FADD.FTZ R63, R63, R70 ;  /* 0x000000463f3f7221 */ /* 0x000fe20000010000 */
[-C--:B------:R-:W-:Y:S01]  /*3cc0*/  FMUL.FTZ R71, R33, R64.reuse ;  /* 0x0000004021477220 */ /* 0x080fe20000410000 */
[C---:B------:R-:W-:Y:S01]  /*3cd0*/  FFMA.FTZ R66, R59.reuse, R64, R66 ;  /* 0x000000403b427223 */ /* 0x040fe20000010042 */
[----:B------:R-:W-:Y:S01]  /*3ce0*/  FADD.FTZ R64, -R32, R24 ;  /* 0x0000001820407221 */ /* 0x000fe20000010100 */
[----:B------:R-:W0:Y:S01]  /*3cf0*/  MUFU.EX2 R125, R125 ;  /* 0x0000007d007d7308 */ /* 0x000e220000000800 */
[----:B------:R-:W-:Y:S01]  /*3d00*/  FFMA.FTZ R65, R59, R71, R62 ;  /* 0x000000473b417223 */ /* 0x000fe2000001003e */
[----:B------:R-:W-:Y:S01]  /*3d10*/  FADD.FTZ R63, R71, R63 ;  /* 0x0000003f473f7221 */ /* 0x000fe20000010000 */
[----:B------:R-:W-:Y:S01]  /*3d20*/  FADD.FTZ R68, R68, R57 ;  /* 0x0000003944447221 */ /* 0x000fe20000010000 */
[----:B0-----:R-:W-:-:S06]  /*3d30*/  FADD.FTZ R124, R125, 1 ;  /* 0x3f8000007d7c7421 */ /* 0x001fcc0000010000 */
[----:B------:R-:W0:Y:S02]  /*3d40*/  MUFU.RCP R124, R124 ;  /* 0x0000007c007c7308 */ /* 0x000e240000001000 */
[----:B0-----:R-:W-:-:S04]  /*3d50*/  FADD.FTZ R61, -R124, 1 ;  /* 0x3f8000007c3d7421 */ /* 0x001fc80000010100 */
[----:B------:R-:W-:Y:S01]  /*3d60*/  FFMA.FTZ R61, R58, R61, 1 ;  /* 0x3f8000003a3d7423 */ /* 0x000fe2000001003d */
[----:B------:R-:W-:-:S04]  /*3d70*/  FMUL.FTZ R58, R37, R124 ;  /* 0x0000007c253a7220 */ /* 0x000fc80000410000 */
[----:B------:R-:W-:Y:S01]  /*3d80*/  FMUL.FTZ R58, R58, R61 ;  /* 0x0000003d3a3a7220 */ /* 0x000fe20000410000 */
[----:B------:R-:W-:-:S03]  /*3d90*/  FFMA.FTZ R61, R115, R54, R118 ;  /* 0x00000036733d7223 */ /* 0x000fc60000010076 */
[----:B------:R-:W-:Y:S01]  /*3da0*/  FADD.FTZ R69, R69, R58 ;  /* 0x0000003a45457221 */ /* 0x000fe20000010000 */
        /* <DEDUP_REMOVED lines=20> */
[----:B------:R-:W-:Y:S01]  /*3ef0*/  FADD.FTZ R56, -R32, R25 ;  /* 0x0000001920387221 */ /* 0x000fe20000010100 */
[----:B------:R-:W-:Y:S01]  /*3f00*/  FMUL.FTZ R62, R62, R59 ;  /* 0x0000003b3e3e7220 */ /* 0x000fe20000410000 */
[-C--:B------:R-:W-:Y:S01]  /*3f10*/  FMUL.FTZ R59, R64, R117.reuse ;  /* 0x00000075403b7220 */ /* 0x080fe20000410000 */
[----:B------:R-:W-:Y:S01]  /*3f20*/  FADD.FTZ R65, R63, R124 ;  /* 0x0000007c3f417221 */ /* 0x000fe20000010000 */
[----:B------:R-:W-:-:S02]  /*3f30*/  FMUL.FTZ R56, R56, R117 ;  /* 0x0000007538387220 */ /* 0x000fc40000410000 */
[----:B------:R-:W-:-:S04]  /*3f40*/  FFMA.FTZ R64, R115, R59, R118 ;  /* 0x0000003b73407223 */ /* 0x000fc80000010076 */
[----:B------:R-:W-:-:S06]  /*3f50*/  FMUL.FTZ R125, R64, -1.4426950216293334961 ;  /* 0xbfb8aa3b407d7820 */ /* 0x000fcc0000410000 */
[----:B------:R-:W0:Y:S02]  /*3f60*/  MUFU.EX2 R125, R125 ;  /* 0x0000007d007d7308 */ /* 0x000e240000000800 */
[----:B0-----:R-:W-:Y:S01]  /*3f70*/  FADD.FTZ R71, R125, 1 ;  /* 0x3f8000007d477421 */ /* 0x001fe20000010000 */
[----:B------:R-:W-:-:S05]  /*3f80*/  FMUL.FTZ R125, R33, R58 ;  /* 0x0000003a217d7220 */ /* 0x000fca0000410000 */
[----:B------:R-:W0:Y:S02]  /*3f90*/  MUFU.RCP R71, R71 ;  /* 0x0000004700477308 */ /* 0x000e240000001000 */
[----:B0-----:R-:W-:-:S04]  /*3fa0*/  FADD.FTZ R57, -R71, 1 ;  /* 0x3f80000047397421 */ /* 0x001fc80000010100 */
[----:B------:R-:W-:Y:S01]  /*3fb0*/  FFMA.FTZ R57, R64, R57, 1 ;  /* 0x3f80000040397423 */ /* 0x000fe20000010039 */
[----:B------:R-:W-:Y:S01]  /*3fc0*/  FMUL.FTZ R64, R26, R71 ;  /* 0x000000471a407220 */ /* 0x000fe20000410000 */
[----:B------:R-:W-:Y:S01]  /*3fd0*/  FFMA.FTZ R71, R55, R125, R70 ;  /* 0x0000007d37477223 */ /* 0x000fe20000010046 */
[----:B------:R-:W-:Y:S01]  /*3fe0*/  FADD.FTZ R70, R125, R65 ;  /* 0x000000417d467221 */ /* 0x000fe20000010000 */
[----:B------:R-:W-:Y:S01]  /*3ff0*/  FADD.FTZ R65, R68, R61 ;  /* 0x0000003d44417221 */ /* 0x000fe20000010000 */
[----:B------:R-:W-:Y:S01]  /*4000*/  FMUL.FTZ R64, R64, R57 ;  /* 0x0000003940407220 */ /* 0x000fe20000410000 */
[----:B------:R-:W-:Y:S01]  /*4010*/  FFMA.FTZ R57, R33, R56, R116 ;  /* 0x0000003821397223 */ /* 0x000fe20000010074 */
[----:B------:R-:W-:Y:S02]  /*4020*/  FMUL.FTZ R68, R115, R61 ;  /* 0x0000003d73447220 */ /* 0x000fe40000410000 */
[----:B------:R-:W-:Y:S01]  /*4030*/  FADD.FTZ R65, R65, R64 ;  /* 0x0000004041417221 */ /* 0x000fe20000010000 */
[----:B------:R-:W-:Y:S01]  /*4040*/  FMUL.FTZ R63, R57, -1.4426950216293334961 ;  /* 0xbfb8aa3b393f7820 */ /* 0x000fe20000410000 */
[----:B------:R-:W-:Y:S01]  /*4050*/  FFMA.FTZ R71, R54, R68, R71 ;  /* 0x0000004436477223 */ /* 0x000fe20000010047 */
[----:B------:R-:W-:Y:S01]  /*4060*/  FADD.FTZ R70, R70, R68 ;  /* 0x0000004446467221 */ /* 0x000fe20000010000 */
[----:B------:R-:W-:-:S03]  /*4070*/  FADD.FTZ R68, R69, R62 ;  /* 0x0000003e45447221 */ /* 0x000fc60000010000 */
[----:B------:R-:W0:Y:S02]  /*4080*/  MUFU.EX2 R63, R63 ;  /* 0x0000003f003f7308 */ /* 0x000e240000000800 */
[----:B0-----:R-:W-:Y:S01]  /*4090*/  FADD.FTZ R124, R63, 1 ;  /* 0x3f8000003f7c7421 */ /* 0x001fe20000010000 */
[----:B------:R-:W-:Y:S01]  /*40a0*/  FFMA.FTZ R63, R55, R58, R66 ;  /* 0x0000003a373f7223 */ /* 0x000fe20000010042 */
[----:B------:R-:W-:Y:S01]  /*40b0*/  FFMA.FTZ R66, R54, R61, R67 ;  /* 0x0000003d36427223 */ /* 0x000fe20000010043 */
[----:B------:R-:W-:Y:S01]  /*40c0*/  FADD.FTZ R54, -R32, R29 ;  /* 0x0000001d20367221 */ /* 0x000fe20000010100 */
[-C--:B------:R-:W-:Y:S01]  /*40d0*/  FMUL.FTZ R67, R33, R62.reuse ;  /* 0x0000003e21437220 */ /* 0x080fe20000410000 */
[----:B------:R-:W-:Y:S01]  /*40e0*/  FFMA.FTZ R63, R60, R62, R63 ;  /* 0x0000003e3c3f7223 */ /* 0x000fe2000001003f */
[----:B------:R-:W0:Y:S01]  /*40f0*/  MUFU.RCP R124, R124 ;  /* 0x0000007c007c7308 */ /* 0x000e220000001000 */
[----:B------:R-:W-:Y:S01]  /*4100*/  FMUL.FTZ R54, R54, R117 ;  /* 0x0000007536367220 */ /* 0x000fe20000410000 */
[----:B------:R-:W-:Y:S01]  /*4110*/  FFMA.FTZ R62, R60, R67, R71 ;  /* 0x000000433c3e7223 */ /* 0x000fe20000010047 */
[----:B------:R-:W-:Y:S01]  /*4120*/  FADD.FTZ R70, R67, R70 ;  /* 0x0000004643467221 */ /* 0x000fe20000010000 */
[----:B------:R-:W-:Y:S01]  /*4130*/  FFMA.FTZ R66, R59, R64, R66 ;  /* 0x000000403b427223 */ /* 0x000fe20000010042 */
[----:B0-----:R-:W-:-:S04]  /*4140*/  FADD.FTZ R58, -R124, 1 ;  /* 0x3f8000007c3a7421 */ /* 0x001fc80000010100 */
[----:B------:R-:W-:Y:S01]  /*4150*/  FFMA.FTZ R58, R57, R58, 1 ;  /* 0x3f800000393a7423 */ /* 0x000fe2000001003a */
[----:B------:R-:W-:-:S04]  /*4160*/  FMUL.FTZ R57, R27, R124 ;  /* 0x0000007c1b397220 */ /* 0x000fc80000410000 */
[----:B------:R-:W-:Y:S01]  /*4170*/  FMUL.FTZ R57, R57, R58 ;  /* 0x0000003a39397220 */ /* 0x000fe20000410000 */
[----:B------:R-:W-:-:S03]  /*4180*/  FADD.FTZ R58, -R32, R28 ;  /* 0x0000001c203a7221 */ /* 0x000fc60000010100 */
[----:B------:R-:W-:Y:S01]  /*4190*/  FADD.FTZ R68, R68, R57 ;  /* 0x0000003944447221 */ /* 0x000fe20000010000 */
[----:B------:R-:W-:Y:S01]  /*41a0*/  FMUL.FTZ R55, R58, R117 ;  /* 0x000000753a377220 */ /* 0x000fe20000410000 */
        /* <DEDUP_REMOVED lines=22> */
[----:B------:R-:W-:-:S03]  /*4310*/  FADD.FTZ R60, -R32, R38 ;  /* 0x00000026203c7221 */ /* 0x000fc60000010100 */
        /* <DEDUP_REMOVED lines=26> */
[----:B------:R-:W-:Y:S01]  /*44c0*/  FFMA.FTZ R57, R64, R57, 1 ;  /* 0x3f80000040397423 */ /* 0x000fe20000010039 */
[----:B------:R-:W-:-:S03]  /*44d0*/  FADD.FTZ R64, -R32, R42 ;  /* 0x0000002a20407221 */ /* 0x000fc60000010100 */
[----:B------:R-:W-:Y:S01]  /*44e0*/  FMUL.FTZ R56, R56, R57 ;  /* 0x0000003938387220 */ /* 0x000fe20000410000 */
[----:B------:R-:W-:-:S04]  /*44f0*/  FMUL.FTZ R57, R64, R117 ;  /* 0x0000007540397220 */ /* 0x000fc80000410000 */
[----:B------:R-:W-:-:S04]  /*4500*/  FFMA.FTZ R67, R115, R57, R118 ;  /* 0x0000003973437223 */ /* 0x000fc80000010076 */
[----:B------:R-:W-:-:S06]  /*4510*/  FMUL.FTZ R64, R67, -1.4426950216293334961 ;  /* 0xbfb8aa3b43407820 */ /* 0x000fcc0000410000 */
[----:B------:R-:W0:Y:S02]  /*4520*/  MUFU.EX2 R64, R64 ;  /* 0x0000004000407308 */ /* 0x000e240000000800 */
[----:B0-----:R-:W-:Y:S01]  /*4530*/  FADD.FTZ R71, R64, 1 ;  /* 0x3f80000040477421 */ /* 0x001fe20000010000 */
[----:B------:R-:W-:Y:S01]  /*4540*/  FADD.FTZ R64, R65, R58 ;  /* 0x0000003a41407221 */ /* 0x000fe20000010000 */
[----:B------:R-:W-:Y:S01]  /*4550*/  FFMA.FTZ R65, R55, R58, R66 ;  /* 0x0000003a37417223 */ /* 0x000fe20000010042 */
[----:B------:R-:W-:-:S03]  /*4560*/  FADD.FTZ R66, -R32, R43 ;  /* 0x0000002b20427221 */ /* 0x000fc60000010100 */
[----:B------:R-:W0:Y:S01]  /*4570*/  MUFU.RCP R71, R71 ;  /* 0x0000004700477308 */ /* 0x000e220000001000 */
[----:B------:R-:W-:-:S04]  /*4580*/  FMUL.FTZ R55, R66, R117 ;  /* 0x0000007542377220 */ /* 0x000fc80000410000 */
[----:B------:R-:W-:-:S04]  /*4590*/  FFMA.FTZ R66, R33, R55, R116 ;  /* 0x0000003721427223 */ /* 0x000fc80000010074 */
[----:B------:R-:W-:-:S06]  /*45a0*/  FMUL.FTZ R125, R66, -1.4426950216293334961 ;  /* 0xbfb8aa3b427d7820 */ /* 0x000fcc0000410000 */
[----:B------:R-:W1:Y:S01]  /*45b0*/  MUFU.EX2 R125, R125 ;  /* 0x0000007d007d7308 */ /* 0x000e620000000800 */
[----:B0-----:R-:W-:-:S04]  /*45c0*/  FADD.FTZ R58, -R71, 1 ;  /* 0x3f800000473a7421 */ /* 0x001fc80000010100 */
[----:B------:R-:W-:Y:S01]  /*45d0*/  FFMA.FTZ R67, R67, R58, 1 ;  /* 0x3f80000043437423 */ /* 0x000fe2000001003a */
[----:B------:R-:W-:-:S04]  /*45e0*/  FMUL.FTZ R58, R44, R71 ;  /* 0x000000472c3a7220 */ /* 0x000fc80000410000 */
[----:B------:R-:W-:Y:S01]  /*45f0*/  FMUL.FTZ R58, R58, R67 ;  /* 0x000000433a3a7220 */ /* 0x000fe20000410000 */
[----:B------:R-:W-:Y:S01]  /*4600*/  FADD.FTZ R67, R68, R61 ;  /* 0x0000003d44437221 */ /* 0x000fe20000010000 */
[----:B-1----:R-:W-:Y:S01]  /*4610*/  FADD.FTZ R124, R125, 1 ;  /* 0x3f8000007d7c7421 */ /* 0x002fe20000010000 */
[----:B------:R-:W-:Y:S02]  /*4620*/  FMUL.FTZ R68, R33, R61 ;  /* 0x0000003d21447220 */ /* 0x000fe40000410000 */
[----:B------:R-:W-:Y:S02]  /*4630*/  FADD.FTZ R67, R67, R56 ;  /* 0x0000003843437221 */ /* 0x000fe40000010000 */
[----:B------:R-:W-:Y:S01]  /*4640*/  FFMA.FTZ R71, R54, R68, R69 ;  /* 0x0000004436477223 */ /* 0x000fe20000010045 */
[----:B------:R-:W0:Y:S01]  /*4650*/  MUFU.RCP R124, R124 ;  /* 0x0000007c007c7308 */ /* 0x000e220000001000 */
[----:B------:R-:W-:Y:S01]  /*4660*/  FADD.FTZ R70, R68, R70 ;  /* 0x0000004644467221 */ /* 0x000fe20000010000 */
[----:B------:R-:W-:Y:S01]  /*4670*/  FADD.FTZ R69, R64, R59 ;  /* 0x0000003b40457221 */ /* 0x000fe20000010000 */
[-C--:B------:R-:W-:Y:S01]  /*4680*/  FFMA.FTZ R64, R60, R59.reuse, R65 ;  /* 0x0000003b3c407223 */ /* 0x080fe20000010041 */
[----:B------:R-:W-:-:S02]  /*4690*/  FMUL.FTZ R68, R115, R59 ;  /* 0x0000003b73447220 */ /* 0x000fc40000410000 */
[----:B------:R-:W-:Y:S01]  /*46a0*/  FADD.FTZ R69, R69, R58 ;  /* 0x0000003a45457221 */ /* 0x000fe20000010000 */
[----:B------:R-:W-:Y:S01]  /*46b0*/  FFMA.FTZ R64, R57, R58, R64 ;  /* 0x0000003a39407223 */ /* 0x000fe20000010040 */
[----:B------:R-:W-:Y:S01]  /*46c0*/  FFMA.FTZ R71, R60, R68, R71 ;  /* 0x000000443c477223 */ /* 0x000fe20000010047 */
[----:B------:R-:W-:Y:S01]  /*46d0*/  FADD.FTZ R70, R70, R68 ;  /* 0x0000004446467221 */ /* 0x000fe20000010000 */
[----:B0-----:R-:W-:Y:S01]  /*46e0*/  FADD.FTZ R61, -R124, 1 ;  /* 0x3f8000007c3d7421 */ /* 0x001fe20000010100 */
[----:B------:R-:W-:-:S03]  /*46f0*/  FMUL.FTZ R54, R45, R124 ;  /* 0x0000007c2d367220 */ /* 0x000fc60000410000 */
[----:B------:R-:W-:Y:S01]  /*4700*/  FFMA.FTZ R61, R66, R61, 1 ;  /* 0x3f800000423d7423 */ /* 0x000fe2000001003d */
[----:B------:R-:W-:-:S03]  /*4710*/  FADD.FTZ R66, -R32, R46 ;  /* 0x0000002e20427221 */ /* 0x000fc60000010100 */
[----:B------:R-:W-:Y:S01]  /*4720*/  FMUL.FTZ R54, R54, R61 ;  /* 0x0000003d36367220 */ /* 0x000fe20000410000 */
[----:B------:R-:W-:-:S03]  /*4730*/  FMUL.FTZ R61, R66, R117 ;  /* 0x00000075423d7220 */ /* 0x000fc60000410000 */
        /* <DEDUP_REMOVED lines=9> */
[----:B------:R-:W-:-:S03]  /*47d0*/  FADD.FTZ R66, -R32, R47 ;  /* 0x0000002f20427221 */ /* 0x000fc60000010100 */
[----:B------:R-:W-:Y:S01]  /*47e0*/  FMUL.FTZ R60, R60, R59 ;  /* 0x0000003b3c3c7220 */ /* 0x000fe20000410000 */
[----:B------:R-:W-:Y:S01]  /*47f0*/  FMUL.FTZ R59, R66, R117 ;  /* 0x00000075423b7220 */ /* 0x000fe20000410000 */
[CC--:B------:R-:W-:Y:S01]  /*4800*/  FFMA.FTZ R66, R62.reuse, R56.reuse, R63 ;  /* 0x000000383e427223 */ /* 0x0c0fe2000001003f */
[----:B------:R-:W-:Y:S01]  /*4810*/  FMUL.FTZ R63, R33, R56 ;  /* 0x00000038213f7220 */ /* 0x000fe20000410000 */
[----:B------:R-:W-:Y:S01]  /*4820*/  FADD.FTZ R69, R69, R60 ;  /* 0x0000003c45457221 */ /* 0x000fe20000010000 */
[----:B------:R-:W-:Y:S01]  /*4830*/  FFMA.FTZ R65, R33, R59, R116 ;  /* 0x0000003b21417223 */ /* 0x000fe20000010074 */
[----:B------:R-:W-:Y:S01]  /*4840*/  FFMA.FTZ R66, R55, R54, R66 ;  /* 0x0000003637427223 */ /* 0x000fe20000010042 */
[----:B------:R-:W-:Y:S01]  /*4850*/  FFMA.FTZ R68, R62, R63, R71 ;  /* 0x0000003f3e447223 */ /* 0x000fe20000010047 */
[----:B------:R-:W-:Y:S01]  /*4860*/  FADD.FTZ R62, -R32, R50 ;  /* 0x00000032203e7221 */ /* 0x000fe20000010100 */
[----:B------:R-:W-:Y:S01]  /*4870*/  FMUL.FTZ R125, R65, -1.4426950216293334961 ;  /* 0xbfb8aa3b417d7820 */ /* 0x000fe20000410000 */
[----:B------:R-:W-:Y:S01]  /*4880*/  FADD.FTZ R70, R63, R70 ;  /* 0x000000463f467221 */ /* 0x000fe20000010000 */
[----:B------:R-:W-:Y:S01]  /*4890*/  FMUL.FTZ R71, R115, R58 ;  /* 0x0000003a73477220 */ /* 0x000fe20000410000 */
[----:B------:R-:W-:-:S03]  /*48a0*/  FMUL.FTZ R62, R62, R117 ;  /* 0x000000753e3e7220 */ /* 0x000fc60000410000 */
[----:B------:R-:W0:Y:S01]  /*48b0*/  MUFU.EX2 R125, R125 ;  /* 0x0000007d007d7308 */ /* 0x000e220000000800 */
[----:B------:R-:W-:Y:S01]  /*48c0*/  FFMA.FTZ R63, R115, R62, R118 ;  /* 0x0000003e733f7223 */ /* 0x000fe20000010076 */
[----:B------:R-:W-:Y:S01]  /*48d0*/  FFMA.FTZ R68, R57, R71, R68 ;  /* 0x0000004739447223 */ /* 0x000fe20000010044 */
[----:B------:R-:W-:Y:S01]  /*48e0*/  FADD.FTZ R70, R70, R71 ;  /* 0x0000004746467221 */ /* 0x000fe20000010000 */
[----:B0-----:R-:W-:-:S06]  /*48f0*/  FADD.FTZ R124, R125, 1 ;  /* 0x3f8000007d7c7421 */ /* 0x001fcc0000010000 */
[----:B------:R-:W0:Y:S02]  /*4900*/  MUFU.RCP R124, R124 ;  /* 0x0000007c007c7308 */ /* 0x000e240000001000 */
[----:B0-----:R-:W-:-:S04]  /*4910*/  FADD.FTZ R56, -R124, 1 ;  /* 0x3f8000007c387421 */ /* 0x001fc80000010100 */
[----:B------:R-:W-:Y:S01]  /*4920*/  FFMA.FTZ R65, R65, R56, 1 ;  /* 0x3f80000041417423 */ /* 0x000fe20000010038 */
[----:B------:R-:W-:Y:S01]  /*4930*/  FMUL.FTZ R56, R49, R124 ;  /* 0x0000007c31387220 */ /* 0x000fe20000410000 */
[----:B------:R-:W-:-:S03]  /*4940*/  FMUL.FTZ R124, R63, -1.4426950216293334961 ;  /* 0xbfb8aa3b3f7c7820 */ /* 0x000fc60000410000 */
[----:B------:R-:W-:-:S03]  /*4950*/  FMUL.FTZ R56, R56, R65 ;  /* 0x0000004138387220 */ /* 0x000fc60000410000 */
[----:B------:R-:W0:Y:S01]  /*4960*/  MUFU.EX2 R124, R124 ;  /* 0x0000007c007c7308 */ /* 0x000e220000000800 */
[----:B------:R-:W-:Y:S01]  /*4970*/  FADD.FTZ R67, R67, R56 ;  /* 0x0000003843437221 */ /* 0x000fe20000010000 */
[----:B------:R-:W-:Y:S01]  /*4980*/  FFMA.FTZ R66, R59, R56, R66 ;  /* 0x000000383b427223 */ /* 0x000fe20000010042 */
[----:B0-----:R-:W-:Y:S01]  /*4990*/  FADD.FTZ R65, R124, 1 ;  /* 0x3f8000007c417421 */ /* 0x001fe20000010000 */
[----:B------:R-:W-:-:S04]  /*49a0*/  FADD.FTZ R124, -R32, R51 ;  /* 0x00000033207c7221 */ /* 0x000fc80000010100 */
[----:B------:R-:W-:Y:S01]  /*49b0*/  FMUL.FTZ R57, R124, R117 ;  /* 0x000000757c397220 */ /* 0x000fe20000410000 */
        /* <DEDUP_REMOVED lines=19> */
[----:B------:R-:W-:Y:S01]  /*4af0*/  FMUL.FTZ R60, R33, R56 ;  /* 0x00000038213c7220 */ /* 0x000fe20000410000 */
[----:B------:R-:W-:Y:S02]  /*4b00*/  FMUL.FTZ R56, R115, R58 ;  /* 0x0000003a73387220 */ /* 0x000fe40000410000 */
[----:B------:R-:W-:Y:S01]  /*4b10*/  FFMA.FTZ R61, R61, R63, R68 ;  /* 0x0000003f3d3d7223 */ /* 0x000fe20000010044 */
[----:B------:R-:W-:-:S03]  /*4b20*/  FADD.FTZ R63, R70, R63 ;  /* 0x0000003f463f7221 */ /* 0x000fc60000010000 */
[----:B------:R-:W-:Y:S01]  /*4b30*/  FFMA.FTZ R61, R59, R60, R61 ;  /* 0x0000003c3b3d7223 */ /* 0x000fe2000001003d */
[----:B------:R-:W-:Y:S01]  /*4b40*/  FADD.FTZ R63, R60, R63 ;  /* 0x0000003f3c3f7221 */ /* 0x000fe20000010000 */
[----:B------:R-:W-:Y:S01]  /*4b50*/  FMUL.FTZ R60, R33, R54 ;  /* 0x00000036213c7220 */ /* 0x000fe20000410000 */
[----:B------:R-:W-:Y:S01]  /*4b60*/  FADD.FTZ R59, R67, R54 ;  /* 0x00000036433b7221 */ /* 0x000fe20000010000 */
[C---:B------:R-:W-:Y:S01]  /*4b70*/  FFMA.FTZ R64, R62.reuse, R56, R61 ;  /* 0x000000383e407223 */ /* 0x040fe2000001003d */
[----:B------:R-:W-:Y:S01]  /*4b80*/  FADD.FTZ R63, R63, R56 ;  /* 0x000000383f3f7221 */ /* 0x000fe20000010000 */
[----:B------:R-:W-:Y:S01]  /*4b90*/  FFMA.FTZ R56, R62, R58, R55 ;  /* 0x0000003a3e387223 */ /* 0x000fe20000010037 */
[----:B------:R-:W-:Y:S01]  /*4ba0*/  FADD.FTZ R58, R69, R58 ;  /* 0x0000003a453a7221 */ /* 0x000fe20000010000 */
[C---:B------:R-:W-:Y:S01]  /*4bb0*/  FFMA.FTZ R61, R57.reuse, R60, R64 ;  /* 0x0000003c393d7223 */ /* 0x040fe20000010040 */
[----:B------:R-:W-:Y:S01]  /*4bc0*/  FADD.FTZ R60, R60, R63 ;  /* 0x0000003f3c3c7221 */ /* 0x000fe20000010000 */
[----:B------:R-:W-:-:S07]  /*4bd0*/  FFMA.FTZ R57, R57, R54, R66 ;  /* 0x0000003639397223 */ /* 0x000fce0000010042 */
.L_x_1576:
        /* <DEDUP_REMOVED lines=35> */
.L_x_1578:
[----:B------:R-:W-:Y:S05]  /*4e10*/  BSYNC.RECONVERGENT B0 ;  /* 0x0000000000007941 */ /* 0x000fea0003800200 */
.L_x_1577:
[----:B------:R-:W-:Y:S06]  /*4e20*/  BAR.SYNC.DEFER_BLOCKING 0x0 ;  /* 0x0000000000007b1d */ /* 0x000fec0000010000 */
[----:B------:R-:W-:Y:S04]  /*4e30*/  BSSY.RECONVERGENT B0, `(.L_x_1579) ;  /* 0x0000014000007945 */ /* 0x000fe80003800200 */
[----:B------:R-:W-:Y:S05]  /*4e40*/  @P2 BRA `(.L_x_1580) ;  /* 0x0000000000482947 */ /* 0x000fea0003800000 */
[----:B------:R-:W4:Y:S01]  /*4e50*/  S2UR UR7, SR_CgaCtaId ;  /* 0x00000000000779c3 */ /* 0x000f220000008800 */
[----:B------:R-:W-:Y:S02]  /*4e60*/  UMOV UR6, 0x400 ;  /* 0x0000040000067882 */ /* 0x000fe40000000000 */
[----:B----4-:R-:W-:-:S09]  /*4e70*/  ULEA UR6, UR7, UR6, 0x18 ;  /* 0x0000000607067291 */ /* 0x010fd2000f8ec0ff */
[----:B------:R-:W4:Y:S04]  /*4e80*/  LDS.128 R68, [UR6+0x10] ;  /* 0x00001006ff447984 */ /* 0x000f280008000c00 */
[----:B-12---:R-:W1:Y:S04]  /*4e90*/  LDS.128 R60, [UR6+0x20] ;  /* 0x00002006ff3c7984 */ /* 0x006e680008000c00 */
[----:B------:R-:W2:Y:S01]  /*4ea0*/  LDS.128 R64, [UR6+0x30] ;  /* 0x00003006ff407984 */ /* 0x000ea20008000c00 */
[----:B----4-:R-:W-:Y:S01]  /*4eb0*/  FADD.FTZ R125, R54, R68 ;  /* 0x00000044367d7221 */ /* 0x010fe20000010000 */
[----:B0--3--:R-:W-:-:S03]  /*4ec0*/  FADD.FTZ R54, R55, R69 ;  /* 0x0000004537367221 */ /* 0x009fc60000010000 */
[----:B------:R-:W-:Y:S01]  /*4ed0*/  FADD.FTZ R125, R125, R70 ;  /* 0x000000467d7d7221 */ /* 0x000fe20000010000 */
[----:B------:R-:W-:-:S03]  /*4ee0*/  FADD.FTZ R54, R54, R71 ;  /* 0x0000004736367221 */ /* 0x000fc60000010000 */
[----:B-1----:R-:W-:Y:S01]  /*4ef0*/  FADD.FTZ R125, R125, R60 ;  /* 0x0000003c7d7d7221 */ /* 0x002fe20000010000 */
[----:B------:R-:W-:-:S03]  /*4f00*/  FADD.FTZ R54, R54, R61 ;  /* 0x0000003d36367221 */ /* 0x000fc60000010000 */
[----:B------:R-:W-:Y:S01]  /*4f10*/  FADD.FTZ R125, R125, R62 ;  /* 0x0000003e7d7d7221 */ /* 0x000fe20000010000 */
[----:B------:R-:W-:-:S03]  /*4f20*/  FADD.FTZ R54, R54, R63 ;  /* 0x0000003f36367221 */ /* 0x000fc60000010000 */
[----:B--2---:R-:W-:Y:S01]  /*4f30*/  FADD.FTZ R125, R125, R64 ;  /* 0x000000407d7d7221 */ /* 0x004fe20000010000 */
[----:B------:R-:W-:-:S03]  /*4f40*/  FADD.FTZ R60, R54, R65 ;  /* 0x00000041363c7221 */ /* 0x000fc60000010000 */
[----:B------:R-:W-:Y:S01]  /*4f50*/  FADD.FTZ R54, R125, R66 ;  /* 0x000000427d367221 */ /* 0x000fe20000010000 */
[----:B------:R-:W-:-:S07]  /*4f60*/  FADD.FTZ R55, R60, R67 ;  /* 0x000000433c377221 */ /* 0x000fce0000010000 */
.L_x_1580:
[----:B------:R-:W-:Y:S05]  /*4f70*/  BSYNC.RECONVERGENT B0 ;  /* 0x0000000000007941 */ /* 0x000fea0003800200 */
.L_x_1579:
        /* <DEDUP_REMOVED lines=24> */
[----:B------:R-:W1:Y:S03]  /*5100*/  LDS.128 R64, [R112+0x2a0] ;  /* 0x0002a00070407984 */ /* 0x000e660000000c00 */
[----:B--2---:R-:W-:Y:S01]  /*5110*/  FADD.FTZ R125, R125, R56 ;  /* 0x000000387d7d7221 */ /* 0x004fe20000010000 */
[----:B------:R-:W-:Y:S01]  /*5120*/  FADD.FTZ R68, R68, R57 ;  /* 0x0000003944447221 */ /* 0x000fe20000010000 */
[----:B------:R-:W-:Y:S01]  /*5130*/  FADD.FTZ R69, R69, R58 ;  /* 0x0000003a45457221 */ /* 0x000fe20000010000 */
[----:B------:R-:W-:Y:S01]  /*5140*/  FADD.FTZ R70, R70, R59 ;  /* 0x0000003b46467221 */ /* 0x000fe20000010000 */
[----:B------:R-:W2:Y:S04]  /*5150*/  LDS.128 R60, [R112+0x310] ;  /* 0x00031000703c7984 */ /* 0x000ea80000000c00 */
        /* <DEDUP_REMOVED lines=10> */
[----:B------:R-:W-:Y:S01]  /*5200*/  LDS.128 R60, [R112+0x4d0] ;  /* 0x0004d000703c7984 */ /* 0x000fe20000000c00 */
        /* <DEDUP_REMOVED lines=8> */
[----:B------:R-:W-:-:S02]  /*5290*/  FADD.FTZ R70, R70, R59 ;  /* 0x0000003b46467221 */ /* 0x000fc40000010000 */
        /* <DEDUP_REMOVED lines=102> */
[----:B------:R-:W-:Y:S01]  /*5900*/  FADD.FTZ R69, R69, R62 ;  /* 0x0000003e45457221 */ /* 0x000fe20000010000 */
[----:B------:R-:W-:Y:S01]  /*5910*/  FADD.FTZ R70, R70, R63 ;  /* 0x0000003f46467221 */ /* 0x000fe20000010000 */
[----:B-1----:R-:W-:Y:S01]  /*5920*/  FADD.FTZ R56, R125, R64 ;  /* 0x000000407d387221 */ /* 0x002fe20000010000 */
[----:B------:R-:W-:Y:S01]  /*5930*/  FADD.FTZ R57, R68, R65 ;  /* 0x0000004144397221 */ /* 0x000fe20000010000 */
[----:B------:R-:W-:Y:S01]  /*5940*/  FADD.FTZ R58, R69, R66 ;  /* 0x00000042453a7221 */ /* 0x000fe20000010000 */
[----:B------:R-:W-:-:S07]  /*5950*/  FADD.FTZ R59, R70, R67 ;  /* 0x00000043463b7221 */ /* 0x000fce0000010000 */
.L_x_1582:
[----:B------:R-:W-:Y:S05]  /*5960*/  BSYNC.RECONVERGENT B0 ;  /* 0x0000000000007941 */ /* 0x000fea0003800200 */
.L_x_1581:
[----:B------:R-:W-:Y:S04]  /*5970*/  BSSY.RECONVERGENT B0, `(.L_x_1583) ;  /* 0x000001d000007945 */ /* 0x000fe80003800200 */
[----:B------:R-:W-:Y:S05]  /*5980*/  @P1 BRA `(.L_x_1584) ;  /* 0x00000000006c1947 */ /* 0x000fea0003800000 */
[----:B-12---:R-:W1:Y:S01]  /*5990*/  LDC.64 R60, c[0x0][0x3f8] ;  /* 0x0000fe00ff3c7b82 */ /* 0x006e620000000a00 */
[----:B------:R-:W-:-:S07]  /*59a0*/  IMAD R119, R119, 0x7, R96 ;  /* 0x0000000777777824 */ /* 0x000fce00078e0260 */
[----:B------:R-:W2:Y:S01]  /*59b0*/  LDC.64 R68, c[0x0][0x3d8] ;  /* 0x0000f600ff447b82 */ /* 0x000ea20000000a00 */
[C---:B-1----:R-:W-:Y:S01]  /*59c0*/  LEA.HI R67, P1, R61.reuse, R60, RZ, 0x1 ;  /* 0x0000003c3d437211 */ /* 0x042fe200078308ff */
[----:B------:R-:W-:Y:S01]  /*59d0*/  IMAD.WIDE.U32 R62, R60, 0x3, RZ ;  /* 0x000000033c3e7825 */ /* 0x000fe200078e00ff */
[-C--:B------:R-:W-:Y:S02]  /*59e0*/  LEA R65, R61, R61.reuse, 0x1 ;  /* 0x0000003d3d417211 */ /* 0x080fe400078e08ff */
[----:B------:R-:W-:Y:S02]  /*59f0*/  IADD3.X R64, PT, PT, RZ, R61, RZ, P1, !PT ;  /* 0x0000003dff407210 */ /* 0x000fe40000ffe4ff */
[----:B------:R-:W-:Y:S02]  /*5a00*/  IADD3 R63, PT, PT, R63, R65, RZ ;  /* 0x000000413f3f7210 */ /* 0x000fe40007ffe0ff */
[----:B------:R-:W-:Y:S01]  /*5a10*/  SHF.L.U64.HI R65, R67, 0x1, R64 ;  /* 0x0000000143417819 */ /* 0x000fe20000010240 */
[----:B--2---:R-:W-:Y:S01]  /*5a20*/  IMAD.WIDE R68, R119, 0x4, R68 ;  /* 0x0000000477447825 */ /* 0x004fe200078e0244 */
[----:B------:R-:W-:-:S02]  /*5a30*/  SHF.L.U32 R67, R67, 0x1, RZ ;  /* 0x0000000143437819 */ /* 0x000fc400000006ff */
[----:B------:R-:W-:Y:S02]  /*5a40*/  LEA.HI R62, P4, R63, R62, RZ, 0x1 ;  /* 0x0000003e3f3e7211 */ /* 0x000fe400078908ff */
[----:B------:R-:W-:Y:S01]  /*5a50*/  LOP3.LUT R67, R67, 0xfffffffc, RZ, 0xc0, !PT ;  /* 0xfffffffc43437812 */ /* 0x000fe200078ec0ff */
[----:B------:R4:W-:Y:S01]  /*5a60*/  REDG.E.ADD.F32.FTZ.RN.STRONG.GPU desc[UR8][R68.64], R56 ;  /* 0x00000038440079a6 */ /* 0x0009e2000c12f308 */
[----:B------:R-:W-:Y:S02]  /*5a70*/  SHF.L.U32 R71, R62, 0x1, RZ ;  /* 0x000000013e477819 */ /* 0x000fe400000006ff */
[----:B------:R-:W-:Y:S02]  /*5a80*/  IADD3 R66, P1, PT, R68, R67, RZ ;  /* 0x0000004344427210 */ /* 0x000fe40007f3e0ff */
[----:B------:R-:W-:Y:S02]  /*5a90*/  IADD3.X R63, PT, PT, RZ, R63, RZ, P4, !PT ;  /* 0x0000003fff3f7210 */ /* 0x000fe400027fe4ff */
[----:B------:R-:W-:-:S02]  /*5aa0*/  LOP3.LUT R71, R71, 0xfffffffc, RZ, 0xc0, !PT ;  /* 0xfffffffc47477812 */ /* 0x000fc400078ec0ff */
[C---:B------:R-:W-:Y:S02]  /*5ab0*/  IADD3.X R67, PT, PT, R69.reuse, R65, RZ, P1, !PT ;  /* 0x0000004145437210 */ /* 0x040fe40000ffe4ff */
        /* <DEDUP_REMOVED lines=8> */
.L_x_1584:
[----:B------:R-:W-:Y:S05]  /*5b40*/  BSYNC.RECONVERGENT B0 ;  /* 0x0000000000007941 */ /* 0x000fea0003800200 */
.L_x_1583:
        /* <DEDUP_REMOVED lines=10> */
[----:B--2---:R-:W-:Y:S01]  /*5bf0*/  LOP3.LUT P1, R60, R98, 0x2, RZ, 0xc0, !PT ;  /* 0x00000002623c7812 */ /* 0x004fe2000782c0ff */
[----:B-1----:R-:W-:Y:S01]  /*5c00*/  IMAD R61, R94, UR10, R95 ;  /* 0x0000000a5e3d7c24 */ /* 0x002fe2000f8e025f */
        /* <DEDUP_REMOVED lines=12> */
.L_x_1587:
[----:B----4-:R-:W2:Y:S04]  /*5cd0*/  LDG.E.STRONG.GPU R58, desc[UR8][R56.64] ;  /* 0x00000008383a7981 */ /* 0x010ea8000c1ef900 */
[----:B--2---:R-:W-:Y:S01]  /*5ce0*/  CCTL.IVALL ;  /* 0x00000000ff00798f */ /* 0x004fe20002000000 */
[----:B------:R-:W-:Y:S05]  /*5cf0*/  YIELD ;  /* 0x0000000000007946 */ /* 0x000fea0003800000 */
[----:B------:R-:W-:-:S13]  /*5d00*/  ISETP.NE.AND P1, PT, R58, R63, PT ;  /* 0x0000003f3a00720c */ /* 0x000fda0003f25270 */
[----:B------:R-:W-:Y:S05]  /*5d10*/  @P1 BRA `(.L_x_1587) ;  /* 0xfffffffc00ec1947 */ /* 0x000fea000383ffff */
.L_x_1586:
[----:B------:R-:W-:Y:S05]  /*5d20*/  WARPSYNC.ALL ;  /* 0x0000000000007948 */ /* 0x000fea0003800000 */
[----:B------:R-:W-:Y:S01]  /*5d30*/  BAR.SYNC.DEFER_BLOCKING 0x0 ;  /* 0x0000000000007b1d */ /* 0x000fe20000010000 */
[----:B------:R-:W-:-:S05]  /*5d40*/  HFMA2 R62, -RZ, RZ, 0, 0 ;  /* 0x00000000ff3e7431 */ /* 0x000fca00000001ff */
[----:B------:R-:W-:Y:S05]  /*5d50*/  @!P3 BRA `(.L_x_1588) ;  /* 0x000000040018b947 */ /* 0x000fea0003800000 */
[C---:B------:R-:W-:Y:S01]  /*5d60*/  IMAD R69, R94.reuse, 0x5, R95 ;  /* 0x000000055e457824 */ /* 0x040fe200078e025f */
[-C--:B------:R-:W-:Y:S01]  /*5d70*/  LEA R68, R94, R95.reuse, 0x1 ;  /* 0x0000005f5e447211 */ /* 0x080fe200078e08ff */
[----:B------:R-:W-:Y:S01]  /*5d80*/  UIADD3 UR6, UPT, UPT, -UR10, URZ, URZ ;  /* 0x000000ff0a067290 */ /* 0x000fe2000fffe1ff */
[----:B------:R-:W-:Y:S02]  /*5d90*/  IADD3 R67, PT, PT, R95, R94, RZ ;  /* 0x0000005e5f437210 */ /* 0x000fe40007ffe0ff */
[----:B------:R-:W-:Y:S02]  /*5da0*/  MOV R66, RZ ;  /* 0x000000ff00427202 */ /* 0x000fe40000000f00 */
[----:B------:R-:W-:Y:S02]  /*5db0*/  MOV R65, R95 ;  /* 0x0000005f00417202 */ /* 0x000fe40000000f00 */
[----:B------:R-:W-:Y:S02]  /*5dc0*/  MOV R64, R99 ;  /* 0x0000006300407202 */ /* 0x000fe40000000f00 */
[----:B------:R-:W-:-:S02]  /*5dd0*/  MOV R63, R100 ;  /* 0x00000064003f7202 */ /* 0x000fc40000000f00 */
[----:B--2---:R-:W-:Y:S02]  /*5de0*/  MOV R60, R101 ;  /* 0x00000065003c7202 */ /* 0x004fe40000000f00 */
[----:B-1--4-:R-:W-:Y:S02]  /*5df0*/  MOV R61, R102 ;  /* 0x00000066003d7202 */ /* 0x012fe40000000f00 */
[----:B------:R-:W-:-:S07]  /*5e00*/  LOP3.LUT R62, R92, 0x7ffffff8, RZ, 0xc0, !PT ;  /* 0x7ffffff85c3e7812 */ /* 0x000fce00078ec0ff */
.L_x_1589:
        /* <DEDUP_REMOVED lines=9> */
[----:B------:R-:W-:Y:S01]  /*5ea0*/  IADD3 R119, PT, PT, R66, 0x3, RZ ;  /* 0x0000000342777810 */ /* 0x000fe20007ffe0ff */
[----:B0--3--:R-:W-:Y:S01]  /*5eb0*/  @!P3 FADD.FTZ R54, R54, R56 ;  /* 0x000000383636b221 */ /* 0x009fe20000010000 */
[----:B------:R-:W-:Y:S02]  /*5ec0*/  @!P3 FADD.FTZ R55, R55, R57 ;  /* 0x000000393737b221 */ /* 0x000fe40000010000 */
[----:B------:R-:W-:-:S07]  /*5ed0*/  ISETP.EQ.OR P3, PT, R119, UR10, P2 ;  /* 0x0000000a77007c0c */ /* 0x000fce0009762670 */
[----:B------:R-:W-:-:S04]  /*5ee0*/  @!P1 IMAD.WIDE.U32 R56, R68, 0x8, R70 ;  /* 0x0000000844389825 */ /* 0x000fc800078e0046 */
[----:B--2---:R-:W-:Y:S02]  /*5ef0*/  @!P4 FADD.FTZ R54, R54, R58 ;  /* 0x0000003a3636c221 */ /* 0x004fe40000010000 */
[----:B------:R-:W2:Y:S01]  /*5f00*/  @!P1 LDG.E.64 R56, desc[UR8][R56.64] ;  /* 0x0000000838389981 */ /* 0x000ea2000c1e1b00 */
[----:B------:R-:W-:Y:S01]  /*5f10*/  @!P4 FADD.FTZ R55, R55, R59 ;  /* 0x0000003b3737c221 */ /* 0x000fe20000010000 */
[----:B------:R-:W-:-:S06]  /*5f20*/  @!P3 IMAD.WIDE.U32 R58, R64, 0x8, R70 ;  /* 0x00000008403ab825 */ /* 0x000fcc00078e0046 */
[----:B------:R-:W3:Y:S01]  /*5f30*/  @!P3 LDG.E.64 R58, desc[UR8][R58.64] ;  /* 0x000000083a3ab981 */ /* 0x000ee2000c1e1b00 */
[----:B------:R-:W-:-:S04]  /*5f40*/  IADD3 R119, PT, PT, R66, 0x4, RZ ;  /* 0x0000000442777810 */ /* 0x000fc80007ffe0ff */
[----:B------:R-:W-:Y:S02]  /*5f50*/  ISETP.EQ.OR P4, PT, R119, UR10, P2 ;  /* 0x0000000a77007c0c */ /* 0x000fe40009782670 */
[----:B------:R-:W-:Y:S01]  /*5f60*/  IADD3 R119, PT, PT, R66, 0x5, RZ ;  /* 0x0000000542777810 */ /* 0x000fe20007ffe0ff */
[----:B--2---:R-:W-:Y:S01]  /*5f70*/  @!P1 FADD.FTZ R54, R54, R56 ;  /* 0x0000003836369221 */ /* 0x004fe20000010000 */
[----:B------:R-:W-:Y:S02]  /*5f80*/  @!P1 FADD.FTZ R55, R55, R57 ;  /* 0x0000003937379221 */ /* 0x000fe40000010000 */
[----:B------:R-:W-:-:S07]  /*5f90*/  ISETP.EQ.OR P1, PT, R119, UR10, P2 ;  /* 0x0000000a77007c0c */ /* 0x000fce0009722670 */
[----:B------:R-:W-:-:S06]  /*5fa0*/  @!P4 IMAD.WIDE.U32 R56, R63, 0x8, R70 ;  /* 0x000000083f38c825 */ /* 0x000fcc00078e0046 */
[----:B------:R-:W2:Y:S01]  /*5fb0*/  @!P4 LDG.E.64 R56, desc[UR8][R56.64] ;  /* 0x000000083838c981 */ /* 0x000ea2000c1e1b00 */
[----:B---3--:R-:W-:Y:S01]  /*5fc0*/  @!P3 FADD.FTZ R54, R54, R58 ;  /* 0x0000003a3636b221 */ /* 0x008fe20000010000 */
[----:B------:R-:W-:Y:S01]  /*5fd0*/  @!P3 FADD.FTZ R55, R55, R59 ;  /* 0x0000003b3737b221 */ /* 0x000fe20000010000 */
[----:B------:R-:W-:-:S06]  /*5fe0*/  @!P1 IMAD.WIDE.U32 R58, R69, 0x8, R70 ;  /* 0x00000008453a9825 */ /* 0x000fcc00078e0046 */
[----:B------:R-:W3:Y:S01]  /*5ff0*/  @!P1 LDG.E.64 R58, desc[UR8][R58.64] ;  /* 0x000000083a3a9981 */ /* 0x000ee2000c1e1b00 */
[----:B------:R-:W-:-:S04]  /*6000*/  IADD3 R119, PT, PT, R66, 0x6, RZ ;  /* 0x0000000642777810 */ /* 0x000fc80007ffe0ff */
[----:B------:R-:W-:Y:S02]  /*6010*/  ISETP.EQ.OR P3, PT, R119, UR10, P2 ;  /* 0x0000000a77007c0c */ /* 0x000fe40009762670 */
[----:B------:R-:W-:-:S04]  /*6020*/  IADD3 R119, PT, PT, R66, 0x7, RZ ;  /* 0x0000000742777810 */ /* 0x000fc80007ffe0ff */
[----:B------:R-:W-:Y:S01]  /*6030*/  ISETP.EQ.OR P6, PT, R119, UR10, P2 ;  /* 0x0000000a77007c0c */ /* 0x000fe200097c2670 */
[----:B--2---:R-:W-:Y:S01]  /*6040*/  @!P4 FADD.FTZ R54, R54, R56 ;  /* 0x000000383636c221 */ /* 0x004fe20000010000 */
[----:B------:R-:W-:-:S05]  /*6050*/  @!P4 FADD.FTZ R55, R55, R57 ;  /* 0x000000393737c221 */ /* 0x000fca0000010000 */
[----:B------:R-:W-:-:S06]  /*6060*/  @!P3 IMAD.WIDE.U32 R56, R60, 0x8, R70 ;  /* 0x000000083c38b825 */ /* 0x000fcc00078e0046 */
[----:B------:R-:W2:Y:S01]  /*6070*/  @!P3 LDG.E.64 R56, desc[UR8][R56.64] ;  /* 0x000000083838b981 */ /* 0x000ea2000c1e1b00 */
[----:B---3--:R-:W-:Y:S01]  /*6080*/  @!P1 FADD.FTZ R54, R54, R58 ;  /* 0x0000003a36369221 */ /* 0x008fe20000010000 */
[----:B------:R-:W-:Y:S01]  /*6090*/  @!P1 FADD.FTZ R55, R55, R59 ;  /* 0x0000003b37379221 */ /* 0x000fe20000010000 */
[----:B------:R-:W-:-:S06]  /*60a0*/  @!P6 IMAD.WIDE.U32 R58, R61, 0x8, R70 ;  /* 0x000000083d3ae825 */ /* 0x000fcc00078e0046 */
[----:B------:R-:W3:Y:S01]  /*60b0*/  @!P6 LDG.E.64 R58, desc[UR8][R58.64] ;  /* 0x000000083a3ae981 */ /* 0x000ee2000c1e1b00 */
        /* <DEDUP_REMOVED lines=14> */
[----:B------:R-:W-:Y:S01]  /*61a0*/  @!P6 FADD.FTZ R55, R55, R59 ;  /* 0x0000003b3737e221 */ /* 0x000fe20000010000 */
[----:B------:R-:W-:Y:S06]  /*61b0*/  @P1 BRA `(.L_x_1589) ;  /* 0xfffffffc00141947 */ /* 0x000fec000383ffff */
.L_x_1588:
[----:B------:R-:W-:-:S13]  /*61c0*/  ISETP.NE.AND P1, PT, R110, RZ, PT ;  /* 0x000000ff6e00720c */ /* 0x000fda0003f25270 */
[----:B------:R-:W-:Y:S05]  /*61d0*/  @!P1 BRA `(.L_x_1585) ;  /* 0x0000000000f09947 */ /* 0x000fea0003800000 */
[----:B----4-:R-:W-:Y:S02]  /*61e0*/  IADD3 R56, PT, PT, R110, -0x1, RZ ;  /* 0xffffffff6e387810 */ /* 0x010fe40007ffe0ff */
[----:B------:R-:W-:Y:S02]  /*61f0*/  LOP3.LUT P1, R63, R92, 0x3, RZ, 0xc0, !PT ;  /* 0x000000035c3f7812 */ /* 0x000fe4000782c0ff */
[----:B------:R-:W-:-:S13]  /*6200*/  ISETP.GE.U32.AND P3, PT, R56, 0x3, PT ;  /* 0x000000033800780c */ /* 0x000fda0003f66070 */
[----:B------:R-:W-:Y:S05]  /*6210*/  @!P3 BRA `(.L_x_1590) ;  /* 0x000000000070b947 */ /* 0x000fea0003800000 */
[----:B------:R-:W-:-:S13]  /*6220*/  ISETP.EQ.OR P6, PT, R62, UR10, P2 ;  /* 0x0000000a3e007c0c */ /* 0x000fda00097c2670 */
[----:B------:R-:W-:-:S04]  /*6230*/  @!P6 IMAD R57, R62, R94, R95 ;  /* 0x0000005e3e39e224 */ /* 0x000fc800078e025f */
[----:B------:R-:W-:-:S06]  /*6240*/  @!P6 IMAD.WIDE.U32 R56, R57, 0x8, R70 ;  /* 0x000000083938e825 */ /* 0x000fcc00078e0046 */
[----:B------:R-:W0:Y:S01]  /*6250*/  @!P6 LDG.E.64 R56, desc[UR8][R56.64] ;  /* 0x000000083838e981 */ /* 0x000e22000c1e1b00 */
[C---:B------:R-:W-:Y:S02]  /*6260*/  IADD3 R59, PT, PT, R62.reuse, 0x1, RZ ;  /* 0x000000013e3b7810 */ /* 0x040fe40007ffe0ff */
[C---:B-1----:R-:W-:Y:S02]  /*6270*/  IADD3 R61, PT, PT, R62.reuse, 0x2, RZ ;  /* 0x000000023e3d7810 */ /* 0x042fe40007ffe0ff */
[----:B------:R-:W-:Y:S02]  /*6280*/  ISETP.EQ.OR P4, PT, R59, UR10, P2 ;  /* 0x0000000a3b007c0c */ /* 0x000fe40009782670 */
[----:B------:R-:W-:Y:S02]  /*6290*/  ISETP.EQ.OR P3, PT, R61, UR10, P2 ;  /* 0x0000000a3d007c0c */ /* 0x000fe40009762670 */
[----:B--2---:R-:W-:-:S09]  /*62a0*/  IADD3 R60, PT, PT, R62, 0x3, RZ ;  /* 0x000000033e3c7810 */ /* 0x004fd20007ffe0ff */
[-CC-:B------:R-:W-:Y:S02]  /*62b0*/  @!P4 IMAD R59, R59, R94.reuse, R95.reuse ;  /* 0x0000005e3b3bc224 */ /* 0x180fe400078e025f */
        /* <DEDUP_REMOVED lines=18> */
.L_x_1590:
        /* <DEDUP_REMOVED lines=18> */
.L_x_1591:
        /* <DEDUP_REMOVED lines=9> */
.L_x_1592:
[----:B------:R-:W-:Y:S05]  /*6590*/  BSYNC.RECONVERGENT B0 ;  /* 0x0000000000007941 */ /* 0x000fea0003800200 */
.L_x_1585:
[----:B------:R-:W5:Y:S01]  /*65a0*/  S2UR UR7, SR_CgaCtaId ;  /* 0x00000000000779c3 */ /* 0x000f620000008800 */
[----:B------:R-:W-:Y:S01]  /*65b0*/  UMOV UR6, 0x400 ;  /* 0x0000040000067882 */ /* 0x000fe20000000000 */
[----:B------:R-:W0:Y:S01]  /*65c0*/  LDCU.64 UR12, c[0x0][0x400] ;  /* 0x00008000ff0c77ac */ /* 0x000e220008000a00 */
[----:B----4-:R-:W-:Y:S01]  /*65d0*/  IADD3 R65, PT, PT, R114, 0x20, RZ ;  /* 0x0000002072417810 */ /* 0x010fe20007ffe0ff */
[----:B------:R-:W-:Y:S01]  /*65e0*/  FADD.FTZ R84, -R32, R84 ;  /* 0x0000005420547221 */ /* 0x000fe20000010100 */
[----:B------:R-:W-:Y:S02]  /*65f0*/  IADD3 R62, PT, PT, R114, 0x40, RZ ;  /* 0x00000040723e7810 */ /* 0x000fe40007ffe0ff */
[----:B------:R-:W-:Y:S01]  /*6600*/  SHF.R.S32.HI R64, RZ, 0x1f, R65 ;  /* 0x0000001fff407819 */ /* 0x000fe20000011441 */
[----:B------:R-:W-:Y:S01]  /*6610*/  FMUL.FTZ R84, R84, R117 ;  /* 0x0000007554547220 */ /* 0x000fe20000410000 */
[----:B-1----:R-:W-:Y:S02]  /*6620*/  SHF.R.S32.HI R61, RZ, 0x1f, R62 ;  /* 0x0000001fff3d7819 */ /* 0x002fe4000001143e */
[----:B0-----:R-:W-:-:S02]  /*6630*/  ISETP.GE.U32.AND P1, PT, R114, UR12, PT ;  /* 0x0000000c72007c0c */ /* 0x001fc4000bf26070 */
[----:B------:R-:W-:Y:S01]  /*6640*/  ISETP.GE.U32.AND P3, PT, R62, UR12, PT ;  /* 0x0000000c3e007c0c */ /* 0x000fe2000bf66070 */
[----:B-----5:R-:W-:Y:S01]  /*6650*/  ULEA UR6, UR7, UR6, 0x18 ;  /* 0x0000000607067291 */ /* 0x020fe2000f8ec0ff */
[----:B------:R-:W-:Y:S02]  /*6660*/  ISETP.GE.AND.EX P1, PT, R91, UR13, PT, P1 ;  /* 0x0000000d5b007c0c */ /* 0x000fe4000bf26310 */
[----:B------:R-:W-:-:S06]  /*6670*/  ISETP.GE.AND.EX P3, PT, R61, UR13, PT, P3 ;  /* 0x0000000d3d007c0c */ /* 0x000fcc000bf66330 */
[----:B------:R-:W-:Y:S01]  /*6680*/  @!P2 STS.64 [UR6+0x48], R54 ;  /* 0x00004836ff00a988 */ /* 0x000fe20008000a06 */
[----:B------:R-:W-:Y:S01]  /*6690*/  BAR.SYNC.DEFER_BLOCKING 0x0 ;  /* 0x0000000000007b1d */ /* 0x000fe20000010000 */
[----:B------:R-:W-:-:S04]  /*66a0*/  ISETP.GE.U32.AND P2, PT, R65, UR12, PT ;  /* 0x0000000c41007c0c */ /* 0x000fc8000bf46070 */
[----:B------:R-:W-:Y:S01]  /*66b0*/  ISETP.GE.AND.EX P2, PT, R64, UR13, PT, P2 ;  /* 0x0000000d40007c0c */ /* 0x000fe2000bf46320 */
[----:B---3--:R-:W2:Y:S01]  /*66c0*/  LDS.64 R54, [UR6+0x48] ;  /* 0x00004806ff367984 */ /* 0x008ea20008000a00 */
[----:B------:R-:W2:Y:S02]  /*66d0*/  LDCU UR6, c[0x0][0x42c] ;  /* 0x00008580ff0677ac */ /* 0x000ea40008000800 */
[----:B--2---:R-:W-:Y:S01]  /*66e0*/  FMUL.FTZ R60, R54, UR6 ;  /* 0x00000006363c7c20 */ /* 0x004fe20008410000 */
        /* <DEDUP_REMOVED lines=23> */
.L_x_1593:
[----:B------:R-:W-:Y:S01]  /*6860*/  FADD.FTZ R80, -R32, R80 ;  /* 0x0000005020507221 */ /* 0x000fe20000010100 */
[----:B------:R-:W-:Y:S01]  /*6870*/  FFMA.FTZ R58, R60, R54, R63 ;  /* 0x000000363c3a7223 */ /* 0x000fe2000001003f */
[----:B------:R-:W-:Y:S01]  /*6880*/  BSSY.RECONVERGENT B0, `(.L_x_1594) ;  /* 0x0000013000007945 */ /* 0x000fe20003800200 */
[----:B------:R-:W-:Y:S01]  /*6890*/  FFMA.FTZ R54, R115, R82, -R56 ;  /* 0x0000005273367223 */ /* 0x000fe20000010838 */
[----:B------:R-:W-:Y:S01]  /*68a0*/  FADD.FTZ R68, -R32, R81 ;  /* 0x0000005120447221 */ /* 0x000fe20000010100 */
        /* <DEDUP_REMOVED lines=8> */
[----:B0-----:R-:W-:Y:S02]  /*6930*/  IMAD R55, R91, UR14, RZ ;  /* 0x0000000e5b377c24 */ /* 0x001fe4000f8e02ff */
[----:B------:R-:W-:-:S04]  /*6940*/  IMAD.WIDE.U32 R56, R114, UR14, R56 ;  /* 0x0000000e72387c25 */ /* 0x000fc8000f8e0038 */
[----:B------:R-:W-:Y:S01]  /*6950*/  IMAD R55, R114, UR15, R55 ;  /* 0x0000000f72377c24 */ /* 0x000fe2000f8e0237 */
[----:B-1----:R-:W-:-:S04]  /*6960*/  LEA R58, P1, R56, UR6, 0x2 ;  /* 0x00000006383a7c11 */ /* 0x002fc8000f8210ff */
[----:B------:R-:W-:-:S04]  /*6970*/  IADD3 R55, PT, PT, R57, R55, RZ ;  /* 0x0000003739377210 */ /* 0x000fc80007ffe0ff */
[----:B------:R-:W-:Y:S01]  /*6980*/  LEA.HI.X R59, R56, UR7, R55, 0x2, P1 ;  /* 0x00000007383b7c11 */ /* 0x000fe200088f1437 */
[----:B------:R-:W-:-:S05]  /*6990*/  FMUL.FTZ R55, R66, R117 ;  /* 0x0000007542377220 */ /* 0x000fca0000410000 */
[----:B------:R0:W-:Y:S02]  /*69a0*/  STG.E.64 desc[UR8][R58.64], R54 ;  /* 0x000000363a007986 */ /* 0x0001e4000c101b08 */
.L_x_1595:
[----:B------:R-:W-:Y:S05]  /*69b0*/  BSYNC.RECONVERGENT B0 ;  /* 0x0000000000007941 */ /* 0x000fea0003800200 */
.L_x_1594:
[----:B0-----:R-:W-:Y:S01]  /*69c0*/  FFMA.FTZ R54, R60, R80, R63 ;  /* 0x000000503c367223 */ /* 0x001fe2000001003f */
        /* <DEDUP_REMOVED lines=20> */
.L_x_1596:
        /* <DEDUP_REMOVED lines=18> */
[----:B------:R-:W-:-:S04]  /*6c30*/  IADD3 R65, PT, PT, R57, R65, RZ ;  /* 0x0000004139417210 */ /* 0x000fc80007ffe0ff */
[----:B------:R-:W-:-:S05]  /*6c40*/  LEA.HI.X R59, R56, UR15, R65, 0x2, P1 ;  /* 0x0000000f383b7c11 */ /* 0x000fca00088f1441 */
[----:B------:R0:W-:Y:S02]  /*6c50*/  STG.E.64 desc[UR8][R58.64], R54 ;  /* 0x000000363a007986 */ /* 0x0001e4000c101b08 */
.L_x_1598:
[----:B------:R-:W-:Y:S05]  /*6c60*/  BSYNC.RECONVERGENT B0 ;  /* 0x0000000000007941 */ /* 0x000fea0003800200 */
.L_x_1597:
[----:B------:R-:W-:Y:S01]  /*6c70*/  FFMA.FTZ R68, R60, R76, R63 ;  /* 0x0000004c3c447223 */ /* 0x000fe2000001003f */
        /* <DEDUP_REMOVED lines=20> */
.L_x_1599:
[----:B------:R-:W-:Y:S01]  /*6dc0*/  FFMA.FTZ R56, R60, R70, R63 ;  /* 0x000000463c387223 */ /* 0x000fe2000001003f */
[----:B------:R-:W-:Y:S01]  /*6dd0*/  BSSY.RECONVERGENT B0, `(.L_x_1600) ;  /* 0x0000013000007945 */ /* 0x000fe20003800200 */
[----:B0-----:R-:W-:Y:S01]  /*6de0*/  FFMA.FTZ R54, R115, R74, -R68 ;  /* 0x0000004a73367223 */ /* 0x001fe20000010844 */
[C---:B------:R-:W-:Y:S01]  /*6df0*/  FADD.FTZ R72, -R32.reuse, R72 ;  /* 0x0000004820487221 */ /* 0x040fe20000010100 */
        /* <DEDUP_REMOVED lines=16> */
.L_x_1601:
[----:B------:R-:W-:Y:S05]  /*6f00*/  BSYNC.RECONVERGENT B0 ;  /* 0x0000000000007941 */ /* 0x000fea0003800200 */
.L_x_1600:
[----:B0-----:R-:W-:Y:S01]  /*6f10*/  FADD.FTZ R58, -R32, R13 ;  /* 0x0000000d203a7221 */ /* 0x001fe20000010100 */
[----:B------:R-:W-:Y:S01]  /*6f20*/  IADD3 R13, PT, PT, R114, 0x60, RZ ;  /* 0x00000060720d7810 */ /* 0x000fe20007ffe0ff */
[----:B------:R-:W-:Y:S01]  /*6f30*/  FADD.FTZ R62, -R32, R6 ;  /* 0x00000006203e7221 */ /* 0x000fe20000010100 */
[----:B------:R-:W-:Y:S01]  /*6f40*/  IADD3 R67, PT, PT, R114, 0x80, RZ ;  /* 0x0000008072437810 */ /* 0x000fe20007ffe0ff */
[-C--:B------:R-:W-:Y:S01]  /*6f50*/  FMUL.FTZ R72, R72, R117.reuse ;  /* 0x0000007548487220 */ /* 0x080fe20000410000 */
[----:B------:R-:W-:Y:S01]  /*6f60*/  IADD3 R61, PT, PT, R114, 0xa0, RZ ;  /* 0x000000a0723d7810 */ /* 0x000fe20007ffe0ff */
[----:B------:R-:W-:Y:S01]  /*6f70*/  FMUL.FTZ R64, R64, R117 ;  /* 0x0000007540407220 */ /* 0x000fe20000410000 */
[----:B------:R-:W-:Y:S01]  /*6f80*/  IADD3 R57, PT, PT, R114, 0xc0, RZ ;  /* 0x000000c072397810 */ /* 0x000fe20007ffe0ff */
[----:B------:R-:W-:Y:S01]  /*6f90*/  FADD.FTZ R56, -R32, R12 ;  /* 0x0000000c20387221 */ /* 0x000fe20000010100 */
[----:B------:R-:W-:Y:S01]  /*6fa0*/  IADD3 R54, PT, PT, R114, 0xe0, RZ ;  /* 0x000000e072367810 */ /* 0x000fe20007ffe0ff */
        /* <DEDUP_REMOVED lines=10> */
[C---:B------:R-:W-:Y:S01]  /*7050*/  FADD.FTZ R34, -R32.reuse, R34 ;  /* 0x0000002220227221 */ /* 0x040fe20000010100 */
[----:B------:R-:W-:Y:S01]  /*7060*/  SHF.R.S32.HI R6, RZ, 0x1f, R13 ;  /* 0x0000001fff067819 */ /* 0x000fe2000001140d */
        /* <DEDUP_REMOVED lines=18> */
[----:B------:R-:W-:Y:S01]  /*7190*/  ISETP.GE.AND.EX P2, PT, R6, UR13, PT, P2 ;  /* 0x0000000d06007c0c */ /* 0x000fe2000bf46320 */
[----:B------:R-:W-:Y:S01]  /*71a0*/  FADD.FTZ R32, -R32, R51 ;  /* 0x0000003320207221 */ /* 0x000fe20000010100 */
[----:B------:R-:W-:Y:S01]  /*71b0*/  ISETP.GE.AND.EX P1, PT, R68, UR13, PT, P1 ;  /* 0x0000000d44007c0c */ /* 0x000fe2000bf26310 */
[C-C-:B------:R-:W-:Y:S01]  /*71c0*/  FFMA.FTZ R76, R60.reuse, R72, R63.reuse ;  /* 0x000000483c4c7223 */ /* 0x140fe2000001003f */
[----:B------:R-:W-:Y:S01]  /*71d0*/  ISETP.GE.AND.EX P6, PT, R65, UR13, PT, P6 ;  /* 0x0000000d41007c0c */ /* 0x000fe2000bfc6360 */
[----:B------:R-:W-:Y:S01]  /*71e0*/  FFMA.FTZ R78, R60, R64, R63 ;  /* 0x000000403c4e7223 */ /* 0x000fe2000001003f */
        /* <DEDUP_REMOVED lines=21> */
.L_x_1602:
        /* <DEDUP_REMOVED lines=9> */
[----:B------:R-:W-:-:S05]  /*73d0*/  MOV R6, R122 ;  /* 0x0000007a00067202 */ /* 0x000fca0000000f00 */
[----:B------:R-:W-:-:S04]  /*73e0*/  IMAD.WIDE.U32 R6, R13, UR6, R6 ;  /* 0x000000060d067c25 */ /* 0x000fc8000f8e0006 */
[----:B------:R-:W-:Y:S01]  /*73f0*/  IMAD R13, R13, UR7, R10 ;  /* 0x000000070d0d7c24 */ /* 0x000fe2000f8e020a */
[----:B-1----:R-:W-:-:S04]  /*7400*/  LEA R10, P2, R6, UR14, 0x2 ;  /* 0x0000000e060a7c11 */ /* 0x002fc8000f8410ff */
[----:B------:R-:W-:-:S04]  /*7410*/  IADD3 R13, PT, PT, R7, R13, RZ ;  /* 0x0000000d070d7210 */ /* 0x000fc80007ffe0ff */
[----:B------:R-:W-:Y:S01]  /*7420*/  LEA.HI.X R11, R6, UR15, R13, 0x2, P2 ;  /* 0x0000000f060b7c11 */ /* 0x000fe200090f140d */
[----:B------:R-:W-:-:S05]  /*7430*/  FMUL.FTZ R13, R78, R117 ;  /* 0x000000754e0d7220 */ /* 0x000fca0000410000 */
[----:B------:R0:W-:Y:S02]  /*7440*/  STG.E.64 desc[UR8][R10.64], R12 ;  /* 0x0000000c0a007986 */ /* 0x0001e4000c101b08 */
.L_x_1604:
[----:B------:R-:W-:Y:S05]  /*7450*/  BSYNC.RECONVERGENT B0 ;  /* 0x0000000000007941 */ /* 0x000fea0003800200 */
.L_x_1603:
[-C--:B------:R-:W-:Y:S01]  /*7460*/  FMUL.FTZ R64, R56, R117.reuse ;  /* 0x0000007538407220 */ /* 0x080fe20000410000 */
        /* <DEDUP_REMOVED lines=20> */
.L_x_1605:
[--C-:B------:R-:W-:Y:S01]  /*75b0*/  FFMA.FTZ R6, R60, R64, R63.reuse ;  /* 0x000000403c067223 */ /* 0x100fe2000001003f */
[-C--:B------:R-:W-:Y:S01]  /*75c0*/  FMUL.FTZ R62, R62, R117.reuse ;  /* 0x000000753e3e7220 */ /* 0x080fe20000410000 */
[----:B------:R-:W-:Y:S01]  /*75d0*/  FMUL.FTZ R66, R66, R117 ;  /* 0x0000007542427220 */ /* 0x000fe20000410000 */
[C-C-:B0-----:R-:W-:Y:S01]  /*75e0*/  FFMA.FTZ R10, R60.reuse, R70, R63.reuse ;  /* 0x000000463c0a7223 */ /* 0x141fe2000001003f */
[----:B------:R-:W-:Y:S01]  /*75f0*/  BSSY.RECONVERGENT B0, `(.L_x_1606) ;  /* 0x0000013000007945 */ /* 0x000fe20003800200 */
[----:B------:R-:W-:Y:S01]  /*7600*/  FFMA.FTZ R12, R115, R14, -R6 ;  /* 0x0000000e730c7223 */ /* 0x000fe20000010806 */
[C-C-:B------:R-:W-:Y:S01]  /*7610*/  FFMA.FTZ R56, R60.reuse, R62, R63.reuse ;  /* 0x0000003e3c387223 */ /* 0x140fe2000001003f */
[----:B------:R-:W-:Y:S01]  /*7620*/  FFMA.FTZ R14, R60, R66, R63 ;  /* 0x000000423c0e7223 */ /* 0x000fe2000001003f */
        /* <DEDUP_REMOVED lines=15> */
.L_x_1607:
[----:B------:R-:W-:Y:S05]  /*7720*/  BSYNC.RECONVERGENT B0 ;  /* 0x0000000000007941 */ /* 0x000fea0003800200 */
.L_x_1606:
[----:B------:R-:W-:Y:S05]  /*7730*/  @!P5 BRA `(.L_x_1608) ;  /* 0x000000000048d947 */ /* 0x000fea0003800000 */
        /* <DEDUP_REMOVED lines=18> */
.L_x_1608:
        /* <DEDUP_REMOVED lines=17> */
.L_x_1610:
[----:B------:R-:W-:Y:S05]  /*7970*/  BSYNC.RECONVERGENT B0 ;  /* 0x0000000000007941 */ /* 0x000fea0003800200 */
.L_x_1609:
        /* <DEDUP_REMOVED lines=21> */
.L_x_1611:
        /* <DEDUP_REMOVED lines=23> */
.L_x_1613:
[----:B------:R-:W-:Y:S05]  /*7c40*/  BSYNC.RECONVERGENT B0 ;  /* 0x0000000000007941 */ /* 0x000fea0003800200 */
.L_x_1612:
        /* <DEDUP_REMOVED lines=19> */
.L_x_1614:
        /* <DEDUP_REMOVED lines=17> */
.L_x_1616:
[----:B------:R-:W-:Y:S05]  /*7e90*/  BSYNC.RECONVERGENT B0 ;  /* 0x0000000000007941 */ /* 0x000fea0003800200 */
.L_x_1615:
        /* <DEDUP_REMOVED lines=21> */
.L_x_1617:
[----:B------:R-:W-:Y:S04]  /*7ff0*/  BSSY.RECONVERGENT B0, `(.L_x_1618) ;  /* 0x0000015000007945 */ /* 0x000fe80003800200 */
[----:B------:R-:W-:Y:S05]  /*8000*/  @P0 BRA `(.L_x_1619) ;  /* 0x00000000004c0947 */ /* 0x000fea0003800000 */
[----:B------:R-:W1:Y:S01]  /*8010*/  LDCU.64 UR6, c[0x0][0x3f8] ;  /* 0x00007f00ff0677ac */ /* 0x000e620008000a00 */
[----:B0-----:R-:W-:Y:S01]  /*8020*/  IADD3 R10, PT, PT, R114, 0x100, RZ ;  /* 0x00000100720a7810 */ /* 0x001fe20007ffe0ff */
[C-C-:B------:R-:W-:Y:S01]  /*8030*/  FFMA.FTZ R8, R60.reuse, R34, R63.reuse ;  /* 0x000000223c087223 */ /* 0x140fe2000001003f */
[----:B------:R-:W-:Y:S01]  /*8040*/  MOV R6, R122 ;  /* 0x0000007a00067202 */ /* 0x000fe20000000f00 */
[----:B------:R-:W0:Y:S01]  /*8050*/  LDCU.64 UR14, c[0x0][0x380] ;  /* 0x00007000ff0e77ac */ /* 0x000e220008000a00 */
[----:B------:R-:W-:Y:S01]  /*8060*/  SHF.R.S32.HI R9, RZ, 0x1f, R10 ;  /* 0x0000001fff097819 */ /* 0x000fe2000001140a */
[----:B------:R-:W-:Y:S01]  /*8070*/  FFMA.FTZ R12, R60, R35, R63 ;  /* 0x000000233c0c7223 */ /* 0x000fe2000001003f */
[----:B------:R-:W-:Y:S01]  /*8080*/  MOV R7, R121 ;  /* 0x0000007900077202 */ /* 0x000fe20000000f00 */
[----:B------:R-:W-:Y:S02]  /*8090*/  FFMA.FTZ R8, R115, R36, -R8 ;  /* 0x0000002473087223 */ /* 0x000fe40000010808 */
[----:B------:R-:W-:-:S02]  /*80a0*/  FFMA.FTZ R12, R33, R37, -R12 ;  /* 0x00000025210c7223 */ /* 0x000fc4000001080c */
[----:B------:R-:W-:Y:S01]  /*80b0*/  FMUL.FTZ R8, R8, R117 ;  /* 0x0000007508087220 */ /* 0x000fe20000410000 */
[----:B-1----:R-:W-:Y:S02]  /*80c0*/  IMAD R9, R9, UR6, RZ ;  /* 0x0000000609097c24 */ /* 0x002fe4000f8e02ff */
[----:B------:R-:W-:-:S04]  /*80d0*/  IMAD.WIDE.U32 R6, R10, UR6, R6 ;  /* 0x000000060a067c25 */ /* 0x000fc8000f8e0006 */
[----:B------:R-:W-:Y:S01]  /*80e0*/  IMAD R9, R10, UR7, R9 ;  /* 0x000000070a097c24 */ /* 0x000fe2000f8e0209 */
[----:B0-----:R-:W-:-:S04]  /*80f0*/  LEA R10, P0, R6, UR14, 0x2 ;  /* 0x0000000e060a7c11 */ /* 0x001fc8000f8010ff */
[----:B------:R-:W-:-:S04]  /*8100*/  IADD3 R9, PT, PT, R7, R9, RZ ;  /* 0x0000000907097210 */ /* 0x000fc80007ffe0ff */
[----:B------:R-:W-:Y:S01]  /*8110*/  LEA.HI.X R11, R6, UR15, R9, 0x2, P0 ;  /* 0x0000000f060b7c11 */ /* 0x000fe200080f1409 */
[----:B------:R-:W-:-:S05]  /*8120*/  FMUL.FTZ R9, R12, R117 ;  /* 0x000000750c097220 */ /* 0x000fca0000410000 */
[----:B------:R1:W-:Y:S02]  /*8130*/  STG.E.64 desc[UR8][R10.64], R8 ;  /* 0x000000080a007986 */ /* 0x0003e4000c101b08 */
.L_x_1619:
[----:B------:R-:W-:Y:S05]  /*8140*/  BSYNC.RECONVERGENT B0 ;  /* 0x0000000000007941 */ /* 0x000fea0003800200 */
.L_x_1618:
[----:B------:R-:W-:Y:S01]  /*8150*/  UISETP.NE.AND UP0, UPT, UR11, URZ, UPT ;  /* 0x000000ff0b00728c */ /* 0x000fe2000bf05270 */
        /* <DEDUP_REMOVED lines=11> */
[-C--:B01----:R-:W-:Y:S01]  /*8210*/  FMUL.FTZ R10, R47, R117.reuse ;  /* 0x000000752f0a7220 */ /* 0x083fe20000410000 */
[-C--:B------:R-:W-:Y:S01]  /*8220*/  FMUL.FTZ R50, R50, R117.reuse ;  /* 0x0000007532327220 */ /* 0x080fe20000410000 */
[----:B------:R-:W-:Y:S01]  /*8230*/  SHF.R.S32.HI R15, RZ, 0x1f, R109 ;  /* 0x0000001fff0f7819 */ /* 0x000fe2000001146d */
        /* <DEDUP_REMOVED lines=47> */
.L_x_1620:
        /* <DEDUP_REMOVED lines=17> */
.L_x_1622:
[----:B------:R-:W-:Y:S05]  /*8640*/  BSYNC.RECONVERGENT B0 ;  /* 0x0000000000007941 */ /* 0x000fea0003800200 */
.L_x_1621:
        /* <DEDUP_REMOVED lines=19> */
.L_x_1623:
        /* <DEDUP_REMOVED lines=17> */
.L_x_1625:
[----:B------:R-:W-:Y:S05]  /*8890*/  BSYNC.RECONVERGENT B0 ;  /* 0x0000000000007941 */ /* 0x000fea0003800200 */
.L_x_1624:
        /* <DEDUP_REMOVED lines=19> */
.L_x_1626:
        /* <DEDUP_REMOVED lines=17> */
.L_x_1628:
[----:B------:R-:W-:Y:S05]  /*8ae0*/  BSYNC.RECONVERGENT B0 ;  /* 0x0000000000007941 */ /* 0x000fea0003800200 */
.L_x_1627:
        /* <DEDUP_REMOVED lines=19> */
.L_x_1629:
        /* <DEDUP_REMOVED lines=8> */
[----:B------:R-:W2:Y:S01]  /*8ca0*/  LDCU.64 UR14, c[0x0][0x380] ;  /* 0x00007000ff0e77ac */ /* 0x000ea20008000a00 */
[----:B------:R-:W-:Y:S01]  /*8cb0*/  FMUL.FTZ R35, R36, R117 ;  /* 0x0000007524237220 */ /* 0x000fe20000410000 */
[----:B0-----:R-:W-:Y:S02]  /*8cc0*/  IMAD R7, R88, UR6, RZ ;  /* 0x0000000658077c24 */ /* 0x001fe4000f8e02ff */
[----:B-1----:R-:W-:-:S04]  /*8cd0*/  IMAD.WIDE.U32 R4, R106, UR6, R2 ;  /* 0x000000066a047c25 */ /* 0x002fc8000f8e0002 */
[----:B------:R-:W-:Y:S01]  /*8ce0*/  IMAD R7, R106, UR7, R7 ;  /* 0x000000076a077c24 */ /* 0x000fe2000f8e0207 */
[----:B--2---:R-:W-:-:S04]  /*8cf0*/  LEA R2, P0, R4, UR14, 0x2 ;  /* 0x0000000e04027c11 */ /* 0x004fc8000f8010ff */
[----:B------:R-:W-:-:S04]  /*8d00*/  IADD3 R7, PT, PT, R5, R7, RZ ;  /* 0x0000000705077210 */ /* 0x000fc80007ffe0ff */
[----:B------:R-:W-:-:S05]  /*8d10*/  LEA.HI.X R3, R4, UR15, R7, 0x2, P0 ;  /* 0x0000000f04037c11 */ /* 0x000fca00080f1407 */
[----:B------:R2:W-:Y:S02]  /*8d20*/  STG.E.64 desc[UR8][R2.64], R34 ;  /* 0x0000002202007986 */ /* 0x0005e4000c101b08 */
.L_x_1631:
[----:B------:R-:W-:Y:S05]  /*8d30*/  BSYNC.RECONVERGENT B0 ;  /* 0x0000000000007941 */ /* 0x000fea0003800200 */
.L_x_1630:
[----:B------:R-:W-:Y:S05]  /*8d40*/  BRA.U !UP0, `(.L_x_1632) ;  /* 0x0000000108487547 */ /* 0x000fea000b800000 */
[----:B------:R-:W-:Y:S01]  /*8d50*/  FFMA.FTZ R42, R115, R42, R118 ;  /* 0x0000002a732a7223 */ /* 0x000fe20000010076 */
[----:B------:R-:W-:-:S03]  /*8d60*/  FFMA.FTZ R16, R33, R16, R116 ;  /* 0x0000001021107223 */ /* 0x000fc60000010074 */
[----:B--2---:R-:W-:Y:S01]  /*8d70*/  FMUL.FTZ R2, R42, -1.4426950216293334961 ;  /* 0xbfb8aa3b2a027820 */ /* 0x004fe20000410000 */
        /* <DEDUP_REMOVED lines=15> */
.L_x_1632:
[----:B------:R-:W-:Y:S01]  /*8e70*/  BSSY.RECONVERGENT B0, `(.L_x_1633) ;  /* 0x0000011000007945 */ /* 0x000fe20003800200 */
[----:B------:R-:W-:Y:S01]  /*8e80*/  FFMA.FTZ R20, R115, R44, -R20 ;  /* 0x0000002c73147223 */ /* 0x000fe20000010814 */
[----:B------:R-:W-:Y:S02]  /*8e90*/  FFMA.FTZ R22, R33, R45, -R22 ;  /* 0x0000002d21167223 */ /* 0x000fe40000010816 */
[----:B------:R-:W-:Y:S05]  /*8ea0*/  @P4 BRA `(.L_x_1634) ;  /* 0x0000000000344947 */ /* 0x000fea0003800000 */
[----:B------:R-:W0:Y:S01]  /*8eb0*/  LDCU.64 UR6, c[0x0][0x3f8] ;  /* 0x00007f00ff0677ac */ /* 0x000e220008000a00 */
[----:B--2---:R-:W-:Y:S01]  /*8ec0*/  MOV R2, R122 ;  /* 0x0000007a00027202 */ /* 0x004fe20000000f00 */
        /* <DEDUP_REMOVED lines=11> */
.L_x_1634:
[----:B------:R-:W-:Y:S05]  /*8f80*/  BSYNC.RECONVERGENT B0 ;  /* 0x0000000000007941 */ /* 0x000fea0003800200 */
.L_x_1633:
[----:B------:R-:W-:Y:S05]  /*8f90*/  BRA.U !UP0, `(.L_x_1635) ;  /* 0x0000000108487547 */ /* 0x000fea000b800000 */
[----:B------:R-:W-:Y:S01]  /*8fa0*/  FFMA.FTZ R46, R115, R46, R118 ;  /* 0x0000002e732e7223 */ /* 0x000fe20000010076 */
[----:B------:R-:W-:-:S03]  /*8fb0*/  FFMA.FTZ R10, R33, R10, R116 ;  /* 0x0000000a210a7223 */ /* 0x000fc60000010074 */
[----:B--23--:R-:W-:Y:S01]  /*8fc0*/  FMUL.FTZ R2, R46, -1.4426950216293334961 ;  /* 0xbfb8aa3b2e027820 */ /* 0x00cfe20000410000 */
        /* <DEDUP_REMOVED lines=15> */
.L_x_1635:
[----:B------:R-:W-:Y:S01]  /*90c0*/  BSSY.RECONVERGENT B0, `(.L_x_1636) ;  /* 0x0000011000007945 */ /* 0x000fe20003800200 */
[----:B------:R-:W-:Y:S01]  /*90d0*/  FFMA.FTZ R12, R115, R48, -R12 ;  /* 0x00000030730c7223 */ /* 0x000fe2000001080c */
[----:B------:R-:W-:Y:S02]  /*90e0*/  FFMA.FTZ R14, R33, R49, -R14 ;  /* 0x00000031210e7223 */ /* 0x000fe4000001080e */
[----:B------:R-:W-:Y:S05]  /*90f0*/  @P5 BRA `(.L_x_1637) ;  /* 0x0000000000345947 */ /* 0x000fea0003800000 */
[----:B------:R-:W0:Y:S01]  /*9100*/  LDCU.64 UR6, c[0x0][0x3f8] ;  /* 0x00007f00ff0677ac */ /* 0x000e220008000a00 */
[----:B--23--:R-:W-:Y:S01]  /*9110*/  MOV R2, R122 ;  /* 0x0000007a00027202 */ /* 0x00cfe20000000f00 */
        /* <DEDUP_REMOVED lines=11> */
.L_x_1637:
[----:B------:R-:W-:Y:S05]  /*91d0*/  BSYNC.RECONVERGENT B0 ;  /* 0x0000000000007941 */ /* 0x000fea0003800200 */
.L_x_1636:
[----:B------:R-:W-:Y:S05]  /*91e0*/  BRA.U !UP0, `(.L_x_1638) ;  /* 0x0000000108487547 */ /* 0x000fea000b800000 */
[----:B------:R-:W-:Y:S01]  /*91f0*/  FFMA.FTZ R50, R115, R50, R118 ;  /* 0x0000003273327223 */ /* 0x000fe20000010076 */
[----:B------:R-:W-:-:S03]  /*9200*/  FFMA.FTZ R32, R33, R32, R116 ;  /* 0x0000002021207223 */ /* 0x000fc60000010074 */
[----:B--234-:R-:W-:Y:S01]  /*9210*/  FMUL.FTZ R2, R50, -1.4426950216293334961 ;  /* 0xbfb8aa3b32027820 */ /* 0x01cfe20000410000 */
        /* <DEDUP_REMOVED lines=15> */
.L_x_1638:
[----:B------:R-:W-:Y:S01]  /*9310*/  ISETP.GE.AND.EX P3, PT, R0, UR13, PT, P3 ;  /* 0x0000000d00007c0c */ /* 0x000fe2000bf66330 */
[----:B------:R-:W-:Y:S01]  /*9320*/  FFMA.FTZ R8, R115, R52, -R8 ;  /* 0x0000003473087223 */ /* 0x000fe20000010808 */
[----:B------:R-:W-:Y:S01]  /*9330*/  FFMA.FTZ R60, R33, R53, -R60 ;  /* 0x00000035213c7223 */ /* 0x000fe2000001083c */
[----:B------:R-:W-:Y:S02]  /*9340*/  BSSY.RECONVERGENT B0, `(.L_x_1639) ;  /* 0x000000e000007945 */ /* 0x000fe40003800200 */
[-C--:B------:R-:W-:Y:S01]  /*9350*/  FMUL.FTZ R8, R8, R117.reuse ;  /* 0x0000007508087220 */ /* 0x080fe20000410000 */
[----:B------:R-:W-:-:S07]  /*9360*/  FMUL.FTZ R9, R60, R117 ;  /* 0x000000753c097220 */ /* 0x000fce0000410000 */
[----:B------:R-:W-:Y:S05]  /*9370*/  @P3 BRA `(.L_x_1640) ;  /* 0x0000000000283947 */ /* 0x000fea0003800000 */
[----:B------:R-:W2:Y:S01]  /*9380*/  LDCU.64 UR6, c[0x0][0x3f8] ;  /* 0x00007f00ff0677ac */ /* 0x000ea20008000a00 */
[----:B------:R-:W-:Y:S01]  /*9390*/  MOV R120, R122 ;  /* 0x0000007a00787202 */ /* 0x000fe20000000f00 */
[----:B------:R-:W5:Y:S01]  /*93a0*/  LDCU.64 UR12, c[0x0][0x380] ;  /* 0x00007000ff0c77ac */ /* 0x000f620008000a00 */
[----:B--234-:R-:W-:-:S03]  /*93b0*/  IMAD R2, R0, UR6, RZ ;  /* 0x0000000600027c24 */ /* 0x01cfc6000f8e02ff */
[----:B------:R-:W-:-:S04]  /*93c0*/  IMAD.WIDE.U32 R120, R103, UR6, R120 ;  /* 0x0000000667787c25 */ /* 0x000fc8000f8e0078 */
[----:B------:R-:W-:Y:S01]  /*93d0*/  IMAD R3, R103, UR7, R2 ;  /* 0x0000000767037c24 */ /* 0x000fe2000f8e0202 */
[----:B-----5:R-:W-:-:S04]  /*93e0*/  LEA R2, P0, R120, UR12, 0x2 ;  /* 0x0000000c78027c11 */ /* 0x020fc8000f8010ff */
[----:B------:R-:W-:-:S04]  /*93f0*/  IADD3 R3, PT, PT, R121, R3, RZ ;  /* 0x0000000379037210 */ /* 0x000fc80007ffe0ff */
[----:B------:R-:W-:-:S05]  /*9400*/  LEA.HI.X R3, R120, UR13, R3, 0x2, P0 ;  /* 0x0000000d78037c11 */ /* 0x000fca00080f1403 */
[----:B------:R2:W-:Y:S02]  /*9410*/  STG.E.64 desc[UR8][R2.64], R8 ;  /* 0x0000000802007986 */ /* 0x0005e4000c101b08 */
.L_x_1640:
[----:B------:R-:W-:Y:S05]  /*9420*/  BSYNC.RECONVERGENT B0 ;  /* 0x0000000000007941 */ /* 0x000fea0003800200 */
.L_x_1639:
[----:B------:R-:W-:Y:S02]  /*9430*/  IADD3 R97, PT, PT, R94, R97, RZ ;  /* 0x000000615e617210 */ /* 0x000fe40007ffe0ff */
[----:B------:R-:W-:Y:S02]  /*9440*/  IADD3 R98, PT, PT, R98, 0x1, RZ ;  /* 0x0000000162627810 */ /* 0x000fe40007ffe0ff */
[----:B------:R-:W-:-:S13]  /*9450*/  ISETP.GE.AND P0, PT, R97, UR4, PT ;  /* 0x0000000461007c0c */ /* 0x000fda000bf06270 */
[----:B------:R-:W-:Y:S05]  /*9460*/  @!P0 BRA `(.L_x_1641) ;  /* 0xffffff6c00bc8947 */ /* 0x000fea000383ffff */
.L_x_1574:
[----:B01----:R-:W0:Y:S01]  /*9470*/  LDC R4, c[0x0][0x370] ;  /* 0x0000dc00ff047b82 */ /* 0x003e220000000800 */
[----:B------:R-:W-:Y:S01]  /*9480*/  ISETP.NE.AND P2, PT, R96, RZ, PT ;  /* 0x000000ff6000720c */ /* 0x000fe20003f45270 */
[----:B------:R-:W-:Y:S06]  /*9490*/  BSSY.RECONVERGENT B0, `(.L_x_1642) ;  /* 0x0000011000007945 */ /* 0x000fec0003800200 */
[----:B------:R-:W1:Y:S08]  /*94a0*/  LDC R7, c[0x0][0x374] ;  /* 0x0000dd00ff077b82 */ /* 0x000e700000000800 */
[----:B--234-:R-:W2:Y:S01]  /*94b0*/  LDC.64 R2, c[0x0][0x3c8] ;  /* 0x0000f200ff027b82 */ /* 0x01cea20000000a00 */
[----:B0-----:R-:W-:-:S02]  /*94c0*/  IADD3 R5, PT, PT, R4, -0x1, RZ ;  /* 0xffffffff04057810 */ /* 0x001fc40007ffe0ff */
[----:B------:R-:W-:Y:S02]  /*94d0*/  ISETP.NE.AND P1, PT, R4, 0x1, PT ;  /* 0x000000010400780c */ /* 0x000fe40003f25270 */
[----:B-1----:R-:W-:-:S04]  /*94e0*/  IADD3 R0, PT, PT, R7, -0x1, RZ ;  /* 0xffffffff07007810 */ /* 0x002fc80007ffe0ff */
[----:B------:R-:W-:Y:S02]  /*94f0*/  ISETP.NE.AND P0, PT, R95, R0, PT ;  /* 0x000000005f00720c */ /* 0x000fe40003f05270 */
        /* <DEDUP_REMOVED lines=10> */
.L_x_1643:
[----:B------:R-:W-:Y:S05]  /*95a0*/  BSYNC.RECONVERGENT B0 ;  /* 0x0000000000007941 */ /* 0x000fea0003800200 */
.L_x_1642:
[----:B------:R-:W-:Y:S05]  /*95b0*/  @P0 EXIT ;  /* 0x000000000000094d */ /* 0x000fea0003800000 */
[----:B------:R-:W-:Y:S05]  /*95c0*/  @P2 BRA `(.L_x_1644) ;  /* 0x0000000000202947 */ /* 0x000fea0003800000 */
[----:B------:R-:W-:-:S05]  /*95d0*/  IMAD R0, R4, R7, RZ ;  /* 0x0000000704007224 */ /* 0x000fca00078e02ff */
[----:B------:R-:W-:-:S13]  /*95e0*/  ISETP.NE.AND P0, PT, R0, -0x1, PT ;  /* 0xffffffff0000780c */ /* 0x000fda0003f05270 */
[----:B------:R-:W-:Y:S05]  /*95f0*/  @!P0 BRA `(.L_x_1644) ;  /* 0x0000000000148947 */ /* 0x000fea0003800000 */
.L_x_1645:
[----:B0-----:R-:W2:Y:S04]  /*9600*/  LDG.E.STRONG.GPU R5, desc[UR8][R2.64] ;  /* 0x0000000802057981 */ /* 0x001ea8000c1ef900 */
[----:B--2---:R-:W-:Y:S01]  /*9610*/  CCTL.IVALL ;  /* 0x00000000ff00798f */ /* 0x004fe20002000000 */
[----:B------:R-:W-:Y:S05]  /*9620*/  YIELD ;  /* 0x0000000000007946 */ /* 0x000fea0003800000 */
[----:B------:R-:W-:-:S13]  /*9630*/  ISETP.NE.AND P0, PT, R5, R0, PT ;  /* 0x000000000500720c */ /* 0x000fda0003f05270 */
[----:B------:R-:W-:Y:S05]  /*9640*/  @P0 BRA `(.L_x_1645) ;  /* 0xfffffffc00ec0947 */ /* 0x000fea000383ffff */
.L_x_1644:
        /* <DEDUP_REMOVED lines=51> */
[C---:B------:R-:W-:Y:S01]  /*9980*/  SHF.L.U32 R20, R96.reuse, 0x2, RZ ;  /* 0x0000000260147819 */ /* 0x040fe200000006ff */
[----:B------:R-:W1:Y:S01]  /*9990*/  LDCU.64 UR6, c[0x0][0x3d8] ;  /* 0x00007b00ff0677ac */ /* 0x000e620008000a00 */
[----:B------:R-:W-:Y:S02]  /*99a0*/  LOP3.LUT R9, R9, 0x3, RZ, 0xc0, !PT ;  /* 0x0000000309097812 */ /* 0x000fe400078ec0ff */
[--C-:B------:R-:W-:Y:S01]  /*99b0*/  SHF.L.U64.HI R21, R96, 0x2, R97.reuse ;  /* 0x0000000260157819 */ /* 0x100fe20000010261 */
[----:B------:R-:W2:Y:S01]  /*99c0*/  LDCU.64 UR12, c[0x0][0x388] ;  /* 0x00007100ff0c77ac */ /* 0x000ea20008000a00 */
[----:B------:R-:W-:Y:S01]  /*99d0*/  SHF.L.U64.HI R30, R3, 0x2, R0 ;  /* 0x00000002031e7819 */ /* 0x000fe20000010200 */
[----:B------:R-:W-:Y:S01]  /*99e0*/  IMAD.WIDE.U32 R6, R9, 0xe0, R96 ;  /* 0x000000e009067825 */ /* 0x000fe200078e0060 */
[----:B------:R-:W-:Y:S01]  /*99f0*/  SHF.L.U64.HI R26, R31, 0x2, R32 ;  /* 0x000000021f1a7819 */ /* 0x000fe20000010220 */
[----:B------:R-:W-:-:S03]  /*9a00*/  UMOV UR4, URZ ;  /* 0x000000ff00047c82 */ /* 0x000fc60008000000 */
        /* <DEDUP_REMOVED lines=13> */
.L_x_1648:
        /* <DEDUP_REMOVED lines=31> */
.L_x_1647:
[----:B------:R-:W-:Y:S05]  /*9cd0*/  BSYNC.RECONVERGENT B0 ;  /* 0x0000000000007941 */ /* 0x000fea0003800200 */
.L_x_1646:
        /* <DEDUP_REMOVED lines=10> */
.L_x_1649:
[C---:B------:R-:W-:Y:S02]  /*9d80*/  SHF.L.U32 R22, R96.reuse, 0x2, RZ ;  /* 0x0000000260167819 */ /* 0x040fe400000006ff */
[----:B------:R-:W-:Y:S02]  /*9d90*/  SHF.L.U64.HI R24, R96, 0x2, R97 ;  /* 0x0000000260187819 */ /* 0x000fe40000010261 */
[----:B-1----:R-:W-:-:S04]  /*9da0*/  IADD3 R4, P0, PT, R22, UR4, RZ ;  /* 0x0000000416047c10 */ /* 0x002fc8000ff1e0ff */
[----:B----4-:R-:W-:Y:S02]  /*9db0*/  IADD3.X R5, PT, PT, R24, UR5, RZ, P0, !PT ;  /* 0x0000000518057c10 */ /* 0x010fe400087fe4ff */
[C---:B------:R-:W-:Y:S02]  /*9dc0*/  IADD3 R6, P0, PT, R4.reuse, R33, RZ ;  /* 0x0000002104067210 */ /* 0x040fe40007f1e0ff */
[C---:B0-----:R-:W-:Y:S01]  /*9dd0*/  IADD3 R10, P2, PT, R4.reuse, R37, RZ ;  /* 0x00000025040a7210 */ /* 0x041fe20007f5e0ff */
[----:B------:R0:W4:Y:S01]  /*9de0*/  LDG.E R2, desc[UR8][R4.64] ;  /* 0x0000000804027981 */ /* 0x000122000c1e1900 */
[C---:B------:R-:W-:Y:S02]  /*9df0*/  IADD3.X R7, PT, PT, R5.reuse, R31, RZ, P0, !PT ;  /* 0x0000001f05077210 */ /* 0x040fe400007fe4ff */
[----:B------:R-:W-:Y:S02]  /*9e00*/  IADD3 R8, P1, PT, R4, R27, RZ ;  /* 0x0000001b04087210 */ /* 0x000fe40007f3e0ff */
        /* <DEDUP_REMOVED lines=12> */
[----:B0-----:R-:W-:Y:S02]  /*9ed0*/  IADD3 R4, P0, PT, R16, R33, RZ ;  /* 0x0000002110047210 */ /* 0x001fe40007f1e0ff */
[----:B----4-:R-:W-:-:S02]  /*9ee0*/  F2FP.BF16.F32.PACK_AB R19, R7, R2 ;  /* 0x000000020713723e */ /* 0x010fc400000010ff */
[----:B------:R-:W-:-:S04]  /*9ef0*/  LOP3.LUT R2, R24, 0x3, RZ, 0xc0, !PT ;  /* 0x0000000318027812 */ /* 0x000fc800078ec0ff */
[----:B------:R-:W-:Y:S02]  /*9f00*/  IADD3.X R17, PT, PT, R2, UR5, RZ, P1, !PT ;  /* 0x0000000502117c10 */ /* 0x000fe40008ffe4ff */
[----:B-----5:R-:W-:Y:S02]  /*9f10*/  F2FP.BF16.F32.PACK_AB R21, R11, R8 ;  /* 0x000000080b15723e */ /* 0x020fe400000010ff */
[C---:B------:R-:W-:Y:S02]  /*9f20*/  IADD3 R6, P1, PT, R16.reuse, R27, RZ ;  /* 0x0000001b10067210 */ /* 0x040fe40007f3e0ff */
[----:B------:R-:W-:Y:S02]  /*9f30*/  IADD3 R8, P2, PT, R16, R37, RZ ;  /* 0x0000002510087210 */ /* 0x000fe40007f5e0ff */
[C---:B------:R-:W-:Y:S02]  /*9f40*/  IADD3.X R5, PT, PT, R17.reuse, R31, RZ, P0, !PT ;  /* 0x0000001f11057210 */ /* 0x040fe400007fe4ff */
[----:B------:R-:W-:-:S02]  /*9f50*/  IADD3.X R7, PT, PT, R17, R29, RZ, P1, !PT ;  /* 0x0000001d11077210 */ /* 0x000fc40000ffe4ff */
        /* <DEDUP_REMOVED lines=57> */
.L_x_1650:
        /* <DEDUP_REMOVED lines=9> */
.L_x_3438:


//--------------------- .text._Z35group_norm_nhwc_bwd_one_pass_kernelI11Fp32IOFp16WLi64ELi14ELi224EEv26Group_norm_nhwc_bwd_params --------------------------
	.section	.text._Z35group_norm_nhwc_bwd_one_pass_kernelI11Fp32IOFp16WLi64ELi14ELi224EEv26Group_norm_nhwc_bwd_params,"ax",@progbits
	.align	128
        .global         _Z35group_norm_nhwc_bwd_one_pass_kernelI11Fp32IOFp16WLi64ELi14ELi224EEv26Group_norm_nhwc_bwd_params
        .type           _Z35group_norm_nhwc_bwd_one_pass_kernelI11Fp32IOFp16WLi64ELi14ELi224EEv26Group_norm_nhwc_bwd_params,@function
        .size           _Z35group_norm_nhwc_bwd_one_pass_kernelI11Fp32IOFp16WLi64ELi14ELi224EEv26Group_norm_nhwc_bwd_params,(.L_x_3439 - _Z35group_norm_nhwc_bwd_one_pass_kernelI11Fp32IOFp16WLi64ELi14ELi224EEv26Group_norm_nhwc_bwd_params)
        .other          _Z35group_norm_nhwc_bwd_one_pass_kernelI11Fp32IOFp16WLi64ELi14ELi224EEv26Group_norm_nhwc_bwd_params,@"STO_CUDA_ENTRY STV_DEFAULT"
_Z35group_norm_nhwc_bwd_one_pass_kernelI11Fp32IOFp16WLi64ELi14ELi224EEv26Group_norm_nhwc_bwd_params:
.text._Z35group_norm_nhwc_bwd_one_pass_kernelI11Fp32IOFp16WLi64ELi14ELi224EEv26Group_norm_nhwc_bwd_params:
        /* <DEDUP_REMOVED lines=27> */
.L_x_1676:
        /* <DEDUP_REMOVED lines=125> */
[----:B---3--:R-:W-:Y:S02]  /*0980*/  @P2 HADD2.F32 R34, -RZ, R29.H0_H0 ;  /* 0x2000001dff222230 */ /* 0x008fe40000004100 */
[----:B----4-:R-:W-:Y:S02]  /*0990*/  @P2 HADD2.F32 R35, -RZ, R28.H0_H0 ;  /* 0x2000001cff232230 */ /* 0x010fe40000004100 */
[----:B------:R-:W-:Y:S02]  /*09a0*/  HADD2.F32 R7, -RZ, R7.H0_H0 ;  /* 0x20000007ff077230 */ /* 0x000fe40000004100 */
[----:B------:R-:W-:Y:S01]  /*09b0*/  HADD2.F32 R4, -RZ, R4.H0_H0 ;  /* 0x20000004ff047230 */ /* 0x000fe20000004100 */
        /* <DEDUP_REMOVED lines=30> */
.L_x_1652:
        /* <DEDUP_REMOVED lines=64> */
.L_x_1653:
        /* <DEDUP_REMOVED lines=37> */
.L_x_1655:
[----:B------:R-:W-:Y:S05]  /*11f0*/  BSYNC.RECONVERGENT B0 ;  /* 0x0000000000007941 */ /* 0x000fea0003800200 */
.L_x_1654:
        /* <DEDUP_REMOVED lines=21> */
.L_x_1657:
[----:B------:R-:W-:Y:S05]  /*1350*/  BSYNC.RECONVERGENT B0 ;  /* 0x0000000000007941 */ /* 0x000fea0003800200 */
.L_x_1656:
        /* <DEDUP_REMOVED lines=158> */
.L_x_1659:
[----:B------:R-:W-:Y:S05]  /*1d40*/  BSYNC.RECONVERGENT B0 ;  /* 0x0000000000007941 */ /* 0x000fea0003800200 */
.L_x_1658:
        /* <DEDUP_REMOVED lines=29> */
.L_x_1661:
[----:B------:R-:W-:Y:S05]  /*1f20*/  BSYNC.RECONVERGENT B0 ;  /* 0x0000000000007941 */ /* 0x000fea0003800200 */
.L_x_1660:
        /* <DEDUP_REMOVED lines=24> */
.L_x_1664:
[----:B------:R-:W4:Y:S04]  /*20b0*/  LDG.E.STRONG.GPU R0, desc[UR12][R16.64] ;  /* 0x0000000c10007981 */ /* 0x000f28000c1ef900 */
[----:B----4-:R-:W-:Y:S01]  /*20c0*/  CCTL.IVALL ;  /* 0x00000000ff00798f */ /* 0x010fe20002000000 */
[----:B------:R-:W-:Y:S05]  /*20d0*/  YIELD ;  /* 0x0000000000007946 */ /* 0x000fea0003800000 */
[----:B------:R-:W-:-:S13]  /*20e0*/  ISETP.NE.AND P0, PT, R0, R21, PT ;  /* 0x000000150000720c */ /* 0x000fda0003f05270 */
[----:B------:R-:W-:Y:S05]  /*20f0*/  @P0 BRA `(.L_x_1664) ;  /* 0xfffffffc00ec0947 */ /* 0x000fea000383ffff */
.L_x_1663:
        /* <DEDUP_REMOVED lines=15> */
.L_x_1666:
        /* <DEDUP_REMOVED lines=59> */
.L_x_1665:
        /* <DEDUP_REMOVED lines=35> */
.L_x_1667:
        /* <DEDUP_REMOVED lines=18> */
.L_x_1668:
        /* <DEDUP_REMOVED lines=9> */
.L_x_1669:
[----:B------:R-:W-:Y:S05]  /*2980*/  BSYNC.RECONVERGENT B0 ;  /* 0x0000000000007941 */ /* 0x000fea0003800200 */
.L_x_1662:
        /* <DEDUP_REMOVED lines=46> */
.L_x_1670:
        /* <DEDUP_REMOVED lines=18> */
.L_x_1672:
[----:B------:R-:W-:Y:S05]  /*2d90*/  BSYNC.RECONVERGENT B0 ;  /* 0x0000000000007941 */ /* 0x000fea0003800200 */
.L_x_1671:
        /* <DEDUP_REMOVED lines=19> */
.L_x_1673:
        /* <DEDUP_REMOVED lines=17> */
.L_x_1675:
[----:B------:R-:W-:Y:S05]  /*2fe0*/  BSYNC.RECONVERGENT B0 ;  /* 0x0000000000007941 */ /* 0x000fea0003800200 */
.L_x_1674:
[----:B------:R-:W-:Y:S02]  /*2ff0*/  IADD3 R37, PT, PT, R32, R37, RZ ;  /* 0x0000002520257210 */ /* 0x000fe40007ffe0ff */
[----:B------:R-:W-:Y:S02]  /*3000*/  IADD3 R36, PT, PT, R36, 0x1, RZ ;  /* 0x0000000124247810 */ /* 0x000fe40007ffe0ff */
[----:B------:R-:W-:-:S13]  /*3010*/  ISETP.GE.AND P0, PT, R37, UR4, PT ;  /* 0x0000000425007c0c */ /* 0x000fda000bf06270 */
[----:B------:R-:W-:Y:S05]  /*3020*/  @!P0 BRA `(.L_x_1676) ;  /* 0xffffffd000608947 */ /* 0x000fea000383ffff */
.L_x_1651:
        /* <DEDUP_REMOVED lines=20> */
.L_x_1678:
[----:B------:R-:W-:Y:S05]  /*3170*/  BSYNC.RECONVERGENT B0 ;  /* 0x0000000000007941 */ /* 0x000fea0003800200 */
.L_x_1677:
[----:B------:R-:W-:Y:S05]  /*3180*/  @P0 EXIT ;  /* 0x000000000000094d */ /* 0x000fea0003800000 */
[----:B------:R-:W-:Y:S05]  /*3190*/  @P2 BRA `(.L_x_1679) ;  /* 0x0000000000202947 */ /* 0x000fea0003800000 */
[----:B------:R-:W-:-:S05]  /*31a0*/  IMAD R0, R4, R7, RZ ;  /* 0x0000000704007224 */ /* 0x000fca00078e02ff */
[----:B------:R-:W-:-:S13]  /*31b0*/  ISETP.NE.AND P0, PT, R0, -0x1, PT ;  /* 0xffffffff0000780c */ /* 0x000fda0003f05270 */
[----:B------:R-:W-:Y:S05]  /*31c0*/  @!P0 BRA `(.L_x_1679) ;  /* 0x0000000000148947 */ /* 0x000fea0003800000 */
.L_x_1680:
[----:B-1----:R-:W3:Y:S04]  /*31d0*/  LDG.E.STRONG.GPU R5, desc[UR12][R2.64] ;  /* 0x0000000c02057981 */ /* 0x002ee8000c1ef900 */
[----:B---3--:R-:W-:Y:S01]  /*31e0*/  CCTL.IVALL ;  /* 0x00000000ff00798f */ /* 0x008fe20002000000 */
[----:B------:R-:W-:Y:S05]  /*31f0*/  YIELD ;  /* 0x0000000000007946 */ /* 0x000fea0003800000 */
[----:B------:R-:W-:-:S13]  /*3200*/  ISETP.NE.AND P0, PT, R5, R0, PT ;  /* 0x000000000500720c */ /* 0x000fda0003f05270 */
[----:B------:R-:W-:Y:S05]  /*3210*/  @P0 BRA `(.L_x_1680) ;  /* 0xfffffffc00ec0947 */ /* 0x000fea000383ffff */
.L_x_1679:
        /* <DEDUP_REMOVED lines=82> */
.L_x_1683:
        /* <DEDUP_REMOVED lines=23> */
[----:B--2---:R-:W-:Y:S02]  /*38b0*/  F2FP.F16.F32.PACK_AB R15, R7, R4 ;  /* 0x00000004070f723e */ /* 0x004fe400000000ff */
[----:B------:R-:W-:Y:S02]  /*38c0*/  MOV R4, R16 ;  /* 0x0000001000047202 */ /* 0x000fe40000000f00 */
[----:B------:R-:W-:Y:S02]  /*38d0*/  MOV R7, R21 ;  /* 0x0000001500077202 */ /* 0x000fe40000000f00 */
[----:B---3--:R-:W-:Y:S01]  /*38e0*/  F2FP.F16.F32.PACK_AB R17, R13, R10 ;  /* 0x0000000a0d11723e */ /* 0x008fe200000000ff */
[----:B------:R1:W-:Y:S04]  /*38f0*/  STG.E desc[UR12][R4.64], R15 ;  /* 0x0000000f04007986 */ /* 0x0003e8000c10190c */
[----:B------:R1:W-:Y:S01]  /*3900*/  STG.E desc[UR12][R6.64], R17 ;  /* 0x0000001106007986 */ /* 0x0003e2000c10190c */
[----:B------:R-:W-:-:S02]  /*3910*/  IADD3 R16, P4, PT, R16, 0x380, RZ ;  /* 0x0000038010107810 */ /* 0x000fc40007f9e0ff */
[----:B------:R-:W-:Y:S02]  /*3920*/  IADD3.X R21, PT, PT, RZ, R21, RZ, P3, !PT ;  /* 0x00000015ff157210 */ /* 0x000fe40001ffe4ff */
[----:B------:R-:W-:Y:S01]  /*3930*/  IADD3.X R19, PT, PT, RZ, R19, RZ, P4, !PT ;  /* 0x00000013ff137210 */ /* 0x000fe200027fe4ff */
[----:B------:R-:W-:Y:S08]  /*3940*/  @P1 BRA `(.L_x_1683) ;  /* 0xfffffffc007c1947 */ /* 0x000ff0000383ffff */
.L_x_1682:
[----:B------:R-:W-:Y:S05]  /*3950*/  BSYNC.RECONVERGENT B0 ;  /* 0x0000000000007941 */ /* 0x000fea0003800200 */
.L_x_1681:
        /* <DEDUP_REMOVED lines=11> */
.L_x_1685:
        /* <DEDUP_REMOVED lines=20> */
[----:B---3--:R-:W-:Y:S02]  /*3b50*/  F2FP.F16.F32.PACK_AB R17, R5, R2 ;  /* 0x000000020511723e */ /* 0x008fe400000000ff */
[----:B------:R-:W-:-:S02]  /*3b60*/  IADD3 R2, P1, PT, R15, UR14, RZ ;  /* 0x0000000e0f027c10 */ /* 0x000fc4000ff3e0ff */
[----:B------:R-:W-:Y:S02]  /*3b70*/  IADD3.X R15, PT, PT, R16, UR19, RZ, P0, !PT ;  /* 0x00000013100f7c10 */ /* 0x000fe400087fe4ff */
[----:B------:R-:W-:Y:S02]  /*3b80*/  IADD3.X R3, PT, PT, R3, UR15, RZ, P1, !PT ;  /* 0x0000000f03037c10 */ /* 0x000fe40008ffe4ff */
[----:B-----5:R-:W-:Y:S02]  /*3b90*/  F2FP.F16.F32.PACK_AB R19, R11, R6 ;  /* 0x000000060b13723e */ /* 0x020fe400000000ff */
        /* <DEDUP_REMOVED lines=20> */
[----:B---3--:R-:W-:Y:S02]  /*3ce0*/  F2FP.F16.F32.PACK_AB R21, R21, R18 ;  /* 0x000000121515723e */ /* 0x008fe400000000ff */
[----:B--2---:R-:W-:-:S03]  /*3cf0*/  F2FP.F16.F32.PACK_AB R23, R23, R20 ;  /* 0x000000141717723e */ /* 0x004fc600000000ff */
        /* <DEDUP_REMOVED lines=33> */
[----:B---3--:R-:W-:Y:S02]  /*3f10*/  F2FP.F16.F32.PACK_AB R11, R11, R2 ;  /* 0x000000020b0b723e */ /* 0x008fe400000000ff */
[----:B------:R-:W-:Y:S02]  /*3f20*/  MOV R2, UR9 ;  /* 0x0000000900027c02 */ /* 0x000fe40008000f00 */
[----:B----4-:R-:W-:Y:S01]  /*3f30*/  F2FP.F16.F32.PACK_AB R3, R5, R6 ;  /* 0x000000060503723e */ /* 0x010fe200000000ff */
[----:B------:R1:W-:Y:S04]  /*3f40*/  STG.E desc[UR12][R16.64], R11 ;  /* 0x0000000b10007986 */ /* 0x0003e8000c10190c */
[----:B------:R1:W-:Y:S01]  /*3f50*/  STG.E desc[UR12][R14.64], R3 ;  /* 0x000000030e007986 */ /* 0x0003e2000c10190c */
[----:B------:R-:W-:-:S13]  /*3f60*/  ISETP.GT.AND.EX P0, PT, R2, RZ, PT, P0 ;  /* 0x000000ff0200720c */ /* 0x000fda0003f04300 */
[----:B-1----:R-:W-:Y:S05]  /*3f70*/  @P0 BRA `(.L_x_1685) ;  /* 0xfffffff800a40947 */ /* 0x002fea000383ffff */
[----:B------:R-:W-:Y:S05]  /*3f80*/  BSYNC.RECONVERGENT B0 ;  /* 0x0000000000007941 */ /* 0x000fea0003800200 */
.L_x_1684:
[----:B------:R-:W-:Y:S05]  /*3f90*/  EXIT ;  /* 0x000000000000794d */ /* 0x000fea0003800000 */
.L_x_1686:
        /* <DEDUP_REMOVED lines=14> */
.L_x_3439:


//--------------------- .text._Z35group_norm_nhwc_bwd_one_pass_kernelI11Fp32IOFp16WLi128ELi14ELi224EEv26Group_norm_nhwc_bwd_params --------------------------
	.section	.text._Z35group_norm_nhwc_bwd_one_pass_kernelI11Fp32IOFp16WLi128ELi14ELi224EEv26Group_norm_nhwc_bwd_params,"ax",@progbits
	.align	128
        .global         _Z35group_norm_nhwc_bwd_one_pass_kernelI11Fp32IOFp16WLi128ELi14ELi224EEv26Group_norm_nhwc_bwd_params
        .type           _Z35group_norm_nhwc_bwd_one_pass_kernelI11Fp32IOFp16WLi128ELi14ELi224EEv26Group_norm_nhwc_bwd_params,@function
        .size           _Z35group_norm_nhwc_bwd_one_pass_kernelI11Fp32IOFp16WLi128ELi14ELi224EEv26Group_norm_nhwc_bwd_params,(.L_x_3440 - _Z35group_norm_nhwc_bwd_one_pass_kernelI11Fp32IOFp16WLi128ELi14ELi224EEv26Group_norm_nhwc_bwd_params)
        .other          _Z35group_norm_nhwc_bwd_one_pass_kernelI11Fp32IOFp16WLi128ELi14ELi224EEv26Group_norm_nhwc_bwd_params,@"STO_CUDA_ENTRY STV_DEFAULT"
_Z35group_norm_nhwc_bwd_one_pass_kernelI11Fp32IOFp16WLi128ELi14ELi224EEv26Group_norm_nhwc_bwd_params:
.text._Z35group_norm_nhwc_bwd_one_pass_kernelI11Fp32IOFp16WLi128ELi14ELi224EEv26Group_norm_nhwc_bwd_params:
        /* <DEDUP_REMOVED lines=39> */
.L_x_1718:
        /* <DEDUP_REMOVED lines=157> */
[----:B--2---:R-:W-:Y:S02]  /*0c40*/  HADD2.F32 R37, -RZ, R37.H0_H0 ;  /* 0x20000025ff257230 */ /* 0x004fe40000004100 */
[----:B---3--:R-:W-:Y:S02]  /*0c50*/  @P4 HADD2.F32 R42, -RZ, R18.H0_H0 ;  /* 0x20000012ff2a4230 */ /* 0x008fe40000004100 */
[----:B----4-:R-:W-:Y:S02]  /*0c60*/  @P4 HADD2.F32 R43, -RZ, R19.H0_H0 ;  /* 0x20000013ff2b4230 */ /* 0x010fe40000004100 */
[----:B------:R-:W-:Y:S01]  /*0c70*/  HADD2.F32 R0, -RZ, R0.H0_H0 ;  /* 0x20000000ff007230 */ /* 0x000fe20000004100 */
        /* <DEDUP_REMOVED lines=58> */
.L_x_1688:
        /* <DEDUP_REMOVED lines=128> */
.L_x_1689:
        /* <DEDUP_REMOVED lines=35> */
.L_x_1691:
[----:B------:R-:W-:Y:S05]  /*1a50*/  BSYNC.RECONVERGENT B0 ;  /* 0x0000000000007941 */ /* 0x000fea0003800200 */
.L_x_1690:
        /* <DEDUP_REMOVED lines=21> */
.L_x_1693:
[----:B------:R-:W-:Y:S05]  /*1bb0*/  BSYNC.RECONVERGENT B0 ;  /* 0x0000000000007941 */ /* 0x000fea0003800200 */
.L_x_1692:
        /* <DEDUP_REMOVED lines=158> */
.L_x_1695:
[----:B------:R-:W-:Y:S05]  /*25a0*/  BSYNC.RECONVERGENT B0 ;  /* 0x0000000000007941 */ /* 0x000fea0003800200 */
.L_x_1694:
        /* <DEDUP_REMOVED lines=29> */
.L_x_1697:
[----:B------:R-:W-:Y:S05]  /*2780*/  BSYNC.RECONVERGENT B0 ;  /* 0x0000000000007941 */ /* 0x000fea0003800200 */
.L_x_1696:
        /* <DEDUP_REMOVED lines=30> */
.L_x_1700:
[----:B----4-:R-:W2:Y:S04]  /*2970*/  LDG.E.STRONG.GPU R22, desc[UR16][R20.64] ;  /* 0x0000001014167981 */ /* 0x010ea8000c1ef900 */
[----:B--2---:R-:W-:Y:S01]  /*2980*/  CCTL.IVALL ;  /* 0x00000000ff00798f */ /* 0x004fe20002000000 */
[----:B------:R-:W-:Y:S05]  /*2990*/  YIELD ;  /* 0x0000000000007946 */ /* 0x000fea0003800000 */
[----:B------:R-:W-:-:S13]  /*29a0*/  ISETP.NE.AND P1, PT, R22, R27, PT ;  /* 0x0000001b1600720c */ /* 0x000fda0003f25270 */
[----:B------:R-:W-:Y:S05]  /*29b0*/  @P1 BRA `(.L_x_1700) ;  /* 0xfffffffc00ec1947 */ /* 0x000fea000383ffff */
.L_x_1699:
        /* <DEDUP_REMOVED lines=15> */
.L_x_1702:
        /* <DEDUP_REMOVED lines=84> */
.L_x_1701:
        /* <DEDUP_REMOVED lines=42> */
.L_x_1703:
        /* <DEDUP_REMOVED lines=23> */
.L_x_1704:
        /* <DEDUP_REMOVED lines=11> */
.L_x_1705:
[----:B------:R-:W-:Y:S05]  /*34b0*/  BSYNC.RECONVERGENT B0 ;  /* 0x0000000000007941 */ /* 0x000fea0003800200 */
.L_x_1698:
        /* <DEDUP_REMOVED lines=34> */
.L_x_1706:
        /* <DEDUP_REMOVED lines=20> */
.L_x_1708:
[----:B------:R-:W-:Y:S05]  /*3820*/  BSYNC.RECONVERGENT B0 ;  /* 0x0000000000007941 */ /* 0x000fea0003800200 */
.L_x_1707:
        /* <DEDUP_REMOVED lines=45> */
.L_x_1709:
        /* <DEDUP_REMOVED lines=17> */
.L_x_1711:
[----:B------:R-:W-:Y:S05]  /*3c10*/  BSYNC.RECONVERGENT B0 ;  /* 0x0000000000007941 */ /* 0x000fea0003800200 */
.L_x_1710:
        /* <DEDUP_REMOVED lines=19> */
.L_x_1712:
        /* <DEDUP_REMOVED lines=17> */
.L_x_1714:
[----:B------:R-:W-:Y:S05]  /*3e60*/  BSYNC.RECONVERGENT B0 ;  /* 0x0000000000007941 */ /* 0x000fea0003800200 */
.L_x_1713:
        /* <DEDUP_REMOVED lines=19> */
.L_x_1715:
        /* <DEDUP_REMOVED lines=17> */
.L_x_1717:
[----:B------:R-:W-:Y:S05]  /*40b0*/  BSYNC.RECONVERGENT B0 ;  /* 0x0000000000007941 */ /* 0x000fea0003800200 */
.L_x_1716:
[----:B------:R-:W-:Y:S02]  /*40c0*/  UIADD3 UR10, UPT, UPT, UR18, UR10, URZ ;  /* 0x0000000a120a7290 */ /* 0x000fe4000fffe0ff */
[----:B------:R-:W-:Y:S02]  /*40d0*/  UIADD3 UR4, UPT, UPT, UR4, 0x1, URZ ;  /* 0x0000000104047890 */ /* 0x000fe4000fffe0ff */
[----:B------:R-:W-:-:S09]  /*40e0*/  UISETP.GE.AND UP0, UPT, UR10, UR8, UPT ;  /* 0x000000080a00728c */ /* 0x000fd2000bf06270 */
[----:B------:R-:W-:Y:S05]  /*40f0*/  BRA.U !UP0, `(.L_x_1718) ;  /* 0xffffffc1085c7547 */ /* 0x000fea000b83ffff */
.L_x_1687:
        /* <DEDUP_REMOVED lines=19> */
.L_x_1720:
[----:B------:R-:W-:Y:S05]  /*4230*/  BSYNC.RECONVERGENT B0 ;  /* 0x0000000000007941 */ /* 0x000fea0003800200 */
.L_x_1719:
[----:B------:R-:W-:Y:S05]  /*4240*/  @P0 EXIT ;  /* 0x000000000000094d */ /* 0x000fea0003800000 */
[----:B------:R-:W-:Y:S05]  /*4250*/  @P2 BRA `(.L_x_1721) ;  /* 0x0000000000202947 */ /* 0x000fea0003800000 */
[----:B------:R-:W-:-:S05]  /*4260*/  IMAD R0, R4, R7, RZ ;  /* 0x0000000704007224 */ /* 0x000fca00078e02ff */
[----:B------:R-:W-:-:S13]  /*4270*/  ISETP.NE.AND P0, PT, R0, -0x1, PT ;  /* 0xffffffff0000780c */ /* 0x000fda0003f05270 */
[----:B------:R-:W-:Y:S05]  /*4280*/  @!P0 BRA `(.L_x_1721) ;  /* 0x0000000000148947 */ /* 0x000fea0003800000 */
.L_x_1722:
[----:B0-----:R-:W3:Y:S04]  /*4290*/  LDG.E.STRONG.GPU R5, desc[UR16][R2.64] ;  /* 0x0000001002057981 */ /* 0x001ee8000c1ef900 */
[----:B---3--:R-:W-:Y:S01]  /*42a0*/  CCTL.IVALL ;  /* 0x00000000ff00798f */ /* 0x008fe20002000000 */
[----:B------:R-:W-:Y:S05]  /*42b0*/  YIELD ;  /* 0x0000000000007946 */ /* 0x000fea0003800000 */
[----:B------:R-:W-:-:S13]  /*42c0*/  ISETP.NE.AND P0, PT, R5, R0, PT ;  /* 0x000000000500720c */ /* 0x000fda0003f05270 */
[----:B------:R-:W-:Y:S05]  /*42d0*/  @P0 BRA `(.L_x_1722) ;  /* 0xfffffffc00ec0947 */ /* 0x000fea000383ffff */
.L_x_1721:
        /* <DEDUP_REMOVED lines=75> */
.L_x_1725:
        /* <DEDUP_REMOVED lines=31> */
.L_x_1724:
[----:B------:R-:W-:Y:S05]  /*4980*/  BSYNC.RECONVERGENT B0 ;  /* 0x0000000000007941 */ /* 0x000fea0003800200 */
.L_x_1723:
        /* <DEDUP_REMOVED lines=10> */
.L_x_1726:
        /* <DEDUP_REMOVED lines=87> */
.L_x_1727:
        /* <DEDUP_REMOVED lines=14> */
.L_x_3440:


//--------------------- .text._Z35group_norm_nhwc_bwd_one_pass_kernelI11Fp32IOFp16WLi256ELi14ELi224EEv26Group_norm_nhwc_bwd_params --------------------------
	.section	.text._Z35group_norm_nhwc_bwd_one_pass_kernelI11Fp32IOFp16WLi256ELi14ELi224EEv26Group_norm_nhwc_bwd_params,"ax",@progbits
	.align	128
        .global         _Z35group_norm_nhwc_bwd_one_pass_kernelI11Fp32IOFp16WLi256ELi14ELi224EEv26Group_norm_nhwc_bwd_params
        .type           _Z35group_norm_nhwc_bwd_one_pass_kernelI11Fp32IOFp16WLi256ELi14ELi224EEv26Group_norm_nhwc_bwd_params,@function
        .size           _Z35group_norm_nhwc_bwd_one_pass_kernelI11Fp32IOFp16WLi256ELi14ELi224EEv26Group_norm_nhwc_bwd_params,(.L_x_3441 - _Z35group_norm_nhwc_bwd_one_pass_kernelI11Fp32IOFp16WLi256ELi14ELi224EEv26Group_norm_nhwc_bwd_params)
        .other          _Z35group_norm_nhwc_bwd_one_pass_kernelI11Fp32IOFp16WLi256ELi14ELi224EEv26Group_norm_nhwc_bwd_params,@"STO_CUDA_ENTRY STV_DEFAULT"
_Z35group_norm_nhwc_bwd_one_pass_kernelI11Fp32IOFp16WLi256ELi14ELi224EEv26Group_norm_nhwc_bwd_params:
.text._Z35group_norm_nhwc_bwd_one_pass_kernelI11Fp32IOFp16WLi256ELi14ELi224EEv26Group_norm_nhwc_bwd_params:
        /* <DEDUP_REMOVED lines=35> */
.L_x_1771:
        /* <DEDUP_REMOVED lines=263> */
[----:B---3--:R-:W-:Y:S02]  /*12a0*/  @P4 HADD2.F32 R60, -RZ, R39.H0_H0 ;  /* 0x20000027ff3c4230 */ /* 0x008fe40000004100 */
[----:B----4-:R-:W-:Y:S02]  /*12b0*/  @P4 HADD2.F32 R63, -RZ, R38.H0_H0 ;  /* 0x20000026ff3f4230 */ /* 0x010fe40000004100 */
[----:B--2---:R-:W-:Y:S02]  /*12c0*/  HADD2.F32 R57, -RZ, R57.H0_H0 ;  /* 0x20000039ff397230 */ /* 0x004fe40000004100 */
[----:B------:R-:W-:Y:S01]  /*12d0*/  HADD2.F32 R0, -RZ, R0.H0_H0 ;  /* 0x20000000ff007230 */ /* 0x000fe20000004100 */
        /* <DEDUP_REMOVED lines=114> */
.L_x_1729:
        /* <DEDUP_REMOVED lines=256> */
.L_x_1730:
        /* <DEDUP_REMOVED lines=36> */
.L_x_1732:
[----:B------:R-:W-:Y:S05]  /*2c40*/  BSYNC.RECONVERGENT B0 ;  /* 0x0000000000007941 */ /* 0x000fea0003800200 */
.L_x_1731:
        /* <DEDUP_REMOVED lines=21> */
.L_x_1734:
[----:B------:R-:W-:Y:S05]  /*2da0*/  BSYNC.RECONVERGENT B0 ;  /* 0x0000000000007941 */ /* 0x000fea0003800200 */
.L_x_1733:
        /* <DEDUP_REMOVED lines=158> */
.L_x_1736:
[----:B------:R-:W-:Y:S05]  /*3790*/  BSYNC.RECONVERGENT B0 ;  /* 0x0000000000007941 */ /* 0x000fea0003800200 */
.L_x_1735:
        /* <DEDUP_REMOVED lines=29> */
.L_x_1738:
[----:B------:R-:W-:Y:S05]  /*3970*/  BSYNC.RECONVERGENT B0 ;  /* 0x0000000000007941 */ /* 0x000fea0003800200 */
.L_x_1737:
        /* <DEDUP_REMOVED lines=29> */
.L_x_1741:
[----:B-1----:R-:W4:Y:S04]  /*3b50*/  LDG.E.STRONG.GPU R26, desc[UR16][R24.64] ;  /* 0x00000010181a7981 */ /* 0x002f28000c1ef900 */
[----:B----4-:R-:W-:Y:S01]  /*3b60*/  CCTL.IVALL ;  /* 0x00000000ff00798f */ /* 0x010fe20002000000 */
[----:B------:R-:W-:Y:S05]  /*3b70*/  YIELD ;  /* 0x0000000000007946 */ /* 0x000fea0003800000 */
[----:B------:R-:W-:-:S13]  /*3b80*/  ISETP.NE.AND P1, PT, R26, R31, PT ;  /* 0x0000001f1a00720c */ /* 0x000fda0003f25270 */
[----:B------:R-:W-:Y:S05]  /*3b90*/  @P1 BRA `(.L_x_1741) ;  /* 0xfffffffc00ec1947 */ /* 0x000fea000383ffff */
.L_x_1740:
        /* <DEDUP_REMOVED lines=14> */
.L_x_1743:
        /* <DEDUP_REMOVED lines=84> */
.L_x_1742:
        /* <DEDUP_REMOVED lines=41> */
.L_x_1744:
        /* <DEDUP_REMOVED lines=23> */
.L_x_1745:
        /* <DEDUP_REMOVED lines=11> */
.L_x_1746:
[----:B------:R-:W-:Y:S05]  /*4670*/  BSYNC.RECONVERGENT B0 ;  /* 0x0000000000007941 */ /* 0x000fea0003800200 */
.L_x_1739:
        /* <DEDUP_REMOVED lines=40> */
.L_x_1747:
        /* <DEDUP_REMOVED lines=21> */
.L_x_1749:
[----:B------:R-:W-:Y:S05]  /*4a50*/  BSYNC.RECONVERGENT B0 ;  /* 0x0000000000007941 */ /* 0x000fea0003800200 */
.L_x_1748:
        /* <DEDUP_REMOVED lines=21> */
.L_x_1750:
        /* <DEDUP_REMOVED lines=20> */
.L_x_1752:
[----:B------:R-:W-:Y:S05]  /*4cf0*/  BSYNC.RECONVERGENT B0 ;  /* 0x0000000000007941 */ /* 0x000fea0003800200 */
.L_x_1751:
        /* <DEDUP_REMOVED lines=23> */
.L_x_1753:
        /* <DEDUP_REMOVED lines=21> */
.L_x_1755:
[----:B------:R-:W-:Y:S05]  /*4fc0*/  BSYNC.RECONVERGENT B0 ;  /* 0x0000000000007941 */ /* 0x000fea0003800200 */
.L_x_1754:
        /* <DEDUP_REMOVED lines=66> */
.L_x_1756:
        /* <DEDUP_REMOVED lines=17> */
.L_x_1758:
[----:B------:R-:W-:Y:S05]  /*5500*/  BSYNC.RECONVERGENT B0 ;  /* 0x0000000000007941 */ /* 0x000fea0003800200 */
.L_x_1757:
        /* <DEDUP_REMOVED lines=19> */
.L_x_1759:
        /* <DEDUP_REMOVED lines=17> */
.L_x_1761:
[----:B------:R-:W-:Y:S05]  /*5750*/  BSYNC.RECONVERGENT B0 ;  /* 0x0000000000007941 */ /* 0x000fea0003800200 */
.L_x_1760:
        /* <DEDUP_REMOVED lines=19> */
.L_x_1762:
        /* <DEDUP_REMOVED lines=17> */
.L_x_1764:
[----:B------:R-:W-:Y:S05]  /*59a0*/  BSYNC.RECONVERGENT B0 ;  /* 0x0000000000007941 */ /* 0x000fea0003800200 */
.L_x_1763:
        /* <DEDUP_REMOVED lines=19> */
.L_x_1765:
        /* <DEDUP_REMOVED lines=18> */
.L_x_1767:
[----:B------:R-:W-:Y:S05]  /*5c00*/  BSYNC.RECONVERGENT B0 ;  /* 0x0000000000007941 */ /* 0x000fea0003800200 */
.L_x_1766:
        /* <DEDUP_REMOVED lines=19> */
.L_x_1768:
        /* <DEDUP_REMOVED lines=17> */
.L_x_1770:
[----:B------:R-:W-:Y:S05]  /*5e50*/  BSYNC.RECONVERGENT B0 ;  /* 0x0000000000007941 */ /* 0x000fea0003800200 */
.L_x_1769:
[----:B------:R-:W-:Y:S02]  /*5e60*/  UIADD3 UR12, UPT, UPT, UR19, UR12, URZ ;  /* 0x0000000c130c7290 */ /* 0x000fe4000fffe0ff */
[----:B------:R-:W-:Y:S02]  /*5e70*/  UIADD3 UR4, UPT, UPT, UR4, 0x1, URZ ;  /* 0x0000000104047890 */ /* 0x000fe4000fffe0ff */
[----:B------:R-:W-:-:S09]  /*5e80*/  UISETP.GE.AND UP0, UPT, UR12, UR8, UPT ;  /* 0x000000080c00728c */ /* 0x000fd2000bf06270 */
[----:B------:R-:W-:Y:S05]  /*5e90*/  BRA.U !UP0, `(.L_x_1771) ;  /* 0xffffffa108e47547 */ /* 0x000fea000b83ffff */
.L_x_1728:
        /* <DEDUP_REMOVED lines=19> */
.L_x_1773:
[----:B------:R-:W-:Y:S05]  /*5fd0*/  BSYNC.RECONVERGENT B0 ;  /* 0x0000000000007941 */ /* 0x000fea0003800200 */
.L_x_1772:
[----:B------:R-:W-:Y:S05]  /*5fe0*/  @P0 EXIT ;  /* 0x000000000000094d */ /* 0x000fea0003800000 */
[----:B------:R-:W-:Y:S05]  /*5ff0*/  @P2 BRA `(.L_x_1774) ;  /* 0x0000000000202947 */ /* 0x000fea0003800000 */
[----:B------:R-:W-:-:S05]  /*6000*/  IMAD R0, R4, R7, RZ ;  /* 0x0000000704007224 */ /* 0x000fca00078e02ff */
[----:B------:R-:W-:-:S13]  /*6010*/  ISETP.NE.AND P0, PT, R0, -0x1, PT ;  /* 0xffffffff0000780c */ /* 0x000fda0003f05270 */
[----:B------:R-:W-:Y:S05]  /*6020*/  @!P0 BRA `(.L_x_1774) ;  /* 0x0000000000148947 */ /* 0x000fea0003800000 */
.L_x_1775:
[----:B0-----:R-:W2:Y:S04]  /*6030*/  LDG.E.STRONG.GPU R5, desc[UR16][R2.64] ;  /* 0x0000001002057981 */ /* 0x001ea8000c1ef900 */
[----:B--2---:R-:W-:Y:S01]  /*6040*/  CCTL.IVALL ;  /* 0x00000000ff00798f */ /* 0x004fe20002000000 */
[----:B------:R-:W-:Y:S05]  /*6050*/  YIELD ;  /* 0x0000000000007946 */ /* 0x000fea0003800000 */
[----:B------:R-:W-:-:S13]  /*6060*/  ISETP.NE.AND P0, PT, R5, R0, PT ;  /* 0x000000000500720c */ /* 0x000fda0003f05270 */
[----:B------:R-:W-:Y:S05]  /*6070*/  @P0 BRA `(.L_x_1775) ;  /* 0xfffffffc00ec0947 */ /* 0x000fea000383ffff */
.L_x_1774:
        /* <DEDUP_REMOVED lines=75> */
.L_x_1778:
        /* <DEDUP_REMOVED lines=24> */
[----:B----4-:R-:W-:Y:S01]  /*66b0*/  F2FP.F16.F32.PACK_AB R19, R15, R12 ;  /* 0x0000000c0f13723e */ /* 0x010fe200000000ff */
[----:B------:R0:W-:Y:S04]  /*66c0*/  STG.E desc[UR16][R6.64], R17 ;  /* 0x0000001106007986 */ /* 0x0001e8000c101910 */
[----:B------:R0:W-:Y:S01]  /*66d0*/  STG.E desc[UR16][R8.64], R19 ;  /* 0x0000001308007986 */ /* 0x0001e2000c101910 */
[----:B------:R-:W-:Y:S02]  /*66e0*/  IADD3 R20, P4, PT, R20, 0x380, RZ ;  /* 0x0000038014147810 */ /* 0x000fe40007f9e0ff */
[----:B------:R-:W-:-:S02]  /*66f0*/  IADD3.X R23, PT, PT, RZ, R23, RZ, P3, !PT ;  /* 0x00000017ff177210 */ /* 0x000fc40001ffe4ff */
[----:B------:R-:W-:Y:S01]  /*6700*/  IADD3.X R21, PT, PT, RZ, R21, RZ, P4, !PT ;  /* 0x00000015ff157210 */ /* 0x000fe200027fe4ff */
[----:B------:R-:W-:Y:S08]  /*6710*/  @P1 BRA `(.L_x_1778) ;  /* 0xfffffffc00841947 */ /* 0x000ff0000383ffff */
.L_x_1777:
[----:B------:R-:W-:Y:S05]  /*6720*/  BSYNC.RECONVERGENT B0 ;  /* 0x0000000000007941 */ /* 0x000fea0003800200 */
.L_x_1776:
        /* <DEDUP_REMOVED lines=10> */
.L_x_1779:
        /* <DEDUP_REMOVED lines=21> */
[----:B----4-:R-:W-:Y:S02]  /*6920*/  F2FP.F16.F32.PACK_AB R29, R7, R4 ;  /* 0x00000004071d723e */ /* 0x010fe400000000ff */
[----:B------:R-:W-:-:S04]  /*6930*/  IADD3 R4, P1, PT, R12, UR4, RZ ;  /* 0x000000040c047c10 */ /* 0x000fc8000ff3e0ff */
        /* <DEDUP_REMOVED lines=23> */
[----:B----4-:R-:W-:-:S03]  /*6ab0*/  F2FP.F16.F32.PACK_AB R35, R35, R14 ;  /* 0x0000000e2323723e */ /* 0x010fc600000000ff */
        /* <DEDUP_REMOVED lines=15> */
[----:B-----5:R-:W-:-:S03]  /*6bb0*/  F2FP.F16.F32.PACK_AB R37, R37, R14 ;  /* 0x0000000e2525723e */ /* 0x020fc600000000ff */
        /* <DEDUP_REMOVED lines=18> */
[----:B-----5:R-:W-:Y:S02]  /*6ce0*/  F2FP.F16.F32.PACK_AB R23, R23, R4 ;  /* 0x000000041717723e */ /* 0x020fe400000000ff */
[----:B---3--:R-:W-:-:S03]  /*6cf0*/  F2FP.F16.F32.PACK_AB R5, R7, R8 ;  /* 0x000000080705723e */ /* 0x008fc600000000ff */
[----:B------:R4:W-:Y:S04]  /*6d00*/  STG.E desc[UR16][R28.64], R23 ;  /* 0x000000171c007986 */ /* 0x0009e8000c101910 */
[----:B------:R4:W-:Y:S02]  /*6d10*/  STG.E desc[UR16][R26.64], R5 ;  /* 0x000000051a007986 */ /* 0x0009e4000c101910 */
[----:B------:R-:W-:Y:S05]  /*6d20*/  @P0 BRA `(.L_x_1779) ;  /* 0xfffffff800a80947 */ /* 0x000fea000383ffff */
[----:B------:R-:W-:Y:S05]  /*6d30*/  EXIT ;  /* 0x000000000000794d */ /* 0x000fea0003800000 */
.L_x_1780:
        /* <DEDUP_REMOVED lines=12> */
.L_x_3441:


//--------------------- .text._Z35group_norm_nhwc_bwd_one_pass_kernelI11Fp32IOFp16WLi512ELi14ELi224EEv26Group_norm_nhwc_bwd_params --------------------------
	.section	.text._Z35group_norm_nhwc_bwd_one_pass_kernelI11Fp32IOFp16WLi512ELi14ELi224EEv26Group_norm_nhwc_bwd_params,"ax",@progbits
	.align	128
        .global         _Z35group_norm_nhwc_bwd_one_pass_kernelI11Fp32IOFp16WLi512ELi14ELi224EEv26Group_norm_nhwc_bwd_params
        .type           _Z35group_norm_nhwc_bwd_one_pass_kernelI11Fp32IOFp16WLi512ELi14ELi224EEv26Group_norm_nhwc_bwd_params,@function
        .size           _Z35group_norm_nhwc_bwd_one_pass_kernelI11Fp32IOFp16WLi512ELi14ELi224EEv26Group_norm_nhwc_bwd_params,(.L_x_3442 - _Z35group_norm_nhwc_bwd_one_pass_kernelI11Fp32IOFp16WLi512ELi14ELi224EEv26Group_norm_nhwc_bwd_params)
        .other          _Z35group_norm_nhwc_bwd_one_pass_kernelI11Fp32IOFp16WLi512ELi14ELi224EEv26Group_norm_nhwc_bwd_params,@"STO_CUDA_ENTRY STV_DEFAULT"
_Z35group_norm_nhwc_bwd_one_pass_kernelI11Fp32IOFp16WLi512ELi14ELi224EEv26Group_norm_nhwc_bwd_params:
.text._Z35group_norm_nhwc_bwd_one_pass_kernelI11Fp32IOFp16WLi512ELi14ELi224EEv26Group_norm_nhwc_bwd_params:
        /* <DEDUP_REMOVED lines=54> */
.L_x_1848:
        /* <DEDUP_REMOVED lines=418> */
[----:B--2---:R-:W-:Y:S02]  /*1d80*/  HADD2.F32 R115, -RZ, R115.H0_H0 ;  /* 0x20000073ff737230 */ /* 0x004fe40000004100 */
[----:B----4-:R-:W-:Y:S02]  /*1d90*/  @P5 HADD2.F32 R118, -RZ, R59.H0_H0 ;  /* 0x2000003bff765230 */ /* 0x010fe40000004100 */
[----:B------:R-:W-:Y:S02]  /*1da0*/  @P5 HADD2.F32 R116, -RZ, R60.H0_H0 ;  /* 0x2000003cff745230 */ /* 0x000fe40000004100 */
[----:B------:R-:W-:Y:S01]  /*1db0*/  HADD2.F32 R33, -RZ, R58.H0_H0 ;  /* 0x2000003aff217230 */ /* 0x000fe20000004100 */
        /* <DEDUP_REMOVED lines=226> */
.L_x_1782:
        /* <DEDUP_REMOVED lines=512> */
.L_x_1783:
        /* <DEDUP_REMOVED lines=35> */
.L_x_1785:
[----:B------:R-:W-:Y:S05]  /*4e10*/  BSYNC.RECONVERGENT B0 ;  /* 0x0000000000007941 */ /* 0x000fea0003800200 */
.L_x_1784:
        /* <DEDUP_REMOVED lines=21> */
.L_x_1787:
[----:B------:R-:W-:Y:S05]  /*4f70*/  BSYNC.RECONVERGENT B0 ;  /* 0x0000000000007941 */ /* 0x000fea0003800200 */
.L_x_1786:
        /* <DEDUP_REMOVED lines=158> */
.L_x_1789:
[----:B------:R-:W-:Y:S05]  /*5960*/  BSYNC.RECONVERGENT B0 ;  /* 0x0000000000007941 */ /* 0x000fea0003800200 */
.L_x_1788:
        /* <DEDUP_REMOVED lines=29> */
.L_x_1791:
[----:B------:R-:W-:Y:S05]  /*5b40*/  BSYNC.RECONVERGENT B0 ;  /* 0x0000000000007941 */ /* 0x000fea0003800200 */
.L_x_1790:
        /* <DEDUP_REMOVED lines=24> */
.L_x_1794:
[----:B----4-:R-:W2:Y:S04]  /*5cd0*/  LDG.E.STRONG.GPU R58, desc[UR8][R56.64] ;  /* 0x00000008383a7981 */ /* 0x010ea8000c1ef900 */
[----:B--2---:R-:W-:Y:S01]  /*5ce0*/  CCTL.IVALL ;  /* 0x00000000ff00798f */ /* 0x004fe20002000000 */
[----:B------:R-:W-:Y:S05]  /*5cf0*/  YIELD ;  /* 0x0000000000007946 */ /* 0x000fea0003800000 */
[----:B------:R-:W-:-:S13]  /*5d00*/  ISETP.NE.AND P1, PT, R58, R63, PT ;  /* 0x0000003f3a00720c */ /* 0x000fda0003f25270 */
[----:B------:R-:W-:Y:S05]  /*5d10*/  @P1 BRA `(.L_x_1794) ;  /* 0xfffffffc00ec1947 */ /* 0x000fea000383ffff */
.L_x_1793:
        /* <DEDUP_REMOVED lines=15> */
.L_x_1796:
        /* <DEDUP_REMOVED lines=59> */
.L_x_1795:
        /* <DEDUP_REMOVED lines=34> */
.L_x_1797:
        /* <DEDUP_REMOVED lines=18> */
.L_x_1798:
        /* <DEDUP_REMOVED lines=9> */
.L_x_1799:
[----:B------:R-:W-:Y:S05]  /*6590*/  BSYNC.RECONVERGENT B0 ;  /* 0x0000000000007941 */ /* 0x000fea0003800200 */
.L_x_1792:
        /* <DEDUP_REMOVED lines=44> */
.L_x_1800:
        /* <DEDUP_REMOVED lines=21> */
.L_x_1802:
[----:B------:R-:W-:Y:S05]  /*69b0*/  BSYNC.RECONVERGENT B0 ;  /* 0x0000000000007941 */ /* 0x000fea0003800200 */
.L_x_1801:
        /* <DEDUP_REMOVED lines=21> */
.L_x_1803:
        /* <DEDUP_REMOVED lines=21> */
.L_x_1805:
[----:B------:R-:W-:Y:S05]  /*6c60*/  BSYNC.RECONVERGENT B0 ;  /* 0x0000000000007941 */ /* 0x000fea0003800200 */
.L_x_1804:
        /* <DEDUP_REMOVED lines=21> */
.L_x_1806:
        /* <DEDUP_REMOVED lines=20> */
.L_x_1808:
[----:B------:R-:W-:Y:S05]  /*6f00*/  BSYNC.RECONVERGENT B0 ;  /* 0x0000000000007941 */ /* 0x000fea0003800200 */
.L_x_1807:
        /* <DEDUP_REMOVED lines=67> */
.L_x_1809:
        /* <DEDUP_REMOVED lines=17> */
.L_x_1811:
[----:B------:R-:W-:Y:S05]  /*7450*/  BSYNC.RECONVERGENT B0 ;  /* 0x0000000000007941 */ /* 0x000fea0003800200 */
.L_x_1810:
        /* <DEDUP_REMOVED lines=21> */
.L_x_1812:
        /* <DEDUP_REMOVED lines=23> */
.L_x_1814:
[----:B------:R-:W-:Y:S05]  /*7720*/  BSYNC.RECONVERGENT B0 ;  /* 0x0000000000007941 */ /* 0x000fea0003800200 */
.L_x_1813:
        /* <DEDUP_REMOVED lines=19> */
.L_x_1815:
        /* <DEDUP_REMOVED lines=17> */
.L_x_1817:
[----:B------:R-:W-:Y:S05]  /*7970*/  BSYNC.RECONVERGENT B0 ;  /* 0x0000000000007941 */ /* 0x000fea0003800200 */
.L_x_1816:
        /* <DEDUP_REMOVED lines=21> */
.L_x_1818:
        /* <DEDUP_REMOVED lines=23> */
.L_x_1820:
[----:B------:R-:W-:Y:S05]  /*7c40*/  BSYNC.RECONVERGENT B0 ;  /* 0x0000000000007941 */ /* 0x000fea0003800200 */
.L_x_1819:
        /* <DEDUP_REMOVED lines=19> */
.L_x_1821:
        /* <DEDUP_REMOVED lines=17> */
.L_x_1823:
[----:B------:R-:W-:Y:S05]  /*7e90*/  BSYNC.RECONVERGENT B0 ;  /* 0x0000000000007941 */ /* 0x000fea0003800200 */
.L_x_1822:
        /* <DEDUP_REMOVED lines=21> */
.L_x_1824:
        /* <DEDUP_REMOVED lines=21> */
.L_x_1826:
[----:B------:R-:W-:Y:S05]  /*8140*/  BSYNC.RECONVERGENT B0 ;  /* 0x0000000000007941 */ /* 0x000fea0003800200 */
.L_x_1825:
        /* <DEDUP_REMOVED lines=62> */
.L_x_1827:
        /* <DEDUP_REMOVED lines=17> */
.L_x_1829:
[----:B------:R-:W-:Y:S05]  /*8640*/  BSYNC.RECONVERGENT B0 ;  /* 0x0000000000007941 */ /* 0x000fea0003800200 */
.L_x_1828:
        /* <DEDUP_REMOVED lines=19> */
.L_x_1830:
        /* <DEDUP_REMOVED lines=17> */
.L_x_1832:
[----:B------:R-:W-:Y:S05]  /*8890*/  BSYNC.RECONVERGENT B0 ;  /* 0x0000000000007941 */ /* 0x000fea0003800200 */
.L_x_1831:
        /* <DEDUP_REMOVED lines=19> */
.L_x_1833:
        /* <DEDUP_REMOVED lines=17> */
.L_x_1835:
[----:B------:R-:W-:Y:S05]  /*8ae0*/  BSYNC.RECONVERGENT B0 ;  /* 0x0000000000007941 */ /* 0x000fea0003800200 */
.L_x_1834:
        /* <DEDUP_REMOVED lines=19> */
.L_x_1836:
        /* <DEDUP_REMOVED lines=17> */
.L_x_1838:
[----:B------:R-:W-:Y:S05]  /*8d30*/  BSYNC.RECONVERGENT B0 ;  /* 0x0000000000007941 */ /* 0x000fea0003800200 */
.L_x_1837:
        /* <DEDUP_REMOVED lines=19> */
.L_x_1839:
        /* <DEDUP_REMOVED lines=17> */
.L_x_1841:
[----:B------:R-:W-:Y:S05]  /*8f80*/  BSYNC.RECONVERGENT B0 ;  /* 0x0000000000007941 */ /* 0x000fea0003800200 */
.L_x_1840:
        /* <DEDUP_REMOVED lines=19> */
.L_x_1842:
        /* <DEDUP_REMOVED lines=17> */
.L_x_1844:
[----:B------:R-:W-:Y:S05]  /*91d0*/  BSYNC.RECONVERGENT B0 ;  /* 0x0000000000007941 */ /* 0x000fea0003800200 */
.L_x_1843:
        /* <DEDUP_REMOVED lines=19> */
.L_x_1845:
        /* <DEDUP_REMOVED lines=17> */
.L_x_1847:
[----:B------:R-:W-:Y:S05]  /*9420*/  BSYNC.RECONVERGENT B0 ;  /* 0x0000000000007941 */ /* 0x000fea0003800200 */
.L_x_1846:
[----:B------:R-:W-:Y:S02]  /*9430*/  IADD3 R97, PT, PT, R94, R97, RZ ;  /* 0x000000615e617210 */ /* 0x000fe40007ffe0ff */
[----:B------:R-:W-:Y:S02]  /*9440*/  IADD3 R98, PT, PT, R98, 0x1, RZ ;  /* 0x0000000162627810 */ /* 0x000fe40007ffe0ff */
[----:B------:R-:W-:-:S13]  /*9450*/  ISETP.GE.AND P0, PT, R97, UR4, PT ;  /* 0x0000000461007c0c */ /* 0x000fda000bf06270 */
[----:B------:R-:W-:Y:S05]  /*9460*/  @!P0 BRA `(.L_x_1848) ;  /* 0xffffff6c00bc8947 */ /* 0x000fea000383ffff */
.L_x_1781:
        /* <DEDUP_REMOVED lines=19> */
.L_x_1850:
[----:B------:R-:W-:Y:S05]  /*95a0*/  BSYNC.RECONVERGENT B0 ;  /* 0x0000000000007941 */ /* 0x000fea0003800200 */
.L_x_1849:
[----:B------:R-:W-:Y:S05]  /*95b0*/  @P0 EXIT ;  /* 0x000000000000094d */ /* 0x000fea0003800000 */
[----:B------:R-:W-:Y:S05]  /*95c0*/  @P2 BRA `(.L_x_1851) ;  /* 0x0000000000202947 */ /* 0x000fea0003800000 */
[----:B------:R-:W-:-:S05]  /*95d0*/  IMAD R0, R4, R7, RZ ;  /* 0x0000000704007224 */ /* 0x000fca00078e02ff */
[----:B------:R-:W-:-:S13]  /*95e0*/  ISETP.NE.AND P0, PT, R0, -0x1, PT ;  /* 0xffffffff0000780c */ /* 0x000fda0003f05270 */
[----:B------:R-:W-:Y:S05]  /*95f0*/  @!P0 BRA `(.L_x_1851) ;  /* 0x0000000000148947 */ /* 0x000fea0003800000 */
.L_x_1852:
[----:B0-----:R-:W2:Y:S04]  /*9600*/  LDG.E.STRONG.GPU R5, desc[UR8][R2.64] ;  /* 0x0000000802057981 */ /* 0x001ea8000c1ef900 */
[----:B--2---:R-:W-:Y:S01]  /*9610*/  CCTL.IVALL ;  /* 0x00000000ff00798f */ /* 0x004fe20002000000 */
[----:B------:R-:W-:Y:S05]  /*9620*/  YIELD ;  /* 0x0000000000007946 */ /* 0x000fea0003800000 */
[----:B------:R-:W-:-:S13]  /*9630*/  ISETP.NE.AND P0, PT, R5, R0, PT ;  /* 0x000000000500720c */ /* 0x000fda0003f05270 */
[----:B------:R-:W-:Y:S05]  /*9640*/  @P0 BRA `(.L_x_1852) ;  /* 0xfffffffc00ec0947 */ /* 0x000fea000383ffff */
.L_x_1851:
        /* <DEDUP_REMOVED lines=73> */
.L_x_1855:
        /* <DEDUP_REMOVED lines=31> */
.L_x_1854:
[----:B------:R-:W-:Y:S05]  /*9cd0*/  BSYNC.RECONVERGENT B0 ;  /* 0x0000000000007941 */ /* 0x000fea0003800200 */
.L_x_1853:
        /* <DEDUP_REMOVED lines=10> */
.L_x_1856:
        /* <DEDUP_REMOVED lines=22> */
[----:B----4-:R-:W-:-:S02]  /*9ee0*/  F2FP.F16.F32.PACK_AB R19, R7, R2 ;  /* 0x000000020713723e */ /* 0x010fc400000000ff */
[----:B------:R-:W-:-:S04]  /*9ef0*/  LOP3.LUT R2, R24, 0x3, RZ, 0xc0, !PT ;  /* 0x0000000318027812 */ /* 0x000fc800078ec0ff */
[----:B------:R-:W-:Y:S02]  /*9f00*/  IADD3.X R17, PT, PT, R2, UR5, RZ, P1, !PT ;  /* 0x0000000502117c10 */ /* 0x000fe40008ffe4ff */
[----:B-----5:R-:W-:Y:S02]  /*9f10*/  F2FP.F16.F32.PACK_AB R21, R11, R8 ;  /* 0x000000080b15723e */ /* 0x020fe400000000ff */
        /* <DEDUP_REMOVED lines=61> */
.L_x_1857:
        /* <DEDUP_REMOVED lines=9> */
.L_x_3442:


//--------------------- .text._Z35group_norm_nhwc_fwd_one_pass_kernelI11Bf16IOFp32WLi64ELi14ELi224EEv26Group_norm_nhwc_fwd_params --------------------------
	.section	.text._Z35group_norm_nhwc_fwd_one_pass_kernelI11Bf16IOFp32WLi64ELi14ELi224EEv26Group_norm_nhwc_fwd_params,"ax",@progbits
	.align	128
        .global         _Z35group_norm_nhwc_fwd_one_pass_kernelI11Bf16IOFp32WLi64ELi14ELi224EEv26Group_norm_nhwc_fwd_params
        .type           _Z35group_norm_nhwc_fwd_one_pass_kernelI11Bf16IOFp32WLi64ELi14ELi224EEv26Group_norm_nhwc_fwd_params,@function
        .size           _Z35group_norm_nhwc_fwd_one_pass_kernelI11Bf16IOFp32WLi64ELi14ELi224EEv26Group_norm_nhwc_fwd_params,(.L_x_3443 - _Z35group_norm_nhwc_fwd_one_pass_kernelI11Bf16IOFp32WLi64ELi14ELi224EEv26Group_norm_nhwc_fwd_params)
        .other          _Z35group_norm_nhwc_fwd_one_pass_kernelI11Bf16IOFp32WLi64ELi14ELi224EEv26Group_norm_nhwc_fwd_params,@"STO_CUDA_ENTRY STV_DEFAULT"
_Z35group_norm_nhwc_fwd_one_pass_kernelI11Bf16IOFp32WLi64ELi14ELi224EEv26Group_norm_nhwc_fwd_params:
.text._Z35group_norm_nhwc_fwd_one_pass_kernelI11Bf16IOFp32WLi64ELi14ELi224EEv26Group_norm_nhwc_fwd_params:
[----:B------:R-:W-:Y:S08]  /*0000*/  LDC R1, c[0x0][0x37c] ;  /* 0x0000df00ff017b82 */ /* 0x000ff00000000800 */
[----:B------:R-:W0:Y:S01]  /*0010*/  S2UR UR6, SR_CTAID.Y ;  /* 0x00000000000679c3 */ /* 0x000e220000002600 */
[----:B------:R-:W1:Y:S01]  /*0020*/  LDCU UR7, c[0x0][0x3f8] ;  /* 0x00007f00ff0777ac */ /* 0x000e620008000800 */
[----:B------:R-:W1:Y:S02]  /*0030*/  LDCU UR4, c[0x0][0x3c8] ;  /* 0x00007900ff0477ac */ /* 0x000e640008000800 */
[----:B-1----:R-:W-:-:S04]  /*0040*/  UIMAD UR7, UR7, UR4, URZ ;  /* 0x00000004070772a4 */ /* 0x002fc8000f8e02ff */
[----:B0-----:R-:W-:-:S06]  /*0050*/  UISETP.GE.AND UP0, UPT, UR6, UR7, UPT ;  /* 0x000000070600728c */ /* 0x001fcc000bf06270 */
[----:B------:R-:W-:-:S13]  /*0060*/  PLOP3.LUT P0, PT, PT, PT, UP0, 0x80, 0x8 ;  /* 0x000000000008781c */ /* 0x000fda0003f0f008 */
[----:B------:R-:W-:Y:S05]  /*0070*/  @P0 EXIT ;  /* 0x000000000000094d */ /* 0x000fea0003800000 */
[----:B------:R-:W0:Y:S01]  /*0080*/  S2R R0, SR_TID.X ;  /* 0x0000000000007919 */ /* 0x000e220000002100 */
[----:B------:R-:W1:Y:S01]  /*0090*/  S2UR UR18, SR_CTAID.X ;  /* 0x00000000001279c3 */ /* 0x000e620000002500 */
[----:B------:R-:W2:Y:S01]  /*00a0*/  LDCU UR4, c[0x0][0x404] ;  /* 0x00008080ff0477ac */ /* 0x000ea20008000800 */
[----:B------:R-:W3:Y:S01]  /*00b0*/  LDCU.64 UR8, c[0x0][0x388] ;  /* 0x00007100ff0877ac */ /* 0x000ee20008000a00 */
[----:B------:R-:W4:Y:S05]  /*00c0*/  LDCU UR19, c[0x0][0x374] ;  /* 0x00006e80ff1377ac */ /* 0x000f2a0008000800 */
[----:B------:R-:W4:Y:S01]  /*00d0*/  LDC R2, c[0x0][0x370] ;  /* 0x0000dc00ff027b82 */ /* 0x000f220000000800 */
[----:B------:R-:W5:Y:S01]  /*00e0*/  LDCU.U8 UR5, c[0x0][0x3fc] ;  /* 0x00007f80ff0577ac */ /* 0x000f620008000000 */
[----:B------:R-:W0:Y:S01]  /*00f0*/  LDCU.64 UR14, c[0x0][0x358] ;  /* 0x00006b00ff0e77ac */ /* 0x000e220008000a00 */
[----:B--2---:R-:W-:Y:S01]  /*0100*/  MOV R4, UR4 ;  /* 0x0000000400047c02 */ /* 0x004fe20008000f00 */
[----:B------:R-:W-:Y:S01]  /*0110*/  UMOV UR4, URZ ;  /* 0x000000ff00047c82 */ /* 0x000fe20008000000 */
[----:B---3--:R-:W-:Y:S01]  /*0120*/  ISETP.NE.U32.AND P1, PT, RZ, UR8, PT ;  /* 0x00000008ff007c0c */ /* 0x008fe2000bf25070 */
[----:B------:R-:W-:Y:S01]  /*0130*/  UMOV UR8, UR6 ;  /* 0x0000000600087c82 */ /* 0x000fe20008000000 */
[C---:B0-----:R-:W-:Y:S01]  /*0140*/  LOP3.LUT R3, R0.reuse, 0xffff, RZ, 0xc0, !PT ;  /* 0x0000ffff00037812 */ /* 0x041fe200078ec0ff */
[----:B-----5:R-:W-:Y:S01]  /*0150*/  UISETP.NE.AND UP0, UPT, UR5, URZ, UPT ;  /* 0x000000ff0500728c */ /* 0x020fe2000bf05270 */
[----:B-1----:R-:W-:-:S03]  /*0160*/  LOP3.LUT P0, RZ, R0, UR18, RZ, 0xfc, !PT ;  /* 0x0000001200ff7c12 */ /* 0x002fc6000f80fcff */
[----:B------:R-:W-:Y:S01]  /*0170*/  IMAD R3, R3, 0x2493, RZ ;  /* 0x0000249303037824 */ /* 0x000fe200078e02ff */
[----:B------:R-:W-:-:S04]  /*0180*/  ISETP.NE.AND.EX P0, PT, RZ, UR9, !P0, P1 ;  /* 0x00000009ff007c0c */ /* 0x000fc8000c705310 */
[----:B------:R-:W-:-:S05]  /*0190*/  SHF.R.U32.HI R3, RZ, 0x10, R3 ;  /* 0x00000010ff037819 */ /* 0x000fca0000011603 */
[----:B------:R-:W-:-:S07]  /*01a0*/  IMAD R3, R4, UR18, R3 ;  /* 0x0000001204037c24 */ /* 0x000fce000f8e0203 */
.L_x_1877:
[----:B0--345:R-:W0:Y:S01]  /*01b0*/  LDC R4, c[0x0][0x3f8] ;  /* 0x0000fe00ff047b82 */ /* 0x039e220000000800 */
[----:B--2---:R-:W-:Y:S01]  /*01c0*/  IABS R10, UR8 ;  /* 0x00000008000a7c13 */ /* 0x004fe20008000000 */
[----:B-1----:R-:W1:Y:S01]  /*01d0*/  LDCU.64 UR10, c[0x0][0x3e8] ;  /* 0x00007d00ff0a77ac */ /* 0x002e620008000a00 */
[----:B------:R-:W-:Y:S01]  /*01e0*/  VIADD R12, R3, 0x20 ;  /* 0x00000020030c7836 */ /* 0x000fe20000000000 */
[----:B------:R-:W-:Y:S01]  /*01f0*/  SHF.R.S32.HI R15, RZ, 0x1f, R3 ;  /* 0x0000001fff0f7819 */ /* 0x000fe20000011403 */
[----:B------:R-:W-:Y:S01]  /*0200*/  HFMA2 R18, -RZ, RZ, 0, 0 ;  /* 0x00000000ff127431 */ /* 0x000fe200000001ff */
[----:B------:R-:W-:Y:S02]  /*0210*/  MOV R24, RZ ;  /* 0x000000ff00187202 */ /* 0x000fe40000000f00 */
[----:B------:R-:W-:Y:S02]  /*0220*/  SHF.R.S32.HI R13, RZ, 0x1f, R12 ;  /* 0x0000001fff0d7819 */ /* 0x000fe4000001140c */
[----:B0-----:R-:W-:-:S02]  /*0230*/  IABS R8, R4 ;  /* 0x0000000400087213 */ /* 0x001fc40000000000 */
[----:B------:R-:W-:Y:S02]  /*0240*/  ISETP.NE.AND P3, PT, R4, RZ, PT ;  /* 0x000000ff0400720c */ /* 0x000fe40003f65270 */
[----:B------:R-:W0:Y:S08]  /*0250*/  I2F.RP R5, R8 ;  /* 0x0000000800057306 */ /* 0x000e300000209400 */
[----:B0-----:R-:W0:Y:S02]  /*0260*/  MUFU.RCP R5, R5 ;  /* 0x0000000500057308 */ /* 0x001e240000001000 */
[----:B0-----:R-:W-:-:S06]  /*0270*/  IADD3 R6, PT, PT, R5, 0xffffffe, RZ ;  /* 0x0ffffffe05067810 */ /* 0x001fcc0007ffe0ff */
[----:B------:R0:W2:Y:S02]  /*0280*/  F2I.FTZ.U32.TRUNC.NTZ R7, R6 ;  /* 0x0000000600077305 */ /* 0x0000a4000021f000 */
[----:B0-----:R-:W-:Y:S02]  /*0290*/  HFMA2 R6, -RZ, RZ, 0, 0 ;  /* 0x00000000ff067431 */ /* 0x001fe400000001ff */
[----:B--2---:R-:W-:-:S04]  /*02a0*/  IMAD.MOV R9, RZ, RZ, -R7 ;  /* 0x000000ffff097224 */ /* 0x004fc800078e0a07 */
[----:B------:R-:W-:-:S04]  /*02b0*/  IMAD R9, R9, R8, RZ ;  /* 0x0000000809097224 */ /* 0x000fc800078e02ff */
[----:B------:R-:W-:Y:S01]  /*02c0*/  IMAD.HI.U32 R7, R7, R9, R6 ;  /* 0x0000000907077227 */ /* 0x000fe200078e0006 */
[----:B------:R-:W-:Y:S02]  /*02d0*/  MOV R9, R10 ;  /* 0x0000000a00097202 */ /* 0x000fe40000000f00 */
[----:B------:R-:W-:-:S03]  /*02e0*/  LOP3.LUT R6, R0, 0xffff, RZ, 0xc0, !PT ;  /* 0x0000ffff00067812 */ /* 0x000fc600078ec0ff */
[----:B------:R-:W-:-:S04]  /*02f0*/  IMAD.HI.U32 R17, R7, R9, RZ ;  /* 0x0000000907117227 */ /* 0x000fc800078e00ff */
[----:B------:R-:W-:Y:S02]  /*0300*/  IMAD.MOV R5, RZ, RZ, -R17 ;  /* 0x000000ffff057224 */ /* 0x000fe400078e0a11 */
[----:B------:R-:W-:Y:S02]  /*0310*/  IMAD R6, R6, 0x2493, RZ ;  /* 0x0000249306067824 */ /* 0x000fe400078e02ff */
[----:B------:R-:W-:-:S03]  /*0320*/  IMAD R5, R8, R5, R9 ;  /* 0x0000000508057224 */ /* 0x000fc600078e0209 */
[----:B------:R-:W-:Y:S02]  /*0330*/  SHF.R.U32.HI R6, RZ, 0x10, R6 ;  /* 0x00000010ff067819 */ /* 0x000fe40000011606 */
[----:B------:R-:W-:-:S13]  /*0340*/  ISETP.GT.U32.AND P2, PT, R8, R5, PT ;  /* 0x000000050800720c */ /* 0x000fda0003f44070 */
[-C--:B------:R-:W-:Y:S02]  /*0350*/  @!P2 IADD3 R5, PT, PT, R5, -R8.reuse, RZ ;  /* 0x800000080505a210 */ /* 0x080fe40007ffe0ff */
[----:B------:R-:W-:Y:S02]  /*0360*/  @!P2 IADD3 R17, PT, PT, R17, 0x1, RZ ;  /* 0x000000011111a810 */ /* 0x000fe40007ffe0ff */
[----:B------:R-:W-:Y:S02]  /*0370*/  ISETP.GE.U32.AND P1, PT, R5, R8, PT ;  /* 0x000000080500720c */ /* 0x000fe40003f26070 */
[----:B------:R-:W-:Y:S02]  /*0380*/  LOP3.LUT R5, R4, UR8, RZ, 0x3c, !PT ;  /* 0x0000000804057c12 */ /* 0x000fe4000f8e3cff */
[----:B-1----:R-:W-:Y:S02]  /*0390*/  ISETP.GE.U32.AND P2, PT, R12, UR10, PT ;  /* 0x0000000a0c007c0c */ /* 0x002fe4000bf46070 */
[----:B------:R-:W-:-:S02]  /*03a0*/  ISETP.GE.AND P4, PT, R5, RZ, PT ;  /* 0x000000ff0500720c */ /* 0x000fc40003f86270 */
[----:B------:R-:W-:Y:S02]  /*03b0*/  PRMT R5, R6, 0x9910, RZ ;  /* 0x0000991006057816 */ /* 0x000fe400000000ff */
[----:B------:R-:W-:-:S03]  /*03c0*/  ISETP.GE.AND.EX P2, PT, R13, UR11, PT, P2 ;  /* 0x0000000b0d007c0c */ /* 0x000fc6000bf46320 */
[----:B------:R-:W-:Y:S01]  /*03d0*/  @P1 IADD3 R17, PT, PT, R17, 0x1, RZ ;  /* 0x0000000111111810 */ /* 0x000fe20007ffe0ff */
[----:B------:R-:W-:Y:S01]  /*03e0*/  IMAD R5, R5, 0x7, RZ ;  /* 0x0000000705057824 */ /* 0x000fe200078e02ff */
[----:B------:R-:W-:-:S03]  /*03f0*/  ISETP.GE.U32.AND P1, PT, R3, UR10, PT ;  /* 0x0000000a03007c0c */ /* 0x000fc6000bf26070 */
[----:B------:R-:W-:Y:S01]  /*0400*/  IMAD.MOV R5, RZ, RZ, -R5 ;  /* 0x000000ffff057224 */ /* 0x000fe200078e0a05 */
[----:B------:R-:W-:Y:S01]  /*0410*/  ISETP.GE.AND.EX P1, PT, R15, UR11, PT, P1 ;  /* 0x0000000b0f007c0c */ /* 0x000fe2000bf26310 */
[----:B------:R-:W0:Y:S01]  /*0420*/  LDCU.64 UR10, c[0x0][0x3f0] ;  /* 0x00007e00ff0a77ac */ /* 0x000e220008000a00 */
[----:B------:R-:W-:Y:S02]  /*0430*/  @!P4 IADD3 R17, PT, PT, -R17, RZ, RZ ;  /* 0x000000ff1111c210 */ /* 0x000fe40007ffe1ff */
[----:B------:R-:W-:Y:S01]  /*0440*/  @!P3 LOP3.LUT R17, RZ, R4, RZ, 0x33, !PT ;  /* 0x00000004ff11b212 */ /* 0x000fe200078e33ff */
[----:B------:R-:W1:Y:S01]  /*0450*/  @!P2 LDC.64 R8, c[0x0][0x3e0] ;  /* 0x0000f800ff08ab82 */ /* 0x000e620000000a00 */
[----:B------:R-:W-:Y:S02]  /*0460*/  PRMT R7, R5, 0x7710, RZ ;  /* 0x0000771005077816 */ /* 0x000fe400000000ff */
[----:B------:R-:W-:Y:S02]  /*0470*/  IADD3 R5, PT, PT, -R17, RZ, RZ ;  /* 0x000000ff11057210 */ /* 0x000fe40007ffe1ff */
[----:B------:R-:W-:-:S03]  /*0480*/  IADD3 R7, PT, PT, R7, R0, RZ ;  /* 0x0000000007077210 */ /* 0x000fc60007ffe0ff */
[----:B------:R-:W2:Y:S01]  /*0490*/  @!P1 LDC.64 R10, c[0x0][0x3e0] ;  /* 0x0000f800ff0a9b82 */ /* 0x000ea20000000a00 */
[----:B------:R-:W-:Y:S02]  /*04a0*/  IMAD R16, R4, R5, UR8 ;  /* 0x0000000804107e24 */ /* 0x000fe4000f8e0205 */
[----:B------:R-:W-:Y:S02]  /*04b0*/  IMAD.SHL.U32 R4, R7, 0x2, RZ ;  /* 0x0000000207047824 */ /* 0x000fe400078e00ff */
[----:B------:R-:W-:-:S03]  /*04c0*/  IMAD R16, R16, 0xe, RZ ;  /* 0x0000000e10107824 */ /* 0x000fc600078e02ff */
[----:B------:R-:W-:Y:S01]  /*04d0*/  LOP3.LUT R21, R4, 0xffff, RZ, 0xc0, !PT ;  /* 0x0000ffff04157812 */ /* 0x000fe200078ec0ff */
[----:B------:R-:W3:Y:S01]  /*04e0*/  @!P1 LDC.64 R6, c[0x0][0x390] ;  /* 0x0000e400ff069b82 */ /* 0x000ee20000000a00 */
[----:B------:R-:W-:Y:S02]  /*04f0*/  SHF.R.S32.HI R4, RZ, 0x1f, R17 ;  /* 0x0000001fff047819 */ /* 0x000fe40000011411 */
[----:B------:R-:W-:-:S03]  /*0500*/  IADD3 R20, P3, PT, R16, R21, RZ ;  /* 0x0000001510147210 */ /* 0x000fc60007f7e0ff */
[----:B0-----:R-:W-:Y:S01]  /*0510*/  IMAD R14, R4, UR10, RZ ;  /* 0x0000000a040e7c24 */ /* 0x001fe2000f8e02ff */
[----:B------:R-:W-:Y:S01]  /*0520*/  LEA.HI.X.SX32 R21, R16, RZ, 0x1, P3 ;  /* 0x000000ff10157211 */ /* 0x000fe200018f0eff */
[----:B------:R-:W0:Y:S01]  /*0530*/  @!P2 LDC.64 R4, c[0x0][0x390] ;  /* 0x0000e400ff04ab82 */ /* 0x000e220000000a00 */
[----:B-1----:R-:W-:Y:S02]  /*0540*/  @!P2 IMAD R13, R13, R8, RZ ;  /* 0x000000080d0da224 */ /* 0x002fe400078e02ff */
[C---:B------:R-:W-:Y:S02]  /*0550*/  IMAD R27, R17.reuse, UR11, R14 ;  /* 0x0000000b111b7c24 */ /* 0x040fe4000f8e020e */
[----:B------:R-:W-:-:S04]  /*0560*/  IMAD.WIDE.U32 R20, R17, UR10, R20 ;  /* 0x0000000a11147c25 */ /* 0x000fc8000f8e0014 */
[----:B--2---:R-:W-:Y:S01]  /*0570*/  @!P1 IMAD R14, R15, R10, RZ ;  /* 0x0000000a0f0e9224 */ /* 0x004fe200078e02ff */
[----:B------:R-:W-:Y:S01]  /*0580*/  IADD3 R27, PT, PT, R21, R27, RZ ;  /* 0x0000001b151b7210 */ /* 0x000fe20007ffe0ff */
[----:B------:R-:W-:Y:S01]  /*0590*/  @!P2 IMAD R9, R12, R9, R13 ;  /* 0x000000090c09a224 */ /* 0x000fe200078e020d */
[----:B------:R-:W-:Y:S01]  /*05a0*/  @!P1 MOV R26, R20 ;  /* 0x00000014001a9202 */ /* 0x000fe20000000f00 */
[C---:B------:R-:W-:Y:S01]  /*05b0*/  @!P1 IMAD R17, R3.reuse, R11, R14 ;  /* 0x0000000b03119224 */ /* 0x040fe200078e020e */
[----:B------:R-:W-:Y:S01]  /*05c0*/  @!P2 MOV R15, R27 ;  /* 0x0000001b000fa202 */ /* 0x000fe20000000f00 */
[----:B------:R-:W-:Y:S02]  /*05d0*/  @!P2 IMAD.MOV.U32 R14, RZ, RZ, R20 ;  /* 0x000000ffff0ea224 */ /* 0x000fe400078e0014 */
[----:B------:R-:W-:-:S04]  /*05e0*/  @!P1 IMAD.WIDE.U32 R10, R3, R10, R26 ;  /* 0x0000000a030a9225 */ /* 0x000fc800078e001a */
[----:B------:R-:W-:Y:S01]  /*05f0*/  @!P2 IMAD.WIDE.U32 R12, R12, R8, R14 ;  /* 0x000000080c0ca225 */ /* 0x000fe200078e000e */
[----:B------:R-:W-:Y:S02]  /*0600*/  @!P1 IADD3 R11, PT, PT, R11, R17, RZ ;  /* 0x000000110b0b9210 */ /* 0x000fe40007ffe0ff */
[----:B---3--:R-:W-:Y:S01]  /*0610*/  @!P1 LEA R6, P3, R10, R6, 0x1 ;  /* 0x000000060a069211 */ /* 0x008fe200078608ff */
[----:B------:R-:W-:Y:S01]  /*0620*/  @!P2 IMAD.IADD R9, R13, 0x1, R9 ;  /* 0x000000010d09a824 */ /* 0x000fe200078e0209 */
[----:B0-----:R-:W-:Y:S02]  /*0630*/  @!P2 LEA R8, P4, R12, R4, 0x1 ;  /* 0x000000040c08a211 */ /* 0x001fe400078808ff */
[----:B------:R-:W-:Y:S02]  /*0640*/  @!P1 LEA.HI.X R7, R10, R7, R11, 0x1, P3 ;  /* 0x000000070a079211 */ /* 0x000fe400018f0c0b */
[----:B------:R-:W-:-:S03]  /*0650*/  @!P2 LEA.HI.X R9, R12, R5, R9, 0x1, P4 ;  /* 0x000000050c09a211 */ /* 0x000fc600020f0c09 */
[----:B------:R-:W2:Y:S04]  /*0660*/  @!P1 LDG.E R18, desc[UR14][R6.64] ;  /* 0x0000000e06129981 */ /* 0x000ea8000c1e1900 */
[----:B------:R-:W3:Y:S01]  /*0670*/  @!P2 LDG.E R24, desc[UR14][R8.64] ;  /* 0x0000000e0818a981 */ /* 0x000ee2000c1e1900 */
[----:B------:R-:W-:Y:S01]  /*0680*/  BSSY.RECONVERGENT B0, `(.L_x_1858) ;  /* 0x0000036000007945 */ /* 0x000fe20003800200 */
[----:B------:R-:W0:Y:S02]  /*0690*/  S2R R4, SR_LANEID ;  /* 0x0000000000047919 */ /* 0x000e240000000000 */
[C---:B0-----:R-:W-:Y:S02]  /*06a0*/  ISETP.GT.AND P2, PT, R4.reuse, 0x1e, PT ;  /* 0x0000001e0400780c */ /* 0x041fe40003f44270 */
[----:B------:R-:W-:-:S02]  /*06b0*/  ISETP.GT.AND P3, PT, R4, 0xf, PT ;  /* 0x0000000f0400780c */ /* 0x000fc40003f64270 */
[C---:B--2---:R-:W-:Y:S02]  /*06c0*/  PRMT R17, R18.reuse, 0x7632, R17 ;  /* 0x0000763212117816 */ /* 0x044fe40000000011 */
[----:B------:R-:W-:Y:S02]  /*06d0*/  SHF.L.U32 R18, R18, 0x10, RZ ;  /* 0x0000001012127819 */ /* 0x000fe400000006ff */
[C---:B---3--:R-:W-:Y:S01]  /*06e0*/  PRMT R19, R24.reuse, 0x7632, R19 ;  /* 0x0000763218137816 */ /* 0x048fe20000000013 */
[----:B------:R-:W-:Y:S02]  /*06f0*/  IMAD.U32 R17, R17, 0x10000, RZ ;  /* 0x0001000011117824 */ /* 0x000fe400078e00ff */
[----:B------:R-:W-:Y:S01]  /*0700*/  IMAD.U32 R24, R24, 0x10000, RZ ;  /* 0x0001000018187824 */ /* 0x000fe200078e00ff */
[----:B------:R-:W-:Y:S01]  /*0710*/  SHF.L.U32 R19, R19, 0x10, RZ ;  /* 0x0000001013137819 */ /* 0x000fe200000006ff */
[----:B------:R-:W-:Y:S01]  /*0720*/  FMUL.FTZ R11, R17, R17 ;  /* 0x00000011110b7220 */ /* 0x000fe20000410000 */
[----:B------:R-:W-:-:S03]  /*0730*/  FADD.FTZ R5, R18, R17 ;  /* 0x0000001112057221 */ /* 0x000fc60000010000 */
[----:B------:R-:W-:Y:S01]  /*0740*/  FMUL.FTZ R7, R19, R19 ;  /* 0x0000001313077220 */ /* 0x000fe20000410000 */
[----:B------:R-:W-:Y:S01]  /*0750*/  FFMA.FTZ R11, R18, R18, R11 ;  /* 0x00000012120b7223 */ /* 0x000fe2000001000b */
[C---:B------:R-:W-:Y:S01]  /*0760*/  FADD.FTZ R6, R24.reuse, R19 ;  /* 0x0000001318067221 */ /* 0x040fe20000010000 */
[----:B------:R-:W-:Y:S01]  /*0770*/  FADD.FTZ R5, RZ, R5 ;  /* 0x00000005ff057221 */ /* 0x000fe20000010000 */
[----:B------:R-:W-:Y:S01]  /*0780*/  FFMA.FTZ R8, R24, R24, R7 ;  /* 0x0000001818087223 */ /* 0x000fe20000010007 */
[----:B------:R-:W-:Y:S02]  /*0790*/  FADD.FTZ R11, RZ, R11 ;  /* 0x0000000bff0b7221 */ /* 0x000fe40000010000 */
[----:B------:R-:W-:Y:S02]  /*07a0*/  FADD.FTZ R5, R5, R6 ;  /* 0x0000000605057221 */ /* 0x000fe40000010000 */
[----:B------:R-:W-:-:S03]  /*07b0*/  FADD.FTZ R8, R11, R8 ;  /* 0x000000080b087221 */ /* 0x000fc60000010000 */
[----:B------:R-:W0:Y:S04]  /*07c0*/  SHFL.DOWN PT, R6, R5, 0x1, 0x1f ;  /* 0x08201f0005067f89 */ /* 0x000e2800000e0000 */
[----:B------:R-:W1:Y:S01]  /*07d0*/  SHFL.DOWN PT, R7, R8, 0x1, 0x1f ;  /* 0x08201f0008077f89 */ /* 0x000e6200000e0000 */
        /* <DEDUP_REMOVED lines=25> */
[----:B------:R-:W0:Y:S01]  /*0970*/  @!P2 S2R R6, SR_CgaCtaId ;  /* 0x000000000006a919 */ /* 0x000e220000008800 */
[----:B------:R-:W-:Y:S02]  /*0980*/  @!P2 MOV R5, 0x400 ;  /* 0x000004000005a802 */ /* 0x000fe40000000f00 */
[----:B------:R-:W-:-:S04]  /*0990*/  @!P2 SHF.R.U32.HI R4, RZ, 0x2, R0 ;  /* 0x00000002ff04a819 */ /* 0x000fc80000011600 */
[----:B------:R-:W-:Y:S02]  /*09a0*/  @!P2 LOP3.LUT R4, R4, 0xf8, RZ, 0xc0, !PT ;  /* 0x000000f80404a812 */ /* 0x000fe400078ec0ff */
[----:B0-----:R-:W-:-:S04]  /*09b0*/  @!P2 LEA R5, R6, R5, 0x18 ;  /* 0x000000050605a211 */ /* 0x001fc800078ec0ff */
[----:B------:R-:W-:-:S05]  /*09c0*/  @!P2 IADD3 R4, PT, PT, R4, R5, RZ ;  /* 0x000000050404a210 */ /* 0x000fca0007ffe0ff */
[----:B------:R3:W-:Y:S02]  /*09d0*/  @!P2 STS.64 [R4+0x8], R22 ;  /* 0x000008160400a388 */ /* 0x0007e40000000a00 */
.L_x_1859:
[----:B----4-:R-:W-:Y:S05]  /*09e0*/  BSYNC.RECONVERGENT B0 ;  /* 0x0000000000007941 */ /* 0x010fea0003800200 */
.L_x_1858:
[----:B------:R-:W-:Y:S01]  /*09f0*/  BAR.SYNC.DEFER_BLOCKING 0x0 ;  /* 0x0000000000007b1d */ /* 0x000fe20000010000 */
[----:B------:R-:W-:Y:S02]  /*0a00*/  ISETP.NE.AND P3, PT, R0, RZ, PT ;  /* 0x000000ff0000720c */ /* 0x000fe40003f65270 */
[----:B------:R-:W-:-:S03]  /*0a10*/  ISETP.GE.U32.AND P2, PT, R2, 0x2, PT ;  /* 0x000000020200780c */ /* 0x000fc60003f46070 */
[----:B------:R-:W-:Y:S08]  /*0a20*/  BSSY.RECONVERGENT B0, `(.L_x_1860) ;  /* 0x0000014000007945 */ /* 0x000ff00003800200 */
[----:B------:R-:W-:Y:S05]  /*0a30*/  @P3 BRA `(.L_x_1861) ;  /* 0x0000000000483947 */ /* 0x000fea0003800000 */
[----:B------:R-:W4:Y:S01]  /*0a40*/  S2UR UR9, SR_CgaCtaId ;  /* 0x00000000000979c3 */ /* 0x000f220000008800 */
[----:B------:R-:W-:Y:S02]  /*0a50*/  UMOV UR5, 0x400 ;  /* 0x0000040000057882 */ /* 0x000fe40000000000 */
[----:B----4-:R-:W-:-:S09]  /*0a60*/  ULEA UR5, UR9, UR5, 0x18 ;  /* 0x0000000509057291 */ /* 0x010fd2000f8ec0ff */
[----:B---3--:R-:W3:Y:S04]  /*0a70*/  LDS.128 R4, [UR5+0x10] ;  /* 0x00001005ff047984 */ /* 0x008ee80008000c00 */
[----:B-1----:R-:W1:Y:S04]  /*0a80*/  LDS.128 R8, [UR5+0x20] ;  /* 0x00002005ff087984 */ /* 0x002e680008000c00 */
[----:B--2---:R-:W2:Y:S01]  /*0a90*/  LDS.128 R12, [UR5+0x30] ;  /* 0x00003005ff0c7984 */ /* 0x004ea20008000c00 */
[----:B---3--:R-:W-:Y:S01]  /*0aa0*/  FADD.FTZ R25, R22, R4 ;  /* 0x0000000416197221 */ /* 0x008fe20000010000 */
[----:B------:R-:W-:-:S03]  /*0ab0*/  FADD.FTZ R4, R23, R5 ;  /* 0x0000000517047221 */ /* 0x000fc60000010000 */
        /* <DEDUP_REMOVED lines=8> */
[----:B0-----:R-:W-:Y:S01]  /*0b40*/  FADD.FTZ R22, R25, R14 ;  /* 0x0000000e19167221 */ /* 0x001fe20000010000 */
[----:B------:R-:W-:-:S07]  /*0b50*/  FADD.FTZ R23, R4, R15 ;  /* 0x0000000f04177221 */ /* 0x000fce0000010000 */
.L_x_1861:
[----:B------:R-:W-:Y:S05]  /*0b60*/  BSYNC.RECONVERGENT B0 ;  /* 0x0000000000007941 */ /* 0x000fea0003800200 */
.L_x_1860:
[----:B------:R-:W-:Y:S05]  /*0b70*/  @!P2 BRA `(.L_x_1862) ;  /* 0x0000000c00aca947 */ /* 0x000fea0003800000 */
[----:B---3--:R-:W3:Y:S01]  /*0b80*/  LDC.64 R4, c[0x0][0x3b8] ;  /* 0x0000ee00ff047b82 */ /* 0x008ee20000000a00 */
[----:B------:R-:W-:Y:S01]  /*0b90*/  ULOP3.LUT UR9, UR4, 0x1, URZ, 0xc0, !UPT ;  /* 0x0000000104097892 */ /* 0x000fe2000f8ec0ff */
[----:B------:R-:W-:-:S03]  /*0ba0*/  ISETP.GE.U32.AND P4, PT, R2, 0x8, PT ;  /* 0x000000080200780c */ /* 0x000fc60003f86070 */
[----:B------:R-:W-:-:S06]  /*0bb0*/  UIMAD UR5, UR9, UR19, URZ ;  /* 0x00000013090572a4 */ /* 0x000fcc000f8e02ff */
[----:B------:R-:W-:-:S05]  /*0bc0*/  IMAD R6, R2, UR5, RZ ;  /* 0x0000000502067c24 */ /* 0x000fca000f8e02ff */
[----:B------:R-:W-:-:S05]  /*0bd0*/  SHF.L.U32 R7, R6, 0x1, RZ ;  /* 0x0000000106077819 */ /* 0x000fca00000006ff */
[----:B---3--:R-:W-:-:S03]  /*0be0*/  IMAD.WIDE R4, R7, 0x4, R4 ;  /* 0x0000000407047825 */ /* 0x008fc600078e0204 */
[----:B------:R-:W-:Y:S02]  /*0bf0*/  R2UR UR16, R4 ;  /* 0x00000000041072ca */ /* 0x000fe400000e0000 */
[----:B------:R-:W-:Y:S01]  /*0c00*/  R2UR UR17, R5 ;  /* 0x00000000051172ca */ /* 0x000fe200000e0000 */
[----:B------:R-:W-:-:S14]  /*0c10*/  @P3 BRA `(.L_x_1863) ;  /* 0x0000000000643947 */ /* 0x000fdc0003800000 */
[----:B------:R-:W3:Y:S01]  /*0c20*/  LDC.64 R4, c[0x0][0x3b0] ;  /* 0x0000ec00ff047b82 */ /* 0x000ee20000000a00 */
[----:B------:R-:W-:Y:S02]  /*0c30*/  ULOP3.LUT UP1, UR5, UR4, 0x2, URZ, 0xc0, !UPT ;  /* 0x0000000204057892 */ /* 0x000fe4000f82c0ff */
[----:B------:R-:W-:Y:S02]  /*0c40*/  UIMAD UR12, UR9, UR19, UR6 ;  /* 0x00000013090c72a4 */ /* 0x000fe4000f8e0206 */
[----:B------:R-:W-:Y:S02]  /*0c50*/  UIMAD UR10, UR18, UR19, UR6 ;  /* 0x00000013120a72a4 */ /* 0x000fe4000f8e0206 */
[----:B------:R-:W-:Y:S01]  /*0c60*/  PLOP3.LUT P2, PT, PT, PT, UP1, 0x80, 0x8 ;  /* 0x000000000008781c */ /* 0x000fe20003f4f018 */
[----:B------:R-:W-:Y:S01]  /*0c70*/  UIADD3 UR5, UPT, UPT, -UR5, 0x1, URZ ;  /* 0x0000000105057890 */ /* 0x000fe2000fffe1ff */
[----:B------:R-:W-:Y:S01]  /*0c80*/  IMAD.U32 R7, RZ, RZ, UR12 ;  /* 0x0000000cff077e24 */ /* 0x000fe2000f8e00ff */
[----:B------:R-:W-:Y:S01]  /*0c90*/  UIMAD.WIDE.U32 UR10, UR10, 0x8, UR16 ;  /* 0x000000080a0a78a5 */ /* 0x000fe2000f8e0010 */
[----:B-1----:R-:W-:-:S03]  /*0ca0*/  SEL R9, R2, RZ, !P2 ;  /* 0x000000ff02097207 */ /* 0x002fc60005000000 */
[----:B------:R-:W-:Y:S01]  /*0cb0*/  IMAD.U32 R11, RZ, RZ, UR5 ;  /* 0x00000005ff0b7e24 */ /* 0x000fe2000f8e00ff */
[----:B------:R-:W-:Y:S02]  /*0cc0*/  ISETP.NE.AND P2, PT, R9, -0x1, PT ;  /* 0xffffffff0900780c */ /* 0x000fe40003f45270 */
[----:B------:R-:W-:Y:S01]  /*0cd0*/  MOV R6, UR10 ;  /* 0x0000000a00067c02 */ /* 0x000fe20008000f00 */
[----:B---3--:R-:W-:Y:S01]  /*0ce0*/  IMAD.WIDE.U32 R4, R7, 0x4, R4 ;  /* 0x0000000407047825 */ /* 0x008fe200078e0004 */
[----:B------:R-:W-:-:S05]  /*0cf0*/  MOV R7, UR11 ;  /* 0x0000000b00077c02 */ /* 0x000fca0008000f00 */
[----:B------:R3:W-:Y:S01]  /*0d00*/  STG.E.64 desc[UR14][R6.64], R22 ;  /* 0x0000001606007986 */ /* 0x0007e2000c101b0e */
[----:B------:R-:W-:Y:S06]  /*0d10*/  MEMBAR.ALL.GPU ;  /* 0x0000000000007992 */ /* 0x000fec000000a000 */
[----:B------:R-:W-:-:S00]  /*0d20*/  ERRBAR ;  /* 0x00000000000079ab */ /* 0x000fc00000000000 */
[----:B------:R-:W-:Y:S06]  /*0d30*/  CGAERRBAR ;  /* 0x00000000000075ab */ /* 0x000fec0000000000 */
[----:B------:R3:W-:Y:S01]  /*0d40*/  REDG.E.ADD.S32.STRONG.GPU desc[UR14][R4.64], R11 ;  /* 0x0000000b0400798e */ /* 0x0007e2000c12e30e */
[----:B------:R-:W-:Y:S05]  /*0d50*/  @!P2 BRA `(.L_x_1863) ;  /* 0x000000000014a947 */ /* 0x000fea0003800000 */
.L_x_1864:
[----:B---3--:R-:W3:Y:S04]  /*0d60*/  LDG.E.STRONG.GPU R6, desc[UR14][R4.64] ;  /* 0x0000000e04067981 */ /* 0x008ee8000c1ef900 */
[----:B---3--:R-:W-:Y:S01]  /*0d70*/  CCTL.IVALL ;  /* 0x00000000ff00798f */ /* 0x008fe20002000000 */
[----:B------:R-:W-:Y:S05]  /*0d80*/  YIELD ;  /* 0x0000000000007946 */ /* 0x000fea0003800000 */
[----:B------:R-:W-:-:S13]  /*0d90*/  ISETP.NE.AND P2, PT, R6, R9, PT ;  /* 0x000000090600720c */ /* 0x000fda0003f45270 */
[----:B------:R-:W-:Y:S05]  /*0da0*/  @P2 BRA `(.L_x_1864) ;  /* 0xfffffffc00ec2947 */ /* 0x000fea000383ffff */
.L_x_1863:
[----:B------:R-:W-:Y:S05]  /*0db0*/  WARPSYNC.ALL ;  /* 0x0000000000007948 */ /* 0x000fea0003800000 */
[----:B------:R-:W-:Y:S06]  /*0dc0*/  BAR.SYNC.DEFER_BLOCKING 0x0 ;  /* 0x0000000000007b1d */ /* 0x000fec0000010000 */
[----:B------:R-:W-:Y:S01]  /*0dd0*/  UMOV UR5, URZ ;  /* 0x000000ff00057c82 */ /* 0x000fe20008000000 */
[----:B------:R-:W-:Y:S05]  /*0de0*/  @!P4 BRA `(.L_x_1865) ;  /* 0x000000040098c947 */ /* 0x000fea0003800000 */
[----:B--2---:R-:W-:Y:S01]  /*0df0*/  LOP3.LUT R12, R2, 0x7ffffff8, RZ, 0xc0, !PT ;  /* 0x7ffffff8020c7812 */ /* 0x004fe200078ec0ff */
[----:B------:R-:W-:Y:S02]  /*0e00*/  UIMAD UR10, UR19, 0x3, UR6 ;  /* 0x00000003130a78a4 */ /* 0x000fe4000f8e0206 */
[----:B------:R-:W-:Y:S02]  /*0e10*/  ULEA UR11, UR19, UR6, 0x1 ;  /* 0x00000006130b7291 */ /* 0x000fe4000f8e08ff */
[----:B------:R-:W-:Y:S02]  /*0e20*/  UIMAD UR12, UR19, 0x7, UR6 ;  /* 0x00000007130c78a4 */ /* 0x000fe4000f8e0206 */
[----:B------:R-:W-:Y:S02]  /*0e30*/  UIMAD UR13, UR19, 0x6, UR6 ;  /* 0x00000006130d78a4 */ /* 0x000fe4000f8e0206 */
[----:B------:R-:W-:Y:S02]  /*0e40*/  UIMAD UR20, UR19, 0x5, UR6 ;  /* 0x00000005131478a4 */ /* 0x000fe4000f8e0206 */
[----:B------:R-:W-:-:S02]  /*0e50*/  ULEA UR21, UR19, UR6, 0x2 ;  /* 0x0000000613157291 */ /* 0x000fc4000f8e10ff */
[----:B------:R-:W-:Y:S02]  /*0e60*/  UIADD3 UR22, UPT, UPT, UR6, UR19, URZ ;  /* 0x0000001306167290 */ /* 0x000fe4000fffe0ff */
[----:B------:R-:W-:Y:S01]  /*0e70*/  UIADD3 UR23, UPT, UPT, -UR18, URZ, URZ ;  /* 0x000000ff12177290 */ /* 0x000fe2000fffe1ff */
[----:B------:R-:W-:Y:S01]  /*0e80*/  UMOV UR5, URZ ;  /* 0x000000ff00057c82 */ /* 0x000fe20008000000 */
[----:B------:R-:W-:-:S10]  /*0e90*/  UMOV UR9, UR6 ;  /* 0x0000000600097c82 */ /* 0x000fd40008000000 */
.L_x_1866:
[----:B------:R-:W-:Y:S01]  /*0ea0*/  UIADD3 UR24, UPT, UPT, UR5, 0x1, URZ ;  /* 0x0000000105187890 */ /* 0x000fe2000fffe0ff */
[----:B------:R-:W-:Y:S01]  /*0eb0*/  ISETP.EQ.OR P2, PT, RZ, UR23, P3 ;  /* 0x00000017ff007c0c */ /* 0x000fe20009f42670 */
[----:B------:R-:W-:-:S04]  /*0ec0*/  UIADD3 UR25, UPT, UPT, UR5, 0x2, URZ ;  /* 0x0000000205197890 */ /* 0x000fc8000fffe0ff */
[----:B---3--:R-:W-:Y:S01]  /*0ed0*/  MOV R4, UR24 ;  /* 0x0000001800047c02 */ /* 0x008fe20008000f00 */
[----:B------:R-:W-:Y:S01]  /*0ee0*/  UIADD3 UR24, UPT, UPT, UR5, 0x3, URZ ;  /* 0x0000000305187890 */ /* 0x000fe2000fffe0ff */
[----:B------:R-:W-:Y:S02]  /*0ef0*/  MOV R5, UR25 ;  /* 0x0000001900057c02 */ /* 0x000fe40008000f00 */
[----:B------:R-:W-:Y:S02]  /*0f00*/  ISETP.EQ.OR P4, PT, R4, UR18, P3 ;  /* 0x0000001204007c0c */ /* 0x000fe40009f82670 */
[----:B------:R-:W-:Y:S01]  /*0f10*/  ISETP.EQ.OR P6, PT, R5, UR18, P3 ;  /* 0x0000001205007c0c */ /* 0x000fe20009fc2670 */
[----:B------:R-:W-:Y:S01]  /*0f20*/  IMAD.U32 R4, RZ, RZ, UR24 ;  /* 0x00000018ff047e24 */ /* 0x000fe2000f8e00ff */
[----:B------:R-:W-:-:S04]  /*0f30*/  VOTEU.ALL UP1, P2 ;  /* 0x0000000000ff7886 */ /* 0x000fc80001020000 */
[----:B------:R-:W-:Y:S01]  /*0f40*/  ISETP.EQ.OR P5, PT, R4, UR18, P3 ;  /* 0x0000001204007c0c */ /* 0x000fe20009fa2670 */
[----:B------:R-:W-:-:S04]  /*0f50*/  @!UP1 UIMAD.WIDE.U32 UR24, UR9, 0x8, UR16 ;  /* 0x00000008091898a5 */ /* 0x000fc8000f8e0010 */
[----:B------:R-:W-:Y:S02]  /*0f60*/  VOTEU.ALL UP1, P4 ;  /* 0x0000000000ff7886 */ /* 0x000fe40002020000 */
[----:B------:R-:W-:Y:S01]  /*0f70*/  MOV R4, UR24 ;  /* 0x0000001800047c02 */ /* 0x000fe20008000f00 */
[----:B------:R-:W-:Y:S01]  /*0f80*/  VOTEU.ALL UP2, P6 ;  /* 0x0000000000ff7886 */ /* 0x000fe20003040000 */
[----:B------:R-:W-:Y:S01]  /*0f90*/  MOV R5, UR25 ;  /* 0x0000001900057c02 */ /* 0x000fe20008000f00 */
[----:B------:R-:W-:-:S03]  /*0fa0*/  @!UP1 UIMAD.WIDE.U32 UR24, UR22, 0x8, UR16 ;  /* 0x00000008161898a5 */ /* 0x000fc6000f8e0010 */
[----:B------:R-:W-:Y:S01]  /*0fb0*/  VOTEU.ALL UP1, P5 ;  /* 0x0000000000ff7886 */ /* 0x000fe20002820000 */
[----:B------:R-:W-:Y:S01]  /*0fc0*/  @!UP2 UIMAD.WIDE.U32 UR26, UR11, 0x8, UR16 ;  /* 0x000000080b1aa8a5 */ /* 0x000fe2000f8e0010 */
[----:B------:R-:W0:Y:S01]  /*0fd0*/  @!P2 LDG.E.64 R4, desc[UR14][R4.64] ;  /* 0x0000000e0404a981 */ /* 0x000e22000c1e1b00 */
[----:B------:R-:W-:Y:S01]  /*0fe0*/  IMAD.U32 R6, RZ, RZ, UR24 ;  /* 0x00000018ff067e24 */ /* 0x000fe2000f8e00ff */
[----:B------:R-:W-:Y:S01]  /*0ff0*/  MOV R7, UR25 ;  /* 0x0000001900077c02 */ /* 0x000fe20008000f00 */
[----:B------:R-:W-:Y:S02]  /*1000*/  @!UP1 UIMAD.WIDE.U32 UR24, UR10, 0x8, UR16 ;  /* 0x000000080a1898a5 */ /* 0x000fe4000f8e0010 */
[----:B------:R-:W-:Y:S01]  /*1010*/  MOV R8, UR26 ;  /* 0x0000001a00087c02 */ /* 0x000fe20008000f00 */
[----:B-1----:R-:W-:Y:S02]  /*1020*/  IMAD.U32 R9, RZ, RZ, UR27 ;  /* 0x0000001bff097e24 */ /* 0x002fe4000f8e00ff */
[----:B------:R-:W2:Y:S01]  /*1030*/  @!P4 LDG.E.64 R6, desc[UR14][R6.64] ;  /* 0x0000000e0606c981 */ /* 0x000ea2000c1e1b00 */
[----:B------:R-:W-:-:S02]  /*1040*/  MOV R10, UR24 ;  /* 0x00000018000a7c02 */ /* 0x000fc40008000f00 */
[----:B------:R-:W-:Y:S01]  /*1050*/  MOV R11, UR25 ;  /* 0x00000019000b7c02 */ /* 0x000fe20008000f00 */
[----:B------:R-:W3:Y:S05]  /*1060*/  @!P6 LDG.E.64 R8, desc[UR14][R8.64] ;  /* 0x0000000e0808e981 */ /* 0x000eea000c1e1b00 */
[----:B------:R-:W4:Y:S01]  /*1070*/  @!P5 LDG.E.64 R10, desc[UR14][R10.64] ;  /* 0x0000000e0a0ad981 */ /* 0x000f22000c1e1b00 */
[----:B------:R-:W-:Y:S02]  /*1080*/  UIADD3 UR24, UPT, UPT, UR5, 0x4, URZ ;  /* 0x0000000405187890 */ /* 0x000fe4000fffe0ff */
[----:B------:R-:W-:-:S04]  /*1090*/  UIADD3 UR25, UPT, UPT, UR5, 0x5, URZ ;  /* 0x0000000505197890 */ /* 0x000fc8000fffe0ff */
[----:B------:R-:W-:Y:S01]  /*10a0*/  IMAD.U32 R13, RZ, RZ, UR24 ;  /* 0x00000018ff0d7e24 */ /* 0x000fe2000f8e00ff */
[----:B------:R-:W-:Y:S01]  /*10b0*/  UIADD3 UR24, UPT, UPT, UR5, 0x6, URZ ;  /* 0x0000000605187890 */ /* 0x000fe2000fffe0ff */
[----:B0-----:R-:W-:Y:S01]  /*10c0*/  @!P2 FADD.FTZ R22, R22, R4 ;  /* 0x000000041616a221 */ /* 0x001fe20000010000 */
[----:B------:R-:W-:Y:S02]  /*10d0*/  @!P2 FADD.FTZ R23, R23, R5 ;  /* 0x000000051717a221 */ /* 0x000fe40000010000 */
[----:B------:R-:W-:Y:S02]  /*10e0*/  ISETP.EQ.OR P2, PT, R13, UR18, P3 ;  /* 0x000000120d007c0c */ /* 0x000fe40009f42670 */
[----:B------:R-:W-:Y:S01]  /*10f0*/  MOV R4, UR25 ;  /* 0x0000001900047c02 */ /* 0x000fe20008000f00 */
[----:B------:R-:W-:Y:S01]  /*1100*/  UIADD3 UR25, UPT, UPT, UR5, 0x7, URZ ;  /* 0x0000000705197890 */ /* 0x000fe2000fffe0ff */
[----:B--2---:R-:W-:Y:S01]  /*1110*/  @!P4 FADD.FTZ R22, R22, R6 ;  /* 0x000000061616c221 */ /* 0x004fe20000010000 */
[----:B------:R-:W-:Y:S01]  /*1120*/  @!P4 FADD.FTZ R23, R23, R7 ;  /* 0x000000071717c221 */ /* 0x000fe20000010000 */
[----:B------:R-:W-:-:S03]  /*1130*/  ISETP.EQ.OR P4, PT, R4, UR18, P3 ;  /* 0x0000001204007c0c */ /* 0x000fc60009f82670 */
[----:B------:R-:W-:Y:S01]  /*1140*/  IMAD.U32 R5, RZ, RZ, UR25 ;  /* 0x00000019ff057e24 */ /* 0x000fe2000f8e00ff */
[----:B------:R-:W-:Y:S01]  /*1150*/  MOV R4, UR24 ;  /* 0x0000001800047c02 */ /* 0x000fe20008000f00 */
[----:B---3--:R-:W-:Y:S01]  /*1160*/  @!P6 FADD.FTZ R22, R22, R8 ;  /* 0x000000081616e221 */ /* 0x008fe20000010000 */
[----:B------:R-:W-:Y:S01]  /*1170*/  @!P6 FADD.FTZ R23, R23, R9 ;  /* 0x000000091717e221 */ /* 0x000fe20000010000 */
[----:B------:R-:W-:Y:S01]  /*1180*/  VOTEU.ALL UP1, P2 ;  /* 0x0000000000ff7886 */ /* 0x000fe20001020000 */
[----:B------:R-:W-:Y:S01]  /*1190*/  ISETP.EQ.OR P6, PT, R4, UR18, P3 ;  /* 0x0000001204007c0c */ /* 0x000fe20009fc2670 */
[----:B----4-:R-:W-:Y:S01]  /*11a0*/  @!P5 FADD.FTZ R22, R22, R10 ;  /* 0x0000000a1616d221 */ /* 0x010fe20000010000 */
[----:B------:R-:W-:Y:S01]  /*11b0*/  @!P5 FADD.FTZ R23, R23, R11 ;  /* 0x0000000b1717d221 */ /* 0x000fe20000010000 */
[----:B------:R-:W-:Y:S01]  /*11c0*/  ISETP.EQ.OR P5, PT, R5, UR18, P3 ;  /* 0x0000001205007c0c */ /* 0x000fe20009fa2670 */
[----:B------:R-:W-:Y:S01]  /*11d0*/  @!UP1 UIMAD.WIDE.U32 UR24, UR21, 0x8, UR16 ;  /* 0x00000008151898a5 */ /* 0x000fe2000f8e0010 */
[----:B------:R-:W-:-:S05]  /*11e0*/  VOTEU.ALL UP2, P4 ;  /* 0x0000000000ff7886 */ /* 0x000fca0002040000 */
[----:B------:R-:W-:Y:S02]  /*11f0*/  MOV R4, UR24 ;  /* 0x0000001800047c02 */ /* 0x000fe40008000f00 */
[----:B------:R-:W-:Y:S01]  /*1200*/  MOV R5, UR25 ;  /* 0x0000001900057c02 */ /* 0x000fe20008000f00 */
[----:B------:R-:W-:Y:S01]  /*1210*/  VOTEU.ALL UP1, P6 ;  /* 0x0000000000ff7886 */ /* 0x000fe20003020000 */
[----:B------:R-:W-:Y:S02]  /*1220*/  @!UP2 UIMAD.WIDE.U32 UR26, UR20, 0x8, UR16 ;  /* 0x00000008141aa8a5 */ /* 0x000fe4000f8e0010 */
[----:B------:R-:W-:Y:S02]  /*1230*/  VOTEU.ALL UP2, P5 ;  /* 0x0000000000ff7886 */ /* 0x000fe40002840000 */
[----:B------:R-:W-:Y:S01]  /*1240*/  @!UP1 UIMAD.WIDE.U32 UR24, UR13, 0x8, UR16 ;  /* 0x000000080d1898a5 */ /* 0x000fe2000f8e0010 */
[----:B------:R-:W2:Y:S01]  /*1250*/  @!P2 LDG.E.64 R4, desc[UR14][R4.64] ;  /* 0x0000000e0404a981 */ /* 0x000ea2000c1e1b00 */
[----:B------:R-:W-:Y:S01]  /*1260*/  IMAD.U32 R6, RZ, RZ, UR26 ;  /* 0x0000001aff067e24 */ /* 0x000fe2000f8e00ff */
[----:B------:R-:W-:Y:S01]  /*1270*/  MOV R7, UR27 ;  /* 0x0000001b00077c02 */ /* 0x000fe20008000f00 */
[----:B------:R-:W-:-:S02]  /*1280*/  @!UP2 UIMAD.WIDE.U32 UR26, UR12, 0x8, UR16 ;  /* 0x000000080c1aa8a5 */ /* 0x000fc4000f8e0010 */
[----:B------:R-:W-:Y:S01]  /*1290*/  MOV R8, UR24 ;  /* 0x0000001800087c02 */ /* 0x000fe20008000f00 */
[----:B------:R-:W-:Y:S02]  /*12a0*/  IMAD.U32 R9, RZ, RZ, UR25 ;  /* 0x00000019ff097e24 */ /* 0x000fe4000f8e00ff */
[----:B------:R-:W3:Y:S01]  /*12b0*/  @!P4 LDG.E.64 R6, desc[UR14][R6.64] ;  /* 0x0000000e0606c981 */ /* 0x000ee2000c1e1b00 */
[----:B------:R-:W-:Y:S02]  /*12c0*/  MOV R10, UR26 ;  /* 0x0000001a000a7c02 */ /* 0x000fe40008000f00 */
[----:B------:R-:W-:Y:S01]  /*12d0*/  MOV R11, UR27 ;  /* 0x0000001b000b7c02 */ /* 0x000fe20008000f00 */
[----:B------:R-:W4:Y:S05]  /*12e0*/  @!P6 LDG.E.64 R8, desc[UR14][R8.64] ;  /* 0x0000000e0808e981 */ /* 0x000f2a000c1e1b00 */
[----:B------:R-:W5:Y:S01]  /*12f0*/  @!P5 LDG.E.64 R10, desc[UR14][R10.64] ;  /* 0x0000000e0a0ad981 */ /* 0x000f62000c1e1b00 */
[----:B------:R-:W-:-:S02]  /*1300*/  UIADD3 UR5, UPT, UPT, UR5, 0x8, URZ ;  /* 0x0000000805057890 */ /* 0x000fc4000fffe0ff */
[----:B------:R-:W-:Y:S02]  /*1310*/  UIADD3 UR23, UPT, UPT, UR23, 0x8, URZ ;  /* 0x0000000817177890 */ /* 0x000fe4000fffe0ff */
[----:B------:R-:W-:Y:S02]  /*1320*/  ULEA UR9, UR19, UR9, 0x3 ;  /* 0x0000000913097291 */ /* 0x000fe4000f8e18ff */
[----:B------:R-:W-:Y:S02]  /*1330*/  ULEA UR22, UR19, UR22, 0x3 ;  /* 0x0000001613167291 */ /* 0x000fe4000f8e18ff */
[----:B------:R-:W-:Y:S02]  /*1340*/  ULEA UR11, UR19, UR11, 0x3 ;  /* 0x0000000b130b7291 */ /* 0x000fe4000f8e18ff */
[----:B------:R-:W-:Y:S02]  /*1350*/  ULEA UR10, UR19, UR10, 0x3 ;  /* 0x0000000a130a7291 */ /* 0x000fe4000f8e18ff */
[----:B------:R-:W-:-:S02]  /*1360*/  ULEA UR21, UR19, UR21, 0x3 ;  /* 0x0000001513157291 */ /* 0x000fc4000f8e18ff */
        /* <DEDUP_REMOVED lines=13> */
[----:B------:R-:W-:-:S15]  /*1440*/  R2UR UR5, R12 ;  /* 0x000000000c0572ca */ /* 0x000fde00000e0000 */
.L_x_1865:
[----:B---3--:R-:W-:-:S04]  /*1450*/  LOP3.LUT R4, R2, 0x7, RZ, 0xc0, !PT ;  /* 0x0000000702047812 */ /* 0x008fc800078ec0ff */
[----:B------:R-:W-:-:S13]  /*1460*/  ISETP.NE.AND P2, PT, R4, RZ, PT ;  /* 0x000000ff0400720c */ /* 0x000fda0003f45270 */
[----:B------:R-:W-:Y:S05]  /*1470*/  @!P2 BRA `(.L_x_1862) ;  /* 0x00000004006ca947 */ /* 0x000fea0003800000 */
[----:B------:R-:W-:Y:S01]  /*1480*/  VIADD R4, R4, 0xffffffff ;  /* 0xffffffff04047836 */ /* 0x000fe20000000000 */
[----:B------:R-:W-:-:S04]  /*1490*/  LOP3.LUT P2, R10, R2, 0x3, RZ, 0xc0, !PT ;  /* 0x00000003020a7812 */ /* 0x000fc8000784c0ff */
[----:B------:R-:W-:-:S13]  /*14a0*/  ISETP.GE.U32.AND P4, PT, R4, 0x3, PT ;  /* 0x000000030400780c */ /* 0x000fda0003f86070 */
[----:B------:R-:W-:Y:S05]  /*14b0*/  @!P4 BRA `(.L_x_1867) ;  /* 0x0000000000b8c947 */ /* 0x000fea0003800000 */
[----:B------:R-:W-:-:S04]  /*14c0*/  MOV R4, UR5 ;  /* 0x0000000500047c02 */ /* 0x000fc80008000f00 */
[----:B------:R-:W-:-:S13]  /*14d0*/  ISETP.EQ.OR P6, PT, R4, UR18, P3 ;  /* 0x0000001204007c0c */ /* 0x000fda0009fc2670 */
[----:B------:R-:W-:-:S05]  /*14e0*/  VOTEU.ALL UP1, P6 ;  /* 0x0000000000ff7886 */ /* 0x000fca0003020000 */
[----:B------:R-:W-:-:S04]  /*14f0*/  @!UP1 UIMAD UR10, UR5, UR19, UR6 ;  /* 0x00000013050a92a4 */ /* 0x000fc8000f8e0206 */
[----:B------:R-:W-:-:S06]  /*1500*/  @!UP1 UIMAD.WIDE.U32 UR10, UR10, 0x8, UR16 ;  /* 0x000000080a0a98a5 */ /* 0x000fcc000f8e0010 */
[----:B------:R-:W-:Y:S01]  /*1510*/  MOV R4, UR10 ;  /* 0x0000000a00047c02 */ /* 0x000fe20008000f00 */
[----:B------:R-:W-:-:S06]  /*1520*/  IMAD.U32 R5, RZ, RZ, UR11 ;  /* 0x0000000bff057e24 */ /* 0x000fcc000f8e00ff */
[----:B------:R-:W0:Y:S01]  /*1530*/  @!P6 LDG.E.64 R4, desc[UR14][R4.64] ;  /* 0x0000000e0404e981 */ /* 0x000e22000c1e1b00 */
[----:B------:R-:W-:Y:S02]  /*1540*/  UIADD3 UR10, UPT, UPT, UR5, 0x1, URZ ;  /* 0x00000001050a7890 */ /* 0x000fe4000fffe0ff */
[----:B------:R-:W-:Y:S02]  /*1550*/  UIADD3 UR12, UPT, UPT, UR5, 0x2, URZ ;  /* 0x00000002050c7890 */ /* 0x000fe4000fffe0ff */
[----:B------:R-:W-:Y:S02]  /*1560*/  UIADD3 UR9, UPT, UPT, UR5, 0x3, URZ ;  /* 0x0000000305097890 */ /* 0x000fe4000fffe0ff */
[----:B------:R-:W-:Y:S02]  /*1570*/  MOV R6, UR10 ;  /* 0x0000000a00067c02 */ /* 0x000fe40008000f00 */
[----:B------:R-:W-:Y:S02]  /*1580*/  MOV R7, UR12 ;  /* 0x0000000c00077c02 */ /* 0x000fe40008000f00 */
[----:B------:R-:W-:Y:S01]  /*1590*/  ISETP.EQ.OR P5, PT, R6, UR18, P3 ;  /* 0x0000001206007c0c */ /* 0x000fe20009fa2670 */
[----:B------:R-:W-:Y:S01]  /*15a0*/  IMAD.U32 R6, RZ, RZ, UR9 ;  /* 0x00000009ff067e24 */ /* 0x000fe2000f8e00ff */
[----:B------:R-:W-:-:S11]  /*15b0*/  ISETP.EQ.OR P4, PT, R7, UR18, P3 ;  /* 0x0000001207007c0c */ /* 0x000fd60009f82670 */
[----:B------:R-:W-:Y:S02]  /*15c0*/  VOTEU.ALL UP1, P5 ;  /* 0x0000000000ff7886 */ /* 0x000fe40002820000 */
[----:B------:R-:W-:-:S03]  /*15d0*/  VOTEU.ALL UP2, P4 ;  /* 0x0000000000ff7886 */ /* 0x000fc60002040000 */
[----:B------:R-:W-:Y:S02]  /*15e0*/  @!UP1 UIMAD UR10, UR10, UR19, UR6 ;  /* 0x000000130a0a92a4 */ /* 0x000fe4000f8e0206 */
[----:B------:R-:W-:Y:S02]  /*15f0*/  @!UP2 UIMAD UR12, UR12, UR19, UR6 ;  /* 0x000000130c0ca2a4 */ /* 0x000fe4000f8e0206 */
[----:B------:R-:W-:Y:S02]  /*1600*/  @!UP1 UIMAD.WIDE.U32 UR10, UR10, 0x8, UR16 ;  /* 0x000000080a0a98a5 */ /* 0x000fe4000f8e0010 */
[----:B------:R-:W-:-:S06]  /*1610*/  @!UP2 UIMAD.WIDE.U32 UR12, UR12, 0x8, UR16 ;  /* 0x000000080c0ca8a5 */ /* 0x000fcc000f8e0010 */
[----:B------:R-:W-:Y:S01]  /*1620*/  IMAD.U32 R8, RZ, RZ, UR12 ;  /* 0x0000000cff087e24 */ /* 0x000fe2000f8e00ff */
[----:B-1----:R-:W-:-:S06]  /*1630*/  MOV R9, UR13 ;  /* 0x0000000d00097c02 */ /* 0x002fcc0008000f00 */
[----:B------:R-:W3:Y:S01]  /*1640*/  @!P4 LDG.E.64 R8, desc[UR14][R8.64] ;  /* 0x0000000e0808c981 */ /* 0x000ee2000c1e1b00 */
[----:B0-----:R-:W-:Y:S01]  /*1650*/  @!P6 FADD.FTZ R22, R22, R4 ;  /* 0x000000041616e221 */ /* 0x001fe20000010000 */
[----:B------:R-:W-:Y:S01]  /*1660*/  @!P6 FADD.FTZ R23, R23, R5 ;  /* 0x000000051717e221 */ /* 0x000fe20000010000 */
[----:B------:R-:W-:Y:S02]  /*1670*/  ISETP.EQ.OR P6, PT, R6, UR18, P3 ;  /* 0x0000001206007c0c */ /* 0x000fe40009fc2670 */
[----:B------:R-:W-:Y:S02]  /*1680*/  MOV R4, UR10 ;  /* 0x0000000a00047c02 */ /* 0x000fe40008000f00 */
[----:B------:R-:W-:-:S06]  /*1690*/  MOV R5, UR11 ;  /* 0x0000000b00057c02 */ /* 0x000fcc0008000f00 */
[----:B------:R-:W4:Y:S03]  /*16a0*/  @!P5 LDG.E.64 R4, desc[UR14][R4.64] ;  /* 0x0000000e0404d981 */ /* 0x000f26000c1e1b00 */
[----:B------:R-:W-:-:S05]  /*16b0*/  VOTEU.ALL UP3, P6 ;  /* 0x0000000000ff7886 */ /* 0x000fca0003060000 */
[----:B------:R-:W-:-:S04]  /*16c0*/  @!UP3 UIMAD UR9, UR9, UR19, UR6 ;  /* 0x000000130909b2a4 */ /* 0x000fc8000f8e0206 */
[----:B------:R-:W-:-:S06]  /*16d0*/  @!UP3 UIMAD.WIDE.U32 UR10, UR9, 0x8, UR16 ;  /* 0x00000008090ab8a5 */ /* 0x000fcc000f8e0010 */
[----:B------:R-:W-:Y:S01]  /*16e0*/  MOV R6, UR10 ;  /* 0x0000000a00067c02 */ /* 0x000fe20008000f00 */
[----:B------:R-:W-:-:S06]  /*16f0*/  IMAD.U32 R7, RZ, RZ, UR11 ;  /* 0x0000000bff077e24 */ /* 0x000fcc000f8e00ff */
[----:B------:R-:W5:Y:S01]  /*1700*/  @!P6 LDG.E.64 R6, desc[UR14][R6.64] ;  /* 0x0000000e0606e981 */ /* 0x000f62000c1e1b00 */
[----:B------:R-:W-:-:S04]  /*1710*/  MOV R11, UR5 ;  /* 0x00000005000b7c02 */ /* 0x000fc80008000f00 */
[----:B------:R-:W-:-:S04]  /*1720*/  IADD3 R11, PT, PT, R11, 0x4, RZ ;  /* 0x000000040b0b7810 */ /* 0x000fc80007ffe0ff */
[----:B------:R-:W-:Y:S01]  /*1730*/  R2UR UR5, R11 ;  /* 0x000000000b0572ca */ /* 0x000fe200000e0000 */
[----:B----4-:R-:W-:Y:S01]  /*1740*/  @!P5 FADD.FTZ R22, R22, R4 ;  /* 0x000000041616d221 */ /* 0x010fe20000010000 */
[----:B------:R-:W-:-:S03]  /*1750*/  @!P5 FADD.FTZ R23, R23, R5 ;  /* 0x000000051717d221 */ /* 0x000fc60000010000 */
[----:B---3--:R-:W-:Y:S01]  /*1760*/  @!P4 FADD.FTZ R22, R22, R8 ;  /* 0x000000081616c221 */ /* 0x008fe20000010000 */
[----:B------:R-:W-:-:S03]  /*1770*/  @!P4 FADD.FTZ R23, R23, R9 ;  /* 0x000000091717c221 */ /* 0x000fc60000010000 */
[----:B-----5:R-:W-:Y:S01]  /*1780*/  @!P6 FADD.FTZ R22, R22, R6 ;  /* 0x000000061616e221 */ /* 0x020fe20000010000 */
[----:B------:R-:W-:-:S07]  /*1790*/  @!P6 FADD.FTZ R23, R23, R7 ;  /* 0x000000071717e221 */ /* 0x000fce0000010000 */
.L_x_1867:
[----:B------:R-:W-:Y:S05]  /*17a0*/  @!P2 BRA `(.L_x_1862) ;  /* 0x0000000000a0a947 */ /* 0x000fea0003800000 */
[----:B------:R-:W-:-:S13]  /*17b0*/  ISETP.NE.AND P2, PT, R10, 0x1, PT ;  /* 0x000000010a00780c */ /* 0x000fda0003f45270 */
[----:B------:R-:W-:Y:S05]  /*17c0*/  @!P2 BRA `(.L_x_1868) ;  /* 0x000000000060a947 */ /* 0x000fea0003800000 */
[----:B------:R-:W-:Y:S02]  /*17d0*/  UIADD3 UR10, UPT, UPT, UR5, 0x1, URZ ;  /* 0x00000001050a7890 */ /* 0x000fe4000fffe0ff */
[----:B------:R-:W-:-:S05]  /*17e0*/  IMAD.U32 R4, RZ, RZ, UR5 ;  /* 0x00000005ff047e24 */ /* 0x000fca000f8e00ff */
[----:B------:R-:W-:Y:S02]  /*17f0*/  ISETP.EQ.OR P4, PT, R4, UR18, P3 ;  /* 0x0000001204007c0c */ /* 0x000fe40009f82670 */
[----:B------:R-:W-:-:S04]  /*1800*/  MOV R4, UR10 ;  /* 0x0000000a00047c02 */ /* 0x000fc80008000f00 */
[----:B------:R-:W-:-:S07]  /*1810*/  ISETP.EQ.OR P2, PT, R4, UR18, P3 ;  /* 0x0000001204007c0c */ /* 0x000fce0009f42670 */
[----:B------:R-:W-:-:S05]  /*1820*/  VOTEU.ALL UP1, P4 ;  /* 0x0000000000ff7886 */ /* 0x000fca0002020000 */
[----:B------:R-:W-:Y:S01]  /*1830*/  @!UP1 UIMAD UR12, UR5, UR19, UR6 ;  /* 0x00000013050c92a4 */ /* 0x000fe2000f8e0206 */
[----:B------:R-:W-:-:S03]  /*1840*/  VOTEU.ALL UP2, P2 ;  /* 0x0000000000ff7886 */ /* 0x000fc60001040000 */
[----:B------:R-:W-:Y:S02]  /*1850*/  @!UP1 UIMAD.WIDE.U32 UR12, UR12, 0x8, UR16 ;  /* 0x000000080c0c98a5 */ /* 0x000fe4000f8e0010 */
[----:B------:R-:W-:-:S04]  /*1860*/  @!UP2 UIMAD UR10, UR10, UR19, UR6 ;  /* 0x000000130a0aa2a4 */ /* 0x000fc8000f8e0206 */
[----:B------:R-:W-:Y:S01]  /*1870*/  MOV R4, UR12 ;  /* 0x0000000c00047c02 */ /* 0x000fe20008000f00 */
[----:B------:R-:W-:Y:S01]  /*1880*/  @!UP2 UIMAD.WIDE.U32 UR10, UR10, 0x8, UR16 ;  /* 0x000000080a0aa8a5 */ /* 0x000fe2000f8e0010 */
[----:B------:R-:W-:-:S05]  /*1890*/  IMAD.U32 R5, RZ, RZ, UR13 ;  /* 0x0000000dff057e24 */ /* 0x000fca000f8e00ff */
[----:B------:R-:W-:Y:S01]  /*18a0*/  MOV R6, UR10 ;  /* 0x0000000a00067c02 */ /* 0x000fe20008000f00 */
[----:B------:R-:W0:Y:S01]  /*18b0*/  @!P4 LDG.E.64 R4, desc[UR14][R4.64] ;  /* 0x0000000e0404c981 */ /* 0x000e22000c1e1b00 */
[----:B------:R-:W-:-:S06]  /*18c0*/  MOV R7, UR11 ;  /* 0x0000000b00077c02 */ /* 0x000fcc0008000f00 */
[----:B------:R-:W3:Y:S01]  /*18d0*/  @!P2 LDG.E.64 R6, desc[UR14][R6.64] ;  /* 0x0000000e0606a981 */ /* 0x000ee2000c1e1b00 */
[----:B------:R-:W-:-:S05]  /*18e0*/  IMAD.U32 R8, RZ, RZ, UR5 ;  /* 0x00000005ff087e24 */ /* 0x000fca000f8e00ff */
[----:B------:R-:W-:-:S04]  /*18f0*/  IADD3 R8, PT, PT, R8, 0x2, RZ ;  /* 0x0000000208087810 */ /* 0x000fc80007ffe0ff */
[----:B------:R-:W-:Y:S01]  /*1900*/  R2UR UR5, R8 ;  /* 0x00000000080572ca */ /* 0x000fe200000e0000 */
[----:B0-----:R-:W-:Y:S01]  /*1910*/  @!P4 FADD.FTZ R22, R22, R4 ;  /* 0x000000041616c221 */ /* 0x001fe20000010000 */
[----:B------:R-:W-:-:S03]  /*1920*/  @!P4 FADD.FTZ R23, R23, R5 ;  /* 0x000000051717c221 */ /* 0x000fc60000010000 */
[----:B---3--:R-:W-:Y:S01]  /*1930*/  @!P2 FADD.FTZ R22, R22, R6 ;  /* 0x000000061616a221 */ /* 0x008fe20000010000 */
[----:B------:R-:W-:-:S09]  /*1940*/  @!P2 FADD.FTZ R23, R23, R7 ;  /* 0x000000071717a221 */ /* 0x000fd20000010000 */
.L_x_1868:
[----:B------:R-:W-:Y:S01]  /*1950*/  MOV R5, UR5 ;  /* 0x0000000500057c02 */ /* 0x000fe20008000f00 */
[----:B------:R-:W-:Y:S01]  /*1960*/  BSSY.RECONVERGENT B0, `(.L_x_1862) ;  /* 0x000000c000007945 */ /* 0x000fe20003800200 */
[----:B------:R-:W-:Y:S02]  /*1970*/  LOP3.LUT R4, R2, 0x1, RZ, 0xc0, !PT ;  /* 0x0000000102047812 */ /* 0x000fe400078ec0ff */
[----:B------:R-:W-:-:S04]  /*1980*/  ISETP.EQ.OR P2, PT, R5, UR18, P3 ;  /* 0x0000001205007c0c */ /* 0x000fc80009f42670 */
[----:B------:R-:W-:-:S13]  /*1990*/  ISETP.NE.U32.OR P2, PT, R4, 0x1, P2 ;  /* 0x000000010400780c */ /* 0x000fda0001745470 */
[----:B------:R-:W-:Y:S05]  /*19a0*/  @P2 BRA `(.L_x_1869) ;  /* 0x00000000001c2947 */ /* 0x000fea0003800000 */
[----:B------:R-:W-:Y:S01]  /*19b0*/  UIMAD UR9, UR19, UR5, UR6 ;  /* 0x00000005130972a4 */ /* 0x000fe2000f8e0206 */
[----:B------:R-:W-:-:S05]  /*19c0*/  IMAD.MOV.U32 R5, RZ, RZ, 0x8 ;  /* 0x00000008ff057424 */ /* 0x000fca00078e00ff */
[----:B------:R-:W-:-:S05]  /*19d0*/  MOV R4, UR9 ;  /* 0x0000000900047c02 */ /* 0x000fca0008000f00 */
[----:B------:R-:W-:-:S06]  /*19e0*/  IMAD.WIDE.U32 R4, R4, R5, UR16 ;  /* 0x0000001004047e25 */ /* 0x000fcc000f8e0005 */
[----:B------:R-:W0:Y:S02]  /*19f0*/  LDG.E.64 R4, desc[UR14][R4.64] ;  /* 0x0000000e04047981 */ /* 0x000e24000c1e1b00 */
[----:B0-----:R-:W-:Y:S01]  /*1a00*/  FADD.FTZ R22, R22, R4 ;  /* 0x0000000416167221 */ /* 0x001fe20000010000 */
[----:B------:R-:W-:-:S07]  /*1a10*/  FADD.FTZ R23, R23, R5 ;  /* 0x0000000517177221 */ /* 0x000fce0000010000 */
.L_x_1869:
[----:B------:R-:W-:Y:S05]  /*1a20*/  BSYNC.RECONVERGENT B0 ;  /* 0x0000000000007941 */ /* 0x000fea0003800200 */
.L_x_1862:
[----:B---3--:R-:W-:Y:S01]  /*1a30*/  LOP3.LUT R4, R0, 0xffff, RZ, 0xc0, !PT ;  /* 0x0000ffff00047812 */ /* 0x008fe200078ec0ff */
[----:B------:R-:W3:Y:S01]  /*1a40*/  S2UR UR9, SR_CgaCtaId ;  /* 0x00000000000979c3 */ /* 0x000ee20000008800 */
[----:B------:R-:W4:Y:S01]  /*1a50*/  LDCU UR10, c[0x0][0x414] ;  /* 0x00008280ff0a77ac */ /* 0x000f220008000800 */
[----:B------:R-:W-:Y:S02]  /*1a60*/  MOV R15, UR8 ;  /* 0x00000008000f7c02 */ /* 0x000fe40008000f00 */
[----:B------:R-:W-:Y:S01]  /*1a70*/  IMAD R4, R4, 0x2493, RZ ;  /* 0x0000249304047824 */ /* 0x000fe200078e02ff */
[----:B------:R-:W-:-:S03]  /*1a80*/  UMOV UR5, 0x400 ;  /* 0x0000040000057882 */ /* 0x000fc60000000000 */
[----:B------:R-:W0:Y:S01]  /*1a90*/  @P0 LDC.64 R10, c[0x0][0x388] ;  /* 0x0000e200ff0a0b82 */ /* 0x000e220000000a00 */
[----:B------:R-:W-:-:S04]  /*1aa0*/  SHF.R.U32.HI R4, RZ, 0x10, R4 ;  /* 0x00000010ff047819 */ /* 0x000fc80000011604 */
[----:B------:R-:W-:-:S03]  /*1ab0*/  PRMT R4, R4, 0x9910, RZ ;  /* 0x0000991004047816 */ /* 0x000fc600000000ff */
[----:B------:R-:W2:Y:S02]  /*1ac0*/  LDC.64 R6, c[0x0][0x398] ;  /* 0x0000e600ff067b82 */ /* 0x000ea40000000a00 */
[----:B------:R-:W-:Y:S02]  /*1ad0*/  IMAD R4, R4, 0x7, RZ ;  /* 0x0000000704047824 */ /* 0x000fe400078e02ff */
[----:B----4-:R-:W-:-:S03]  /*1ae0*/  @P0 FMUL.FTZ R8, R22, UR10 ;  /* 0x0000000a16080c20 */ /* 0x010fc60008410000 */
[----:B-1----:R-:W-:Y:S01]  /*1af0*/  IADD3 R9, PT, PT, RZ, -R4, RZ ;  /* 0x80000004ff097210 */ /* 0x002fe20007ffe0ff */
[----:B---3--:R-:W-:Y:S01]  /*1b00*/  ULEA UR5, UR9, UR5, 0x18 ;  /* 0x0000000509057291 */ /* 0x008fe2000f8ec0ff */
[----:B------:R-:W1:Y:S02]  /*1b10*/  LDC.64 R4, c[0x0][0x3a0] ;  /* 0x0000e800ff047b82 */ /* 0x000e640000000a00 */
[----:B------:R-:W-:-:S05]  /*1b20*/  PRMT R9, R9, 0x7710, RZ ;  /* 0x0000771009097816 */ /* 0x000fca00000000ff */
[----:B------:R-:W-:Y:S01]  /*1b30*/  IMAD.IADD R9, R9, 0x1, R0 ;  /* 0x0000000109097824 */ /* 0x000fe200078e0200 */
[----:B------:R-:W-:Y:S01]  /*1b40*/  @!P3 STS.64 [UR5+0x48], R22 ;  /* 0x00004816ff00b988 */ /* 0x000fe20008000a05 */
[----:B0-----:R-:W-:-:S03]  /*1b50*/  @P0 IMAD.WIDE R10, R15, 0x8, R10 ;  /* 0x000000080f0a0825 */ /* 0x001fc600078e020a */
[----:B------:R-:W-:-:S04]  /*1b60*/  SHF.L.U32 R9, R9, 0x1, RZ ;  /* 0x0000000109097819 */ /* 0x000fc800000006ff */
[----:B------:R-:W-:Y:S01]  /*1b70*/  LOP3.LUT R13, R9, 0xffff, RZ, 0xc0, !PT ;  /* 0x0000ffff090d7812 */ /* 0x000fe200078ec0ff */
[----:B------:R-:W-:-:S04]  /*1b80*/  @P0 FMUL.FTZ R9, R23, UR10 ;  /* 0x0000000a17090c20 */ /* 0x000fc80008410000 */
[----:B------:R-:W-:Y:S01]  /*1b90*/  IMAD.IADD R13, R16, 0x1, R13 ;  /* 0x00000001100d7824 */ /* 0x000fe200078e020d */
[----:B------:R0:W-:Y:S03]  /*1ba0*/  @P0 STG.E.64 desc[UR14][R10.64], R8 ;  /* 0x000000080a000986 */ /* 0x0001e6000c101b0e */
[C---:B--2---:R-:W-:Y:S01]  /*1bb0*/  IMAD.WIDE R6, R13.reuse, 0x4, R6 ;  /* 0x000000040d067825 */ /* 0x044fe200078e0206 */
[----:B------:R-:W-:Y:S03]  /*1bc0*/  BAR.SYNC.DEFER_BLOCKING 0x0 ;  /* 0x0000000000007b1d */ /* 0x000fe60000010000 */
[----:B-1----:R-:W-:-:S03]  /*1bd0*/  IMAD.WIDE R4, R13, 0x4, R4 ;  /* 0x000000040d047825 */ /* 0x002fc600078e0204 */
[----:B------:R-:W5:Y:S04]  /*1be0*/  LDG.E.64 R6, desc[UR14][R6.64] ;  /* 0x0000000e06067981 */ /* 0x000f68000c1e1b00 */
[----:B------:R-:W5:Y:S01]  /*1bf0*/  LDG.E.64 R4, desc[UR14][R4.64] ;  /* 0x0000000e04047981 */ /* 0x000f62000c1e1b00 */
[----:B------:R-:W-:Y:S01]  /*1c00*/  BSSY.RECONVERGENT B0, `(.L_x_1870) ;  /* 0x000007b000007945 */ /* 0x000fe20003800200 */
[----:B0-----:R-:W-:Y:S02]  /*1c10*/  SHF.R.S32.HI R10, RZ, 0x1f, R3 ;  /* 0x0000001fff0a7819 */ /* 0x001fe40000011403 */
[----:B------:R-:W0:Y:S02]  /*1c20*/  LDS.64 R12, [UR5+0x48] ;  /* 0x00004805ff0c7984 */ /* 0x000e240008000a00 */
[----:B0-----:R-:W-:-:S04]  /*1c30*/  FMUL.FTZ R12, R12, UR10 ;  /* 0x0000000a0c0c7c20 */ /* 0x001fc80008410000 */
[----:B------:R-:W-:-:S04]  /*1c40*/  FMUL.FTZ R14, R12, R12 ;  /* 0x0000000c0c0e7220 */ /* 0x000fc80000410000 */
[----:B------:R-:W-:Y:S01]  /*1c50*/  FFMA.FTZ R13, R13, UR10, -R14 ;  /* 0x0000000a0d0d7c23 */ /* 0x000fe2000801080e */
[----:B------:R-:W-:-:S04]  /*1c60*/  IADD3 R14, PT, PT, R3, 0x20, RZ ;  /* 0x00000020030e7810 */ /* 0x000fc80007ffe0ff */
[----:B------:R-:W-:Y:S02]  /*1c70*/  FSETP.GTU.FTZ.AND P2, PT, R13, RZ, PT ;  /* 0x000000ff0d00720b */ /* 0x000fe40003f5c000 */
[----:B------:R-:W-:-:S11]  /*1c80*/  SHF.R.S32.HI R15, RZ, 0x1f, R14 ;  /* 0x0000001fff0f7819 */ /* 0x000fd6000001140e */
[----:B------:R-:W0:Y:S02]  /*1c90*/  @P2 LDC R16, c[0x0][0x3a8] ;  /* 0x0000ea00ff102b82 */ /* 0x000e240000000800 */
[----:B0-----:R-:W-:Y:S01]  /*1ca0*/  @P2 FADD.FTZ R16, R13, R16 ;  /* 0x000000100d102221 */ /* 0x001fe20000010000 */
[----:B------:R-:W-:-:S06]  /*1cb0*/  HFMA2 R13, -RZ, RZ, 1.875, 0 ;  /* 0x3f800000ff0d7431 */ /* 0x000fcc00000001ff */
[----:B------:R0:W1:Y:S01]  /*1cc0*/  @P2 MUFU.RSQ R13, R16 ;  /* 0x00000010000d2308 */ /* 0x0000620000001400 */
[----:B------:R-:W-:Y:S05]  /*1cd0*/  BRA.U UP0, `(.L_x_1871) ;  /* 0x0000000100b87547 */ /* 0x000fea000b800000 */
[----:B------:R-:W2:Y:S01]  /*1ce0*/  LDCU.64 UR12, c[0x0][0x3e8] ;  /* 0x00007d00ff0c77ac */ /* 0x000ea20008000a00 */
[----:B------:R-:W-:Y:S01]  /*1cf0*/  BSSY.RECONVERGENT B1, `(.L_x_1872) ;  /* 0x0000018000017945 */ /* 0x000fe20003800200 */
[----:B--2---:R-:W-:Y:S02]  /*1d00*/  ISETP.GE.U32.AND P1, PT, R3, UR12, PT ;  /* 0x0000000c03007c0c */ /* 0x004fe4000bf26070 */
[----:B------:R-:W-:Y:S02]  /*1d10*/  ISETP.GE.U32.AND P2, PT, R14, UR12, PT ;  /* 0x0000000c0e007c0c */ /* 0x000fe4000bf46070 */
[----:B------:R-:W-:Y:S02]  /*1d20*/  ISETP.GE.AND.EX P1, PT, R10, UR13, PT, P1 ;  /* 0x0000000d0a007c0c */ /* 0x000fe4000bf26310 */
[----:B------:R-:W-:-:S11]  /*1d30*/  ISETP.GE.AND.EX P2, PT, R15, UR13, PT, P2 ;  /* 0x0000000d0f007c0c */ /* 0x000fd6000bf46320 */
[----:B------:R-:W-:Y:S05]  /*1d40*/  @P1 BRA `(.L_x_1873) ;  /* 0x0000000000481947 */ /* 0x000fea0003800000 */
[----:B------:R-:W2:Y:S01]  /*1d50*/  LDCU.64 UR16, c[0x0][0x3e0] ;  /* 0x00007c00ff1077ac */ /* 0x000ea20008000a00 */
[----:B------:R-:W-:Y:S01]  /*1d60*/  MOV R9, R27 ;  /* 0x0000001b00097202 */ /* 0x000fe20000000f00 */
[--C-:B------:R-:W-:Y:S01]  /*1d70*/  FADD.FTZ R18, R18, -R12.reuse ;  /* 0x8000000c12127221 */ /* 0x100fe20000010000 */
[----:B0-----:R-:W-:Y:S01]  /*1d80*/  FADD.FTZ R16, R17, -R12 ;  /* 0x8000000c11107221 */ /* 0x001fe20000010000 */
[----:B------:R-:W0:Y:S01]  /*1d90*/  LDCU.64 UR10, c[0x0][0x380] ;  /* 0x00007000ff0a77ac */ /* 0x000e220008000a00 */
[----:B------:R-:W-:Y:S02]  /*1da0*/  IMAD.MOV.U32 R8, RZ, RZ, R20 ;  /* 0x000000ffff087224 */ /* 0x000fe400078e0014 */
[-C--:B-1----:R-:W-:Y:S01]  /*1db0*/  FMUL.FTZ R11, R18, R13.reuse ;  /* 0x0000000d120b7220 */ /* 0x082fe20000410000 */
[----:B------:R-:W-:-:S03]  /*1dc0*/  FMUL.FTZ R16, R16, R13 ;  /* 0x0000000d10107220 */ /* 0x000fc60000410000 */
[----:B-----5:R-:W-:Y:S01]  /*1dd0*/  FFMA.FTZ R17, R6, R11, R4 ;  /* 0x0000000b06117223 */ /* 0x020fe20000010004 */
[----:B------:R-:W-:Y:S01]  /*1de0*/  FFMA.FTZ R16, R7, R16, R5 ;  /* 0x0000001007107223 */ /* 0x000fe20000010005 */
        /* <DEDUP_REMOVED lines=8> */
.L_x_1873:
[----:B------:R-:W-:Y:S05]  /*1e70*/  BSYNC.RECONVERGENT B1 ;  /* 0x0000000000017941 */ /* 0x000fea0003800200 */
.L_x_1872:
[----:B------:R-:W-:Y:S05]  /*1e80*/  @P2 BRA `(.L_x_1874) ;  /* 0x0000000400482947 */ /* 0x000fea0003800000 */
[----:B------:R-:W3:Y:S01]  /*1e90*/  LDCU.64 UR10, c[0x0][0x3e0] ;  /* 0x00007c00ff0a77ac */ /* 0x000ee20008000a00 */
[--C-:B------:R-:W-:Y:S01]  /*1ea0*/  FADD.FTZ R24, R24, -R12.reuse ;  /* 0x8000000c18187221 */ /* 0x100fe20000010000 */
[----:B------:R-:W-:Y:S01]  /*1eb0*/  MOV R8, R20 ;  /* 0x0000001400087202 */ /* 0x000fe20000000f00 */
[----:B------:R-:W-:Y:S01]  /*1ec0*/  FADD.FTZ R12, R19, -R12 ;  /* 0x8000000c130c7221 */ /* 0x000fe20000010000 */
[----:B------:R-:W4:Y:S01]  /*1ed0*/  LDCU.64 UR12, c[0x0][0x380] ;  /* 0x00007000ff0c77ac */ /* 0x000f220008000a00 */
[----:B--2---:R-:W-:Y:S02]  /*1ee0*/  IMAD.MOV.U32 R9, RZ, RZ, R27 ;  /* 0x000000ffff097224 */ /* 0x004fe400078e001b */
[-C--:B-1----:R-:W-:Y:S01]  /*1ef0*/  FMUL.FTZ R11, R24, R13.reuse ;  /* 0x0000000d180b7220 */ /* 0x082fe20000410000 */
[----:B------:R-:W-:-:S03]  /*1f00*/  FMUL.FTZ R12, R12, R13 ;  /* 0x0000000d0c0c7220 */ /* 0x000fc60000410000 */
[----:B-----5:R-:W-:Y:S01]  /*1f10*/  FFMA.FTZ R11, R6, R11, R4 ;  /* 0x0000000b060b7223 */ /* 0x020fe20000010004 */
[----:B------:R-:W-:-:S05]  /*1f20*/  FFMA.FTZ R12, R7, R12, R5 ;  /* 0x0000000c070c7223 */ /* 0x000fca0000010005 */
[----:B------:R-:W-:Y:S01]  /*1f30*/  F2FP.BF16.F32.PACK_AB R7, R12, R11 ;  /* 0x0000000b0c07723e */ /* 0x000fe200000010ff */
[----:B---3--:R-:W-:Y:S02]  /*1f40*/  IMAD R15, R15, UR10, RZ ;  /* 0x0000000a0f0f7c24 */ /* 0x008fe4000f8e02ff */
[----:B------:R-:W-:-:S04]  /*1f50*/  IMAD.WIDE.U32 R8, R14, UR10, R8 ;  /* 0x0000000a0e087c25 */ /* 0x000fc8000f8e0008 */
[----:B------:R-:W-:Y:S01]  /*1f60*/  IMAD R15, R14, UR11, R15 ;  /* 0x0000000b0e0f7c24 */ /* 0x000fe2000f8e020f */
[----:B----4-:R-:W-:-:S04]  /*1f70*/  LEA R4, P1, R8, UR12, 0x1 ;  /* 0x0000000c08047c11 */ /* 0x010fc8000f8208ff */
[----:B------:R-:W-:-:S04]  /*1f80*/  IADD3 R15, PT, PT, R9, R15, RZ ;  /* 0x0000000f090f7210 */ /* 0x000fc80007ffe0ff */
[----:B------:R-:W-:-:S05]  /*1f90*/  LEA.HI.X R5, R8, UR13, R15, 0x1, P1 ;  /* 0x0000000d08057c11 */ /* 0x000fca00088f0c0f */
[----:B------:R3:W-:Y:S01]  /*1fa0*/  STG.E desc[UR14][R4.64], R7 ;  /* 0x0000000704007986 */ /* 0x0007e2000c10190e */
[----:B------:R-:W-:Y:S05]  /*1fb0*/  BRA `(.L_x_1874) ;  /* 0x0000000000fc7947 */ /* 0x000fea0003800000 */
.L_x_1871:
[----:B------:R-:W-:Y:S04]  /*1fc0*/  BSSY.RECONVERGENT B1, `(.L_x_1875) ;  /* 0x000001e000017945 */ /* 0x000fe80003800200 */
[----:B------:R-:W-:Y:S05]  /*1fd0*/  @P1 BRA `(.L_x_1876) ;  /* 0x0000000000701947 */ /* 0x000fea0003800000 */
[--C-:B------:R-:W-:Y:S01]  /*1fe0*/  FADD.FTZ R18, R18, -R12.reuse ;  /* 0x8000000c12127221 */ /* 0x100fe20000010000 */
[----:B------:R-:W-:Y:S01]  /*1ff0*/  FADD.FTZ R8, R17, -R12 ;  /* 0x8000000c11087221 */ /* 0x000fe20000010000 */
[----:B------:R-:W2:Y:S02]  /*2000*/  LDCU.64 UR10, c[0x0][0x3e0] ;  /* 0x00007c00ff0a77ac */ /* 0x000ea40008000a00 */
[-C--:B-1----:R-:W-:Y:S01]  /*2010*/  FMUL.FTZ R9, R18, R13.reuse ;  /* 0x0000000d12097220 */ /* 0x082fe20000410000 */
[----:B------:R-:W-:Y:S01]  /*2020*/  FMUL.FTZ R18, R8, R13 ;  /* 0x0000000d08127220 */ /* 0x000fe20000410000 */
[----:B------:R-:W1:Y:S02]  /*2030*/  LDCU.64 UR12, c[0x0][0x380] ;  /* 0x00007000ff0c77ac */ /* 0x000e640008000a00 */
[----:B0----5:R-:W-:Y:S01]  /*2040*/  FFMA.FTZ R16, R6, R9, R4 ;  /* 0x0000000906107223 */ /* 0x021fe20000010004 */
[----:B------:R-:W-:Y:S01]  /*2050*/  FFMA.FTZ R11, R7, R18, R5 ;  /* 0x00000012070b7223 */ /* 0x000fe20000010005 */
[----:B------:R-:W-:-:S02]  /*2060*/  MOV R9, R27 ;  /* 0x0000001b00097202 */ /* 0x000fc40000000f00 */
[----:B------:R-:W-:Y:S01]  /*2070*/  FMUL.FTZ R8, R16, -1.4426950216293334961 ;  /* 0xbfb8aa3b10087820 */ /* 0x000fe20000410000 */
[----:B------:R-:W-:-:S05]  /*2080*/  FMUL.FTZ R18, R11, -1.4426950216293334961 ;  /* 0xbfb8aa3b0b127820 */ /* 0x000fca0000410000 */
[----:B------:R-:W0:Y:S01]  /*2090*/  MUFU.EX2 R8, R8 ;  /* 0x0000000800087308 */ /* 0x000e220000000800 */
[----:B--2---:R-:W-:-:S03]  /*20a0*/  IMAD R10, R10, UR10, RZ ;  /* 0x0000000a0a0a7c24 */ /* 0x004fc6000f8e02ff */
[----:B------:R-:W2:Y:S01]  /*20b0*/  MUFU.EX2 R18, R18 ;  /* 0x0000001200127308 */ /* 0x000ea20000000800 */
[----:B------:R-:W-:Y:S02]  /*20c0*/  IMAD R25, R3, UR11, R10 ;  /* 0x0000000b03197c24 */ /* 0x000fe4000f8e020a */
[----:B0-----:R-:W-:Y:S01]  /*20d0*/  FADD.FTZ R17, R8, 1 ;  /* 0x3f80000008117421 */ /* 0x001fe20000010000 */
[----:B------:R-:W-:Y:S01]  /*20e0*/  MOV R8, R20 ;  /* 0x0000001400087202 */ /* 0x000fe20000000f00 */
[----:B--2---:R-:W-:-:S04]  /*20f0*/  FADD.FTZ R22, R18, 1 ;  /* 0x3f80000012167421 */ /* 0x004fc80000010000 */
[----:B------:R-:W0:Y:S01]  /*2100*/  MUFU.RCP R17, R17 ;  /* 0x0000001100117308 */ /* 0x000e220000001000 */
[----:B------:R-:W-:-:S04]  /*2110*/  IMAD.WIDE.U32 R8, R3, UR10, R8 ;  /* 0x0000000a03087c25 */ /* 0x000fc8000f8e0008 */
[----:B------:R-:W-:Y:S01]  /*2120*/  IMAD.IADD R25, R9, 0x1, R25 ;  /* 0x0000000109197824 */ /* 0x000fe200078e0219 */
[----:B-1----:R-:W-:Y:S02]  /*2130*/  LEA R10, P1, R8, UR12, 0x1 ;  /* 0x0000000c080a7c11 */ /* 0x002fe4000f8208ff */
[----:B------:R-:W1:Y:S01]  /*2140*/  MUFU.RCP R22, R22 ;  /* 0x0000001600167308 */ /* 0x000e620000001000 */
[----:B0-----:R-:W-:Y:S01]  /*2150*/  FMUL.FTZ R16, R16, R17 ;  /* 0x0000001110107220 */ /* 0x001fe20000410000 */
[----:B-1----:R-:W-:Y:S01]  /*2160*/  FMUL.FTZ R23, R11, R22 ;  /* 0x000000160b177220 */ /* 0x002fe20000410000 */
[----:B------:R-:W-:-:S04]  /*2170*/  LEA.HI.X R11, R8, UR13, R25, 0x1, P1 ;  /* 0x0000000d080b7c11 */ /* 0x000fc800088f0c19 */
[----:B------:R-:W-:-:S05]  /*2180*/  F2FP.BF16.F32.PACK_AB R23, R23, R16 ;  /* 0x000000101717723e */ /* 0x000fca00000010ff */
[----:B------:R2:W-:Y:S02]  /*2190*/  STG.E desc[UR14][R10.64], R23 ;  /* 0x000000170a007986 */ /* 0x0005e4000c10190e */
.L_x_1876:
[----:B------:R-:W-:Y:S05]  /*21a0*/  BSYNC.RECONVERGENT B1 ;  /* 0x0000000000017941 */ /* 0x000fea0003800200 */
.L_x_1875:
[----:B------:R-:W3:Y:S02]  /*21b0*/  LDCU.64 UR10, c[0x0][0x3e8] ;  /* 0x00007d00ff0a77ac */ /* 0x000ee40008000a00 */
[----:B---3--:R-:W-:-:S04]  /*21c0*/  ISETP.GE.U32.AND P1, PT, R14, UR10, PT ;  /* 0x0000000a0e007c0c */ /* 0x008fc8000bf26070 */
[----:B------:R-:W-:-:S13]  /*21d0*/  ISETP.GE.AND.EX P1, PT, R15, UR11, PT, P1 ;  /* 0x0000000b0f007c0c */ /* 0x000fda000bf26310 */
[----:B------:R-:W-:Y:S05]  /*21e0*/  @P1 BRA `(.L_x_1874) ;  /* 0x0000000000701947 */ /* 0x000fea0003800000 */
[--C-:B------:R-:W-:Y:S01]  /*21f0*/  FADD.FTZ R24, R24, -R12.reuse ;  /* 0x8000000c18187221 */ /* 0x100fe20000010000 */
[----:B------:R-:W-:Y:S01]  /*2200*/  FADD.FTZ R12, R19, -R12 ;  /* 0x8000000c130c7221 */ /* 0x000fe20000010000 */
[----:B------:R-:W3:Y:S02]  /*2210*/  LDCU.64 UR10, c[0x0][0x3e0] ;  /* 0x00007c00ff0a77ac */ /* 0x000ee40008000a00 */
[-C--:B-1----:R-:W-:Y:S01]  /*2220*/  FMUL.FTZ R9, R24, R13.reuse ;  /* 0x0000000d18097220 */ /* 0x082fe20000410000 */
[----:B------:R-:W-:Y:S01]  /*2230*/  FMUL.FTZ R12, R12, R13 ;  /* 0x0000000d0c0c7220 */ /* 0x000fe20000410000 */
[----:B------:R-:W1:Y:S02]  /*2240*/  LDCU.64 UR12, c[0x0][0x380] ;  /* 0x00007000ff0c77ac */ /* 0x000e640008000a00 */
[----:B-----5:R-:W-:Y:S01]  /*2250*/  FFMA.FTZ R4, R6, R9, R4 ;  /* 0x0000000906047223 */ /* 0x020fe20000010004 */
[----:B------:R-:W-:Y:S01]  /*2260*/  FFMA.FTZ R12, R7, R12, R5 ;  /* 0x0000000c070c7223 */ /* 0x000fe20000010005 */
[----:B------:R-:W-:-:S02]  /*2270*/  MOV R7, R27 ;  /* 0x0000001b00077202 */ /* 0x000fc40000000f00 */
[----:B------:R-:W-:Y:S01]  /*2280*/  FMUL.FTZ R6, R4, -1.4426950216293334961 ;  /* 0xbfb8aa3b04067820 */ /* 0x000fe20000410000 */
[----:B------:R-:W-:-:S05]  /*2290*/  FMUL.FTZ R8, R12, -1.4426950216293334961 ;  /* 0xbfb8aa3b0c087820 */ /* 0x000fca0000410000 */
[----:B------:R-:W4:Y:S01]  /*22a0*/  MUFU.EX2 R6, R6 ;  /* 0x0000000600067308 */ /* 0x000f220000000800 */
[----:B---3--:R-:W-:-:S03]  /*22b0*/  IMAD R15, R15, UR10, RZ ;  /* 0x0000000a0f0f7c24 */ /* 0x008fc6000f8e02ff */
[----:B------:R-:W3:Y:S01]  /*22c0*/  MUFU.EX2 R8, R8 ;  /* 0x0000000800087308 */ /* 0x000ee20000000800 */
[----:B------:R-:W-:Y:S02]  /*22d0*/  IMAD R15, R14, UR11, R15 ;  /* 0x0000000b0e0f7c24 */ /* 0x000fe4000f8e020f */
[----:B----4-:R-:W-:Y:S01]  /*22e0*/  FADD.FTZ R5, R6, 1 ;  /* 0x3f80000006057421 */ /* 0x010fe20000010000 */
[----:B------:R-:W-:Y:S01]  /*22f0*/  MOV R6, R20 ;  /* 0x0000001400067202 */ /* 0x000fe20000000f00 */
[----:B---3--:R-:W-:-:S04]  /*2300*/  FADD.FTZ R9, R8, 1 ;  /* 0x3f80000008097421 */ /* 0x008fc80000010000 */
[----:B------:R-:W3:Y:S01]  /*2310*/  MUFU.RCP R5, R5 ;  /* 0x0000000500057308 */ /* 0x000ee20000001000 */
[----:B------:R-:W-:-:S05]  /*2320*/  IMAD.WIDE.U32 R6, R14, UR10, R6 ;  /* 0x0000000a0e067c25 */ /* 0x000fca000f8e0006 */
[----:B------:R-:W-:Y:S02]  /*2330*/  IADD3 R15, PT, PT, R7, R15, RZ ;  /* 0x0000000f070f7210 */ /* 0x000fe40007ffe0ff */
[----:B------:R-:W2:Y:S01]  /*2340*/  MUFU.RCP R9, R9 ;  /* 0x0000000900097308 */ /* 0x000ea20000001000 */
[----:B---3--:R-:W-:Y:S01]  /*2350*/  FMUL.FTZ R8, R4, R5 ;  /* 0x0000000504087220 */ /* 0x008fe20000410000 */
[----:B-1----:R-:W-:-:S04]  /*2360*/  LEA R4, P1, R6, UR12, 0x1 ;  /* 0x0000000c06047c11 */ /* 0x002fc8000f8208ff */
[----:B------:R-:W-:Y:S01]  /*2370*/  LEA.HI.X R5, R6, UR13, R15, 0x1, P1 ;  /* 0x0000000d06057c11 */ /* 0x000fe200088f0c0f */
[----:B--2---:R-:W-:-:S05]  /*2380*/  FMUL.FTZ R11, R12, R9 ;  /* 0x000000090c0b7220 */ /* 0x004fca0000410000 */
[----:B------:R-:W-:-:S05]  /*2390*/  F2FP.BF16.F32.PACK_AB R11, R11, R8 ;  /* 0x000000080b0b723e */ /* 0x000fca00000010ff */
[----:B------:R4:W-:Y:S02]  /*23a0*/  STG.E desc[UR14][R4.64], R11 ;  /* 0x0000000b04007986 */ /* 0x0009e4000c10190e */
.L_x_1874:
[----:B------:R-:W-:Y:S05]  /*23b0*/  BSYNC.RECONVERGENT B0 ;  /* 0x0000000000007941 */ /* 0x000fea0003800200 */
.L_x_1870:
[----:B------:R-:W-:Y:S02]  /*23c0*/  UIADD3 UR8, UPT, UPT, UR19, UR8, URZ ;  /* 0x0000000813087290 */ /* 0x000fe4000fffe0ff */
[----:B------:R-:W-:Y:S02]  /*23d0*/  UIADD3 UR4, UPT, UPT, UR4, 0x1, URZ ;  /* 0x0000000104047890 */ /* 0x000fe4000fffe0ff */
[----:B------:R-:W-:-:S09]  /*23e0*/  UISETP.GE.AND UP1, UPT, UR8, UR7, UPT ;  /* 0x000000070800728c */ /* 0x000fd2000bf26270 */
[----:B------:R-:W-:Y:S05]  /*23f0*/  BRA.U !UP1, `(.L_x_1877) ;  /* 0xffffffdd096c7547 */ /* 0x000fea000b83ffff */
[----:B------:R-:W-:Y:S05]  /*2400*/  EXIT ;  /* 0x000000000000794d */ /* 0x000fea0003800000 */
.L_x_1878:
        /* <DEDUP_REMOVED lines=15> */
.L_x_3443:


//--------------------- .text._Z35group_norm_nhwc_fwd_one_pass_kernelI11Bf16IOFp32WLi128ELi14ELi224EEv26Group_norm_nhwc_fwd_params --------------------------
	.section	.text._Z35group_norm_nhwc_fwd_one_pass_kernelI11Bf16IOFp32WLi128ELi14ELi224EEv26Group_norm_nhwc_fwd_params,"ax",@progbits
	.align	128
        .global         _Z35group_norm_nhwc_fwd_one_pass_kernelI11Bf16IOFp32WLi128ELi14ELi224EEv26Group_norm_nhwc_fwd_params
        .type           _Z35group_norm_nhwc_fwd_one_pass_kernelI11Bf16IOFp32WLi128ELi14ELi224EEv26Group_norm_nhwc_fwd_params,@function
        .size           _Z35group_norm_nhwc_fwd_one_pass_kernelI11Bf16IOFp32WLi128ELi14ELi224EEv26Group_norm_nhwc_fwd_params,(.L_x_3444 - _Z35group_norm_nhwc_fwd_one_pass_kernelI11Bf16IOFp32WLi128ELi14ELi224EEv26Group_norm_nhwc_fwd_params)
        .other          _Z35group_norm_nhwc_fwd_one_pass_kernelI11Bf16IOFp32WLi128ELi14ELi224EEv26Group_norm_nhwc_fwd_params,@"STO_CUDA_ENTRY STV_DEFAULT"
_Z35group_norm_nhwc_fwd_one_pass_kernelI11Bf16IOFp32WLi128ELi14ELi224EEv26Group_norm_nhwc_fwd_params:
.text._Z35group_norm_nhwc_fwd_one_pass_kernelI11Bf16IOFp32WLi128ELi14ELi224EEv26Group_norm_nhwc_fwd_params:
        /* <DEDUP_REMOVED lines=9> */
[----:B------:R-:W-:Y:S01]  /*0090*/  S2UR UR17, SR_CTAID.X ;  /* 0x00000000001179c3 */ /* 0x000fe20000002500 */
[----:B------:R-:W1:Y:S01]  /*00a0*/  LDCU UR5, c[0x0][0x404] ;  /* 0x00008080ff0577ac */ /* 0x000e620008000800 */
[----:B------:R-:W2:Y:S06]  /*00b0*/  LDCU.64 UR10, c[0x0][0x388] ;  /* 0x00007100ff0a77ac */ /* 0x000eac0008000a00 */
[----:B------:R-:W3:Y:S01]  /*00c0*/  S2UR UR4, SR_CgaCtaId ;  /* 0x00000000000479c3 */ /* 0x000ee20000008800 */
[----:B------:R-:W4:Y:S01]  /*00d0*/  LDCU UR22, c[0x0][0x374] ;  /* 0x00006e80ff1677ac */ /* 0x000f220008000800 */
[----:B------:R-:W5:Y:S01]  /*00e0*/  LDCU.U8 UR12, c[0x0][0x3fc] ;  /* 0x00007f80ff0c77ac */ /* 0x000f620008000000 */
[----:B------:R-:W-:Y:S01]  /*00f0*/  UMOV UR8, 0x400 ;  /* 0x0000040000087882 */ /* 0x000fe20000000000 */
[----:B------:R-:W0:Y:S01]  /*0100*/  LDCU.64 UR18, c[0x0][0x358] ;  /* 0x00006b00ff1277ac */ /* 0x000e220008000a00 */
[----:B-1----:R-:W-:-:S02]  /*0110*/  MOV R3, UR5 ;  /* 0x0000000500037c02 */ /* 0x002fc40008000f00 */
[----:B--2---:R-:W-:Y:S01]  /*0120*/  ISETP.NE.U32.AND P1, PT, RZ, UR10, PT ;  /* 0x0000000aff007c0c */ /* 0x004fe2000bf25070 */
[----:B------:R-:W-:Y:S01]  /*0130*/  UMOV UR10, UR6 ;  /* 0x00000006000a7c82 */ /* 0x000fe20008000000 */
[----:B----4-:R-:W-:Y:S01]  /*0140*/  UIMAD UR9, UR22, 0x3, UR6 ;  /* 0x00000003160978a4 */ /* 0x010fe2000f8e0206 */
[C---:B0-----:R-:W-:Y:S01]  /*0150*/  LOP3.LUT R0, R5.reuse, 0xffff, RZ, 0xc0, !PT ;  /* 0x0000ffff05007812 */ /* 0x041fe200078ec0ff */
[----:B---3--:R-:W-:Y:S01]  /*0160*/  ULEA UR8, UR4, UR8, 0x18 ;  /* 0x0000000804087291 */ /* 0x008fe2000f8ec0ff */
[----:B------:R-:W-:Y:S01]  /*0170*/  LOP3.LUT P0, RZ, R5, UR17, RZ, 0xfc, !PT ;  /* 0x0000001105ff7c12 */ /* 0x000fe2000f80fcff */
[----:B-----5:R-:W-:Y:S02]  /*0180*/  UISETP.NE.AND UP0, UPT, UR12, URZ, UPT ;  /* 0x000000ff0c00728c */ /* 0x020fe4000bf05270 */
[----:B------:R-:W-:Y:S01]  /*0190*/  IMAD R0, R0, 0x2493, RZ ;  /* 0x0000249300007824 */ /* 0x000fe200078e02ff */
[----:B------:R-:W-:Y:S01]  /*01a0*/  ISETP.NE.AND.EX P0, PT, RZ, UR11, !P0, P1 ;  /* 0x0000000bff007c0c */ /* 0x000fe2000c705310 */
[----:B------:R-:W-:-:S03]  /*01b0*/  UMOV UR4, URZ ;  /* 0x000000ff00047c82 */ /* 0x000fc60008000000 */
[----:B------:R-:W-:-:S04]  /*01c0*/  SHF.R.U32.HI R0, RZ, 0x10, R0 ;  /* 0x00000010ff007819 */ /* 0x000fc80000011600 */
[----:B------:R-:W-:Y:S01]  /*01d0*/  PRMT R2, R0, 0x9910, RZ ;  /* 0x0000991000027816 */ /* 0x000fe200000000ff */
[----:B------:R-:W-:-:S03]  /*01e0*/  IMAD R0, R3, UR17, R0 ;  /* 0x0000001103007c24 */ /* 0x000fc6000f8e0200 */
[----:B------:R-:W-:Y:S01]  /*01f0*/  MOV R3, R2 ;  /* 0x0000000200037202 */ /* 0x000fe20000000f00 */
[C---:B------:R-:W-:Y:S01]  /*0200*/  VIADD R27, R0.reuse, 0x60 ;  /* 0x00000060001b7836 */ /* 0x040fe20000000000 */
[----:B------:R-:W0:Y:S01]  /*0210*/  LDC R2, c[0x0][0x370] ;  /* 0x0000dc00ff027b82 */ /* 0x000e220000000800 */
[C---:B------:R-:W-:Y:S02]  /*0220*/  IADD3 R26, PT, PT, R0.reuse, 0x20, RZ ;  /* 0x00000020001a7810 */ /* 0x040fe40007ffe0ff */
[----:B------:R-:W-:Y:S01]  /*0230*/  IMAD R3, R3, 0x7, RZ ;  /* 0x0000000703037824 */ /* 0x000fe200078e02ff */
[----:B------:R-:W-:Y:S02]  /*0240*/  IADD3 R25, PT, PT, R0, 0x40, RZ ;  /* 0x0000004000197810 */ /* 0x000fe40007ffe0ff */
[----:B------:R-:W-:Y:S01]  /*0250*/  SHF.R.S32.HI R4, RZ, 0x1f, R0 ;  /* 0x0000001fff047819 */ /* 0x000fe20000011400 */
[----:B------:R-:W-:Y:S01]  /*0260*/  IMAD.MOV R3, RZ, RZ, -R3 ;  /* 0x000000ffff037224 */ /* 0x000fe200078e0a03 */
[----:B------:R-:W-:-:S04]  /*0270*/  SHF.R.S32.HI R4, RZ, 0x1f, R25 ;  /* 0x0000001fff047819 */ /* 0x000fc80000011419 */
[----:B------:R-:W-:Y:S02]  /*0280*/  PRMT R28, R3, 0x7710, RZ ;  /* 0x00007710031c7816 */ /* 0x000fe400000000ff */
[----:B------:R-:W-:Y:S02]  /*0290*/  SHF.R.S32.HI R3, RZ, 0x1f, R27 ;  /* 0x0000001fff037819 */ /* 0x000fe4000001141b */
[----:B------:R-:W-:Y:S02]  /*02a0*/  IADD3 R28, PT, PT, R28, R5, RZ ;  /* 0x000000051c1c7210 */ /* 0x000fe40007ffe0ff */
[----:B------:R-:W-:Y:S02]  /*02b0*/  SHF.R.S32.HI R5, RZ, 0x1f, R26 ;  /* 0x0000001fff057819 */ /* 0x000fe4000001141a */
[----:B------:R-:W-:-:S07]  /*02c0*/  SHF.L.U32 R28, R28, 0x1, RZ ;  /* 0x000000011c1c7819 */ /* 0x000fce00000006ff */
.L_x_1906:
[----:B-1----:R-:W1:Y:S01]  /*02d0*/  LDCU UR5, c[0x0][0x3f8] ;  /* 0x00007f00ff0577ac */ /* 0x002e620008000800 */
[----:B-----5:R-:W-:Y:S02]  /*02e0*/  IABS R8, UR10 ;  /* 0x0000000a00087c13 */ /* 0x020fe40008000000 */
[----:B------:R-:W-:Y:S01]  /*02f0*/  SHF.R.S32.HI R10, RZ, 0x1f, R26 ;  /* 0x0000001fff0a7819 */ /* 0x000fe2000001141a */
[----:B--2---:R-:W2:Y:S01]  /*0300*/  LDCU.64 UR14, c[0x0][0x3e8] ;  /* 0x00007d00ff0e77ac */ /* 0x004ea20008000a00 */
[----:B------:R-:W-:Y:S02]  /*0310*/  R2UR UR11, R8 ;  /* 0x00000000080b72ca */ /* 0x000fe400000e0000 */
[----:B----4-:R-:W-:Y:S01]  /*0320*/  SHF.R.S32.HI R9, RZ, 0x1f, R0 ;  /* 0x0000001fff097819 */ /* 0x010fe20000011400 */
[----:B---3--:R-:W3:Y:S01]  /*0330*/  LDCU.64 UR20, c[0x0][0x3f0] ;  /* 0x00007e00ff1477ac */ /* 0x008ee20008000a00 */
[----:B------:R-:W-:Y:S02]  /*0340*/  LOP3.LUT R29, R28, 0xffff, RZ, 0xc0, !PT ;  /* 0x0000ffff1c1d7812 */ /* 0x000fe400078ec0ff */
[----:B------:R-:W-:-:S02]  /*0350*/  SHF.R.S32.HI R23, RZ, 0x1f, R25 ;  /* 0x0000001fff177819 */ /* 0x000fc40000011419 */
[----:B------:R-:W-:Y:S01]  /*0360*/  SHF.R.S32.HI R22, RZ, 0x1f, R27 ;  /* 0x0000001fff167819 */ /* 0x000fe2000001141b */
[----:B01----:R-:W-:Y:S01]  /*0370*/  IMAD.U32 R3, RZ, RZ, UR5 ;  /* 0x00000005ff037e24 */ /* 0x003fe2000f8e00ff */
[----:B--2---:R-:W-:-:S04]  /*0380*/  ISETP.GE.U32.AND P2, PT, R26, UR14, PT ;  /* 0x0000000e1a007c0c */ /* 0x004fc8000bf46070 */
[----:B------:R-:W-:Y:S02]  /*0390*/  IABS R6, R3 ;  /* 0x0000000300067213 */ /* 0x000fe40000000000 */
[----:B------:R-:W-:Y:S02]  /*03a0*/  ISETP.GE.AND.EX P2, PT, R10, UR15, PT, P2 ;  /* 0x0000000f0a007c0c */ /* 0x000fe4000bf46320 */
[----:B------:R-:W1:Y:S01]  /*03b0*/  I2F.RP R3, R6 ;  /* 0x0000000600037306 */ /* 0x000e620000209400 */
[----:B------:R-:W-:-:S04]  /*03c0*/  ISETP.GE.U32.AND P3, PT, R25, UR14, PT ;  /* 0x0000000e19007c0c */ /* 0x000fc8000bf66070 */
[----:B------:R-:W-:-:S03]  /*03d0*/  ISETP.GE.AND.EX P3, PT, R23, UR15, PT, P3 ;  /* 0x0000000f17007c0c */ /* 0x000fc6000bf66330 */
[----:B-1----:R-:W1:Y:S10]  /*03e0*/  MUFU.RCP R3, R3 ;  /* 0x0000000300037308 */ /* 0x002e740000001000 */
[----:B------:R-:W2:Y:S01]  /*03f0*/  @!P3 LDC.64 R12, c[0x0][0x3e0] ;  /* 0x0000f800ff0cbb82 */ /* 0x000ea20000000a00 */
[----:B-1----:R-:W-:-:S04]  /*0400*/  IADD3 R4, PT, PT, R3, 0xffffffe, RZ ;  /* 0x0ffffffe03047810 */ /* 0x002fc80007ffe0ff */
[----:B------:R1:W4:Y:S02]  /*0410*/  F2I.FTZ.U32.TRUNC.NTZ R5, R4 ;  /* 0x0000000400057305 */ /* 0x000324000021f000 */
[----:B-1----:R-:W-:-:S05]  /*0420*/  IMAD.MOV.U32 R4, RZ, RZ, RZ ;  /* 0x000000ffff047224 */ /* 0x002fca00078e00ff */
[----:B------:R-:W-:Y:S02]  /*0430*/  R2UR UR12, R4 ;  /* 0x00000000040c72ca */ /* 0x000fe400000e0000 */
[----:B----4-:R-:W-:Y:S02]  /*0440*/  R2UR UR13, R5 ;  /* 0x00000000050d72ca */ /* 0x010fe400000e0000 */
[----:B------:R-:W-:-:S05]  /*0450*/  IADD3 R7, PT, PT, RZ, -R5, RZ ;  /* 0x80000005ff077210 */ /* 0x000fca0007ffe0ff */
[----:B------:R-:W-:-:S06]  /*0460*/  IMAD R7, R7, R6, RZ ;  /* 0x0000000607077224 */ /* 0x000fcc00078e02ff */
[----:B------:R-:W-:Y:S02]  /*0470*/  IMAD.HI.U32 R7, R5, R7, UR12 ;  /* 0x0000000c05077e27 */ /* 0x000fe4000f8e0007 */
[----:B------:R-:W1:Y:S03]  /*0480*/  @!P2 LDC.64 R4, c[0x0][0x390] ;  /* 0x0000e400ff04ab82 */ /* 0x000e660000000a00 */
[----:B------:R-:W-:-:S13]  /*0490*/  R2UR UR12, R7 ;  /* 0x00000000070c72ca */ /* 0x000fda00000e0000 */
[----:B------:R-:W-:-:S06]  /*04a0*/  UIMAD.WIDE.U32 UR12, UR12, UR11, URZ ;  /* 0x0000000b0c0c72a5 */ /* 0x000fcc000f8e00ff */
[----:B------:R-:W-:-:S05]  /*04b0*/  IADD3 R3, PT, PT, RZ, -UR13, RZ ;  /* 0x8000000dff037c10 */ /* 0x000fca000fffe0ff */
[----:B------:R-:W-:Y:S01]  /*04c0*/  IMAD R3, R6, R3, UR11 ;  /* 0x0000000b06037e24 */ /* 0x000fe2000f8e0203 */
[----:B------:R-:W-:-:S04]  /*04d0*/  ULOP3.LUT UR11, UR10, UR5, URZ, 0x3c, !UPT ;  /* 0x000000050a0b7292 */ /* 0x000fc8000f8e3cff */
[----:B------:R-:W-:-:S13]  /*04e0*/  ISETP.GT.U32.AND P1, PT, R6, R3, PT ;  /* 0x000000030600720c */ /* 0x000fda0003f24070 */
[----:B------:R-:W-:Y:S01]  /*04f0*/  VOTEU.ANY UP2, P1 ;  /* 0x0000000000ff7886 */ /* 0x000fe20000840100 */
[----:B------:R-:W-:-:S04]  /*0500*/  PLOP3.LUT P1, PT, PT, PT, UP2, 0x80, 0x8 ;  /* 0x000000000008781c */ /* 0x000fc80003f2f028 */
[----:B------:R-:W-:Y:S02]  /*0510*/  @!UP2 UIADD3 UR13, UPT, UPT, UR13, 0x1, URZ ;  /* 0x000000010d0da890 */ /* 0x000fe4000fffe0ff */
[----:B------:R-:W-:-:S07]  /*0520*/  UISETP.GE.AND UP2, UPT, UR11, URZ, UPT ;  /* 0x000000ff0b00728c */ /* 0x000fce000bf46270 */
[----:B------:R-:W-:-:S04]  /*0530*/  @!P1 IADD3 R3, PT, PT, R3, -R6, RZ ;  /* 0x8000000603039210 */ /* 0x000fc80007ffe0ff */
[----:B------:R-:W-:Y:S02]  /*0540*/  ISETP.GE.U32.AND P1, PT, R3, R6, PT ;  /* 0x000000060300720c */ /* 0x000fe40003f26070 */
[----:B------:R-:W4:Y:S11]  /*0550*/  @!P2 LDC.64 R6, c[0x0][0x3e0] ;  /* 0x0000f800ff06ab82 */ /* 0x000f360000000a00 */
[----:B------:R-:W-:Y:S01]  /*0560*/  VOTEU.ANY UP1, P1 ;  /* 0x0000000000ff7886 */ /* 0x000fe20000820100 */
[----:B------:R-:W-:-:S04]  /*0570*/  ISETP.GE.U32.AND P1, PT, R0, UR14, PT ;  /* 0x0000000e00007c0c */ /* 0x000fc8000bf26070 */
[----:B------:R-:W-:Y:S01]  /*0580*/  @UP1 UIADD3 UR13, UPT, UPT, UR13, 0x1, URZ ;  /* 0x000000010d0d1890 */ /* 0x000fe2000fffe0ff */
[----:B------:R-:W-:Y:S01]  /*0590*/  ISETP.GE.AND.EX P1, PT, R9, UR15, PT, P1 ;  /* 0x0000000f09007c0c */ /* 0x000fe2000bf26310 */
[----:B------:R-:W-:Y:S02]  /*05a0*/  UISETP.NE.AND UP1, UPT, UR5, URZ, UPT ;  /* 0x000000ff0500728c */ /* 0x000fe4000bf25270 */
[----:B------:R-:W-:-:S09]  /*05b0*/  @!UP2 UIADD3 UR13, UPT, UPT, -UR13, URZ, URZ ;  /* 0x000000ff0d0da290 */ /* 0x000fd2000fffe1ff */
[----:B------:R-:W-:Y:S01]  /*05c0*/  @!UP1 ULOP3.LUT UR13, URZ, UR5, URZ, 0x33, !UPT ;  /* 0x00000005ff0d9292 */ /* 0x000fe2000f8e33ff */
[----:B------:R-:W5:Y:S03]  /*05d0*/  @!P1 LDC.64 R14, c[0x0][0x3e0] ;  /* 0x0000f800ff0e9b82 */ /* 0x000f660000000a00 */
[----:B------:R-:W-:-:S04]  /*05e0*/  UIADD3 UR11, UPT, UPT, -UR13, URZ, URZ ;  /* 0x000000ff0d0b7290 */ /* 0x000fc8000fffe1ff */
[----:B------:R-:W-:Y:S02]  /*05f0*/  UIMAD UR11, UR5, UR11, UR10 ;  /* 0x0000000b050b72a4 */ /* 0x000fe4000f8e020a */
[----:B------:R-:W-:Y:S02]  /*0600*/  USHF.R.S32.HI UR5, URZ, 0x1f, UR13 ;  /* 0x0000001fff057899 */ /* 0x000fe4000801140d */
[----:B------:R-:W-:Y:S02]  /*0610*/  UIMAD UR11, UR11, 0xe, URZ ;  /* 0x0000000e0b0b78a4 */ /* 0x000fe4000f8e02ff */
[----:B---3--:R-:W-:-:S04]  /*0620*/  UIMAD UR5, UR5, UR20, URZ ;  /* 0x00000014050572a4 */ /* 0x008fc8000f8e02ff */
[----:B------:R-:W-:Y:S01]  /*0630*/  IMAD.U32 R3, RZ, RZ, UR11 ;  /* 0x0000000bff037e24 */ /* 0x000fe2000f8e00ff */
[----:B------:R-:W-:Y:S01]  /*0640*/  IADD3 R18, P4, PT, R29, UR11, RZ ;  /* 0x0000000b1d127c10 */ /* 0x000fe2000ff9e0ff */
[----:B------:R-:W-:-:S03]  /*0650*/  UIMAD UR5, UR13, UR21, UR5 ;  /* 0x000000150d0572a4 */ /* 0x000fc6000f8e0205 */
[----:B------:R-:W-:Y:S02]  /*0660*/  LEA.HI.X.SX32 R19, R3, RZ, 0x1, P4 ;  /* 0x000000ff03137211 */ /* 0x000fe400020f0eff */
[----:B------:R-:W-:Y:S02]  /*0670*/  MOV R3, UR20 ;  /* 0x0000001400037c02 */ /* 0x000fe40008000f00 */
[----:B------:R-:W-:-:S03]  /*0680*/  ISETP.GE.U32.AND P4, PT, R27, UR14, PT ;  /* 0x0000000e1b007c0c */ /* 0x000fc6000bf86070 */
[----:B------:R-:W-:Y:S01]  /*0690*/  IMAD.WIDE.U32 R18, R3, UR13, R18 ;  /* 0x0000000d03127c25 */ /* 0x000fe2000f8e0012 */
[----:B------:R-:W-:-:S03]  /*06a0*/  ISETP.GE.AND.EX P4, PT, R22, UR15, PT, P4 ;  /* 0x0000000f16007c0c */ /* 0x000fc6000bf86340 */
[----:B----4-:R-:W-:Y:S01]  /*06b0*/  @!P2 IMAD R3, R10, R6, RZ ;  /* 0x000000060a03a224 */ /* 0x010fe200078e02ff */
[----:B------:R-:W-:Y:S01]  /*06c0*/  IADD3 R17, PT, PT, R19, UR5, RZ ;  /* 0x0000000513117c10 */ /* 0x000fe2000fffe0ff */
[----:B------:R-:W3:Y:S01]  /*06d0*/  @!P1 LDC.64 R10, c[0x0][0x390] ;  /* 0x0000e400ff0a9b82 */ /* 0x000ee20000000a00 */
[----:B------:R-:W-:Y:S01]  /*06e0*/  @!P2 IMAD.MOV.U32 R16, RZ, RZ, R18 ;  /* 0x000000ffff10a224 */ /* 0x000fe200078e0012 */
[----:B------:R-:W-:Y:S01]  /*06f0*/  @!P1 MOV R20, R18 ;  /* 0x0000001200149202 */ /* 0x000fe20000000f00 */
[C---:B------:R-:W-:Y:S02]  /*0700*/  @!P2 IMAD R3, R26.reuse, R7, R3 ;  /* 0x000000071a03a224 */ /* 0x040fe400078e0203 */
[----:B------:R-:W-:-:S04]  /*0710*/  @!P2 IMAD.WIDE.U32 R6, R26, R6, R16 ;  /* 0x000000061a06a225 */ /* 0x000fc800078e0010 */
[----:B------:R-:W-:Y:S01]  /*0720*/  @!P1 IMAD.MOV.U32 R21, RZ, RZ, R17 ;  /* 0x000000ffff159224 */ /* 0x000fe200078e0011 */
[----:B------:R-:W-:Y:S01]  /*0730*/  @!P2 IADD3 R7, PT, PT, R7, R3, RZ ;  /* 0x000000030707a210 */ /* 0x000fe20007ffe0ff */
[----:B-----5:R-:W-:Y:S01]  /*0740*/  @!P1 IMAD R3, R9, R14, RZ ;  /* 0x0000000e09039224 */ /* 0x020fe200078e02ff */
[----:B-1----:R-:W-:Y:S01]  /*0750*/  @!P2 LEA R4, P5, R6, R4, 0x1 ;  /* 0x000000040604a211 */ /* 0x002fe200078a08ff */
[----:B------:R-:W-:Y:S01]  /*0760*/  @!P1 IMAD.WIDE.U32 R20, R0, R14, R20 ;  /* 0x0000000e00149225 */ /* 0x000fe200078e0014 */
[----:B------:R-:W1:Y:S02]  /*0770*/  @!P3 LDC.64 R8, c[0x0][0x390] ;  /* 0x0000e400ff08bb82 */ /* 0x000e640000000a00 */
[----:B------:R-:W-:Y:S01]  /*0780*/  @!P2 LEA.HI.X R5, R6, R5, R7, 0x1, P5 ;  /* 0x000000050605a211 */ /* 0x000fe200028f0c07 */
[----:B------:R-:W-:Y:S02]  /*0790*/  @!P1 IMAD R15, R0, R15, R3 ;  /* 0x0000000f000f9224 */ /* 0x000fe400078e0203 */
[----:B--2---:R-:W-:-:S02]  /*07a0*/  @!P3 IMAD R3, R23, R12, RZ ;  /* 0x0000000c1703b224 */ /* 0x004fc400078e02ff */
[----:B------:R-:W-:Y:S01]  /*07b0*/  HFMA2 R23, -RZ, RZ, 0, 0 ;  /* 0x00000000ff177431 */ /* 0x000fe200000001ff */
[----:B------:R-:W2:Y:S01]  /*07c0*/  @!P4 LDC.64 R6, c[0x0][0x3e0] ;  /* 0x0000f800ff06cb82 */ /* 0x000ea20000000a00 */
[----:B------:R-:W-:Y:S01]  /*07d0*/  @!P1 IADD3 R15, PT, PT, R21, R15, RZ ;  /* 0x0000000f150f9210 */ /* 0x000fe20007ffe0ff */
[----:B------:R-:W-:Y:S01]  /*07e0*/  IMAD.MOV.U32 R24, RZ, RZ, RZ ;  /* 0x000000ffff187224 */ /* 0x000fe200078e00ff */
[C---:B---3--:R-:W-:Y:S02]  /*07f0*/  @!P1 LEA R10, P5, R20.reuse, R10, 0x1 ;  /* 0x0000000a140a9211 */ /* 0x048fe400078a08ff */
[----:B------:R3:W4:Y:S01]  /*0800*/  @!P2 LDG.E R23, desc[UR18][R4.64] ;  /* 0x000000120417a981 */ /* 0x000722000c1e1900 */
[----:B------:R-:W-:Y:S01]  /*0810*/  @!P3 MOV R21, R17 ;  /* 0x000000110015b202 */ /* 0x000fe20000000f00 */
[C---:B------:R-:W-:Y:S01]  /*0820*/  @!P3 IMAD R13, R25.reuse, R13, R3 ;  /* 0x0000000d190db224 */ /* 0x040fe200078e0203 */
[----:B------:R-:W-:Y:S01]  /*0830*/  @!P1 LEA.HI.X R11, R20, R11, R15, 0x1, P5 ;  /* 0x0000000b140b9211 */ /* 0x000fe200028f0c0f */
[----:B------:R-:W-:Y:S01]  /*0840*/  @!P3 IMAD.MOV.U32 R20, RZ, RZ, R18 ;  /* 0x000000ffff14b224 */ /* 0x000fe200078e0012 */
[----:B------:R-:W5:Y:S03]  /*0850*/  @!P4 LDC.64 R14, c[0x0][0x390] ;  /* 0x0000e400ff0ecb82 */ /* 0x000f660000000a00 */
[----:B------:R-:W-:Y:S01]  /*0860*/  @!P3 IMAD.WIDE.U32 R20, R25, R12, R20 ;  /* 0x0000000c1914b225 */ /* 0x000fe200078e0014 */
[----:B------:R-:W4:Y:S01]  /*0870*/  @!P1 LDG.E R24, desc[UR18][R10.64] ;  /* 0x000000120a189981 */ /* 0x000f22000c1e1900 */
[----:B---3--:R-:W-:-:S02]  /*0880*/  @!P4 MOV R4, R18 ;  /* 0x000000120004c202 */ /* 0x008fc40000000f00 */
[----:B------:R-:W-:Y:S01]  /*0890*/  @!P4 IMAD.MOV.U32 R5, RZ, RZ, R17 ;  /* 0x000000ffff05c224 */ /* 0x000fe200078e0011 */
[----:B------:R-:W-:Y:S02]  /*08a0*/  @!P3 IADD3 R13, PT, PT, R21, R13, RZ ;  /* 0x0000000d150db210 */ /* 0x000fe40007ffe0ff */
[----:B-1----:R-:W-:Y:S01]  /*08b0*/  @!P3 LEA R8, P2, R20, R8, 0x1 ;  /* 0x000000081408b211 */ /* 0x002fe200078408ff */
[-C--:B--2---:R-:W-:Y:S02]  /*08c0*/  @!P4 IMAD R3, R22, R6.reuse, RZ ;  /* 0x000000061603c224 */ /* 0x084fe400078e02ff */
[----:B------:R-:W-:-:S04]  /*08d0*/  @!P4 IMAD.WIDE.U32 R4, R27, R6, R4 ;  /* 0x000000061b04c225 */ /* 0x000fc800078e0004 */
[----:B------:R-:W-:Y:S01]  /*08e0*/  @!P4 IMAD R3, R27, R7, R3 ;  /* 0x000000071b03c224 */ /* 0x000fe200078e0203 */
[----:B------:R-:W-:Y:S01]  /*08f0*/  @!P3 LEA.HI.X R9, R20, R9, R13, 0x1, P2 ;  /* 0x000000091409b211 */ /* 0x000fe200010f0c0d */
[----:B------:R-:W-:Y:S01]  /*0900*/  HFMA2 R22, -RZ, RZ, 0, 0 ;  /* 0x00000000ff167431 */ /* 0x000fe200000001ff */
[C---:B-----5:R-:W-:Y:S02]  /*0910*/  @!P4 LEA R14, P2, R4.reuse, R14, 0x1 ;  /* 0x0000000e040ec211 */ /* 0x060fe400078408ff */
[----:B------:R-:W-:Y:S01]  /*0920*/  @!P4 IADD3 R3, PT, PT, R5, R3, RZ ;  /* 0x000000030503c210 */ /* 0x000fe20007ffe0ff */
[----:B------:R-:W-:Y:S02]  /*0930*/  HFMA2 R7, -RZ, RZ, 0, 0 ;  /* 0x00000000ff077431 */ /* 0x000fe400000001ff */
[----:B------:R-:W2:Y:S01]  /*0940*/  @!P3 LDG.E R22, desc[UR18][R8.64] ;  /* 0x000000120816b981 */ /* 0x000ea2000c1e1900 */
[----:B------:R-:W-:-:S05]  /*0950*/  @!P4 LEA.HI.X R15, R4, R15, R3, 0x1, P2 ;  /* 0x0000000f040fc211 */ /* 0x000fca00010f0c03 */
[----:B------:R1:W3:Y:S02]  /*0960*/  @!P4 LDG.E R7, desc[UR18][R14.64] ;  /* 0x000000120e07c981 */ /* 0x0002e4000c1e1900 */
[----:B-1----:R-:W1:Y:S02]  /*0970*/  S2R R15, SR_LANEID ;  /* 0x00000000000f7919 */ /* 0x002e640000000000 */
[C---:B-1----:R-:W-:Y:S02]  /*0980*/  ISETP.GT.AND P2, PT, R15.reuse, 0x1e, PT ;  /* 0x0000001e0f00780c */ /* 0x042fe40003f44270 */
[----:B------:R-:W-:Y:S01]  /*0990*/  ISETP.GT.AND P3, PT, R15, 0xf, PT ;  /* 0x0000000f0f00780c */ /* 0x000fe20003f64270 */
[----:B------:R-:W-:Y:S01]  /*09a0*/  BSSY.RECONVERGENT B0, `(.L_x_1879) ;  /* 0x0000040000007945 */ /* 0x000fe20003800200 */
[----:B----4-:R-:W-:Y:S02]  /*09b0*/  PRMT R4, R23, 0x7632, R4 ;  /* 0x0000763217047816 */ /* 0x010fe40000000004 */
[----:B------:R-:W-:-:S03]  /*09c0*/  PRMT R3, R24, 0x7632, R3 ;  /* 0x0000763218037816 */ /* 0x000fc60000000003 */
[----:B------:R-:W-:Y:S01]  /*09d0*/  IMAD.U32 R4, R4, 0x10000, RZ ;  /* 0x0001000004047824 */ /* 0x000fe200078e00ff */
[----:B------:R-:W-:Y:S02]  /*09e0*/  SHF.L.U32 R3, R3, 0x10, RZ ;  /* 0x0000001003037819 */ /* 0x000fe400000006ff */
[----:B------:R-:W-:Y:S01]  /*09f0*/  SHF.L.U32 R24, R24, 0x10, RZ ;  /* 0x0000001018187819 */ /* 0x000fe200000006ff */
[----:B------:R-:W-:Y:S02]  /*0a00*/  IMAD.U32 R23, R23, 0x10000, RZ ;  /* 0x0001000017177824 */ /* 0x000fe400078e00ff */
[----:B------:R-:W-:Y:S01]  /*0a10*/  FMUL.FTZ R6, R4, R4 ;  /* 0x0000000404067220 */ /* 0x000fe20000410000 */
[----:B------:R-:W-:Y:S01]  /*0a20*/  FMUL.FTZ R9, R3, R3 ;  /* 0x0000000303097220 */ /* 0x000fe20000410000 */
[----:B------:R-:W-:-:S03]  /*0a30*/  FADD.FTZ R11, R24, R3 ;  /* 0x00000003180b7221 */ /* 0x000fc60000010000 */
[----:B------:R-:W-:Y:S01]  /*0a40*/  FFMA.FTZ R10, R24, R24, R9 ;  /* 0x00000018180a7223 */ /* 0x000fe20000010009 */
[C---:B------:R-:W-:Y:S01]  /*0a50*/  FFMA.FTZ R9, R23.reuse, R23, R6 ;  /* 0x0000001717097223 */ /* 0x040fe20000010006 */
[----:B------:R-:W-:Y:S01]  /*0a60*/  FADD.FTZ R8, R23, R4 ;  /* 0x0000000417087221 */ /* 0x000fe20000010000 */
[----:B------:R-:W-:Y:S01]  /*0a70*/  FADD.FTZ R11, RZ, R11 ;  /* 0x0000000bff0b7221 */ /* 0x000fe20000010000 */
[----:B------:R-:W-:Y:S01]  /*0a80*/  FADD.FTZ R10, RZ, R10 ;  /* 0x0000000aff0a7221 */ /* 0x000fe20000010000 */
[----:B--2---:R-:W-:-:S04]  /*0a90*/  PRMT R5, R22, 0x7632, R5 ;  /* 0x0000763216057816 */ /* 0x004fc80000000005 */
[----:B------:R-:W-:Y:S02]  /*0aa0*/  SHF.L.U32 R5, R5, 0x10, RZ ;  /* 0x0000001005057819 */ /* 0x000fe400000006ff */
[----:B---3--:R-:W-:Y:S02]  /*0ab0*/  PRMT R6, R7, 0x7632, R6 ;  /* 0x0000763207067816 */ /* 0x008fe40000000006 */
[----:B------:R-:W-:Y:S01]  /*0ac0*/  SHF.L.U32 R22, R22, 0x10, RZ ;  /* 0x0000001016167819 */ /* 0x000fe200000006ff */
[----:B------:R-:W-:Y:S02]  /*0ad0*/  FMUL.FTZ R12, R5, R5 ;  /* 0x00000005050c7220 */ /* 0x000fe40000410000 */
[----:B------:R-:W-:Y:S02]  /*0ae0*/  IMAD.U32 R6, R6, 0x10000, RZ ;  /* 0x0001000006067824 */ /* 0x000fe400078e00ff */
[----:B------:R-:W-:Y:S01]  /*0af0*/  FADD.FTZ R8, R11, R8 ;  /* 0x000000080b087221 */ /* 0x000fe20000010000 */
[----:B------:R-:W-:Y:S01]  /*0b00*/  FADD.FTZ R9, R10, R9 ;  /* 0x000000090a097221 */ /* 0x000fe20000010000 */
[----:B------:R-:W-:Y:S01]  /*0b10*/  SHF.L.U32 R7, R7, 0x10, RZ ;  /* 0x0000001007077819 */ /* 0x000fe200000006ff */
[C---:B------:R-:W-:Y:S01]  /*0b20*/  FADD.FTZ R10, R22.reuse, R5 ;  /* 0x00000005160a7221 */ /* 0x040fe20000010000 */
[----:B------:R-:W-:Y:S01]  /*0b30*/  FFMA.FTZ R12, R22, R22, R12 ;  /* 0x00000016160c7223 */ /* 0x000fe2000001000c */
[----:B------:R-:W-:-:S02]  /*0b40*/  FMUL.FTZ R11, R6, R6 ;  /* 0x00000006060b7220 */ /* 0x000fc40000410000 */
[----:B------:R-:W-:Y:S01]  /*0b50*/  FADD.FTZ R8, R8, R10 ;  /* 0x0000000a08087221 */ /* 0x000fe20000010000 */
[----:B------:R-:W-:Y:S01]  /*0b60*/  FADD.FTZ R9, R9, R12 ;  /* 0x0000000c09097221 */ /* 0x000fe20000010000 */
[C---:B------:R-:W-:Y:S01]  /*0b70*/  FADD.FTZ R20, R7.reuse, R6 ;  /* 0x0000000607147221 */ /* 0x040fe20000010000 */
[----:B------:R-:W-:-:S03]  /*0b80*/  FFMA.FTZ R11, R7, R7, R11 ;  /* 0x00000007070b7223 */ /* 0x000fc6000001000b */
[----:B------:R-:W-:Y:S01]  /*0b90*/  FADD.FTZ R20, R8, R20 ;  /* 0x0000001408147221 */ /* 0x000fe20000010000 */
[----:B------:R-:W-:-:S04]  /*0ba0*/  FADD.FTZ R21, R9, R11 ;  /* 0x0000000b09157221 */ /* 0x000fc80000010000 */
[----:B------:R-:W1:Y:S04]  /*0bb0*/  SHFL.DOWN PT, R8, R20, 0x1, 0x1f ;  /* 0x08201f0014087f89 */ /* 0x000e6800000e0000 */
[----:B------:R-:W2:Y:S01]  /*0bc0*/  SHFL.DOWN PT, R9, R21, 0x1, 0x1f ;  /* 0x08201f0015097f89 */ /* 0x000ea200000e0000 */
[----:B-1----:R-:W-:Y:S01]  /*0bd0*/  @!P2 FADD.FTZ R20, R20, R8 ;  /* 0x000000081414a221 */ /* 0x002fe20000010000 */
[----:B--2---:R-:W-:-:S04]  /*0be0*/  @!P2 FADD.FTZ R21, R21, R9 ;  /* 0x000000091515a221 */ /* 0x004fc80000010000 */
[----:B------:R-:W1:Y:S04]  /*0bf0*/  SHFL.DOWN PT, R8, R20, 0x2, 0x1f ;  /* 0x08401f0014087f89 */ /* 0x000e6800000e0000 */
[----:B------:R-:W2:Y:S01]  /*0c00*/  SHFL.DOWN PT, R9, R21, 0x2, 0x1f ;  /* 0x08401f0015097f89 */ /* 0x000ea200000e0000 */
[----:B------:R-:W-:-:S13]  /*0c10*/  ISETP.GT.AND P2, PT, R15, 0x1d, PT ;  /* 0x0000001d0f00780c */ /* 0x000fda0003f44270 */
        /* <DEDUP_REMOVED lines=9> */
[----:B------:R-:W-:Y:S01]  /*0cb0*/  ISETP.GT.AND P2, PT, R15, 0x17, PT ;  /* 0x000000170f00780c */ /* 0x000fe20003f44270 */
[----:B-1----:R-:W-:Y:S01]  /*0cc0*/  FADD.FTZ R8, R20, R8 ;  /* 0x0000000814087221 */ /* 0x002fe20000010000 */
[----:B--2---:R-:W-:-:S04]  /*0cd0*/  FADD.FTZ R9, R21, R9 ;  /* 0x0000000915097221 */ /* 0x004fc80000010000 */
[----:B------:R-:W-:Y:S02]  /*0ce0*/  FSEL R20, R20, R8, P2 ;  /* 0x0000000814147208 */ /* 0x000fe40001000000 */
[----:B------:R-:W-:-:S03]  /*0cf0*/  FSEL R21, R21, R9, P2 ;  /* 0x0000000915157208 */ /* 0x000fc60001000000 */
[----:B------:R1:W2:Y:S04]  /*0d00*/  SHFL.DOWN PT, R10, R20, 0x10, 0x1f ;  /* 0x0a001f00140a7f89 */ /* 0x0002a800000e0000 */
[----:B------:R1:W3:Y:S01]  /*0d10*/  SHFL.DOWN PT, R11, R21, 0x10, 0x1f ;  /* 0x0a001f00150b7f89 */ /* 0x0002e200000e0000 */
[----:B------:R-:W-:Y:S05]  /*0d20*/  @P3 BRA `(.L_x_1880) ;  /* 0x00000000001c3947 */ /* 0x000fea0003800000 */
[----:B------:R-:W4:Y:S01]  /*0d30*/  S2R R13, SR_TID.X ;  /* 0x00000000000d7919 */ /* 0x000f220000002100 */
[----:B------:R-:W-:Y:S01]  /*0d40*/  ISETP.NE.AND P2, PT, R15, RZ, PT ;  /* 0x000000ff0f00720c */ /* 0x000fe20003f45270 */
[----:B-12---:R-:W-:Y:S01]  /*0d50*/  FADD.FTZ R20, R8, R10 ;  /* 0x0000000a08147221 */ /* 0x006fe20000010000 */
[----:B---3--:R-:W-:Y:S01]  /*0d60*/  FADD.FTZ R21, R9, R11 ;  /* 0x0000000b09157221 */ /* 0x008fe20000010000 */
[----:B----4-:R-:W-:-:S04]  /*0d70*/  SHF.R.U32.HI R13, RZ, 0x2, R13 ;  /* 0x00000002ff0d7819 */ /* 0x010fc8000001160d */
[----:B------:R-:W-:-:S06]  /*0d80*/  LOP3.LUT R13, R13, 0xf8, RZ, 0xc0, !PT ;  /* 0x000000f80d0d7812 */ /* 0x000fcc00078ec0ff */
[----:B------:R4:W-:Y:S02]  /*0d90*/  @!P2 STS.64 [R13+UR8+0x8], R20 ;  /* 0x000008140d00a988 */ /* 0x0009e40008000a08 */
.L_x_1880:
[----:B------:R-:W-:Y:S05]  /*0da0*/  BSYNC.RECONVERGENT B0 ;  /* 0x0000000000007941 */ /* 0x000fea0003800200 */
.L_x_1879:
[----:B------:R-:W5:Y:S01]  /*0db0*/  S2R R8, SR_TID.X ;  /* 0x0000000000087919 */ /* 0x000f620000002100 */
[----:B------:R-:W-:Y:S01]  /*0dc0*/  BSSY.RECONVERGENT B0, `(.L_x_1881) ;  /* 0x0000017000007945 */ /* 0x000fe20003800200 */
[----:B------:R-:W-:Y:S01]  /*0dd0*/  BAR.SYNC.DEFER_BLOCKING 0x0 ;  /* 0x0000000000007b1d */ /* 0x000fe20000010000 */
[----:B0-----:R-:W-:Y:S02]  /*0de0*/  ISETP.GE.U32.AND P2, PT, R2, 0x2, PT ;  /* 0x000000020200780c */ /* 0x001fe40003f46070 */
[----:B-----5:R-:W-:-:S13]  /*0df0*/  ISETP.NE.AND P3, PT, R8, RZ, PT ;  /* 0x000000ff0800720c */ /* 0x020fda0003f65270 */
[----:B------:R-:W-:Y:S05]  /*0e00*/  @P3 BRA `(.L_x_1882) ;  /* 0x0000000000483947 */ /* 0x000fea0003800000 */
[----:B------:R-:W0:Y:S01]  /*0e10*/  S2UR UR12, SR_CgaCtaId ;  /* 0x00000000000c79c3 */ /* 0x000e220000008800 */
[----:B------:R-:W-:Y:S02]  /*0e20*/  UMOV UR5, 0x400 ;  /* 0x0000040000057882 */ /* 0x000fe40000000000 */
[----:B0-----:R-:W-:-:S09]  /*0e30*/  ULEA UR5, UR12, UR5, 0x18 ;  /* 0x000000050c057291 */ /* 0x001fd2000f8ec0ff */
[----:B----4-:R-:W0:Y:S04]  /*0e40*/  LDS.128 R12, [UR5+0x10] ;  /* 0x00001005ff0c7984 */ /* 0x010e280008000c00 */
[----:B--23--:R-:W2:Y:S01]  /*0e50*/  LDS.128 R8, [UR5+0x20] ;  /* 0x00002005ff087984 */ /* 0x00cea20008000c00 */
[----:B0-----:R-:W-:Y:S01]  /*0e60*/  FADD.FTZ R12, R20, R12 ;  /* 0x0000000c140c7221 */ /* 0x001fe20000010000 */
[----:B------:R-:W-:-:S03]  /*0e70*/  FADD.FTZ R13, R21, R13 ;  /* 0x0000000d150d7221 */ /* 0x000fc60000010000 */
[----:B------:R-:W-:Y:S01]  /*0e80*/  FADD.FTZ R12, R12, R14 ;  /* 0x0000000e0c0c7221 */ /* 0x000fe20000010000 */
[----:B-1----:R-:W-:-:S03]  /*0e90*/  FADD.FTZ R20, R13, R15 ;  /* 0x0000000f0d147221 */ /* 0x002fc60000010000 */
[----:B--2---:R-:W-:Y:S01]  /*0ea0*/  FADD.FTZ R8, R12, R8 ;  /* 0x000000080c087221 */ /* 0x004fe20000010000 */
[----:B------:R-:W-:Y:S01]  /*0eb0*/  FADD.FTZ R9, R20, R9 ;  /* 0x0000000914097221 */ /* 0x000fe20000010000 */
[----:B------:R-:W0:Y:S02]  /*0ec0*/  LDS.128 R12, [UR5+0x30] ;  /* 0x00003005ff0c7984 */ /* 0x000e240008000c00 */
[----:B------:R-:W-:Y:S01]  /*0ed0*/  FADD.FTZ R8, R8, R10 ;  /* 0x0000000a08087221 */ /* 0x000fe20000010000 */
[----:B------:R-:W-:-:S03]  /*0ee0*/  FADD.FTZ R9, R9, R11 ;  /* 0x0000000b09097221 */ /* 0x000fc60000010000 */
[----:B0-----:R-:W-:Y:S01]  /*0ef0*/  FADD.FTZ R8, R8, R12 ;  /* 0x0000000c08087221 */ /* 0x001fe20000010000 */
[----:B------:R-:W-:-:S03]  /*0f00*/  FADD.FTZ R9, R9, R13 ;  /* 0x0000000d09097221 */ /* 0x000fc60000010000 */
[----:B------:R-:W-:Y:S01]  /*0f10*/  FADD.FTZ R20, R8, R14 ;  /* 0x0000000e08147221 */ /* 0x000fe20000010000 */
[----:B------:R-:W-:-:S07]  /*0f20*/  FADD.FTZ R21, R9, R15 ;  /* 0x0000000f09157221 */ /* 0x000fce0000010000 */
.L_x_1882:
[----:B------:R-:W-:Y:S05]  /*0f30*/  BSYNC.RECONVERGENT B0 ;  /* 0x0000000000007941 */ /* 0x000fea0003800200 */
.L_x_1881:
[----:B------:R-:W-:Y:S05]  /*0f40*/  @!P2 BRA `(.L_x_1883) ;  /* 0x0000000c00b4a947 */ /* 0x000fea0003800000 */
[----:B------:R-:W0:Y:S01]  /*0f50*/  LDC.64 R8, c[0x0][0x3b8] ;  /* 0x0000ee00ff087b82 */ /* 0x000e220000000a00 */
[----:B------:R-:W-:Y:S01]  /*0f60*/  ULOP3.LUT UR5, UR4, 0x1, URZ, 0xc0, !UPT ;  /* 0x0000000104057892 */ /* 0x000fe2000f8ec0ff */
[----:B------:R-:W-:-:S03]  /*0f70*/  ISETP.GE.U32.AND P2, PT, R2, 0x8, PT ;  /* 0x000000080200780c */ /* 0x000fc60003f46070 */
[----:B------:R-:W-:-:S06]  /*0f80*/  UIMAD UR5, UR5, UR22, URZ ;  /* 0x00000016050572a4 */ /* 0x000fcc000f8e02ff */
[----:B--2---:R-:W-:-:S05]  /*0f90*/  IMAD R10, R2, UR5, RZ ;  /* 0x00000005020a7c24 */ /* 0x004fca000f8e02ff */
[----:B------:R-:W-:-:S05]  /*0fa0*/  SHF.L.U32 R10, R10, 0x1, RZ ;  /* 0x000000010a0a7819 */ /* 0x000fca00000006ff */
[----:B0-----:R-:W-:-:S03]  /*0fb0*/  IMAD.WIDE R8, R10, 0x4, R8 ;  /* 0x000000040a087825 */ /* 0x001fc600078e0208 */
[----:B------:R-:W-:Y:S02]  /*0fc0*/  R2UR UR20, R8 ;  /* 0x00000000081472ca */ /* 0x000fe400000e0000 */
[----:B------:R-:W-:Y:S01]  /*0fd0*/  R2UR UR21, R9 ;  /* 0x00000000091572ca */ /* 0x000fe200000e0000 */
[----:B------:R-:W-:-:S14]  /*0fe0*/  @P3 BRA `(.L_x_1884) ;  /* 0x00000000006c3947 */ /* 0x000fdc0003800000 */
[----:B------:R-:W0:Y:S01]  /*0ff0*/  LDC.64 R8, c[0x0][0x3b0] ;  /* 0x0000ec00ff087b82 */ /* 0x000e220000000a00 */
[----:B------:R-:W-:Y:S02]  /*1000*/  UIADD3 UR15, UPT, UPT, UR5, UR6, URZ ;  /* 0x00000006050f7290 */ /* 0x000fe4000fffe0ff */
[----:B------:R-:W-:Y:S02]  /*1010*/  UIMAD UR12, UR17, UR22, UR6 ;  /* 0x00000016110c72a4 */ /* 0x000fe4000f8e0206 */
[----:B------:R-:W-:Y:S02]  /*1020*/  ULOP3.LUT UP1, UR14, UR4, 0x2, URZ, 0xc0, !UPT ;  /* 0x00000002040e7892 */ /* 0x000fe4000f82c0ff */
[----:B------:R-:W-:Y:S01]  /*1030*/  IMAD.U32 R10, RZ, RZ, UR15 ;  /* 0x0000000fff0a7e24 */ /* 0x000fe2000f8e00ff */
[----:B------:R-:W-:Y:S01]  /*1040*/  UIMAD.WIDE.U32 UR12, UR12, 0x8, UR20 ;  /* 0x000000080c0c78a5 */ /* 0x000fe2000f8e0014 */
[----:B------:R-:W-:Y:S01]  /*1050*/  MOV R12, UR15 ;  /* 0x0000000f000c7c02 */ /* 0x000fe20008000f00 */
[----:B------:R-:W-:-:S04]  /*1060*/  UIADD3 UR14, UPT, UPT, -UR14, 0x1, URZ ;  /* 0x000000010e0e7890 */ /* 0x000fc8000fffe1ff */
[----:B---3--:R-:W-:Y:S01]  /*1070*/  IMAD.U32 R11, RZ, RZ, UR13 ;  /* 0x0000000dff0b7e24 */ /* 0x008fe2000f8e00ff */
[----:B0-----:R-:W-:Y:S02]  /*1080*/  LEA R8, P4, R10, R8, 0x2 ;  /* 0x000000080a087211 */ /* 0x001fe400078810ff */
[----:B------:R-:W-:Y:S02]  /*1090*/  MOV R10, UR12 ;  /* 0x0000000c000a7c02 */ /* 0x000fe40008000f00 */
[----:B------:R-:W-:Y:S02]  /*10a0*/  LEA.HI.X R9, R12, R9, RZ, 0x2, P4 ;  /* 0x000000090c097211 */ /* 0x000fe400020f14ff */
[----:B------:R-:W-:Y:S01]  /*10b0*/  PLOP3.LUT P4, PT, PT, PT, UP1, 0x80, 0x8 ;  /* 0x000000000008781c */ /* 0x000fe20003f8f018 */
[----:B------:R0:W-:Y:S01]  /*10c0*/  STG.E.64 desc[UR18][R10.64], R20 ;  /* 0x000000140a007986 */ /* 0x0001e2000c101b12 */
[----:B------:R-:W-:Y:S01]  /*10d0*/  MOV R12, UR14 ;  /* 0x0000000e000c7c02 */ /* 0x000fe20008000f00 */
[----:B------:R-:W-:Y:S06]  /*10e0*/  MEMBAR.ALL.GPU ;  /* 0x0000000000007992 */ /* 0x000fec000000a000 */
[----:B------:R-:W-:-:S00]  /*10f0*/  ERRBAR ;  /* 0x00000000000079ab */ /* 0x000fc00000000000 */
[----:B------:R-:W-:Y:S06]  /*1100*/  CGAERRBAR ;  /* 0x00000000000075ab */ /* 0x000fec0000000000 */
[----:B------:R2:W-:Y:S01]  /*1110*/  REDG.E.ADD.S32.STRONG.GPU desc[UR18][R8.64], R12 ;  /* 0x0000000c0800798e */ /* 0x0005e2000c12e312 */
[----:B0-----:R-:W-:-:S04]  /*1120*/  SEL R10, R2, RZ, !P4 ;  /* 0x000000ff020a7207 */ /* 0x001fc80006000000 */
[----:B------:R-:W-:-:S13]  /*1130*/  ISETP.NE.AND P4, PT, R10, -0x1, PT ;  /* 0xffffffff0a00780c */ /* 0x000fda0003f85270 */
[----:B--2---:R-:W-:Y:S05]  /*1140*/  @!P4 BRA `(.L_x_1884) ;  /* 0x000000000014c947 */ /* 0x004fea0003800000 */
.L_x_1885:
[----:B------:R-:W2:Y:S04]  /*1150*/  LDG.E.STRONG.GPU R11, desc[UR18][R8.64] ;  /* 0x00000012080b7981 */ /* 0x000ea8000c1ef900 */
[----:B--2---:R-:W-:Y:S01]  /*1160*/  CCTL.IVALL ;  /* 0x00000000ff00798f */ /* 0x004fe20002000000 */
[----:B------:R-:W-:Y:S05]  /*1170*/  YIELD ;  /* 0x0000000000007946 */ /* 0x000fea0003800000 */
[----:B------:R-:W-:-:S13]  /*1180*/  ISETP.NE.AND P4, PT, R11, R10, PT ;  /* 0x0000000a0b00720c */ /* 0x000fda0003f85270 */
[----:B------:R-:W-:Y:S05]  /*1190*/  @P4 BRA `(.L_x_1885) ;  /* 0xfffffffc00ec4947 */ /* 0x000fea000383ffff */
.L_x_1884:
[----:B------:R-:W-:Y:S05]  /*11a0*/  WARPSYNC.ALL ;  /* 0x0000000000007948 */ /* 0x000fea0003800000 */
[----:B------:R-:W-:Y:S06]  /*11b0*/  BAR.SYNC.DEFER_BLOCKING 0x0 ;  /* 0x0000000000007b1d */ /* 0x000fec0000010000 */
[----:B------:R-:W-:Y:S01]  /*11c0*/  UMOV UR5, URZ ;  /* 0x000000ff00057c82 */ /* 0x000fe20008000000 */
[----:B------:R-:W-:Y:S05]  /*11d0*/  @!P2 BRA `(.L_x_1886) ;  /* 0x000000040098a947 */ /* 0x000fea0003800000 */
[----:B------:R-:W-:Y:S01]  /*11e0*/  LOP3.LUT R14, R2, 0x7ffffff8, RZ, 0xc0, !PT ;  /* 0x7ffffff8020e7812 */ /* 0x000fe200078ec0ff */
[----:B------:R-:W-:Y:S02]  /*11f0*/  ULEA UR25, UR22, UR6, 0x2 ;  /* 0x0000000616197291 */ /* 0x000fe4000f8e10ff */
[----:B------:R-:W-:Y:S02]  /*1200*/  UIMAD UR26, UR22, 0x6, UR6 ;  /* 0x00000006161a78a4 */ /* 0x000fe4000f8e0206 */
[----:B------:R-:W-:Y:S02]  /*1210*/  UIMAD UR14, UR22, 0x7, UR6 ;  /* 0x00000007160e78a4 */ /* 0x000fe4000f8e0206 */
[----:B------:R-:W-:Y:S02]  /*1220*/  UIMAD UR15, UR22, 0x5, UR6 ;  /* 0x00000005160f78a4 */ /* 0x000fe4000f8e0206 */
[----:B------:R-:W-:Y:S02]  /*1230*/  ULEA UR16, UR22, UR6, 0x1 ;  /* 0x0000000616107291 */ /* 0x000fe4000f8e08ff */
[----:B------:R-:W-:-:S02]  /*1240*/  UIADD3 UR23, UPT, UPT, UR6, UR22, URZ ;  /* 0x0000001606177290 */ /* 0x000fc4000fffe0ff */
[----:B------:R-:W-:Y:S01]  /*1250*/  UIADD3 UR24, UPT, UPT, -UR17, URZ, URZ ;  /* 0x000000ff11187290 */ /* 0x000fe2000fffe1ff */
[----:B------:R-:W-:Y:S01]  /*1260*/  UMOV UR5, URZ ;  /* 0x000000ff00057c82 */ /* 0x000fe20008000000 */
[----:B------:R-:W-:Y:S01]  /*1270*/  UMOV UR12, UR6 ;  /* 0x00000006000c7c82 */ /* 0x000fe20008000000 */
[----:B------:R-:W-:-:S09]  /*1280*/  UMOV UR13, UR9 ;  /* 0x00000009000d7c82 */ /* 0x000fd20008000000 */
.L_x_1887:
[----:B------:R-:W-:Y:S01]  /*1290*/  ISETP.EQ.OR P4, PT, RZ, UR24, P3 ;  /* 0x00000018ff007c0c */ /* 0x000fe20009f82670 */
[----:B------:R-:W-:-:S06]  /*12a0*/  UIADD3 UR27, UPT, UPT, UR5, 0x1, URZ ;  /* 0x00000001051b7890 */ /* 0x000fcc000fffe0ff */
[----:B------:R-:W-:-:S06]  /*12b0*/  MOV R10, UR27 ;  /* 0x0000001b000a7c02 */ /* 0x000fcc0008000f00 */
[----:B------:R-:W-:-:S05]  /*12c0*/  VOTEU.ALL UP1, P4 ;  /* 0x0000000000ff7886 */ /* 0x000fca0002020000 */
[----:B------:R-:W-:-:S06]  /*12d0*/  @!UP1 UIMAD.WIDE.U32 UR28, UR12, 0x8, UR20 ;  /* 0x000000080c1c98a5 */ /* 0x000fcc000f8e0014 */
[----:B------:R-:W-:Y:S01]  /*12e0*/  MOV R8, UR28 ;  /* 0x0000001c00087c02 */ /* 0x000fe20008000f00 */
[----:B------:R-:W-:-:S06]  /*12f0*/  IMAD.U32 R9, RZ, RZ, UR29 ;  /* 0x0000001dff097e24 */ /* 0x000fcc000f8e00ff */
[----:B------:R-:W1:Y:S01]  /*1300*/  @!P4 LDG.E.64 R8, desc[UR18][R8.64] ;  /* 0x000000120808c981 */ /* 0x000e62000c1e1b00 */
[----:B------:R-:W-:-:S13]  /*1310*/  ISETP.EQ.OR P5, PT, R10, UR17, P3 ;  /* 0x000000110a007c0c */ /* 0x000fda0009fa2670 */
[----:B------:R-:W-:-:S05]  /*1320*/  VOTEU.ALL UP1, P5 ;  /* 0x0000000000ff7886 */ /* 0x000fca0002820000 */
[----:B------:R-:W-:-:S06]  /*1330*/  @!UP1 UIMAD.WIDE.U32 UR28, UR23, 0x8, UR20 ;  /* 0x00000008171c98a5 */ /* 0x000fcc000f8e0014 */
[----:B------:R-:W-:Y:S01]  /*1340*/  MOV R12, UR28 ;  /* 0x0000001c000c7c02 */ /* 0x000fe20008000f00 */
[----:B----4-:R-:W-:-:S06]  /*1350*/  IMAD.U32 R13, RZ, RZ, UR29 ;  /* 0x0000001dff0d7e24 */ /* 0x010fcc000f8e00ff */
[----:B------:R-:W2:Y:S01]  /*1360*/  @!P5 LDG.E.64 R12, desc[UR18][R12.64] ;  /* 0x000000120c0cd981 */ /* 0x000ea2000c1e1b00 */
[----:B------:R-:W-:-:S06]  /*1370*/  UIADD3 UR27, UPT, UPT, UR5, 0x2, URZ ;  /* 0x00000002051b7890 */ /* 0x000fcc000fffe0ff */
[----:B------:R-:W-:Y:S01]  /*1380*/  MOV R10, UR27 ;  /* 0x0000001b000a7c02 */ /* 0x000fe20008000f00 */
[----:B------:R-:W-:-:S03]  /*1390*/  UIADD3 UR27, UPT, UPT, UR5, 0x3, URZ ;  /* 0x00000003051b7890 */ /* 0x000fc6000fffe0ff */
[----:B------:R-:W-:-:S13]  /*13a0*/  ISETP.EQ.OR P6, PT, R10, UR17, P3 ;  /* 0x000000110a007c0c */ /* 0x000fda0009fc2670 */
[----:B------:R-:W-:-:S05]  /*13b0*/  VOTEU.ALL UP1, P6 ;  /* 0x0000000000ff7886 */ /* 0x000fca0003020000 */
[----:B------:R-:W-:-:S06]  /*13c0*/  @!UP1 UIMAD.WIDE.U32 UR28, UR16, 0x8, UR20 ;  /* 0x00000008101c98a5 */ /* 0x000fcc000f8e0014 */
[----:B------:R-:W-:Y:S01]  /*13d0*/  IMAD.U32 R10, RZ, RZ, UR28 ;  /* 0x0000001cff0a7e24 */ /* 0x000fe2000f8e00ff */
[----:B---3--:R-:W-:-:S06]  /*13e0*/  MOV R11, UR29 ;  /* 0x0000001d000b7c02 */ /* 0x008fcc0008000f00 */
[----:B------:R-:W3:Y:S01]  /*13f0*/  @!P6 LDG.E.64 R10, desc[UR18][R10.64] ;  /* 0x000000120a0ae981 */ /* 0x000ee2000c1e1b00 */
[----:B-1----:R-:W-:Y:S01]  /*1400*/  @!P4 FADD.FTZ R20, R20, R8 ;  /* 0x000000081414c221 */ /* 0x002fe20000010000 */
[----:B------:R-:W-:Y:S01]  /*1410*/  MOV R8, UR27 ;  /* 0x0000001b00087c02 */ /* 0x000fe20008000f00 */
[----:B------:R-:W-:Y:S01]  /*1420*/  UIADD3 UR27, UPT, UPT, UR5, 0x4, URZ ;  /* 0x00000004051b7890 */ /* 0x000fe2000fffe0ff */
[----:B------:R-:W-:Y:S02]  /*1430*/  @!P4 FADD.FTZ R21, R21, R9 ;  /* 0x000000091515c221 */ /* 0x000fe40000010000 */
[----:B------:R-:W-:-:S03]  /*1440*/  ISETP.EQ.OR P2, PT, R8, UR17, P3 ;  /* 0x0000001108007c0c */ /* 0x000fc60009f42670 */
[----:B------:R-:W-:-:S10]  /*1450*/  MOV R8, UR27 ;  /* 0x0000001b00087c02 */ /* 0x000fd40008000f00 */
[----:B------:R-:W-:-:S05]  /*1460*/  VOTEU.ALL UP1, P2 ;  /* 0x0000000000ff7886 */ /* 0x000fca0001020000 */
[----:B------:R-:W-:Y:S01]  /*1470*/  @!UP1 UIMAD.WIDE.U32 UR28, UR13, 0x8, UR20 ;  /* 0x000000080d1c98a5 */ /* 0x000fe2000f8e0014 */
[----:B------:R-:W-:-:S05]  /*1480*/  ISETP.EQ.OR P4, PT, R8, UR17, P3 ;  /* 0x0000001108007c0c */ /* 0x000fca0009f82670 */
[----:B------:R-:W-:Y:S01]  /*1490*/  IMAD.U32 R8, RZ, RZ, UR28 ;  /* 0x0000001cff087e24 */ /* 0x000fe2000f8e00ff */
[----:B------:R-:W-:-:S06]  /*14a0*/  MOV R9, UR29 ;  /* 0x0000001d00097c02 */ /* 0x000fcc0008000f00 */
[----:B------:R-:W4:Y:S01]  /*14b0*/  @!P2 LDG.E.64 R8, desc[UR18][R8.64] ;  /* 0x000000120808a981 */ /* 0x000f22000c1e1b00 */
[----:B------:R-:W-:-:S05]  /*14c0*/  VOTEU.ALL UP1, P4 ;  /* 0x0000000000ff7886 */ /* 0x000fca0002020000 */
[----:B------:R-:W-:Y:S01]  /*14d0*/  @!UP1 UIMAD.WIDE.U32 UR28, UR25, 0x8, UR20 ;  /* 0x00000008191c98a5 */ /* 0x000fe2000f8e0014 */
[----:B--2---:R-:W-:Y:S01]  /*14e0*/  @!P5 FADD.FTZ R20, R20, R12 ;  /* 0x0000000c1414d221 */ /* 0x004fe20000010000 */
[----:B------:R-:W-:-:S04]  /*14f0*/  @!P5 FADD.FTZ R21, R21, R13 ;  /* 0x0000000d1515d221 */ /* 0x000fc80000010000 */
[----:B------:R-:W-:Y:S01]  /*1500*/  MOV R12, UR28 ;  /* 0x0000001c000c7c02 */ /* 0x000fe20008000f00 */
[----:B------:R-:W-:-:S06]  /*1510*/  IMAD.U32 R13, RZ, RZ, UR29 ;  /* 0x0000001dff0d7e24 */ /* 0x000fcc000f8e00ff */
[----:B------:R-:W2:Y:S01]  /*1520*/  @!P4 LDG.E.64 R12, desc[UR18][R12.64] ;  /* 0x000000120c0cc981 */ /* 0x000ea2000c1e1b00 */
[----:B------:R-:W-:Y:S02]  /*1530*/  UIADD3 UR27, UPT, UPT, UR5, 0x5, URZ ;  /* 0x00000005051b7890 */ /* 0x000fe4000fffe0ff */
[----:B------:R-:W-:Y:S01]  /*1540*/  UIADD3 UR28, UPT, UPT, UR5, 0x6, URZ ;  /* 0x00000006051c7890 */ /* 0x000fe2000fffe0ff */
[----:B---3--:R-:W-:-:S03]  /*1550*/  @!P6 FADD.FTZ R20, R20, R10 ;  /* 0x0000000a1414e221 */ /* 0x008fc60000010000 */
[----:B------:R-:W-:Y:S01]  /*1560*/  MOV R10, UR27 ;  /* 0x0000001b000a7c02 */ /* 0x000fe20008000f00 */
[----:B------:R-:W-:Y:S01]  /*1570*/  UIADD3 UR27, UPT, UPT, UR5, 0x7, URZ ;  /* 0x00000007051b7890 */ /* 0x000fe2000fffe0ff */
[----:B------:R-:W-:Y:S02]  /*1580*/  @!P6 FADD.FTZ R21, R21, R11 ;  /* 0x0000000b1515e221 */ /* 0x000fe40000010000 */
[----:B------:R-:W-:Y:S02]  /*1590*/  ISETP.EQ.OR P6, PT, R10, UR17, P3 ;  /* 0x000000110a007c0c */ /* 0x000fe40009fc2670 */
[----:B------:R-:W-:-:S04]  /*15a0*/  MOV R10, UR28 ;  /* 0x0000001c000a7c02 */ /* 0x000fc80008000f00 */
[----:B------:R-:W-:-:S07]  /*15b0*/  ISETP.EQ.OR P5, PT, R10, UR17, P3 ;  /* 0x000000110a007c0c */ /* 0x000fce0009fa2670 */
[----:B------:R-:W-:-:S05]  /*15c0*/  VOTEU.ALL UP1, P6 ;  /* 0x0000000000ff7886 */ /* 0x000fca0003020000 */
[----:B------:R-:W-:Y:S01]  /*15d0*/  @!UP1 UIMAD.WIDE.U32 UR28, UR15, 0x8, UR20 ;  /* 0x000000080f1c98a5 */ /* 0x000fe2000f8e0014 */
[----:B------:R-:W-:-:S05]  /*15e0*/  VOTEU.ALL UP2, P5 ;  /* 0x0000000000ff7886 */ /* 0x000fca0002840000 */
[----:B------:R-:W-:-:S06]  /*15f0*/  @!UP2 UIMAD.WIDE.U32 UR30, UR26, 0x8, UR20 ;  /* 0x000000081a1ea8a5 */ /* 0x000fcc000f8e0014 */
[----:B------:R-:W-:Y:S01]  /*1600*/  IMAD.U32 R10, RZ, RZ, UR30 ;  /* 0x0000001eff0a7e24 */ /* 0x000fe2000f8e00ff */
[----:B------:R-:W-:-:S06]  /*1610*/  MOV R11, UR31 ;  /* 0x0000001f000b7c02 */ /* 0x000fcc0008000f00 */
[----:B------:R-:W3:Y:S01]  /*1620*/  @!P5 LDG.E.64 R10, desc[UR18][R10.64] ;  /* 0x000000120a0ad981 */ /* 0x000ee2000c1e1b00 */
[----:B----4-:R-:W-:Y:S01]  /*1630*/  @!P2 FADD.FTZ R20, R20, R8 ;  /* 0x000000081414a221 */ /* 0x010fe20000010000 */
[----:B------:R-:W-:Y:S02]  /*1640*/  IMAD.U32 R8, RZ, RZ, UR27 ;  /* 0x0000001bff087e24 */ /* 0x000fe4000f8e00ff */
[----:B------:R-:W-:-:S03]  /*1650*/  @!P2 FADD.FTZ R21, R21, R9 ;  /* 0x000000091515a221 */ /* 0x000fc60000010000 */
[----:B------:R-:W-:Y:S02]  /*1660*/  ISETP.EQ.OR P2, PT, R8, UR17, P3 ;  /* 0x0000001108007c0c */ /* 0x000fe40009f42670 */
[----:B------:R-:W-:Y:S02]  /*1670*/  MOV R8, UR28 ;  /* 0x0000001c00087c02 */ /* 0x000fe40008000f00 */
[----:B------:R-:W-:-:S06]  /*1680*/  MOV R9, UR29 ;  /* 0x0000001d00097c02 */ /* 0x000fcc0008000f00 */
[----:B------:R-:W4:Y:S03]  /*1690*/  @!P6 LDG.E.64 R8, desc[UR18][R8.64] ;  /* 0x000000120808e981 */ /* 0x000f26000c1e1b00 */
[----:B------:R-:W-:-:S05]  /*16a0*/  VOTEU.ALL UP1, P2 ;  /* 0x0000000000ff7886 */ /* 0x000fca0001020000 */
[----:B------:R-:W-:Y:S01]  /*16b0*/  @!UP1 UIMAD.WIDE.U32 UR28, UR14, 0x8, UR20 ;  /* 0x000000080e1c98a5 */ /* 0x000fe2000f8e0014 */
[----:B--2---:R-:W-:Y:S01]  /*16c0*/  @!P4 FADD.FTZ R20, R20, R12 ;  /* 0x0000000c1414c221 */ /* 0x004fe20000010000 */
[----:B------:R-:W-:-:S04]  /*16d0*/  @!P4 FADD.FTZ R21, R21, R13 ;  /* 0x0000000d1515c221 */ /* 0x000fc80000010000 */
[----:B------:R-:W-:Y:S01]  /*16e0*/  MOV R12, UR28 ;  /* 0x0000001c000c7c02 */ /* 0x000fe20008000f00 */
[----:B------:R-:W-:-:S06]  /*16f0*/  IMAD.U32 R13, RZ, RZ, UR29 ;  /* 0x0000001dff0d7e24 */ /* 0x000fcc000f8e00ff */
[----:B------:R-:W2:Y:S01]  /*1700*/  @!P2 LDG.E.64 R12, desc[UR18][R12.64] ;  /* 0x000000120c0ca981 */ /* 0x000ea2000c1e1b00 */
[----:B------:R-:W-:-:S06]  /*1710*/  UIADD3 UR5, UPT, UPT, UR5, 0x8, URZ ;  /* 0x0000000805057890 */ /* 0x000fcc000fffe0ff */
[----:B------:R-:W-:Y:S01]  /*1720*/  ISETP.NE.AND P4, PT, R14, UR5, PT ;  /* 0x000000050e007c0c */ /* 0x000fe2000bf85270 */
        /* <DEDUP_REMOVED lines=9> */
[----:B----4-:R-:W-:Y:S01]  /*17c0*/  @!P6 FADD.FTZ R20, R20, R8 ;  /* 0x000000081414e221 */ /* 0x010fe20000010000 */
[----:B------:R-:W-:-:S03]  /*17d0*/  @!P6 FADD.FTZ R21, R21, R9 ;  /* 0x000000091515e221 */ /* 0x000fc60000010000 */
[----:B---3--:R-:W-:Y:S01]  /*17e0*/  @!P5 FADD.FTZ R20, R20, R10 ;  /* 0x0000000a1414d221 */ /* 0x008fe20000010000 */
[----:B------:R-:W-:-:S03]  /*17f0*/  @!P5 FADD.FTZ R21, R21, R11 ;  /* 0x0000000b1515d221 */ /* 0x000fc60000010000 */
[----:B--2---:R-:W-:Y:S01]  /*1800*/  @!P2 FADD.FTZ R20, R20, R12 ;  /* 0x0000000c1414a221 */ /* 0x004fe20000010000 */
[----:B------:R-:W-:Y:S01]  /*1810*/  @!P2 FADD.FTZ R21, R21, R13 ;  /* 0x0000000d1515a221 */ /* 0x000fe20000010000 */
[----:B------:R-:W-:Y:S06]  /*1820*/  @P4 BRA `(.L_x_1887) ;  /* 0xfffffff800984947 */ /* 0x000fec000383ffff */
[----:B------:R-:W-:-:S15]  /*1830*/  R2UR UR5, R14 ;  /* 0x000000000e0572ca */ /* 0x000fde00000e0000 */
.L_x_1886:
[----:B------:R-:W-:-:S04]  /*1840*/  LOP3.LUT R8, R2, 0x7, RZ, 0xc0, !PT ;  /* 0x0000000702087812 */ /* 0x000fc800078ec0ff */
[----:B------:R-:W-:-:S13]  /*1850*/  ISETP.NE.AND P2, PT, R8, RZ, PT ;  /* 0x000000ff0800720c */ /* 0x000fda0003f45270 */
[----:B------:R-:W-:Y:S05]  /*1860*/  @!P2 BRA `(.L_x_1883) ;  /* 0x00000004006ca947 */ /* 0x000fea0003800000 */
[----:B------:R-:W-:-:S04]  /*1870*/  IADD3 R8, PT, PT, R8, -0x1, RZ ;  /* 0xffffffff08087810 */ /* 0x000fc80007ffe0ff */
        /* <DEDUP_REMOVED lines=8> */
[----:B------:R-:W-:Y:S01]  /*1900*/  UIADD3 UR12, UPT, UPT, UR5, 0x1, URZ ;  /* 0x00000001050c7890 */ /* 0x000fe2000fffe0ff */
[----:B------:R-:W-:Y:S01]  /*1910*/  IMAD.U32 R9, RZ, RZ, UR13 ;  /* 0x0000000dff097e24 */ /* 0x000fe2000f8e00ff */
[----:B------:R-:W-:Y:S02]  /*1920*/  UIADD3 UR14, UPT, UPT, UR5, 0x2, URZ ;  /* 0x00000002050e7890 */ /* 0x000fe4000fffe0ff */
[----:B------:R-:W-:Y:S02]  /*1930*/  UIADD3 UR16, UPT, UPT, UR5, 0x3, URZ ;  /* 0x0000000305107890 */ /* 0x000fe4000fffe0ff */
[----:B---3--:R-:W-:Y:S01]  /*1940*/  MOV R11, UR12 ;  /* 0x0000000c000b7c02 */ /* 0x008fe20008000f00 */
[----:B------:R-:W1:Y:S01]  /*1950*/  @!P2 LDG.E.64 R8, desc[UR18][R8.64] ;  /* 0x000000120808a981 */ /* 0x000e62000c1e1b00 */
[----:B------:R-:W-:Y:S02]  /*1960*/  MOV R10, UR14 ;  /* 0x0000000e000a7c02 */ /* 0x000fe40008000f00 */
[----:B------:R-:W-:-:S02]  /*1970*/  ISETP.EQ.OR P4, PT, R11, UR17, P3 ;  /* 0x000000110b007c0c */ /* 0x000fc40009f82670 */
[----:B------:R-:W-:Y:S02]  /*1980*/  MOV R11, UR16 ;  /* 0x00000010000b7c02 */ /* 0x000fe40008000f00 */
[----:B------:R-:W-:Y:S02]  /*1990*/  ISETP.EQ.OR P5, PT, R10, UR17, P3 ;  /* 0x000000110a007c0c */ /* 0x000fe40009fa2670 */
[----:B------:R-:W-:-:S07]  /*19a0*/  ISETP.EQ.OR P6, PT, R11, UR17, P3 ;  /* 0x000000110b007c0c */ /* 0x000fce0009fc2670 */
[----:B------:R-:W-:-:S04]  /*19b0*/  VOTEU.ALL UP1, P4 ;  /* 0x0000000000ff7886 */ /* 0x000fc80002020000 */
[----:B------:R-:W-:Y:S01]  /*19c0*/  VOTEU.ALL UP2, P5 ;  /* 0x0000000000ff7886 */ /* 0x000fe20002840000 */
[----:B------:R-:W-:Y:S01]  /*19d0*/  @!UP1 UIMAD UR12, UR12, UR22, UR6 ;  /* 0x000000160c0c92a4 */ /* 0x000fe2000f8e0206 */
[----:B------:R-:W-:-:S03]  /*19e0*/  VOTEU.ALL UP3, P6 ;  /* 0x0000000000ff7886 */ /* 0x000fc60003060000 */
[----:B------:R-:W-:Y:S02]  /*19f0*/  @!UP2 UIMAD UR14, UR14, UR22, UR6 ;  /* 0x000000160e0ea2a4 */ /* 0x000fe4000f8e0206 */
[----:B------:R-:W-:Y:S02]  /*1a00*/  @!UP1 UIMAD.WIDE.U32 UR12, UR12, 0x8, UR20 ;  /* 0x000000080c0c98a5 */ /* 0x000fe4000f8e0014 */
[----:B------:R-:W-:Y:S02]  /*1a10*/  @!UP2 UIMAD.WIDE.U32 UR14, UR14, 0x8, UR20 ;  /* 0x000000080e0ea8a5 */ /* 0x000fe4000f8e0014 */
[----:B------:R-:W-:Y:S02]  /*1a20*/  @!UP3 UIMAD UR16, UR16, UR22, UR6 ;  /* 0x000000161010b2a4 */ /* 0x000fe4000f8e0206 */
[----:B------:R-:W-:Y:S01]  /*1a30*/  IMAD.U32 R10, RZ, RZ, UR12 ;  /* 0x0000000cff0a7e24 */ /* 0x000fe2000f8e00ff */
[----:B------:R-:W-:Y:S01]  /*1a40*/  MOV R11, UR13 ;  /* 0x0000000d000b7c02 */ /* 0x000fe20008000f00 */
[----:B------:R-:W-:Y:S01]  /*1a50*/  @!UP3 UIMAD.WIDE.U32 UR12, UR16, 0x8, UR20 ;  /* 0x00000008100cb8a5 */ /* 0x000fe2000f8e0014 */
[----:B------:R-:W-:-:S02]  /*1a60*/  MOV R12, UR14 ;  /* 0x0000000e000c7c02 */ /* 0x000fc40008000f00 */
[----:B----4-:R-:W-:Y:S02]  /*1a70*/  MOV R13, UR15 ;  /* 0x0000000f000d7c02 */ /* 0x010fe40008000f00 */
[----:B------:R-:W2:Y:S01]  /*1a80*/  @!P4 LDG.E.64 R10, desc[UR18][R10.64] ;  /* 0x000000120a0ac981 */ /* 0x000ea2000c1e1b00 */
[----:B------:R-:W-:Y:S01]  /*1a90*/  IMAD.U32 R14, RZ, RZ, UR12 ;  /* 0x0000000cff0e7e24 */ /* 0x000fe2000f8e00ff */
[----:B------:R-:W-:Y:S02]  /*1aa0*/  MOV R15, UR13 ;  /* 0x0000000d000f7c02 */ /* 0x000fe40008000f00 */
[----:B------:R-:W3:Y:S04]  /*1ab0*/  @!P5 LDG.E.64 R12, desc[UR18][R12.64] ;  /* 0x000000120c0cd981 */ /* 0x000ee8000c1e1b00 */
[----:B------:R-:W4:Y:S01]  /*1ac0*/  @!P6 LDG.E.64 R14, desc[UR18][R14.64] ;  /* 0x000000120e0ee981 */ /* 0x000f22000c1e1b00 */
[----:B-1----:R-:W-:Y:S01]  /*1ad0*/  @!P2 FADD.FTZ R20, R20, R8 ;  /* 0x000000081414a221 */ /* 0x002fe20000010000 */
[----:B------:R-:W-:Y:S01]  /*1ae0*/  MOV R8, UR5 ;  /* 0x0000000500087c02 */ /* 0x000fe20008000f00 */
[----:B------:R-:W-:-:S03]  /*1af0*/  @!P2 FADD.FTZ R21, R21, R9 ;  /* 0x000000091515a221 */ /* 0x000fc60000010000 */
[----:B------:R-:W-:-:S04]  /*1b00*/  IADD3 R8, PT, PT, R8, 0x4, RZ ;  /* 0x0000000408087810 */ /* 0x000fc80007ffe0ff */
[----:B------:R-:W-:Y:S01]  /*1b10*/  R2UR UR5, R8 ;  /* 0x00000000080572ca */ /* 0x000fe200000e0000 */
[----:B--2---:R-:W-:Y:S01]  /*1b20*/  @!P4 FADD.FTZ R20, R20, R10 ;  /* 0x0000000a1414c221 */ /* 0x004fe20000010000 */
[----:B------:R-:W-:-:S03]  /*1b30*/  @!P4 FADD.FTZ R21, R21, R11 ;  /* 0x0000000b1515c221 */ /* 0x000fc60000010000 */
[----:B---3--:R-:W-:Y:S01]  /*1b40*/  @!P5 FADD.FTZ R20, R20, R12 ;  /* 0x0000000c1414d221 */ /* 0x008fe20000010000 */
[----:B------:R-:W-:-:S03]  /*1b50*/  @!P5 FADD.FTZ R21, R21, R13 ;  /* 0x0000000d1515d221 */ /* 0x000fc60000010000 */
[----:B----4-:R-:W-:Y:S01]  /*1b60*/  @!P6 FADD.FTZ R20, R20, R14 ;  /* 0x0000000e1414e221 */ /* 0x010fe20000010000 */
[----:B------:R-:W-:-:S07]  /*1b70*/  @!P6 FADD.FTZ R21, R21, R15 ;  /* 0x0000000f1515e221 */ /* 0x000fce0000010000 */
.L_x_1888:
[----:B------:R-:W-:-:S13]  /*1b80*/  LOP3.LUT P2, R8, R2, 0x3, RZ, 0xc0, !PT ;  /* 0x0000000302087812 */ /* 0x000fda000784c0ff */
        /* <DEDUP_REMOVED lines=15> */
[----:B---3--:R-:W-:-:S05]  /*1c80*/  MOV R11, UR15 ;  /* 0x0000000f000b7c02 */ /* 0x008fca0008000f00 */
[----:B------:R-:W-:Y:S01]  /*1c90*/  IMAD.U32 R8, RZ, RZ, UR12 ;  /* 0x0000000cff087e24 */ /* 0x000fe2000f8e00ff */
[----:B------:R-:W-:Y:S01]  /*1ca0*/  MOV R9, UR13 ;  /* 0x0000000d00097c02 */ /* 0x000fe20008000f00 */
[----:B------:R-:W1:Y:S05]  /*1cb0*/  @!P4 LDG.E.64 R10, desc[UR18][R10.64] ;  /* 0x000000120a0ac981 */ /* 0x000e6a000c1e1b00 */
[----:B------:R-:W2:Y:S01]  /*1cc0*/  @!P2 LDG.E.64 R8, desc[UR18][R8.64] ;  /* 0x000000120808a981 */ /* 0x000ea2000c1e1b00 */
[----:B------:R-:W-:-:S04]  /*1cd0*/  MOV R12, UR5 ;  /* 0x00000005000c7c02 */ /* 0x000fc80008000f00 */
[----:B------:R-:W-:-:S04]  /*1ce0*/  IADD3 R12, PT, PT, R12, 0x2, RZ ;  /* 0x000000020c0c7810 */ /* 0x000fc80007ffe0ff */
[----:B------:R-:W-:Y:S01]  /*1cf0*/  R2UR UR5, R12 ;  /* 0x000000000c0572ca */ /* 0x000fe200000e0000 */
[----:B-1--4-:R-:W-:Y:S01]  /*1d00*/  @!P4 FADD.FTZ R20, R20, R10 ;  /* 0x0000000a1414c221 */ /* 0x012fe20000010000 */
[----:B------:R-:W-:-:S03]  /*1d10*/  @!P4 FADD.FTZ R21, R21, R11 ;  /* 0x0000000b1515c221 */ /* 0x000fc60000010000 */
[----:B--2---:R-:W-:Y:S01]  /*1d20*/  @!P2 FADD.FTZ R20, R20, R8 ;  /* 0x000000081414a221 */ /* 0x004fe20000010000 */
[----:B------:R-:W-:-:S09]  /*1d30*/  @!P2 FADD.FTZ R21, R21, R9 ;  /* 0x000000091515a221 */ /* 0x000fd20000010000 */
.L_x_1889:
[----:B------:R-:W-:Y:S01]  /*1d40*/  IMAD.U32 R8, RZ, RZ, UR5 ;  /* 0x00000005ff087e24 */ /* 0x000fe2000f8e00ff */
[----:B------:R-:W-:Y:S01]  /*1d50*/  LOP3.LUT R9, R2, 0x1, RZ, 0xc0, !PT ;  /* 0x0000000102097812 */ /* 0x000fe200078ec0ff */
[----:B------:R-:W-:Y:S03]  /*1d60*/  BSSY.RECONVERGENT B0, `(.L_x_1883) ;  /* 0x000000b000007945 */ /* 0x000fe60003800200 */
[----:B------:R-:W-:-:S04]  /*1d70*/  ISETP.EQ.OR P2, PT, R8, UR17, P3 ;  /* 0x0000001108007c0c */ /* 0x000fc80009f42670 */
[----:B------:R-:W-:-:S13]  /*1d80*/  ISETP.NE.U32.OR P2, PT, R9, 0x1, P2 ;  /* 0x000000010900780c */ /* 0x000fda0001745470 */
[----:B------:R-:W-:Y:S05]  /*1d90*/  @P2 BRA `(.L_x_1890) ;  /* 0x00000000001c2947 */ /* 0x000fea0003800000 */
[----:B------:R-:W-:Y:S01]  /*1da0*/  UIMAD UR12, UR22, UR5, UR6 ;  /* 0x00000005160c72a4 */ /* 0x000fe2000f8e0206 */
[----:B------:R-:W-:-:S05]  /*1db0*/  HFMA2 R8, -RZ, RZ, 0, 4.76837158203125e-07 ;  /* 0x00000008ff087431 */ /* 0x000fca00000001ff */
[----:B------:R-:W-:-:S05]  /*1dc0*/  MOV R9, UR12 ;  /* 0x0000000c00097c02 */ /* 0x000fca0008000f00 */
[----:B------:R-:W-:-:S06]  /*1dd0*/  IMAD.WIDE.U32 R8, R9, R8, UR20 ;  /* 0x0000001409087e25 */ /* 0x000fcc000f8e0008 */
[----:B------:R-:W1:Y:S02]  /*1de0*/  LDG.E.64 R8, desc[UR18][R8.64] ;  /* 0x0000001208087981 */ /* 0x000e64000c1e1b00 */
[----:B-1--4-:R-:W-:Y:S01]  /*1df0*/  FADD.FTZ R20, R20, R8 ;  /* 0x0000000814147221 */ /* 0x012fe20000010000 */
[----:B------:R-:W-:-:S07]  /*1e00*/  FADD.FTZ R21, R21, R9 ;  /* 0x0000000915157221 */ /* 0x000fce0000010000 */
.L_x_1890:
[----:B------:R-:W-:Y:S05]  /*1e10*/  BSYNC.RECONVERGENT B0 ;  /* 0x0000000000007941 */ /* 0x000fea0003800200 */
.L_x_1883:
[----:B------:R-:W0:Y:S01]  /*1e20*/  @P0 LDC.64 R8, c[0x0][0x388] ;  /* 0x0000e200ff080b82 */ /* 0x000e220000000a00 */
[----:B------:R-:W3:Y:S01]  /*1e30*/  LDCU UR13, c[0x0][0x414] ;  /* 0x00008280ff0d77ac */ /* 0x000ee20008000800 */
[----:B--2---:R-:W-:Y:S01]  /*1e40*/  MOV R10, UR10 ;  /* 0x0000000a000a7c02 */ /* 0x004fe20008000f00 */
[----:B------:R-:W-:Y:S01]  /*1e50*/  VIADD R29, R29, UR11 ;  /* 0x0000000b1d1d7c36 */ /* 0x000fe20008000000 */
[----:B------:R-:W-:-:S04]  /*1e60*/  UMOV UR5, 0x400 ;  /* 0x0000040000057882 */ /* 0x000fc80000000000 */
[----:B------:R-:W2:Y:S01]  /*1e70*/  S2UR UR12, SR_CgaCtaId ;  /* 0x00000000000c79c3 */ /* 0x000ea20000008800 */
[----:B---3--:R-:W-:Y:S01]  /*1e80*/  @P0 FMUL.FTZ R11, R21, UR13 ;  /* 0x0000000d150b0c20 */ /* 0x008fe20008410000 */
[----:B0-----:R-:W-:-:S04]  /*1e90*/  @P0 IMAD.WIDE R8, R10, 0x8, R8 ;  /* 0x000000080a080825 */ /* 0x001fc800078e0208 */
[----:B------:R-:W-:-:S05]  /*1ea0*/  @P0 FMUL.FTZ R10, R20, UR13 ;  /* 0x0000000d140a0c20 */ /* 0x000fca0008410000 */
[----:B------:R0:W-:Y:S01]  /*1eb0*/  @P0 STG.E.64 desc[UR18][R8.64], R10 ;  /* 0x0000000a08000986 */ /* 0x0001e2000c101b12 */
[----:B--2---:R-:W-:-:S09]  /*1ec0*/  ULEA UR5, UR12, UR5, 0x18 ;  /* 0x000000050c057291 */ /* 0x004fd2000f8ec0ff */
[----:B------:R-:W-:Y:S01]  /*1ed0*/  @!P3 STS.64 [UR5+0x48], R20 ;  /* 0x00004814ff00b988 */ /* 0x000fe20008000a05 */
[----:B0-----:R-:W0:Y:S08]  /*1ee0*/  LDC.64 R10, c[0x0][0x398] ;  /* 0x0000e600ff0a7b82 */ /* 0x001e300000000a00 */
[----:B------:R-:W-:Y:S08]  /*1ef0*/  BAR.SYNC.DEFER_BLOCKING 0x0 ;  /* 0x0000000000007b1d */ /* 0x000ff00000010000 */
[----:B------:R-:W2:Y:S01]  /*1f00*/  LDC.64 R8, c[0x0][0x3a0] ;  /* 0x0000e800ff087b82 */ /* 0x000ea20000000a00 */
[C---:B0-----:R-:W-:Y:S01]  /*1f10*/  IMAD.WIDE R10, R29.reuse, 0x4, R10 ;  /* 0x000000041d0a7825 */ /* 0x041fe200078e020a */
[----:B----4-:R-:W1:Y:S05]  /*1f20*/  LDS.64 R12, [UR5+0x48] ;  /* 0x00004805ff0c7984 */ /* 0x010e6a0008000a00 */
[----:B------:R-:W5:Y:S01]  /*1f30*/  LDG.E.64 R10, desc[UR18][R10.64] ;  /* 0x000000120a0a7981 */ /* 0x000f62000c1e1b00 */
[----:B--2---:R-:W-:-:S06]  /*1f40*/  IMAD.WIDE R8, R29, 0x4, R8 ;  /* 0x000000041d087825 */ /* 0x004fcc00078e0208 */
[----:B------:R-:W5:Y:S01]  /*1f50*/  LDG.E.64 R8, desc[UR18][R8.64] ;  /* 0x0000001208087981 */ /* 0x000f62000c1e1b00 */
[----:B-1----:R-:W-:-:S04]  /*1f60*/  FMUL.FTZ R20, R12, UR13 ;  /* 0x0000000d0c147c20 */ /* 0x002fc80008410000 */
[----:B------:R-:W-:-:S04]  /*1f70*/  FMUL.FTZ R12, R20, R20 ;  /* 0x00000014140c7220 */ /* 0x000fc80000410000 */
[----:B------:R-:W-:-:S05]  /*1f80*/  FFMA.FTZ R12, R13, UR13, -R12 ;  /* 0x0000000d0d0c7c23 */ /* 0x000fca000801080c */
[----:B------:R-:W-:-:S13]  /*1f90*/  FSETP.GTU.FTZ.AND P2, PT, R12, RZ, PT ;  /* 0x000000ff0c00720b */ /* 0x000fda0003f5c000 */
[----:B------:R-:W-:-:S05]  /*1fa0*/  VOTEU.ANY UP1, P2 ;  /* 0x0000000000ff7886 */ /* 0x000fca0001020100 */
[----:B------:R-:W0:Y:S01]  /*1fb0*/  @UP1 LDCU UR5, c[0x0][0x3a8] ;  /* 0x00007500ff0517ac */ /* 0x000e220008000800 */
[----:B------:R-:W-:-:S13]  /*1fc0*/  PLOP3.LUT P2, PT, PT, PT, UP1, 0x80, 0x8 ;  /* 0x000000000008781c */ /* 0x000fda0003f4f018 */
[----:B0-----:R-:W-:-:S06]  /*1fd0*/  @P2 FADD.FTZ R12, R12, UR5 ;  /* 0x000000050c0c2e21 */ /* 0x001fcc0008010000 */
[----:B------:R-:W0:Y:S01]  /*1fe0*/  @P2 MUFU.RSQ R12, R12 ;  /* 0x0000000c000c2308 */ /* 0x000e220000001400 */
[----:B------:R-:W-:Y:S01]  /*1ff0*/  BSSY.RECONVERGENT B0, `(.L_x_1891) ;  /* 0x00000ed000007945 */ /* 0x000fe20003800200 */
[----:B------:R-:W-:Y:S01]  /*2000*/  UMOV UR5, 0x3f800000 ;  /* 0x3f80000000057882 */ /* 0x000fe20000000000 */
[----:B0-----:R-:W-:-:S13]  /*2010*/  @P2 R2UR UR11, R12 ;  /* 0x000000000c0b22ca */ /* 0x001fda00000e0000 */
[----:B------:R-:W-:Y:S01]  /*2020*/  @UP1 UMOV UR5, UR11 ;  /* 0x0000000b00051c82 */ /* 0x000fe20008000000 */
[----:B------:R-:W-:Y:S05]  /*2030*/  BRA.U UP0, `(.L_x_1892) ;  /* 0x0000000500847547 */ /* 0x000fea000b800000 */
[----:B------:R-:W0:Y:S01]  /*2040*/  LDCU.64 UR14, c[0x0][0x3e8] ;  /* 0x00007d00ff0e77ac */ /* 0x000e220008000a00 */
[----:B------:R-:W-:Y:S01]  /*2050*/  SHF.R.S32.HI R14, RZ, 0x1f, R0 ;  /* 0x0000001fff0e7819 */ /* 0x000fe20000011400 */
[----:B------:R-:W-:Y:S01]  /*2060*/  BSSY.RECONVERGENT B1, `(.L_x_1893) ;  /* 0x000001f000017945 */ /* 0x000fe20003800200 */
[----:B------:R-:W-:Y:S02]  /*2070*/  SHF.R.S32.HI R21, RZ, 0x1f, R26 ;  /* 0x0000001fff157819 */ /* 0x000fe4000001141a */
[----:B------:R-:W-:Y:S02]  /*2080*/  SHF.R.S32.HI R15, RZ, 0x1f, R25 ;  /* 0x0000001fff0f7819 */ /* 0x000fe40000011419 */
[----:B------:R-:W-:Y:S02]  /*2090*/  SHF.R.S32.HI R29, RZ, 0x1f, R27 ;  /* 0x0000001fff1d7819 */ /* 0x000fe4000001141b */
[----:B0-----:R-:W-:Y:S02]  /*20a0*/  ISETP.GE.U32.AND P2, PT, R0, UR14, PT ;  /* 0x0000000e00007c0c */ /* 0x001fe4000bf46070 */
[----:B------:R-:W-:-:S02]  /*20b0*/  ISETP.GE.U32.AND P3, PT, R26, UR14, PT ;  /* 0x0000000e1a007c0c */ /* 0x000fc4000bf66070 */
[----:B------:R-:W-:Y:S02]  /*20c0*/  ISETP.GE.AND.EX P2, PT, R14, UR15, PT, P2 ;  /* 0x0000000f0e007c0c */ /* 0x000fe4000bf46320 */
[----:B------:R-:W-:Y:S02]  /*20d0*/  ISETP.GE.U32.AND P4, PT, R25, UR14, PT ;  /* 0x0000000e19007c0c */ /* 0x000fe4000bf86070 */
[----:B------:R-:W-:Y:S02]  /*20e0*/  ISETP.GE.U32.AND P1, PT, R27, UR14, PT ;  /* 0x0000000e1b007c0c */ /* 0x000fe4000bf26070 */
[----:B------:R-:W-:Y:S02]  /*20f0*/  ISETP.GE.AND.EX P3, PT, R21, UR15, PT, P3 ;  /* 0x0000000f15007c0c */ /* 0x000fe4000bf66330 */
[----:B------:R-:W-:Y:S02]  /*2100*/  ISETP.GE.AND.EX P4, PT, R15, UR15, PT, P4 ;  /* 0x0000000f0f007c0c */ /* 0x000fe4000bf86340 */
[----:B------:R-:W-:-:S03]  /*2110*/  ISETP.GE.AND.EX P1, PT, R29, UR15, PT, P1 ;  /* 0x0000000f1d007c0c */ /* 0x000fc6000bf26310 */
[----:B------:R-:W-:Y:S10]  /*2120*/  @P2 BRA `(.L_x_1894) ;  /* 0x0000000000482947 */ /* 0x000ff40003800000 */
[----:B------:R-:W0:Y:S01]  /*2130*/  LDCU.64 UR20, c[0x0][0x3e0] ;  /* 0x00007c00ff1477ac */ /* 0x000e220008000a00 */
[----:B------:R-:W-:Y:S01]  /*2140*/  MOV R12, R18 ;  /* 0x00000012000c7202 */ /* 0x000fe20000000f00 */
[--C-:B------:R-:W-:Y:S01]  /*2150*/  FADD.FTZ R24, R24, -R20.reuse ;  /* 0x8000001418187221 */ /* 0x100fe20000010000 */
[----:B------:R-:W-:Y:S01]  /*2160*/  MOV R13, R17 ;  /* 0x00000011000d7202 */ /* 0x000fe20000000f00 */
[----:B------:R-:W1:Y:S01]  /*2170*/  LDCU.64 UR12, c[0x0][0x380] ;  /* 0x00007000ff0c77ac */ /* 0x000e620008000a00 */
[----:B------:R-:W-:Y:S01]  /*2180*/  FADD.FTZ R3, R3, -R20 ;  /* 0x8000001403037221 */ /* 0x000fe20000010000 */
[----:B------:R-:W-:-:S03]  /*2190*/  FMUL.FTZ R24, R24, UR5 ;  /* 0x0000000518187c20 */ /* 0x000fc60008410000 */
[----:B------:R-:W-:Y:S01]  /*21a0*/  FMUL.FTZ R21, R3, UR5 ;  /* 0x0000000503157c20 */ /* 0x000fe20008410000 */
[----:B-----5:R-:W-:-:S03]  /*21b0*/  FFMA.FTZ R3, R10, R24, R8 ;  /* 0x000000180a037223 */ /* 0x020fc60000010008 */
[----:B------:R-:W-:Y:S01]  /*21c0*/  FFMA.FTZ R21, R11, R21, R9 ;  /* 0x000000150b157223 */ /* 0x000fe20000010009 */
[----:B0-----:R-:W-:-:S04]  /*21d0*/  IMAD R14, R14, UR20, RZ ;  /* 0x000000140e0e7c24 */ /* 0x001fc8000f8e02ff */
[----:B------:R-:W-:Y:S01]  /*21e0*/  F2FP.BF16.F32.PACK_AB R3, R21, R3 ;  /* 0x000000031503723e */ /* 0x000fe200000010ff */
[----:B------:R-:W-:-:S04]  /*21f0*/  IMAD.WIDE.U32 R12, R0, UR20, R12 ;  /* 0x00000014000c7c25 */ /* 0x000fc8000f8e000c */
[----:B------:R-:W-:-:S05]  /*2200*/  IMAD R14, R0, UR21, R14 ;  /* 0x00000015000e7c24 */ /* 0x000fca000f8e020e */
[----:B------:R-:W-:Y:S02]  /*2210*/  IADD3 R13, PT, PT, R13, R14, RZ ;  /* 0x0000000e0d0d7210 */ /* 0x000fe40007ffe0ff */
[----:B-1----:R-:W-:-:S04]  /*2220*/  LEA R14, P2, R12, UR12, 0x1 ;  /* 0x0000000c0c0e7c11 */ /* 0x002fc8000f8408ff */
[----:B------:R-:W-:-:S05]  /*2230*/  LEA.HI.X R15, R12, UR13, R13, 0x1, P2 ;  /* 0x0000000d0c0f7c11 */ /* 0x000fca00090f0c0d */
[----:B------:R0:W-:Y:S04]  /*2240*/  STG.E desc[UR18][R14.64], R3 ;  /* 0x000000030e007986 */ /* 0x0001e8000c101912 */
.L_x_1894:
[----:B------:R-:W-:Y:S05]  /*2250*/  BSYNC.RECONVERGENT B1 ;  /* 0x0000000000017941 */ /* 0x000fea0003800200 */
.L_x_1893:
[----:B------:R-:W-:Y:S04]  /*2260*/  BSSY.RECONVERGENT B1, `(.L_x_1895) ;  /* 0x0000015000017945 */ /* 0x000fe80003800200 */
[----:B------:R-:W-:Y:S05]  /*2270*/  @P3 BRA `(.L_x_1896) ;  /* 0x00000000004c3947 */ /* 0x000fea0003800000 */
[----:B------:R-:W1:Y:S01]  /*2280*/  LDCU.64 UR12, c[0x0][0x3e0] ;  /* 0x00007c00ff0c77ac */ /* 0x000e620008000a00 */
[----:B0-----:R-:W-:Y:S01]  /*2290*/  SHF.R.S32.HI R14, RZ, 0x1f, R26 ;  /* 0x0000001fff0e7819 */ /* 0x001fe2000001141a */
[--C-:B------:R-:W-:Y:S01]  /*22a0*/  FADD.FTZ R3, R4, -R20.reuse ;  /* 0x8000001404037221 */ /* 0x100fe20000010000 */
[----:B------:R-:W-:Y:S01]  /*22b0*/  MOV R13, R17 ;  /* 0x00000011000d7202 */ /* 0x000fe20000000f00 */
[----:B------:R-:W0:Y:S01]  /*22c0*/  LDCU.64 UR20, c[0x0][0x380] ;  /* 0x00007000ff1477ac */ /* 0x000e220008000a00 */
[----:B------:R-:W-:Y:S01]  /*22d0*/  FADD.FTZ R21, R23, -R20 ;  /* 0x8000001417157221 */ /* 0x000fe20000010000 */
[----:B------:R-:W-:Y:S02]  /*22e0*/  IMAD.MOV.U32 R12, RZ, RZ, R18 ;  /* 0x000000ffff0c7224 */ /* 0x000fe400078e0012 */
[----:B------:R-:W-:Y:S01]  /*22f0*/  FMUL.FTZ R3, R3, UR5 ;  /* 0x0000000503037c20 */ /* 0x000fe20008410000 */
[----:B------:R-:W-:-:S03]  /*2300*/  FMUL.FTZ R21, R21, UR5 ;  /* 0x0000000515157c20 */ /* 0x000fc60008410000 */
[----:B-----5:R-:W-:Y:S01]  /*2310*/  FFMA.FTZ R3, R11, R3, R9 ;  /* 0x000000030b037223 */ /* 0x020fe20000010009 */
[----:B------:R-:W-:Y:S01]  /*2320*/  FFMA.FTZ R21, R10, R21, R8 ;  /* 0x000000150a157223 */ /* 0x000fe20000010008 */
[----:B-1----:R-:W-:-:S04]  /*2330*/  IMAD R4, R14, UR12, RZ ;  /* 0x0000000c0e047c24 */ /* 0x002fc8000f8e02ff */
[----:B------:R-:W-:Y:S01]  /*2340*/  F2FP.BF16.F32.PACK_AB R3, R3, R21 ;  /* 0x000000150303723e */ /* 0x000fe200000010ff */
[----:B------:R-:W-:-:S04]  /*2350*/  IMAD.WIDE.U32 R12, R26, UR12, R12 ;  /* 0x0000000c1a0c7c25 */ /* 0x000fc8000f8e000c */
[----:B------:R-:W-:Y:S01]  /*2360*/  IMAD R4, R26, UR13, R4 ;  /* 0x0000000d1a047c24 */ /* 0x000fe2000f8e0204 */
[----:B0-----:R-:W-:-:S04]  /*2370*/  LEA R14, P2, R12, UR20, 0x1 ;  /* 0x000000140c0e7c11 */ /* 0x001fc8000f8408ff */
[----:B------:R-:W-:-:S04]  /*2380*/  IADD3 R4, PT, PT, R13, R4, RZ ;  /* 0x000000040d047210 */ /* 0x000fc80007ffe0ff */
[----:B------:R-:W-:-:S05]  /*2390*/  LEA.HI.X R15, R12, UR21, R4, 0x1, P2 ;  /* 0x000000150c0f7c11 */ /* 0x000fca00090f0c04 */
[----:B------:R1:W-:Y:S02]  /*23a0*/  STG.E desc[UR18][R14.64], R3 ;  /* 0x000000030e007986 */ /* 0x0003e4000c101912 */
.L_x_1896:
[----:B------:R-:W-:Y:S05]  /*23b0*/  BSYNC.RECONVERGENT B1 ;  /* 0x0000000000017941 */ /* 0x000fea0003800200 */
.L_x_1895:
[----:B------:R-:W-:Y:S04]  /*23c0*/  BSSY.RECONVERGENT B1, `(.L_x_1897) ;  /* 0x0000015000017945 */ /* 0x000fe80003800200 */
[----:B------:R-:W-:Y:S05]  /*23d0*/  @P4 BRA `(.L_x_1898) ;  /* 0x00000000004c4947 */ /* 0x000fea0003800000 */
[----:B------:R-:W2:Y:S01]  /*23e0*/  LDCU.64 UR12, c[0x0][0x3e0] ;  /* 0x00007c00ff0c77ac */ /* 0x000ea20008000a00 */
[----:B------:R-:W-:Y:S01]  /*23f0*/  SHF.R.S32.HI R12, RZ, 0x1f, R25 ;  /* 0x0000001fff0c7819 */ /* 0x000fe20000011419 */
[--C-:B01----:R-:W-:Y:S01]  /*2400*/  FADD.FTZ R3, R5, -R20.reuse ;  /* 0x8000001405037221 */ /* 0x103fe20000010000 */
        /* <DEDUP_REMOVED lines=8> */
[----:B--2---:R-:W-:-:S04]  /*2490*/  IMAD R13, R12, UR12, RZ ;  /* 0x0000000c0c0d7c24 */ /* 0x004fc8000f8e02ff */
[----:B------:R-:W-:Y:S01]  /*24a0*/  F2FP.BF16.F32.PACK_AB R3, R3, R14 ;  /* 0x0000000e0303723e */ /* 0x000fe200000010ff */
[----:B------:R-:W-:-:S04]  /*24b0*/  IMAD.WIDE.U32 R4, R25, UR12, R4 ;  /* 0x0000000c19047c25 */ /* 0x000fc8000f8e0004 */
[----:B------:R-:W-:Y:S01]  /*24c0*/  IMAD R13, R25, UR13, R13 ;  /* 0x0000000d190d7c24 */ /* 0x000fe2000f8e020d */
[----:B0-----:R-:W-:-:S04]  /*24d0*/  LEA R12, P2, R4, UR20, 0x1 ;  /* 0x00000014040c7c11 */ /* 0x001fc8000f8408ff */
[----:B------:R-:W-:-:S04]  /*24e0*/  IADD3 R13, PT, PT, R5, R13, RZ ;  /* 0x0000000d050d7210 */ /* 0x000fc80007ffe0ff */
[----:B------:R-:W-:-:S05]  /*24f0*/  LEA.HI.X R13, R4, UR21, R13, 0x1, P2 ;  /* 0x00000015040d7c11 */ /* 0x000fca00090f0c0d */
[----:B------:R2:W-:Y:S02]  /*2500*/  STG.E desc[UR18][R12.64], R3 ;  /* 0x000000030c007986 */ /* 0x0005e4000c101912 */
.L_x_1898:
[----:B------:R-:W-:Y:S05]  /*2510*/  BSYNC.RECONVERGENT B1 ;  /* 0x0000000000017941 */ /* 0x000fea0003800200 */
.L_x_1897:
[----:B------:R-:W-:Y:S05]  /*2520*/  @P1 BRA `(.L_x_1899) ;  /* 0x0000000800641947 */ /* 0x000fea0003800000 */
[----:B------:R-:W3:Y:S01]  /*2530*/  LDCU.64 UR12, c[0x0][0x3e0] ;  /* 0x00007c00ff0c77ac */ /* 0x000ee20008000a00 */
[----:B------:R-:W-:Y:S01]  /*2540*/  MOV R16, R18 ;  /* 0x0000001200107202 */ /* 0x000fe20000000f00 */
[--C-:B------:R-:W-:Y:S01]  /*2550*/  FADD.FTZ R7, R7, -R20.reuse ;  /* 0x8000001407077221 */ /* 0x100fe20000010000 */
[----:B------:R-:W-:Y:S01]  /*2560*/  FADD.FTZ R6, R6, -R20 ;  /* 0x8000001406067221 */ /* 0x000fe20000010000 */
[----:B------:R-:W4:Y:S02]  /*2570*/  LDCU.64 UR14, c[0x0][0x380] ;  /* 0x00007000ff0e77ac */ /* 0x000f240008000a00 */
[----:B------:R-:W-:Y:S01]  /*2580*/  FMUL.FTZ R7, R7, UR5 ;  /* 0x0000000507077c20 */ /* 0x000fe20008410000 */
[----:B------:R-:W-:-:S03]  /*2590*/  FMUL.FTZ R6, R6, UR5 ;  /* 0x0000000506067c20 */ /* 0x000fc60008410000 */
[----:B012--5:R-:W-:Y:S01]  /*25a0*/  FFMA.FTZ R3, R10, R7, R8 ;  /* 0x000000070a037223 */ /* 0x027fe20000010008 */
        /* <DEDUP_REMOVED lines=10> */
.L_x_1892:
[----:B------:R-:W0:Y:S01]  /*2650*/  LDCU.64 UR20, c[0x0][0x3e8] ;  /* 0x00007d00ff1477ac */ /* 0x000e220008000a00 */
[----:B------:R-:W-:Y:S01]  /*2660*/  SHF.R.S32.HI R13, RZ, 0x1f, R26 ;  /* 0x0000001fff0d7819 */ /* 0x000fe2000001141a */
[----:B------:R-:W-:Y:S01]  /*2670*/  BSSY.RECONVERGENT B1, `(.L_x_1900) ;  /* 0x0000027000017945 */ /* 0x000fe20003800200 */
[----:B------:R-:W-:Y:S02]  /*2680*/  SHF.R.S32.HI R12, RZ, 0x1f, R25 ;  /* 0x0000001fff0c7819 */ /* 0x000fe40000011419 */
[----:B------:R-:W-:Y:S02]  /*2690*/  SHF.R.S32.HI R29, RZ, 0x1f, R27 ;  /* 0x0000001fff1d7819 */ /* 0x000fe4000001141b */
[----:B0-----:R-:W-:Y:S02]  /*26a0*/  ISETP.GE.U32.AND P2, PT, R26, UR20, PT ;  /* 0x000000141a007c0c */ /* 0x001fe4000bf46070 */
[----:B------:R-:W-:Y:S02]  /*26b0*/  ISETP.GE.U32.AND P3, PT, R25, UR20, PT ;  /* 0x0000001419007c0c */ /* 0x000fe4000bf66070 */
[----:B------:R-:W-:-:S02]  /*26c0*/  ISETP.GE.U32.AND P4, PT, R27, UR20, PT ;  /* 0x000000141b007c0c */ /* 0x000fc4000bf86070 */
[----:B------:R-:W-:Y:S02]  /*26d0*/  ISETP.GE.AND.EX P2, PT, R13, UR21, PT, P2 ;  /* 0x000000150d007c0c */ /* 0x000fe4000bf46320 */
[----:B------:R-:W-:Y:S02]  /*26e0*/  ISETP.GE.AND.EX P3, PT, R12, UR21, PT, P3 ;  /* 0x000000150c007c0c */ /* 0x000fe4000bf66330 */
[----:B------:R-:W-:Y:S01]  /*26f0*/  ISETP.GE.AND.EX P4, PT, R29, UR21, PT, P4 ;  /* 0x000000151d007c0c */ /* 0x000fe2000bf86340 */
[----:B------:R-:W-:-:S12]  /*2700*/  @P1 BRA `(.L_x_1901) ;  /* 0x0000000000741947 */ /* 0x000fd80003800000 */
[--C-:B------:R-:W-:Y:S01]  /*2710*/  FADD.FTZ R12, R24, -R20.reuse ;  /* 0x80000014180c7221 */ /* 0x100fe20000010000 */
[----:B------:R-:W-:Y:S01]  /*2720*/  FADD.FTZ R13, R3, -R20 ;  /* 0x80000014030d7221 */ /* 0x000fe20000010000 */
[----:B------:R-:W0:Y:S01]  /*2730*/  LDCU.64 UR12, c[0x0][0x3e0] ;  /* 0x00007c00ff0c77ac */ /* 0x000e220008000a00 */
[----:B------:R-:W-:Y:S01]  /*2740*/  SHF.R.S32.HI R24, RZ, 0x1f, R0 ;  /* 0x0000001fff187819 */ /* 0x000fe20000011400 */
[----:B------:R-:W-:Y:S01]  /*2750*/  FMUL.FTZ R12, R12, UR5 ;  /* 0x000000050c0c7c20 */ /* 0x000fe20008410000 */
[----:B------:R-:W-:Y:S01]  /*2760*/  FMUL.FTZ R14, R13, UR5 ;  /* 0x000000050d0e7c20 */ /* 0x000fe20008410000 */
[----:B------:R-:W1:Y:S02]  /*2770*/  LDCU.64 UR14, c[0x0][0x380] ;  /* 0x00007000ff0e77ac */ /* 0x000e640008000a00 */
[----:B-----5:R-:W-:Y:S01]  /*2780*/  FFMA.FTZ R3, R10, R12, R8 ;  /* 0x0000000c0a037223 */ /* 0x020fe20000010008 */
[----:B------:R-:W-:-:S03]  /*2790*/  FFMA.FTZ R14, R11, R14, R9 ;  /* 0x0000000e0b0e7223 */ /* 0x000fc60000010009 */
[----:B------:R-:W-:Y:S01]  /*27a0*/  FMUL.FTZ R13, R3, -1.4426950216293334961 ;  /* 0xbfb8aa3b030d7820 */ /* 0x000fe20000410000 */
[----:B------:R-:W-:-:S05]  /*27b0*/  FMUL.FTZ R12, R14, -1.4426950216293334961 ;  /* 0xbfb8aa3b0e0c7820 */ /* 0x000fca0000410000 */
[----:B------:R-:W2:Y:S01]  /*27c0*/  MUFU.EX2 R13, R13 ;  /* 0x0000000d000d7308 */ /* 0x000ea20000000800 */
[----:B0-----:R-:W-:-:S03]  /*27d0*/  IMAD R24, R24, UR12, RZ ;  /* 0x0000000c18187c24 */ /* 0x001fc6000f8e02ff */
[----:B------:R-:W0:Y:S01]  /*27e0*/  MUFU.EX2 R12, R12 ;  /* 0x0000000c000c7308 */ /* 0x000e220000000800 */
[----:B------:R-:W-:Y:S02]  /*27f0*/  IMAD R24, R0, UR13, R24 ;  /* 0x0000000d00187c24 */ /* 0x000fe4000f8e0218 */
[----:B--2---:R-:W-:Y:S01]  /*2800*/  FADD.FTZ R13, R13, 1 ;  /* 0x3f8000000d0d7421 */ /* 0x004fe20000010000 */
[----:B0-----:R-:W-:-:S03]  /*2810*/  FADD.FTZ R12, R12, 1 ;  /* 0x3f8000000c0c7421 */ /* 0x001fc60000010000 */
[----:B------:R0:W2:Y:S08]  /*2820*/  MUFU.RCP R15, R13 ;  /* 0x0000000d000f7308 */ /* 0x0000b00000001000 */
[----:B------:R3:W4:Y:S01]  /*2830*/  MUFU.RCP R21, R12 ;  /* 0x0000000c00157308 */ /* 0x0007220000001000 */
[----:B0-----:R-:W-:Y:S01]  /*2840*/  MOV R13, R17 ;  /* 0x00000011000d7202 */ /* 0x001fe20000000f00 */
[----:B---3--:R-:W-:-:S02]  /*2850*/  IMAD.MOV.U32 R12, RZ, RZ, R18 ;  /* 0x000000ffff0c7224 */ /* 0x008fc400078e0012 */
[----:B--2---:R-:W-:Y:S02]  /*2860*/  FMUL.FTZ R3, R3, R15 ;  /* 0x0000000f03037220 */ /* 0x004fe40000410000 */
[----:B------:R-:W-:-:S04]  /*2870*/  IMAD.WIDE.U32 R12, R0, UR12, R12 ;  /* 0x0000000c000c7c25 */ /* 0x000fc8000f8e000c */
[----:B----4-:R-:W-:Y:S01]  /*2880*/  FMUL.FTZ R21, R14, R21 ;  /* 0x000000150e157220 */ /* 0x010fe20000410000 */
[----:B------:R-:W-:Y:S02]  /*2890*/  IADD3 R24, PT, PT, R13, R24, RZ ;  /* 0x000000180d187210 */ /* 0x000fe40007ffe0ff */
[C---:B-1----:R-:W-:Y:S02]  /*28a0*/  LEA R14, P1, R12.reuse, UR14, 0x1 ;  /* 0x0000000e0c0e7c11 */ /* 0x042fe4000f8208ff */
[----:B------:R-:W-:Y:S02]  /*28b0*/  F2FP.BF16.F32.PACK_AB R3, R21, R3 ;  /* 0x000000031503723e */ /* 0x000fe400000010ff */
[----:B------:R-:W-:-:S05]  /*28c0*/  LEA.HI.X R15, R12, UR15, R24, 0x1, P1 ;  /* 0x0000000f0c0f7c11 */ /* 0x000fca00088f0c18 */
[----:B------:R0:W-:Y:S04]  /*28d0*/  STG.E desc[UR18][R14.64], R3 ;  /* 0x000000030e007986 */ /* 0x0001e8000c101912 */
.L_x_1901:
[----:B------:R-:W-:Y:S05]  /*28e0*/  BSYNC.RECONVERGENT B1 ;  /* 0x0000000000017941 */ /* 0x000fea0003800200 */
.L_x_1900:
[----:B------:R-:W-:Y:S04]  /*28f0*/  BSSY.RECONVERGENT B1, `(.L_x_1902) ;  /* 0x000001f000017945 */ /* 0x000fe80003800200 */
[----:B------:R-:W-:Y:S05]  /*2900*/  @P2 BRA `(.L_x_1903) ;  /* 0x0000000000742947 */ /* 0x000fea0003800000 */
[--C-:B------:R-:W-:Y:S01]  /*2910*/  FADD.FTZ R4, R4, -R20.reuse ;  /* 0x8000001404047221 */ /* 0x100fe20000010000 */
[----:B------:R-:W-:Y:S01]  /*2920*/  FADD.FTZ R23, R23, -R20 ;  /* 0x8000001417177221 */ /* 0x000fe20000010000 */
[----:B------:R-:W1:Y:S01]  /*2930*/  LDCU.64 UR12, c[0x0][0x3e0] ;  /* 0x00007c00ff0c77ac */ /* 0x000e620008000a00 */
[----:B------:R-:W-:Y:S01]  /*2940*/  SHF.R.S32.HI R21, RZ, 0x1f, R26 ;  /* 0x0000001fff157819 */ /* 0x000fe2000001141a */
[----:B------:R-:W-:Y:S01]  /*2950*/  FMUL.FTZ R4, R4, UR5 ;  /* 0x0000000504047c20 */ /* 0x000fe20008410000 */
[----:B------:R-:W-:Y:S01]  /*2960*/  FMUL.FTZ R23, R23, UR5 ;  /* 0x0000000517177c20 */ /* 0x000fe20008410000 */
[----:B------:R-:W2:Y:S02]  /*2970*/  LDCU.64 UR14, c[0x0][0x380] ;  /* 0x00007000ff0e77ac */ /* 0x000ea40008000a00 */
[----:B-----5:R-:W-:Y:S01]  /*2980*/  FFMA.FTZ R4, R11, R4, R9 ;  /* 0x000000040b047223 */ /* 0x020fe20000010009 */
[----:B0-----:R-:W-:-:S03]  /*2990*/  FFMA.FTZ R14, R10, R23, R8 ;  /* 0x000000170a0e7223 */ /* 0x001fc60000010008 */
[----:B------:R-:W-:Y:S01]  /*29a0*/  FMUL.FTZ R3, R4, -1.4426950216293334961 ;  /* 0xbfb8aa3b04037820 */ /* 0x000fe20000410000 */
[----:B------:R-:W-:-:S04]  /*29b0*/  FMUL.FTZ R13, R14, -1.4426950216293334961 ;  /* 0xbfb8aa3b0e0d7820 */ /* 0x000fc80000410000 */
[----:B------:R0:W3:Y:S01]  /*29c0*/  MUFU.EX2 R12, R13 ;  /* 0x0000000d000c7308 */ /* 0x0000e20000000800 */
[----:B-1----:R-:W-:-:S03]  /*29d0*/  IMAD R21, R21, UR12, RZ ;  /* 0x0000000c15157c24 */ /* 0x002fc6000f8e02ff */
[----:B------:R-:W1:Y:S01]  /*29e0*/  MUFU.EX2 R3, R3 ;  /* 0x0000000300037308 */ /* 0x000e620000000800 */
[----:B------:R-:W-:Y:S02]  /*29f0*/  IMAD R21, R26, UR13, R21 ;  /* 0x0000000d1a157c24 */ /* 0x000fe4000f8e0215 */
[----:B0-----:R-:W-:Y:S02]  /*2a00*/  IMAD.MOV.U32 R13, RZ, RZ, R17 ;  /* 0x000000ffff0d7224 */ /* 0x001fe400078e0011 */
[----:B---3--:R-:W-:Y:S01]  /*2a10*/  FADD.FTZ R12, R12, 1 ;  /* 0x3f8000000c0c7421 */ /* 0x008fe20000010000 */
[----:B-1----:R-:W-:-:S03]  /*2a20*/  FADD.FTZ R3, R3, 1 ;  /* 0x3f80000003037421 */ /* 0x002fc60000010000 */
[----:B------:R0:W1:Y:S08]  /*2a30*/  MUFU.RCP R15, R12 ;  /* 0x0000000c000f7308 */ /* 0x0000700000001000 */
[----:B------:R-:W3:Y:S01]  /*2a40*/  MUFU.RCP R3, R3 ;  /* 0x0000000300037308 */ /* 0x000ee20000001000 */
[----:B0-----:R-:W-:-:S05]  /*2a50*/  MOV R12, R18 ;  /* 0x00000012000c7202 */ /* 0x001fca0000000f00 */
[----:B------:R-:W-:-:S04]  /*2a60*/  IMAD.WIDE.U32 R12, R26, UR12, R12 ;  /* 0x0000000c1a0c7c25 */ /* 0x000fc8000f8e000c */
[----:B-1----:R-:W-:Y:S01]  /*2a70*/  FMUL.FTZ R23, R14, R15 ;  /* 0x0000000f0e177220 */ /* 0x002fe20000410000 */
[----:B--2---:R-:W-:Y:S02]  /*2a80*/  LEA R14, P1, R12, UR14, 0x1 ;  /* 0x0000000e0c0e7c11 */ /* 0x004fe4000f8208ff */
[----:B------:R-:W-:-:S04]  /*2a90*/  IADD3 R21, PT, PT, R13, R21, RZ ;  /* 0x000000150d157210 */ /* 0x000fc80007ffe0ff */
[----:B------:R-:W-:Y:S01]  /*2aa0*/  LEA.HI.X R15, R12, UR15, R21, 0x1, P1 ;  /* 0x0000000f0c0f7c11 */ /* 0x000fe200088f0c15 */
[----:B---3--:R-:W-:-:S05]  /*2ab0*/  FMUL.FTZ R3, R4, R3 ;  /* 0x0000000304037220 */ /* 0x008fca0000410000 */
[----:B------:R-:W-:-:S05]  /*2ac0*/  F2FP.BF16.F32.PACK_AB R3, R3, R23 ;  /* 0x000000170303723e */ /* 0x000fca00000010ff */
[----:B------:R1:W-:Y:S02]  /*2ad0*/  STG.E desc[UR18][R14.64], R3 ;  /* 0x000000030e007986 */ /* 0x0003e4000c101912 */
.L_x_1903:
[----:B------:R-:W-:Y:S05]  /*2ae0*/  BSYNC.RECONVERGENT B1 ;  /* 0x0000000000017941 */ /* 0x000fea0003800200 */
.L_x_1902:
[----:B------:R-:W-:Y:S04]  /*2af0*/  BSSY.RECONVERGENT B1, `(.L_x_1904) ;  /* 0x000001f000017945 */ /* 0x000fe80003800200 */
[----:B------:R-:W-:Y:S05]  /*2b00*/  @P3 BRA `(.L_x_1905) ;  /* 0x0000000000743947 */ /* 0x000fea0003800000 */
[--C-:B------:R-:W-:Y:S01]  /*2b10*/  FADD.FTZ R22, R22, -R20.reuse ;  /* 0x8000001416167221 */ /* 0x100fe20000010000 */
[----:B------:R-:W-:Y:S01]  /*2b20*/  FADD.FTZ R5, R5, -R20 ;  /* 0x8000001405057221 */ /* 0x000fe20000010000 */
[----:B------:R-:W2:Y:S01]  /*2b30*/  LDCU.64 UR12, c[0x0][0x3e0] ;  /* 0x00007c00ff0c77ac */ /* 0x000ea20008000a00 */
[----:B01----:R-:W-:Y:S01]  /*2b40*/  SHF.R.S32.HI R15, RZ, 0x1f, R25 ;  /* 0x0000001fff0f7819 */ /* 0x003fe20000011419 */
[----:B------:R-:W-:Y:S01]  /*2b50*/  FMUL.FTZ R13, R22, UR5 ;  /* 0x00000005160d7c20 */ /* 0x000fe20008410000 */
[----:B------:R-:W-:Y:S01]  /*2b60*/  FMUL.FTZ R12, R5, UR5 ;  /* 0x00000005050c7c20 */ /* 0x000fe20008410000 */
[----:B------:R-:W0:Y:S01]  /*2b70*/  LDCU.64 UR14, c[0x0][0x380] ;  /* 0x00007000ff0e77ac */ /* 0x000e220008000a00 */
[----:B------:R-:W-:Y:S01]  /*2b80*/  MOV R5, R17 ;  /* 0x0000001100057202 */ /* 0x000fe20000000f00 */
[----:B-----5:R-:W-:Y:S01]  /*2b90*/  FFMA.FTZ R13, R10, R13, R8 ;  /* 0x0000000d0a0d7223 */ /* 0x020fe20000010008 */
[----:B------:R-:W-:-:S03]  /*2ba0*/  FFMA.FTZ R12, R11, R12, R9 ;  /* 0x0000000c0b0c7223 */ /* 0x000fc60000010009 */
[----:B------:R-:W-:Y:S01]  /*2bb0*/  FMUL.FTZ R4, R13, -1.4426950216293334961 ;  /* 0xbfb8aa3b0d047820 */ /* 0x000fe20000410000 */
[----:B------:R-:W-:-:S04]  /*2bc0*/  FMUL.FTZ R22, R12, -1.4426950216293334961 ;  /* 0xbfb8aa3b0c167820 */ /* 0x000fc80000410000 */
[----:B------:R-:W1:Y:S01]  /*2bd0*/  MUFU.EX2 R3, R22 ;  /* 0x0000001600037308 */ /* 0x000e620000000800 */
[----:B--2---:R-:W-:-:S03]  /*2be0*/  IMAD R15, R15, UR12, RZ ;  /* 0x0000000c0f0f7c24 */ /* 0x004fc6000f8e02ff */
[----:B------:R-:W2:Y:S01]  /*2bf0*/  MUFU.EX2 R4, R4 ;  /* 0x0000000400047308 */ /* 0x000ea20000000800 */
[----:B------:R-:W-:Y:S02]  /*2c00*/  IMAD R15, R25, UR13, R15 ;  /* 0x0000000d190f7c24 */ /* 0x000fe4000f8e020f */
[----:B-1----:R-:W-:Y:S01]  /*2c10*/  FADD.FTZ R23, R3, 1 ;  /* 0x3f80000003177421 */ /* 0x002fe20000010000 */
[----:B--2---:R-:W-:-:S03]  /*2c20*/  FADD.FTZ R21, R4, 1 ;  /* 0x3f80000004157421 */ /* 0x004fc60000010000 */
[----:B------:R-:W1:Y:S01]  /*2c30*/  MUFU.RCP R3, R23 ;  /* 0x0000001700037308 */ /* 0x000e620000001000 */
[----:B------:R-:W-:-:S05]  /*2c40*/  MOV R4, R18 ;  /* 0x0000001200047202 */ /* 0x000fca0000000f00 */
[----:B------:R-:W-:Y:S02]  /*2c50*/  IMAD.WIDE.U32 R4, R25, UR12, R4 ;  /* 0x0000000c19047c25 */ /* 0x000fe4000f8e0004 */
[----:B------:R-:W2:Y:S02]  /*2c60*/  MUFU.RCP R14, R21 ;  /* 0x00000015000e7308 */ /* 0x000ea40000001000 */
[----:B------:R-:W-:Y:S02]  /*2c70*/  IMAD.IADD R15, R5, 0x1, R15 ;  /* 0x00000001050f7824 */ /* 0x000fe400078e020f */
[----:B-1----:R-:W-:Y:S01]  /*2c80*/  FMUL.FTZ R3, R12, R3 ;  /* 0x000000030c037220 */ /* 0x002fe20000410000 */
[----:B0-----:R-:W-:Y:S01]  /*2c90*/  LEA R12, P1, R4, UR14, 0x1 ;  /* 0x0000000e040c7c11 */ /* 0x001fe2000f8208ff */
[----:B--2---:R-:W-:-:S03]  /*2ca0*/  FMUL.FTZ R14, R13, R14 ;  /* 0x0000000e0d0e7220 */ /* 0x004fc60000410000 */
[----:B------:R-:W-:Y:S02]  /*2cb0*/  LEA.HI.X R13, R4, UR15, R15, 0x1, P1 ;  /* 0x0000000f040d7c11 */ /* 0x000fe400088f0c0f */
[----:B------:R-:W-:-:S05]  /*2cc0*/  F2FP.BF16.F32.PACK_AB R3, R3, R14 ;  /* 0x0000000e0303723e */ /* 0x000fca00000010ff */
[----:B------:R2:W-:Y:S02]  /*2cd0*/  STG.E desc[UR18][R12.64], R3 ;  /* 0x000000030c007986 */ /* 0x0005e4000c101912 */
.L_x_1905:
[----:B------:R-:W-:Y:S05]  /*2ce0*/  BSYNC.RECONVERGENT B1 ;  /* 0x0000000000017941 */ /* 0x000fea0003800200 */
.L_x_1904:
[----:B------:R-:W-:Y:S05]  /*2cf0*/  @P4 BRA `(.L_x_1899) ;  /* 0x0000000000704947 */ /* 0x000fea0003800000 */
[--C-:B------:R-:W-:Y:S01]  /*2d00*/  FADD.FTZ R7, R7, -R20.reuse ;  /* 0x8000001407077221 */ /* 0x100fe20000010000 */
[----:B------:R-:W-:Y:S01]  /*2d10*/  FADD.FTZ R6, R6, -R20 ;  /* 0x8000001406067221 */ /* 0x000fe20000010000 */
[----:B------:R-:W3:Y:S01]  /*2d20*/  LDCU.64 UR12, c[0x0][0x3e0] ;  /* 0x00007c00ff0c77ac */ /* 0x000ee20008000a00 */
[----:B------:R-:W-:Y:S01]  /*2d30*/  MOV R4, R18 ;  /* 0x0000001200047202 */ /* 0x000fe20000000f00 */
[----:B------:R-:W-:Y:S01]  /*2d40*/  FMUL.FTZ R7, R7, UR5 ;  /* 0x0000000507077c20 */ /* 0x000fe20008410000 */
[----:B------:R-:W-:Y:S01]  /*2d50*/  FMUL.FTZ R6, R6, UR5 ;  /* 0x0000000506067c20 */ /* 0x000fe20008410000 */
[----:B------:R-:W4:Y:S01]  /*2d60*/  LDCU.64 UR14, c[0x0][0x380] ;  /* 0x00007000ff0e77ac */ /* 0x000f220008000a00 */
[----:B------:R-:W-:Y:S01]  /*2d70*/  MOV R5, R17 ;  /* 0x0000001100057202 */ /* 0x000fe20000000f00 */
[----:B-----5:R-:W-:Y:S01]  /*2d80*/  FFMA.FTZ R8, R10, R7, R8 ;  /* 0x000000070a087223 */ /* 0x020fe20000010008 */
[----:B------:R-:W-:-:S03]  /*2d90*/  FFMA.FTZ R9, R11, R6, R9 ;  /* 0x000000060b097223 */ /* 0x000fc60000010009 */
[----:B012---:R-:W-:Y:S01]  /*2da0*/  FMUL.FTZ R3, R8, -1.4426950216293334961 ;  /* 0xbfb8aa3b08037820 */ /* 0x007fe20000410000 */
[----:B------:R-:W-:-:S05]  /*2db0*/  FMUL.FTZ R10, R9, -1.4426950216293334961 ;  /* 0xbfb8aa3b090a7820 */ /* 0x000fca0000410000 */
[----:B------:R-:W0:Y:S01]  /*2dc0*/  MUFU.EX2 R3, R3 ;  /* 0x0000000300037308 */ /* 0x000e220000000800 */
[----:B---3--:R-:W-:-:S03]  /*2dd0*/  IMAD R14, R29, UR12, RZ ;  /* 0x0000000c1d0e7c24 */ /* 0x008fc6000f8e02ff */
[----:B------:R-:W1:Y:S01]  /*2de0*/  MUFU.EX2 R10, R10 ;  /* 0x0000000a000a7308 */ /* 0x000e620000000800 */
[----:B------:R-:W-:-:S04]  /*2df0*/  IMAD.WIDE.U32 R4, R27, UR12, R4 ;  /* 0x0000000c1b047c25 */ /* 0x000fc8000f8e0004 */
[----:B0-----:R-:W-:Y:S01]  /*2e00*/  FADD.FTZ R6, R3, 1 ;  /* 0x3f80000003067421 */ /* 0x001fe20000010000 */
[----:B------:R-:W-:Y:S02]  /*2e10*/  IMAD R3, R27, UR13, R14 ;  /* 0x0000000d1b037c24 */ /* 0x000fe4000f8e020e */
[----:B-1----:R-:W-:Y:S01]  /*2e20*/  FADD.FTZ R11, R10, 1 ;  /* 0x3f8000000a0b7421 */ /* 0x002fe20000010000 */
[----:B------:R4:W0:Y:S02]  /*2e30*/  MUFU.RCP R7, R6 ;  /* 0x0000000600077308 */ /* 0x0008240000001000 */
[----:B------:R-:W-:-:S06]  /*2e40*/  IADD3 R3, PT, PT, R5, R3, RZ ;  /* 0x0000000305037210 */ /* 0x000fcc0007ffe0ff */
[----:B------:R-:W1:Y:S01]  /*2e50*/  MUFU.RCP R12, R11 ;  /* 0x0000000b000c7308 */ /* 0x000e620000001000 */
[----:B----4-:R-:W-:Y:S01]  /*2e60*/  LEA R6, P1, R4, UR14, 0x1 ;  /* 0x0000000e04067c11 */ /* 0x010fe2000f8208ff */
[----:B0-----:R-:W-:-:S03]  /*2e70*/  FMUL.FTZ R8, R8, R7 ;  /* 0x0000000708087220 */ /* 0x001fc60000410000 */
[----:B------:R-:W-:Y:S01]  /*2e80*/  LEA.HI.X R7, R4, UR15, R3, 0x1, P1 ;  /* 0x0000000f04077c11 */ /* 0x000fe200088f0c03 */
[----:B-1----:R-:W-:-:S05]  /*2e90*/  FMUL.FTZ R9, R9, R12 ;  /* 0x0000000c09097220 */ /* 0x002fca0000410000 */
[----:B------:R-:W-:-:S05]  /*2ea0*/  F2FP.BF16.F32.PACK_AB R9, R9, R8 ;  /* 0x000000080909723e */ /* 0x000fca00000010ff */
[----:B------:R4:W-:Y:S02]  /*2eb0*/  STG.E desc[UR18][R6.64], R9 ;  /* 0x0000000906007986 */ /* 0x0009e4000c101912 */
.L_x_1899:
[----:B------:R-:W-:Y:S05]  /*2ec0*/  BSYNC.RECONVERGENT B0 ;  /* 0x0000000000007941 */ /* 0x000fea0003800200 */
.L_x_1891:
[----:B------:R-:W-:Y:S02]  /*2ed0*/  UIADD3 UR10, UPT, UPT, UR22, UR10, URZ ;  /* 0x0000000a160a7290 */ /* 0x000fe4000fffe0ff */
[----:B------:R-:W-:Y:S02]  /*2ee0*/  UIADD3 UR4, UPT, UPT, UR4, 0x1, URZ ;  /* 0x0000000104047890 */ /* 0x000fe4000fffe0ff */
[----:B------:R-:W-:-:S09]  /*2ef0*/  UISETP.GE.AND UP1, UPT, UR10, UR7, UPT ;  /* 0x000000070a00728c */ /* 0x000fd2000bf26270 */
[----:B------:R-:W-:Y:S05]  /*2f00*/  BRA.U !UP1, `(.L_x_1906) ;  /* 0xffffffd109f07547 */ /* 0x000fea000b83ffff */
[----:B------:R-:W-:Y:S05]  /*2f10*/  EXIT ;  /* 0x000000000000794d */ /* 0x000fea0003800000 */
.L_x_1907:
        /* <DEDUP_REMOVED lines=14> */
.L_x_3444:


//--------------------- .text._Z35group_norm_nhwc_fwd_one_pass_kernelI11Bf16IOFp32WLi256ELi14ELi224EEv26Group_norm_nhwc_fwd_params --------------------------
	.section	.text._Z35group_norm_nhwc_fwd_one_pass_kernelI11Bf16IOFp32WLi256ELi14ELi224EEv26Group_norm_nhwc_fwd_params,"ax",@progbits
	.align	128
        .global         _Z35group_norm_nhwc_fwd_one_pass_kernelI11Bf16IOFp32WLi256ELi14ELi224EEv26Group_norm_nhwc_fwd_params
        .type           _Z35group_norm_nhwc_fwd_one_pass_kernelI11Bf16IOFp32WLi256ELi14ELi224EEv26Group_norm_nhwc_fwd_params,@function
        .size           _Z35group_norm_nhwc_fwd_one_pass_kernelI11Bf16IOFp32WLi256ELi14ELi224EEv26Group_norm_nhwc_fwd_params,(.L_x_3445 - _Z35group_norm_nhwc_fwd_one_pass_kernelI11Bf16IOFp32WLi256ELi14ELi224EEv26Group_norm_nhwc_fwd_params)
        .other          _Z35group_norm_nhwc_fwd_one_pass_kernelI11Bf16IOFp32WLi256ELi14ELi224EEv26Group_norm_nhwc_fwd_params,@"STO_CUDA_ENTRY STV_DEFAULT"
_Z35group_norm_nhwc_fwd_one_pass_kernelI11Bf16IOFp32WLi256ELi14ELi224EEv26Group_norm_nhwc_fwd_params:
.text._Z35group_norm_nhwc_fwd_one_pass_kernelI11Bf16IOFp32WLi256ELi14ELi224EEv26Group_norm_nhwc_fwd_params:
        /* <DEDUP_REMOVED lines=12> */
[----:B------:R-:W4:Y:S01]  /*00c0*/  LDCU UR17, c[0x0][0x374] ;  /* 0x00006e80ff1177ac */ /* 0x000f220008000800 */
[----:B------:R-:W0:Y:S01]  /*00d0*/  LDCU.64 UR12, c[0x0][0x358] ;  /* 0x00006b00ff0c77ac */ /* 0x000e220008000a00 */
[----:B------:R-:W-:Y:S01]  /*00e0*/  UMOV UR7, UR6 ;  /* 0x0000000600077c82 */ /* 0x000fe20008000000 */
[----:B--2---:R-:W-:Y:S01]  /*00f0*/  MOV R5, UR4 ;  /* 0x0000000400057c02 */ /* 0x004fe20008000f00 */
[----:B------:R-:W-:Y:S01]  /*0100*/  UMOV UR4, URZ ;  /* 0x000000ff00047c82 */ /* 0x000fe20008000000 */
[----:B---3--:R-:W-:Y:S02]  /*0110*/  ISETP.NE.U32.AND P1, PT, RZ, UR8, PT ;  /* 0x00000008ff007c0c */ /* 0x008fe4000bf25070 */
[----:B0-----:R-:W-:-:S02]  /*0120*/  LOP3.LUT R0, R4, 0xffff, RZ, 0xc0, !PT ;  /* 0x0000ffff04007812 */ /* 0x001fc400078ec0ff */
[----:B-1----:R-:W-:-:S03]  /*0130*/  LOP3.LUT P0, RZ, R4, UR16, RZ, 0xfc, !PT ;  /* 0x0000001004ff7c12 */ /* 0x002fc6000f80fcff */
[----:B------:R-:W-:Y:S01]  /*0140*/  IMAD R0, R0, 0x2493, RZ ;  /* 0x0000249300007824 */ /* 0x000fe200078e02ff */
[----:B------:R-:W-:-:S04]  /*0150*/  ISETP.NE.AND.EX P0, PT, RZ, UR9, !P0, P1 ;  /* 0x00000009ff007c0c */ /* 0x000fc8000c705310 */
[----:B------:R-:W-:Y:S02]  /*0160*/  SHF.R.U32.HI R2, RZ, 0x10, R0 ;  /* 0x00000010ff027819 */ /* 0x000fe40000011600 */
[----:B------:R-:W0:Y:S02]  /*0170*/  LDC R0, c[0x0][0x370] ;  /* 0x0000dc00ff007b82 */ /* 0x000e240000000800 */
[----:B------:R-:W-:Y:S01]  /*0180*/  PRMT R3, R2, 0x9910, RZ ;  /* 0x0000991002037816 */ /* 0x000fe200000000ff */
[----:B------:R-:W-:-:S04]  /*0190*/  IMAD R2, R5, UR16, R2 ;  /* 0x0000001005027c24 */ /* 0x000fc8000f8e0202 */
[----:B------:R-:W-:Y:S01]  /*01a0*/  IMAD R3, R3, 0x7, RZ ;  /* 0x0000000703037824 */ /* 0x000fe200078e02ff */
[C---:B------:R-:W-:Y:S01]  /*01b0*/  IADD3 R32, PT, PT, R2.reuse, 0xe0, RZ ;  /* 0x000000e002207810 */ /* 0x040fe20007ffe0ff */
[----:B------:R-:W-:Y:S01]  /*01c0*/  VIADD R31, R2, 0xc0 ;  /* 0x000000c0021f7836 */ /* 0x000fe20000000000 */
[----:B------:R-:W-:Y:S02]  /*01d0*/  SHF.R.S32.HI R35, RZ, 0x1f, R2 ;  /* 0x0000001fff237819 */ /* 0x000fe40000011402 */
[----:B------:R-:W-:Y:S02]  /*01e0*/  IADD3 R3, PT, PT, RZ, -R3, RZ ;  /* 0x80000003ff037210 */ /* 0x000fe40007ffe0ff */
[----:B------:R-:W-:Y:S02]  /*01f0*/  SHF.R.S32.HI R34, RZ, 0x1f, R32 ;  /* 0x0000001fff227819 */ /* 0x000fe40000011420 */
[----:B------:R-:W-:-:S04]  /*0200*/  PRMT R33, R3, 0x7710, RZ ;  /* 0x0000771003217816 */ /* 0x000fc800000000ff */
[----:B------:R-:W-:-:S04]  /*0210*/  IADD3 R33, PT, PT, R33, R4, RZ ;  /* 0x0000000421217210 */ /* 0x000fc80007ffe0ff */
[----:B----4-:R-:W-:-:S07]  /*0220*/  SHF.L.U32 R33, R33, 0x1, RZ ;  /* 0x0000000121217819 */ /* 0x010fce00000006ff */
.L_x_1951:
[----:B------:R-:W1:Y:S01]  /*0230*/  LDCU UR5, c[0x0][0x3f8] ;  /* 0x00007f00ff0577ac */ /* 0x000e620008000800 */
[----:B-----5:R-:W-:Y:S01]  /*0240*/  IABS R8, UR7 ;  /* 0x0000000700087c13 */ /* 0x020fe20008000000 */
[C---:B------:R-:W-:Y:S01]  /*0250*/  VIADD R25, R2.reuse, 0x80 ;  /* 0x0000008002197836 */ /* 0x040fe20000000000 */
[----:B------:R-:W-:Y:S01]  /*0260*/  IADD3 R13, PT, PT, R2, 0x20, RZ ;  /* 0x00000020020d7810 */ /* 0x000fe20007ffe0ff */
[----:B--2---:R-:W2:Y:S01]  /*0270*/  LDCU.64 UR14, c[0x0][0x3f0] ;  /* 0x00007e00ff0e77ac */ /* 0x004ea20008000a00 */
[----:B------:R-:W-:Y:S02]  /*0280*/  R2UR UR10, R8 ;  /* 0x00000000080a72ca */ /* 0x000fe400000e0000 */
[----:B------:R-:W-:Y:S02]  /*0290*/  SHF.R.S32.HI R17, RZ, 0x1f, R13 ;  /* 0x0000001fff117819 */ /* 0x000fe4000001140d */
[----:B------:R-:W-:Y:S02]  /*02a0*/  IADD3 R11, PT, PT, R2, 0x40, RZ ;  /* 0x00000040020b7810 */ /* 0x000fe40007ffe0ff */
[----:B------:R-:W-:-:S02]  /*02b0*/  LOP3.LUT R18, R33, 0xffff, RZ, 0xc0, !PT ;  /* 0x0000ffff21127812 */ /* 0x000fc400078ec0ff */
[----:B------:R-:W-:Y:S02]  /*02c0*/  SHF.R.S32.HI R15, RZ, 0x1f, R11 ;  /* 0x0000001fff0f7819 */ /* 0x000fe4000001140b */
[----:B0-----:R-:W-:Y:S02]  /*02d0*/  SHF.R.S32.HI R22, RZ, 0x1f, R25 ;  /* 0x0000001fff167819 */ /* 0x001fe40000011419 */
[----:B-1-34-:R-:W-:-:S04]  /*02e0*/  MOV R3, UR5 ;  /* 0x0000000500037c02 */ /* 0x01afc80008000f00 */
[----:B------:R-:W-:Y:S02]  /*02f0*/  IABS R6, R3 ;  /* 0x0000000300067213 */ /* 0x000fe40000000000 */
[----:B--2---:R-:W-:Y:S02]  /*0300*/  MOV R21, UR14 ;  /* 0x0000000e00157c02 */ /* 0x004fe40008000f00 */
[----:B------:R-:W1:Y:S08]  /*0310*/  I2F.RP R3, R6 ;  /* 0x0000000600037306 */ /* 0x000e700000209400 */
[----:B-1----:R-:W1:Y:S02]  /*0320*/  MUFU.RCP R3, R3 ;  /* 0x0000000300037308 */ /* 0x002e640000001000 */
[----:B-1----:R-:W-:-:S06]  /*0330*/  IADD3 R4, PT, PT, R3, 0xffffffe, RZ ;  /* 0x0ffffffe03047810 */ /* 0x002fcc0007ffe0ff */
[----:B------:R1:W2:Y:S02]  /*0340*/  F2I.FTZ.U32.TRUNC.NTZ R5, R4 ;  /* 0x0000000400057305 */ /* 0x0002a4000021f000 */
[----:B-1----:R-:W-:-:S05]  /*0350*/  IMAD.MOV.U32 R4, RZ, RZ, RZ ;  /* 0x000000ffff047224 */ /* 0x002fca00078e00ff */
[----:B------:R-:W-:Y:S02]  /*0360*/  R2UR UR8, R4 ;  /* 0x00000000040872ca */ /* 0x000fe400000e0000 */
[----:B--2---:R-:W-:Y:S02]  /*0370*/  R2UR UR9, R5 ;  /* 0x00000000050972ca */ /* 0x004fe400000e0000 */
[----:B------:R-:W-:-:S05]  /*0380*/  IADD3 R7, PT, PT, RZ, -R5, RZ ;  /* 0x80000005ff077210 */ /* 0x000fca0007ffe0ff */
[----:B------:R-:W-:-:S06]  /*0390*/  IMAD R7, R7, R6, RZ ;  /* 0x0000000607077224 */ /* 0x000fcc00078e02ff */
[----:B------:R-:W-:-:S05]  /*03a0*/  IMAD.HI.U32 R7, R5, R7, UR8 ;  /* 0x0000000805077e27 */ /* 0x000fca000f8e0007 */
[----:B------:R-:W-:-:S13]  /*03b0*/  R2UR UR8, R7 ;  /* 0x00000000070872ca */ /* 0x000fda00000e0000 */
[----:B------:R-:W-:Y:S02]  /*03c0*/  UIMAD.WIDE.U32 UR8, UR8, UR10, URZ ;  /* 0x0000000a080872a5 */ /* 0x000fe4000f8e00ff */
[----:B------:R-:W-:-:S04]  /*03d0*/  ULOP3.LUT UR8, UR7, UR5, URZ, 0x3c, !UPT ;  /* 0x0000000507087292 */ /* 0x000fc8000f8e3cff */
[----:B------:R-:W-:-:S05]  /*03e0*/  IADD3 R3, PT, PT, RZ, -UR9, RZ ;  /* 0x80000009ff037c10 */ /* 0x000fca000fffe0ff */
[C---:B------:R-:W-:Y:S01]  /*03f0*/  IMAD R3, R6.reuse, R3, UR10 ;  /* 0x0000000a06037e24 */ /* 0x040fe2000f8e0203 */
[----:B------:R-:W1:Y:S04]  /*0400*/  LDCU.64 UR10, c[0x0][0x3e8] ;  /* 0x00007d00ff0a77ac */ /* 0x000e680008000a00 */
[----:B------:R-:W-:-:S13]  /*0410*/  ISETP.GT.U32.AND P1, PT, R6, R3, PT ;  /* 0x000000030600720c */ /* 0x000fda0003f24070 */
[----:B------:R-:W-:Y:S01]  /*0420*/  VOTEU.ANY UP0, P1 ;  /* 0x0000000000ff7886 */ /* 0x000fe20000800100 */
[----:B------:R-:W-:Y:S02]  /*0430*/  PLOP3.LUT P1, PT, PT, PT, UP0, 0x80, 0x8 ;  /* 0x000000000008781c */ /* 0x000fe40003f2f008 */
[----:B-1----:R-:W-:Y:S02]  /*0440*/  ISETP.GE.U32.AND P4, PT, R13, UR10, PT ;  /* 0x0000000a0d007c0c */ /* 0x002fe4000bf86070 */
[----:B------:R-:W-:Y:S01]  /*0450*/  @!UP0 UIADD3 UR9, UPT, UPT, UR9, 0x1, URZ ;  /* 0x0000000109098890 */ /* 0x000fe2000fffe0ff */
[----:B------:R-:W-:Y:S01]  /*0460*/  ISETP.GE.U32.AND P5, PT, R11, UR10, PT ;  /* 0x0000000a0b007c0c */ /* 0x000fe2000bfa6070 */
[----:B------:R-:W-:Y:S01]  /*0470*/  UISETP.GE.AND UP0, UPT, UR8, URZ, UPT ;  /* 0x000000ff0800728c */ /* 0x000fe2000bf06270 */
[----:B------:R-:W-:Y:S02]  /*0480*/  ISETP.GE.AND.EX P4, PT, R17, UR11, PT, P4 ;  /* 0x0000000b11007c0c */ /* 0x000fe4000bf86340 */
[----:B------:R-:W-:-:S02]  /*0490*/  ISETP.GE.AND.EX P5, PT, R15, UR11, PT, P5 ;  /* 0x0000000b0f007c0c */ /* 0x000fc4000bfa6350 */
[C---:B------:R-:W-:Y:S02]  /*04a0*/  ISETP.GE.U32.AND P3, PT, R2.reuse, UR10, PT ;  /* 0x0000000a02007c0c */ /* 0x040fe4000bf66070 */
[-C--:B------:R-:W-:Y:S02]  /*04b0*/  @!P1 IADD3 R3, PT, PT, R3, -R6.reuse, RZ ;  /* 0x8000000603039210 */ /* 0x080fe40007ffe0ff */
[----:B------:R-:W-:Y:S02]  /*04c0*/  ISETP.GE.AND.EX P3, PT, R35, UR11, PT, P3 ;  /* 0x0000000b23007c0c */ /* 0x000fe4000bf66330 */
[----:B------:R-:W-:Y:S02]  /*04d0*/  ISETP.GE.U32.AND P1, PT, R3, R6, PT ;  /* 0x000000060300720c */ /* 0x000fe40003f26070 */
[----:B------:R-:W-:Y:S01]  /*04e0*/  IADD3 R3, PT, PT, R2, 0x60, RZ ;  /* 0x0000006002037810 */ /* 0x000fe20007ffe0ff */
[----:B------:R-:W1:Y:S03]  /*04f0*/  @!P4 LDC.64 R8, c[0x0][0x3e0] ;  /* 0x0000f800ff08cb82 */ /* 0x000e660000000a00 */
[----:B------:R-:W-:-:S02]  /*0500*/  ISETP.GE.U32.AND P2, PT, R3, UR10, PT ;  /* 0x0000000a03007c0c */ /* 0x000fc4000bf46070 */
[----:B------:R-:W-:-:S03]  /*0510*/  SHF.R.S32.HI R23, RZ, 0x1f, R3 ;  /* 0x0000001fff177819 */ /* 0x000fc60000011403 */
[----:B------:R-:W2:Y:S01]  /*0520*/  @!P4 LDC.64 R6, c[0x0][0x390] ;  /* 0x0000e400ff06cb82 */ /* 0x000ea20000000a00 */
[----:B------:R-:W-:Y:S01]  /*0530*/  ISETP.GE.AND.EX P2, PT, R23, UR11, PT, P2 ;  /* 0x0000000b17007c0c */ /* 0x000fe2000bf46320 */
[----:B------:R-:W-:-:S05]  /*0540*/  VOTEU.ANY UP1, P1 ;  /* 0x0000000000ff7886 */ /* 0x000fca0000820100 */
[----:B------:R-:W-:Y:S02]  /*0550*/  @UP1 UIADD3 UR9, UPT, UPT, UR9, 0x1, URZ ;  /* 0x0000000109091890 */ /* 0x000fe4000fffe0ff */
[----:B------:R-:W-:Y:S02]  /*0560*/  UISETP.NE.AND UP1, UPT, UR5, URZ, UPT ;  /* 0x000000ff0500728c */ /* 0x000fe4000bf25270 */
[----:B------:R-:W-:Y:S01]  /*0570*/  @!UP0 UIADD3 UR9, UPT, UPT, -UR9, URZ, URZ ;  /* 0x000000ff09098290 */ /* 0x000fe2000fffe1ff */
[----:B-1----:R-:W-:-:S08]  /*0580*/  @!P4 IMAD R10, R17, R8, RZ ;  /* 0x00000008110ac224 */ /* 0x002fd000078e02ff */
[----:B------:R-:W-:Y:S01]  /*0590*/  @!UP1 ULOP3.LUT UR9, URZ, UR5, URZ, 0x33, !UPT ;  /* 0x00000005ff099292 */ /* 0x000fe2000f8e33ff */
[----:B------:R-:W-:-:S03]  /*05a0*/  @!P4 IMAD R27, R13, R9, R10 ;  /* 0x000000090d1bc224 */ /* 0x000fc600078e020a */
[----:B------:R-:W-:-:S04]  /*05b0*/  UIADD3 UR8, UPT, UPT, -UR9, URZ, URZ ;  /* 0x000000ff09087290 */ /* 0x000fc8000fffe1ff */
[----:B------:R-:W-:Y:S02]  /*05c0*/  UIMAD UR8, UR5, UR8, UR7 ;  /* 0x00000008050872a4 */ /* 0x000fe4000f8e0207 */
[----:B------:R-:W-:Y:S02]  /*05d0*/  USHF.R.S32.HI UR5, URZ, 0x1f, UR9 ;  /* 0x0000001fff057899 */ /* 0x000fe40008011409 */
[----:B------:R-:W-:Y:S02]  /*05e0*/  UIMAD UR8, UR8, 0xe, URZ ;  /* 0x0000000e080878a4 */ /* 0x000fe4000f8e02ff */
[----:B------:R-:W-:-:S04]  /*05f0*/  UIMAD UR5, UR5, UR14, URZ ;  /* 0x0000000e050572a4 */ /* 0x000fc8000f8e02ff */
[----:B------:R-:W-:Y:S01]  /*0600*/  IMAD.U32 R4, RZ, RZ, UR8 ;  /* 0x00000008ff047e24 */ /* 0x000fe2000f8e00ff */
[----:B------:R-:W-:Y:S01]  /*0610*/  IADD3 R18, P1, PT, R18, UR8, RZ ;  /* 0x0000000812127c10 */ /* 0x000fe2000ff3e0ff */
[----:B------:R-:W-:-:S03]  /*0620*/  UIMAD UR5, UR9, UR15, UR5 ;  /* 0x0000000f090572a4 */ /* 0x000fc6000f8e0205 */
[----:B------:R-:W-:Y:S02]  /*0630*/  LEA.HI.X.SX32 R19, R4, RZ, 0x1, P1 ;  /* 0x000000ff04137211 */ /* 0x000fe400008f0eff */
[----:B------:R-:W1:Y:S01]  /*0640*/  @!P5 LDC.64 R4, c[0x0][0x3e0] ;  /* 0x0000f800ff04db82 */ /* 0x000e620000000a00 */
[----:B------:R-:W-:Y:S01]  /*0650*/  ISETP.GE.U32.AND P1, PT, R25, UR10, PT ;  /* 0x0000000a19007c0c */ /* 0x000fe2000bf26070 */
[----:B------:R-:W-:-:S03]  /*0660*/  IMAD.WIDE.U32 R18, R21, UR9, R18 ;  /* 0x0000000915127c25 */ /* 0x000fc6000f8e0012 */
[----:B------:R-:W-:Y:S02]  /*0670*/  ISETP.GE.AND.EX P1, PT, R22, UR11, PT, P1 ;  /* 0x0000000b16007c0c */ /* 0x000fe4000bf26310 */
[----:B------:R-:W-:Y:S01]  /*0680*/  IADD3 R17, PT, PT, R19, UR5, RZ ;  /* 0x0000000513117c10 */ /* 0x000fe2000fffe0ff */
[----:B------:R-:W3:Y:S01]  /*0690*/  @!P5 LDC.64 R20, c[0x0][0x390] ;  /* 0x0000e400ff14db82 */ /* 0x000ee20000000a00 */
[----:B------:R-:W-:-:S05]  /*06a0*/  @!P4 MOV R16, R18 ;  /* 0x000000120010c202 */ /* 0x000fca0000000f00 */
[----:B------:R-:W-:Y:S02]  /*06b0*/  @!P4 IMAD.WIDE.U32 R8, R13, R8, R16 ;  /* 0x000000080d08c225 */ /* 0x000fe400078e0010 */
[----:B------:R-:W4:Y:S03]  /*06c0*/  @!P2 LDC.64 R12, c[0x0][0x3e0] ;  /* 0x0000f800ff0cab82 */ /* 0x000f260000000a00 */
[----:B------:R-:W-:Y:S01]  /*06d0*/  @!P4 IADD3 R9, PT, PT, R9, R27, RZ ;  /* 0x0000001b0909c210 */ /* 0x000fe20007ffe0ff */
[----:B------:R-:W-:Y:S01]  /*06e0*/  HFMA2 R27, -RZ, RZ, 0, 0 ;  /* 0x00000000ff1b7431 */ /* 0x000fe200000001ff */
[----:B--2---:R-:W-:Y:S01]  /*06f0*/  @!P4 LEA R6, P6, R8, R6, 0x1 ;  /* 0x000000060806c211 */ /* 0x004fe200078c08ff */
[----:B-1----:R-:W-:-:S03]  /*0700*/  @!P5 IMAD R10, R15, R4, RZ ;  /* 0x000000040f0ad224 */ /* 0x002fc600078e02ff */
[----:B------:R-:W-:Y:S01]  /*0710*/  @!P4 LEA.HI.X R7, R8, R7, R9, 0x1, P6 ;  /* 0x000000070807c211 */ /* 0x000fe200030f0c09 */
[----:B------:R-:W1:Y:S01]  /*0720*/  @!P3 LDC.64 R14, c[0x0][0x3e0] ;  /* 0x0000f800ff0ebb82 */ /* 0x000e620000000a00 */
[----:B------:R-:W-:Y:S01]  /*0730*/  @!P5 MOV R8, R18 ;  /* 0x000000120008d202 */ /* 0x000fe20000000f00 */
[C---:B------:R-:W-:Y:S01]  /*0740*/  @!P5 IMAD R29, R11.reuse, R5, R10 ;  /* 0x000000050b1dd224 */ /* 0x040fe200078e020a */
[-C--:B------:R-:W-:Y:S01]  /*0750*/  @!P5 MOV R9, R17.reuse ;  /* 0x000000110009d202 */ /* 0x080fe20000000f00 */
[----:B------:R2:W5:Y:S02]  /*0760*/  @!P4 LDG.E R27, desc[UR12][R6.64] ;  /* 0x0000000c061bc981 */ /* 0x000564000c1e1900 */
[----:B------:R-:W-:Y:S02]  /*0770*/  @!P5 IMAD.WIDE.U32 R4, R11, R4, R8 ;  /* 0x000000040b04d225 */ /* 0x000fe400078e0008 */
[----:B------:R-:W0:Y:S02]  /*0780*/  @!P2 LDC.64 R10, c[0x0][0x390] ;  /* 0x0000e400ff0aab82 */ /* 0x000e240000000a00 */
[----:B----4-:R-:W-:Y:S01]  /*0790*/  @!P2 IMAD R8, R23, R12, RZ ;  /* 0x0000000c1708a224 */ /* 0x010fe200078e02ff */
[----:B------:R-:W-:-:S03]  /*07a0*/  @!P2 MOV R9, R17 ;  /* 0x000000110009a202 */ /* 0x000fc60000000f00 */
[----:B------:R-:W-:Y:S01]  /*07b0*/  @!P2 IMAD R23, R3, R13, R8 ;  /* 0x0000000d0317a224 */ /* 0x000fe200078e0208 */
[----:B------:R-:W-:Y:S01]  /*07c0*/  @!P2 MOV R8, R18 ;  /* 0x000000120008a202 */ /* 0x000fe20000000f00 */
[----:B--2---:R-:W2:Y:S01]  /*07d0*/  @!P1 LDC.64 R6, c[0x0][0x3e0] ;  /* 0x0000f800ff069b82 */ /* 0x004ea20000000a00 */
[----:B------:R-:W-:-:S03]  /*07e0*/  @!P5 IMAD.IADD R5, R5, 0x1, R29 ;  /* 0x000000010505d824 */ /* 0x000fc600078e021d */
[----:B------:R-:W-:Y:S01]  /*07f0*/  @!P2 IMAD.WIDE.U32 R12, R3, R12, R8 ;  /* 0x0000000c030ca225 */ /* 0x000fe200078e0008 */
[----:B---3--:R-:W-:-:S03]  /*0800*/  @!P5 LEA R20, P4, R4, R20, 0x1 ;  /* 0x000000140414d211 */ /* 0x008fc600078808ff */
[----:B------:R-:W3:Y:S01]  /*0810*/  @!P3 LDC.64 R8, c[0x0][0x390] ;  /* 0x0000e400ff08bb82 */ /* 0x000ee20000000a00 */
[----:B------:R-:W-:Y:S02]  /*0820*/  @!P5 LEA.HI.X R21, R4, R21, R5, 0x1, P4 ;  /* 0x000000150415d211 */ /* 0x000fe400020f0c05 */
[----:B------:R-:W-:Y:S02]  /*0830*/  CS2R R28, SRZ ;  /* 0x00000000001c7805 */ /* 0x000fe4000001ff00 */
[----:B------:R-:W-:Y:S02]  /*0840*/  IADD3 R4, PT, PT, R2, 0xa0, RZ ;  /* 0x000000a002047810 */ /* 0x000fe40007ffe0ff */
[----:B------:R-:W-:Y:S02]  /*0850*/  @!P2 IADD3 R13, PT, PT, R13, R23, RZ ;  /* 0x000000170d0da210 */ /* 0x000fe40007ffe0ff */
[----:B------:R-:W-:Y:S01]  /*0860*/  ISETP.GE.U32.AND P4, PT, R4, UR10, PT ;  /* 0x0000000a04007c0c */ /* 0x000fe2000bf86070 */
[----:B------:R4:W5:Y:S01]  /*0870*/  @!P5 LDG.E R29, desc[UR12][R20.64] ;  /* 0x0000000c141dd981 */ /* 0x000962000c1e1900 */
[----:B------:R-:W-:Y:S01]  /*0880*/  SHF.R.S32.HI R5, RZ, 0x1f, R4 ;  /* 0x0000001fff057819 */ /* 0x000fe20000011404 */
[----:B-1----:R-:W-:Y:S01]  /*0890*/  @!P3 IMAD R23, R35, R14, RZ ;  /* 0x0000000e2317b224 */ /* 0x002fe200078e02ff */
[----:B0-----:R-:W-:-:S02]  /*08a0*/  @!P2 LEA R10, P6, R12, R10, 0x1 ;  /* 0x0000000a0c0aa211 */ /* 0x001fc400078c08ff */
[----:B------:R-:W-:Y:S01]  /*08b0*/  ISETP.GE.AND.EX P4, PT, R5, UR11, PT, P4 ;  /* 0x0000000b05007c0c */ /* 0x000fe2000bf86340 */
[----:B------:R-:W-:Y:S01]  /*08c0*/  @!P3 IMAD R23, R2, R15, R23 ;  /* 0x0000000f0217b224 */ /* 0x000fe200078e0217 */
[----:B------:R-:W-:Y:S02]  /*08d0*/  SHF.R.S32.HI R3, RZ, 0x1f, R31 ;  /* 0x0000001fff037819 */ /* 0x000fe4000001141f */
[----:B----4-:R-:W-:Y:S01]  /*08e0*/  @!P3 MOV R21, R17 ;  /* 0x000000110015b202 */ /* 0x010fe20000000f00 */
[----:B------:R-:W-:Y:S01]  /*08f0*/  @!P3 IMAD.MOV.U32 R20, RZ, RZ, R18 ;  /* 0x000000ffff14b224 */ /* 0x000fe200078e0012 */
[----:B------:R-:W-:Y:S01]  /*0900*/  ISETP.GE.U32.AND P5, PT, R31, UR10, PT ;  /* 0x0000000a1f007c0c */ /* 0x000fe2000bfa6070 */
[----:B--2---:R-:W-:Y:S01]  /*0910*/  @!P1 IMAD R24, R22, R6, RZ ;  /* 0x0000000616189224 */ /* 0x004fe200078e02ff */
[----:B------:R-:W-:Y:S01]  /*0920*/  @!P2 LEA.HI.X R11, R12, R11, R13, 0x1, P6 ;  /* 0x0000000b0c0ba211 */ /* 0x000fe200030f0c0d */
[----:B------:R-:W-:Y:S01]  /*0930*/  @!P3 IMAD.WIDE.U32 R14, R2, R14, R20 ;  /* 0x0000000e020eb225 */ /* 0x000fe200078e0014 */
[----:B------:R-:W0:Y:S01]  /*0940*/  @!P1 LDC.64 R12, c[0x0][0x390] ;  /* 0x0000e400ff0c9b82 */ /* 0x000e220000000a00 */
[----:B------:R-:W-:-:S02]  /*0950*/  ISETP.GE.AND.EX P5, PT, R3, UR11, PT, P5 ;  /* 0x0000000b03007c0c */ /* 0x000fc4000bfa6350 */
[----:B------:R-:W-:Y:S01]  /*0960*/  @!P1 IMAD R24, R25, R7, R24 ;  /* 0x0000000719189224 */ /* 0x000fe200078e0218 */
[----:B------:R-:W-:Y:S02]  /*0970*/  @!P3 IADD3 R7, PT, PT, R15, R23, RZ ;  /* 0x000000170f07b210 */ /* 0x000fe40007ffe0ff */
[C---:B---3--:R-:W-:Y:S02]  /*0980*/  @!P3 LEA R8, P6, R14.reuse, R8, 0x1 ;  /* 0x000000080e08b211 */ /* 0x048fe400078c08ff */
[----:B------:R-:W1:Y:S01]  /*0990*/  @!P4 LDC.64 R20, c[0x0][0x3e0] ;  /* 0x0000f800ff14cb82 */ /* 0x000e620000000a00 */
[----:B------:R-:W-:Y:S02]  /*09a0*/  @!P1 MOV R22, R18 ;  /* 0x0000001200169202 */ /* 0x000fe40000000f00 */
[----:B------:R-:W-:Y:S02]  /*09b0*/  @!P1 MOV R23, R17 ;  /* 0x0000001100179202 */ /* 0x000fe40000000f00 */
[----:B------:R-:W-:-:S02]  /*09c0*/  @!P3 LEA.HI.X R9, R14, R9, R7, 0x1, P6 ;  /* 0x000000090e09b211 */ /* 0x000fc400030f0c07 */
[----:B------:R-:W-:Y:S02]  /*09d0*/  CS2R R14, SRZ ;  /* 0x00000000000e7805 */ /* 0x000fe4000001ff00 */
[----:B------:R-:W-:Y:S01]  /*09e0*/  ISETP.GE.U32.AND P6, PT, R32, UR10, PT ;  /* 0x0000000a20007c0c */ /* 0x000fe2000bfc6070 */
[----:B------:R-:W-:Y:S02]  /*09f0*/  @!P1 IMAD.WIDE.U32 R22, R25, R6, R22 ;  /* 0x0000000619169225 */ /* 0x000fe400078e0016 */
[----:B------:R-:W2:Y:S01]  /*0a00*/  @!P5 LDC.64 R6, c[0x0][0x3e0] ;  /* 0x0000f800ff06db82 */ /* 0x000ea20000000a00 */
[----:B------:R3:W4:Y:S01]  /*0a10*/  @!P3 LDG.E R14, desc[UR12][R8.64] ;  /* 0x0000000c080eb981 */ /* 0x000722000c1e1900 */
[----:B------:R-:W-:Y:S01]  /*0a20*/  ISETP.GE.AND.EX P3, PT, R34, UR11, PT, P6 ;  /* 0x0000000b22007c0c */ /* 0x000fe2000bf66360 */
[----:B------:R-:W-:Y:S01]  /*0a30*/  IMAD.MOV.U32 R30, RZ, RZ, RZ ;  /* 0x000000ffff1e7224 */ /* 0x000fe200078e00ff */
[----:B------:R-:W-:-:S05]  /*0a40*/  @!P1 IADD3 R24, PT, PT, R23, R24, RZ ;  /* 0x0000001817189210 */ /* 0x000fca0007ffe0ff */
[----:B------:R1:W4:Y:S01]  /*0a50*/  @!P2 LDG.E R30, desc[UR12][R10.64] ;  /* 0x0000000c0a1ea981 */ /* 0x000322000c1e1900 */
[C---:B0-----:R-:W-:Y:S01]  /*0a60*/  @!P1 LEA R12, P2, R22.reuse, R12, 0x1 ;  /* 0x0000000c160c9211 */ /* 0x041fe200078408ff */
[----:B---3--:R-:W0:Y:S03]  /*0a70*/  @!P4 LDC.64 R8, c[0x0][0x390] ;  /* 0x0000e400ff08cb82 */ /* 0x008e260000000a00 */
[----:B------:R-:W-:Y:S01]  /*0a80*/  @!P1 LEA.HI.X R13, R22, R13, R24, 0x1, P2 ;  /* 0x0000000d160d9211 */ /* 0x000fe200010f0c18 */
[----:B-1----:R-:W-:Y:S01]  /*0a90*/  @!P4 IMAD R5, R5, R20, RZ ;  /* 0x000000140505c224 */ /* 0x002fe200078e02ff */
[----:B------:R-:W-:-:S03]  /*0aa0*/  @!P4 MOV R24, R18 ;  /* 0x000000120018c202 */ /* 0x000fc60000000f00 */
[----:B------:R-:W1:Y:S01]  /*0ab0*/  @!P5 LDC.64 R10, c[0x0][0x390] ;  /* 0x0000e400ff0adb82 */ /* 0x000e620000000a00 */
[----:B------:R-:W-:-:S07]  /*0ac0*/  @!P4 MOV R25, R17 ;  /* 0x000000110019c202 */ /* 0x000fce0000000f00 */
[----:B------:R-:W3:Y:S01]  /*0ad0*/  @!P3 LDC.64 R22, c[0x0][0x3e0] ;  /* 0x0000f800ff16bb82 */ /* 0x000ee20000000a00 */
[C---:B------:R-:W-:Y:S01]  /*0ae0*/  @!P4 IMAD R21, R4.reuse, R21, R5 ;  /* 0x000000150415c224 */ /* 0x040fe200078e0205 */
[----:B------:R3:W4:Y:S01]  /*0af0*/  @!P1 LDG.E R28, desc[UR12][R12.64] ;  /* 0x0000000c0c1c9981 */ /* 0x000722000c1e1900 */
[----:B------:R-:W-:Y:S01]  /*0b00*/  @!P4 IMAD.WIDE.U32 R24, R4, R20, R24 ;  /* 0x000000140418c225 */ /* 0x000fe200078e0018 */
[----:B------:R-:W-:-:S03]  /*0b10*/  @!P5 MOV R4, R18 ;  /* 0x000000120004d202 */ /* 0x000fc60000000f00 */
[-C--:B--2---:R-:W-:Y:S02]  /*0b20*/  @!P5 IMAD R26, R3, R6.reuse, RZ ;  /* 0x00000006031ad224 */ /* 0x084fe400078e02ff */
[----:B------:R-:W-:Y:S02]  /*0b30*/  @!P5 IMAD.MOV.U32 R5, RZ, RZ, R17 ;  /* 0x000000ffff05d224 */ /* 0x000fe400078e0011 */
[C---:B------:R-:W-:Y:S02]  /*0b40*/  @!P5 IMAD R3, R31.reuse, R7, R26 ;  /* 0x000000071f03d224 */ /* 0x040fe400078e021a */
[----:B------:R-:W-:Y:S02]  /*0b50*/  @!P5 IMAD.WIDE.U32 R4, R31, R6, R4 ;  /* 0x000000061f04d225 */ /* 0x000fe400078e0004 */
[----:B------:R-:W2:Y:S01]  /*0b60*/  @!P3 LDC.64 R6, c[0x0][0x390] ;  /* 0x0000e400ff06bb82 */ /* 0x000ea20000000a00 */
[----:B------:R-:W-:Y:S02]  /*0b70*/  @!P4 IADD3 R21, PT, PT, R25, R21, RZ ;  /* 0x000000151915c210 */ /* 0x000fe40007ffe0ff */
[----:B0-----:R-:W-:-:S02]  /*0b80*/  @!P4 LEA R8, P2, R24, R8, 0x1 ;  /* 0x000000081808c211 */ /* 0x001fc400078408ff */
[----:B------:R-:W-:Y:S02]  /*0b90*/  @!P5 IADD3 R3, PT, PT, R5, R3, RZ ;  /* 0x000000030503d210 */ /* 0x000fe40007ffe0ff */
[----:B------:R-:W-:Y:S02]  /*0ba0*/  @!P4 LEA.HI.X R9, R24, R9, R21, 0x1, P2 ;  /* 0x000000091809c211 */ /* 0x000fe400010f0c15 */
[----:B-1----:R-:W-:Y:S01]  /*0bb0*/  @!P5 LEA R10, P2, R4, R10, 0x1 ;  /* 0x0000000a040ad211 */ /* 0x002fe200078408ff */
[----:B---3--:R-:W-:Y:S02]  /*0bc0*/  @!P3 IMAD R5, R34, R22, RZ ;  /* 0x000000162205b224 */ /* 0x008fe400078e02ff */
[----:B------:R-:W-:Y:S01]  /*0bd0*/  HFMA2 R13, -RZ, RZ, 0, 0 ;  /* 0x00000000ff0d7431 */ /* 0x000fe200000001ff */
[----:B------:R-:W-:Y:S01]  /*0be0*/  @!P5 LEA.HI.X R11, R4, R11, R3, 0x1, P2 ;  /* 0x0000000b040bd211 */ /* 0x000fe200010f0c03 */
[----:B------:R-:W-:Y:S01]  /*0bf0*/  @!P3 IMAD R3, R32, R23, R5 ;  /* 0x000000172003b224 */ /* 0x000fe200078e0205 */
[----:B------:R-:W-:Y:S01]  /*0c00*/  @!P3 MOV R4, R18 ;  /* 0x000000120004b202 */ /* 0x000fe20000000f00 */
[----:B------:R-:W-:-:S02]  /*0c10*/  @!P3 IMAD.MOV.U32 R5, RZ, RZ, R17 ;  /* 0x000000ffff05b224 */ /* 0x000fc400078e0011 */
[----:B------:R0:W3:Y:S02]  /*0c20*/  @!P4 LDG.E R13, desc[UR12][R8.64] ;  /* 0x0000000c080dc981 */ /* 0x0000e4000c1e1900 */
[----:B------:R-:W-:Y:S02]  /*0c30*/  @!P3 IMAD.WIDE.U32 R4, R32, R22, R4 ;  /* 0x000000162004b225 */ /* 0x000fe400078e0004 */
[----:B------:R1:W3:Y:S02]  /*0c40*/  @!P5 LDG.E R15, desc[UR12][R10.64] ;  /* 0x0000000c0a0fd981 */ /* 0x0002e4000c1e1900 */
[----:B------:R-:W-:Y:S01]  /*0c50*/  HFMA2 R21, -RZ, RZ, 0, 0 ;  /* 0x00000000ff157431 */ /* 0x000fe200000001ff */
[----:B------:R-:W-:Y:S02]  /*0c60*/  @!P3 IADD3 R3, PT, PT, R5, R3, RZ ;  /* 0x000000030503b210 */ /* 0x000fe40007ffe0ff */
[----:B--2---:R-:W-:-:S04]  /*0c70*/  @!P3 LEA R6, P2, R4, R6, 0x1 ;  /* 0x000000060406b211 */ /* 0x004fc800078408ff */
[----:B------:R-:W-:-:S05]  /*0c80*/  @!P3 LEA.HI.X R7, R4, R7, R3, 0x1, P2 ;  /* 0x000000070407b211 */ /* 0x000fca00010f0c03 */
[----:B------:R2:W3:Y:S01]  /*0c90*/  @!P3 LDG.E R21, desc[UR12][R6.64] ;  /* 0x0000000c0615b981 */ /* 0x0004e2000c1e1900 */
[----:B------:R-:W0:Y:S02]  /*0ca0*/  S2R R37, SR_LANEID ;  /* 0x0000000000257919 */ /* 0x000e240000000000 */
[----:B0-----:R-:W-:Y:S02]  /*0cb0*/  ISETP.GT.AND P2, PT, R37, 0x1e, PT ;  /* 0x0000001e2500780c */ /* 0x001fe40003f44270 */
[C---:B-----5:R-:W-:Y:S01]  /*0cc0*/  PRMT R4, R27.reuse, 0x7632, R4 ;  /* 0x000076321b047816 */ /* 0x060fe20000000004 */
[----:B------:R-:W-:-:S03]  /*0cd0*/  IMAD.U32 R27, R27, 0x10000, RZ ;  /* 0x000100001b1b7824 */ /* 0x000fc600078e00ff */
[----:B------:R-:W-:-:S05]  /*0ce0*/  SHF.L.U32 R4, R4, 0x10, RZ ;  /* 0x0000001004047819 */ /* 0x000fca00000006ff */
[----:B------:R-:W-:Y:S01]  /*0cf0*/  FADD.FTZ R8, R27, R4 ;  /* 0x000000041b087221 */ /* 0x000fe20000010000 */
[----:B-1----:R-:W-:-:S04]  /*0d00*/  FMUL.FTZ R10, R4, R4 ;  /* 0x00000004040a7220 */ /* 0x002fc80000410000 */
[----:B------:R-:W-:Y:S01]  /*0d10*/  FFMA.FTZ R10, R27, R27, R10 ;  /* 0x0000001b1b0a7223 */ /* 0x000fe2000001000a */
[C---:B----4-:R-:W-:Y:S02]  /*0d20*/  PRMT R3, R14.reuse, 0x7632, R3 ;  /* 0x000076320e037816 */ /* 0x050fe40000000003 */
[----:B------:R-:W-:Y:S02]  /*0d30*/  SHF.L.U32 R24, R14, 0x10, RZ ;  /* 0x000000100e187819 */ /* 0x000fe400000006ff */
[----:B------:R-:W-:-:S05]  /*0d40*/  SHF.L.U32 R3, R3, 0x10, RZ ;  /* 0x0000001003037819 */ /* 0x000fca00000006ff */
[----:B------:R-:W-:-:S04]  /*0d50*/  FADD.FTZ R5, R24, R3 ;  /* 0x0000000318057221 */ /* 0x000fc80000010000 */
[----:B------:R-:W-:Y:S01]  /*0d60*/  FADD.FTZ R5, RZ, R5 ;  /* 0x00000005ff057221 */ /* 0x000fe20000010000 */
[----:B------:R-:W-:-:S03]  /*0d70*/  FMUL.FTZ R9, R3, R3 ;  /* 0x0000000303097220 */ /* 0x000fc60000410000 */
[----:B------:R-:W-:Y:S01]  /*0d80*/  FADD.FTZ R8, R5, R8 ;  /* 0x0000000805087221 */ /* 0x000fe20000010000 */
[----:B------:R-:W-:Y:S01]  /*0d90*/  PRMT R5, R29, 0x7632, R5 ;  /* 0x000076321d057816 */ /* 0x000fe20000000005 */
[----:B------:R-:W-:Y:S01]  /*0da0*/  FFMA.FTZ R9, R24, R24, R9 ;  /* 0x0000001818097223 */ /* 0x000fe20000010009 */
[----:B--2---:R-:W-:Y:S02]  /*0db0*/  PRMT R6, R30, 0x7632, R6 ;  /* 0x000076321e067816 */ /* 0x004fe40000000006 */
[----:B------:R-:W-:Y:S01]  /*0dc0*/  SHF.L.U32 R5, R5, 0x10, RZ ;  /* 0x0000001005057819 */ /* 0x000fe200000006ff */
[----:B------:R-:W-:Y:S01]  /*0dd0*/  FADD.FTZ R9, RZ, R9 ;  /* 0x00000009ff097221 */ /* 0x000fe20000010000 */
[----:B------:R-:W-:Y:S02]  /*0de0*/  SHF.L.U32 R29, R29, 0x10, RZ ;  /* 0x000000101d1d7819 */ /* 0x000fe400000006ff */
[----:B------:R-:W-:Y:S01]  /*0df0*/  SHF.L.U32 R6, R6, 0x10, RZ ;  /* 0x0000001006067819 */ /* 0x000fe200000006ff */
[----:B------:R-:W-:Y:S01]  /*0e00*/  FMUL.FTZ R12, R5, R5 ;  /* 0x00000005050c7220 */ /* 0x000fe20000410000 */
[----:B------:R-:W-:Y:S01]  /*0e10*/  PRMT R7, R28, 0x7632, R7 ;  /* 0x000076321c077816 */ /* 0x000fe20000000007 */
[----:B------:R-:W-:Y:S01]  /*0e20*/  FADD.FTZ R9, R9, R10 ;  /* 0x0000000a09097221 */ /* 0x000fe20000010000 */
[----:B------:R-:W-:-:S02]  /*0e30*/  IMAD.U32 R30, R30, 0x10000, RZ ;  /* 0x000100001e1e7824 */ /* 0x000fc400078e00ff */
[C---:B------:R-:W-:Y:S01]  /*0e40*/  FFMA.FTZ R12, R29.reuse, R29, R12 ;  /* 0x0000001d1d0c7223 */ /* 0x040fe2000001000c */
[----:B------:R-:W-:Y:S01]  /*0e50*/  FMUL.FTZ R23, R6, R6 ;  /* 0x0000000606177220 */ /* 0x000fe20000410000 */
[----:B------:R-:W-:Y:S01]  /*0e60*/  FADD.FTZ R11, R29, R5 ;  /* 0x000000051d0b7221 */ /* 0x000fe20000010000 */
[----:B------:R-:W-:Y:S01]  /*0e70*/  SHF.L.U32 R7, R7, 0x10, RZ ;  /* 0x0000001007077819 */ /* 0x000fe200000006ff */
[----:B------:R-:W-:Y:S01]  /*0e80*/  FADD.FTZ R9, R9, R12 ;  /* 0x0000000c09097221 */ /* 0x000fe20000010000 */
[----:B------:R-:W-:Y:S01]  /*0e90*/  FFMA.FTZ R10, R30, R30, R23 ;  /* 0x0000001e1e0a7223 */ /* 0x000fe20000010017 */
[----:B------:R-:W-:Y:S01]  /*0ea0*/  FADD.FTZ R8, R8, R11 ;  /* 0x0000000b08087221 */ /* 0x000fe20000010000 */
[----:B------:R-:W-:Y:S01]  /*0eb0*/  SHF.L.U32 R28, R28, 0x10, RZ ;  /* 0x000000101c1c7819 */ /* 0x000fe200000006ff */
[----:B------:R-:W-:Y:S01]  /*0ec0*/  FMUL.FTZ R11, R7, R7 ;  /* 0x00000007070b7220 */ /* 0x000fe20000410000 */
[----:B------:R-:W-:Y:S01]  /*0ed0*/  FADD.FTZ R10, R9, R10 ;  /* 0x0000000a090a7221 */ /* 0x000fe20000010000 */
[----:B------:R-:W-:-:S02]  /*0ee0*/  FADD.FTZ R9, R30, R6 ;  /* 0x000000061e097221 */ /* 0x000fc40000010000 */
[----:B------:R-:W-:Y:S02]  /*0ef0*/  FFMA.FTZ R11, R28, R28, R11 ;  /* 0x0000001c1c0b7223 */ /* 0x000fe4000001000b */
[----:B------:R-:W-:Y:S02]  /*0f00*/  FADD.FTZ R9, R8, R9 ;  /* 0x0000000908097221 */ /* 0x000fe40000010000 */
[----:B------:R-:W-:Y:S01]  /*0f10*/  FADD.FTZ R8, R10, R11 ;  /* 0x0000000b0a087221 */ /* 0x000fe20000010000 */
[----:B------:R-:W-:Y:S01]  /*0f20*/  FADD.FTZ R10, R28, R7 ;  /* 0x000000071c0a7221 */ /* 0x000fe20000010000 */
[----:B---3--:R-:W-:-:S04]  /*0f30*/  PRMT R12, R13, 0x7632, R12 ;  /* 0x000076320d0c7816 */ /* 0x008fc8000000000c */
[----:B------:R-:W-:Y:S02]  /*0f40*/  SHF.L.U32 R12, R12, 0x10, RZ ;  /* 0x000000100c0c7819 */ /* 0x000fe400000006ff */
[----:B------:R-:W-:Y:S02]  /*0f50*/  PRMT R14, R15, 0x7632, R14 ;  /* 0x000076320f0e7816 */ /* 0x000fe4000000000e */
[----:B------:R-:W-:Y:S01]  /*0f60*/  SHF.L.U32 R13, R13, 0x10, RZ ;  /* 0x000000100d0d7819 */ /* 0x000fe200000006ff */
[----:B------:R-:W-:Y:S02]  /*0f70*/  FMUL.FTZ R20, R12, R12 ;  /* 0x0000000c0c147220 */ /* 0x000fe40000410000 */
[----:B------:R-:W-:Y:S02]  /*0f80*/  IMAD.U32 R14, R14, 0x10000, RZ ;  /* 0x000100000e0e7824 */ /* 0x000fe400078e00ff */
[----:B------:R-:W-:Y:S01]  /*0f90*/  FADD.FTZ R9, R9, R10 ;  /* 0x0000000a09097221 */ /* 0x000fe20000010000 */
[----:B------:R-:W-:Y:S01]  /*0fa0*/  FFMA.FTZ R11, R13, R13, R20 ;  /* 0x0000000d0d0b7223 */ /* 0x000fe20000010014 */
[----:B------:R-:W-:Y:S01]  /*0fb0*/  SHF.L.U32 R15, R15, 0x10, RZ ;  /* 0x000000100f0f7819 */ /* 0x000fe200000006ff */
[----:B------:R-:W-:-:S02]  /*0fc0*/  FMUL.FTZ R10, R14, R14 ;  /* 0x0000000e0e0a7220 */ /* 0x000fc40000410000 */
[----:B------:R-:W-:Y:S01]  /*0fd0*/  FADD.FTZ R11, R8, R11 ;  /* 0x0000000b080b7221 */ /* 0x000fe20000010000 */
[----:B------:R-:W-:Y:S01]  /*0fe0*/  PRMT R20, R21, 0x7632, R20 ;  /* 0x0000763215147816 */ /* 0x000fe20000000014 */
[----:B------:R-:W-:Y:S01]  /*0ff0*/  FADD.FTZ R8, R13, R12 ;  /* 0x0000000c0d087221 */ /* 0x000fe20000010000 */
[----:B------:R-:W-:Y:S02]  /*1000*/  FFMA.FTZ R10, R15, R15, R10 ;  /* 0x0000000f0f0a7223 */ /* 0x000fe4000001000a */
[----:B------:R-:W-:Y:S01]  /*1010*/  SHF.L.U32 R20, R20, 0x10, RZ ;  /* 0x0000001014147819 */ /* 0x000fe200000006ff */
[----:B------:R-:W-:Y:S01]  /*1020*/  FADD.FTZ R9, R9, R8 ;  /* 0x0000000809097221 */ /* 0x000fe20000010000 */
[----:B------:R-:W-:Y:S01]  /*1030*/  FADD.FTZ R8, R11, R10 ;  /* 0x0000000a0b087221 */ /* 0x000fe20000010000 */
[----:B------:R-:W-:Y:S01]  /*1040*/  SHF.L.U32 R21, R21, 0x10, RZ ;  /* 0x0000001015157819 */ /* 0x000fe200000006ff */
[----:B------:R-:W-:Y:S01]  /*1050*/  FADD.FTZ R10, R15, R14 ;  /* 0x0000000e0f0a7221 */ /* 0x000fe20000010000 */
[----:B------:R-:W-:-:S03]  /*1060*/  FMUL.FTZ R22, R20, R20 ;  /* 0x0000001414167220 */ /* 0x000fc60000410000 */
[----:B------:R-:W-:Y:S01]  /*1070*/  FADD.FTZ R9, R9, R10 ;  /* 0x0000000a09097221 */ /* 0x000fe20000010000 */
[C---:B------:R-:W-:Y:S01]  /*1080*/  FADD.FTZ R10, R21.reuse, R20 ;  /* 0x00000014150a7221 */ /* 0x040fe20000010000 */
[----:B------:R-:W-:-:S03]  /*1090*/  FFMA.FTZ R11, R21, R21, R22 ;  /* 0x00000015150b7223 */ /* 0x000fc60000010016 */
[----:B------:R-:W-:Y:S01]  /*10a0*/  FADD.FTZ R9, R9, R10 ;  /* 0x0000000a09097221 */ /* 0x000fe20000010000 */
[----:B------:R-:W-:-:S04]  /*10b0*/  FADD.FTZ R8, R8, R11 ;  /* 0x0000000b08087221 */ /* 0x000fc80000010000 */
[----:B------:R-:W0:Y:S04]  /*10c0*/  SHFL.DOWN PT, R10, R9, 0x1, 0x1f ;  /* 0x08201f00090a7f89 */ /* 0x000e2800000e0000 */
[----:B------:R-:W1:Y:S01]  /*10d0*/  SHFL.DOWN PT, R11, R8, 0x1, 0x1f ;  /* 0x08201f00080b7f89 */ /* 0x000e6200000e0000 */
[----:B0-----:R-:W-:Y:S01]  /*10e0*/  @!P2 FADD.FTZ R9, R9, R10 ;  /* 0x0000000a0909a221 */ /* 0x001fe20000010000 */
[----:B-1----:R-:W-:-:S04]  /*10f0*/  @!P2 FADD.FTZ R8, R8, R11 ;  /* 0x0000000b0808a221 */ /* 0x002fc80000010000 */
[----:B------:R-:W0:Y:S04]  /*1100*/  SHFL.DOWN PT, R10, R9, 0x2, 0x1f ;  /* 0x08401f00090a7f89 */ /* 0x000e2800000e0000 */
[----:B------:R-:W1:Y:S01]  /*1110*/  SHFL.DOWN PT, R11, R8, 0x2, 0x1f ;  /* 0x08401f00080b7f89 */ /* 0x000e6200000e0000 */
[----:B------:R-:W-:-:S13]  /*1120*/  ISETP.GT.AND P2, PT, R37, 0x1d, PT ;  /* 0x0000001d2500780c */ /* 0x000fda0003f44270 */
        /* <DEDUP_REMOVED lines=9> */
[----:B------:R-:W2:Y:S01]  /*11c0*/  S2R R36, SR_TID.X ;  /* 0x0000000000247919 */ /* 0x000ea20000002100 */
[C---:B------:R-:W-:Y:S02]  /*11d0*/  ISETP.GT.AND P3, PT, R37.reuse, 0xf, PT ;  /* 0x0000000f2500780c */ /* 0x040fe40003f64270 */
[----:B------:R-:W-:Y:S01]  /*11e0*/  ISETP.GT.AND P2, PT, R37, 0x17, PT ;  /* 0x000000172500780c */ /* 0x000fe20003f44270 */
[----:B------:R-:W-:Y:S01]  /*11f0*/  BSSY.RECONVERGENT B0, `(.L_x_1908) ;  /* 0x0000012000007945 */ /* 0x000fe20003800200 */
[----:B0-----:R-:W-:Y:S01]  /*1200*/  FADD.FTZ R26, R9, R26 ;  /* 0x0000001a091a7221 */ /* 0x001fe20000010000 */
[----:B-1----:R-:W-:-:S04]  /*1210*/  FADD.FTZ R11, R8, R11 ;  /* 0x0000000b080b7221 */ /* 0x002fc80000010000 */
[----:B------:R-:W-:Y:S02]  /*1220*/  FSEL R22, R9, R26, P2 ;  /* 0x0000001a09167208 */ /* 0x000fe40001000000 */
[----:B------:R-:W-:-:S03]  /*1230*/  FSEL R23, R8, R11, P2 ;  /* 0x0000000b08177208 */ /* 0x000fc60001000000 */
[----:B------:R0:W1:Y:S04]  /*1240*/  SHFL.DOWN PT, R25, R22, 0x10, 0x1f ;  /* 0x0a001f0016197f89 */ /* 0x00006800000e0000 */
[----:B------:R0:W3:Y:S01]  /*1250*/  SHFL.DOWN PT, R10, R23, 0x10, 0x1f ;  /* 0x0a001f00170a7f89 */ /* 0x0000e200000e0000 */
[----:B--2---:R-:W-:Y:S05]  /*1260*/  @P3 BRA `(.L_x_1909) ;  /* 0x0000000000283947 */ /* 0x004fea0003800000 */
[----:B------:R-:W-:Y:S01]  /*1270*/  ISETP.NE.AND P2, PT, R37, RZ, PT ;  /* 0x000000ff2500720c */ /* 0x000fe20003f45270 */
[----:B01----:R-:W-:Y:S01]  /*1280*/  FADD.FTZ R22, R26, R25 ;  /* 0x000000191a167221 */ /* 0x003fe20000010000 */
[----:B---3--:R-:W-:-:S11]  /*1290*/  FADD.FTZ R23, R11, R10 ;  /* 0x0000000a0b177221 */ /* 0x008fd60000010000 */
[----:B------:R-:W0:Y:S01]  /*12a0*/  @!P2 S2R R9, SR_CgaCtaId ;  /* 0x000000000009a919 */ /* 0x000e220000008800 */
[----:B------:R-:W-:-:S04]  /*12b0*/  @!P2 MOV R8, 0x400 ;  /* 0x000004000008a802 */ /* 0x000fc80000000f00 */
[----:B0-----:R-:W-:Y:S02]  /*12c0*/  @!P2 LEA R9, R9, R8, 0x18 ;  /* 0x000000080909a211 */ /* 0x001fe400078ec0ff */
[----:B------:R-:W-:-:S04]  /*12d0*/  @!P2 SHF.R.U32.HI R8, RZ, 0x2, R36 ;  /* 0x00000002ff08a819 */ /* 0x000fc80000011624 */
[----:B------:R-:W-:-:S04]  /*12e0*/  @!P2 LOP3.LUT R8, R8, 0xf8, RZ, 0xc0, !PT ;  /* 0x000000f80808a812 */ /* 0x000fc800078ec0ff */
[----:B------:R-:W-:-:S05]  /*12f0*/  @!P2 IADD3 R8, PT, PT, R8, R9, RZ ;  /* 0x000000090808a210 */ /* 0x000fca0007ffe0ff */
[----:B------:R2:W-:Y:S02]  /*1300*/  @!P2 STS.64 [R8+0x8], R22 ;  /* 0x000008160800a388 */ /* 0x0005e40000000a00 */
.L_x_1909:
[----:B------:R-:W-:Y:S05]  /*1310*/  BSYNC.RECONVERGENT B0 ;  /* 0x0000000000007941 */ /* 0x000fea0003800200 */
.L_x_1908:
        /* <DEDUP_REMOVED lines=8> */
[----:B--23--:R-:W1:Y:S02]  /*13a0*/  LDS.128 R8, [UR5+0x10] ;  /* 0x00001005ff087984 */ /* 0x00ce640008000c00 */
[----:B-1----:R-:W-:Y:S01]  /*13b0*/  FADD.FTZ R25, R22, R8 ;  /* 0x0000000816197221 */ /* 0x002fe20000010000 */
[----:B------:R-:W-:-:S03]  /*13c0*/  FADD.FTZ R8, R23, R9 ;  /* 0x0000000917087221 */ /* 0x000fc60000010000 */
[----:B------:R-:W-:Y:S01]  /*13d0*/  FADD.FTZ R25, R25, R10 ;  /* 0x0000000a19197221 */ /* 0x000fe20000010000 */
[----:B0-----:R-:W-:Y:S02]  /*13e0*/  FADD.FTZ R22, R8, R11 ;  /* 0x0000000b08167221 */ /* 0x001fe40000010000 */
[----:B------:R-:W0:Y:S02]  /*13f0*/  LDS.128 R8, [UR5+0x20] ;  /* 0x00002005ff087984 */ /* 0x000e240008000c00 */
[----:B0-----:R-:W-:Y:S01]  /*1400*/  FADD.FTZ R25, R25, R8 ;  /* 0x0000000819197221 */ /* 0x001fe20000010000 */
[----:B------:R-:W-:-:S03]  /*1410*/  FADD.FTZ R22, R22, R9 ;  /* 0x0000000916167221 */ /* 0x000fc60000010000 */
[----:B------:R-:W-:Y:S01]  /*1420*/  FADD.FTZ R25, R25, R10 ;  /* 0x0000000a19197221 */ /* 0x000fe20000010000 */
[----:B------:R-:W-:Y:S02]  /*1430*/  FADD.FTZ R22, R22, R11 ;  /* 0x0000000b16167221 */ /* 0x000fe40000010000 */
[----:B------:R-:W0:Y:S02]  /*1440*/  LDS.128 R8, [UR5+0x30] ;  /* 0x00003005ff087984 */ /* 0x000e240008000c00 */
[----:B0-----:R-:W-:Y:S01]  /*1450*/  FADD.FTZ R25, R25, R8 ;  /* 0x0000000819197221 */ /* 0x001fe20000010000 */
[----:B------:R-:W-:-:S03]  /*1460*/  FADD.FTZ R8, R22, R9 ;  /* 0x0000000916087221 */ /* 0x000fc60000010000 */
[----:B------:R-:W-:Y:S01]  /*1470*/  FADD.FTZ R22, R25, R10 ;  /* 0x0000000a19167221 */ /* 0x000fe20000010000 */
[----:B------:R-:W-:-:S07]  /*1480*/  FADD.FTZ R23, R8, R11 ;  /* 0x0000000b08177221 */ /* 0x000fce0000010000 */
.L_x_1911:
[----:B------:R-:W-:Y:S05]  /*1490*/  BSYNC.RECONVERGENT B0 ;  /* 0x0000000000007941 */ /* 0x000fea0003800200 */
.L_x_1910:
[----:B------:R-:W-:Y:S05]  /*14a0*/  @!P2 BRA `(.L_x_1912) ;  /* 0x0000000c00b0a947 */ /* 0x000fea0003800000 */
[----:B--2---:R-:W2:Y:S01]  /*14b0*/  LDC.64 R8, c[0x0][0x3b8] ;  /* 0x0000ee00ff087b82 */ /* 0x004ea20000000a00 */
[----:B------:R-:W-:Y:S01]  /*14c0*/  ULOP3.LUT UR5, UR4, 0x1, URZ, 0xc0, !UPT ;  /* 0x0000000104057892 */ /* 0x000fe2000f8ec0ff */
[----:B------:R-:W-:-:S03]  /*14d0*/  ISETP.GE.U32.AND P2, PT, R0, 0x8, PT ;  /* 0x000000080000780c */ /* 0x000fc60003f46070 */
[----:B------:R-:W-:-:S06]  /*14e0*/  UIMAD UR5, UR5, UR17, URZ ;  /* 0x00000011050572a4 */ /* 0x000fcc000f8e02ff */
[----:B---3--:R-:W-:-:S04]  /*14f0*/  IMAD R10, R0, UR5, RZ ;  /* 0x00000005000a7c24 */ /* 0x008fc8000f8e02ff */
[----:B------:R-:W-:-:S04]  /*1500*/  IMAD.SHL.U32 R11, R10, 0x2, RZ ;  /* 0x000000020a0b7824 */ /* 0x000fc800078e00ff */
[----:B--2---:R-:W-:-:S03]  /*1510*/  IMAD.WIDE R8, R11, 0x4, R8 ;  /* 0x000000040b087825 */ /* 0x004fc600078e0208 */
[----:B------:R-:W-:Y:S02]  /*1520*/  R2UR UR14, R8 ;  /* 0x00000000080e72ca */ /* 0x000fe400000e0000 */
[----:B------:R-:W-:Y:S01]  /*1530*/  R2UR UR15, R9 ;  /* 0x00000000090f72ca */ /* 0x000fe200000e0000 */
[----:B------:R-:W-:-:S14]  /*1540*/  @P3 BRA `(.L_x_1913) ;  /* 0x00000000006c3947 */ /* 0x000fdc0003800000 */
[----:B------:R-:W2:Y:S01]  /*1550*/  LDC.64 R8, c[0x0][0x3b0] ;  /* 0x0000ec00ff087b82 */ /* 0x000ea20000000a00 */
[----:B------:R-:W-:Y:S02]  /*1560*/  UIADD3 UR18, UPT, UPT, UR5, UR6, URZ ;  /* 0x0000000605127290 */ /* 0x000fe4000fffe0ff */
[----:B------:R-:W-:Y:S02]  /*1570*/  ULOP3.LUT UP0, UR9, UR4, 0x2, URZ, 0xc0, !UPT ;  /* 0x0000000204097892 */ /* 0x000fe4000f80c0ff */
[----:B------:R-:W-:Y:S02]  /*1580*/  UIMAD UR10, UR16, UR17, UR6 ;  /* 0x00000011100a72a4 */ /* 0x000fe4000f8e0206 */
[----:B-1----:R-:W-:Y:S01]  /*1590*/  MOV R25, UR18 ;  /* 0x0000001200197c02 */ /* 0x002fe20008000f00 */
[----:B------:R-:W-:Y:S01]  /*15a0*/  UIADD3 UR9, UPT, UPT, -UR9, 0x1, URZ ;  /* 0x0000000109097890 */ /* 0x000fe2000fffe1ff */
[----:B------:R-:W-:Y:S01]  /*15b0*/  MOV R26, UR18 ;  /* 0x00000012001a7c02 */ /* 0x000fe20008000f00 */
[----:B------:R-:W-:-:S04]  /*15c0*/  UIMAD.WIDE.U32 UR10, UR10, 0x8, UR14 ;  /* 0x000000080a0a78a5 */ /* 0x000fc8000f8e000e */
[----:B------:R-:W-:Y:S02]  /*15d0*/  IMAD.U32 R37, RZ, RZ, UR9 ;  /* 0x00000009ff257e24 */ /* 0x000fe4000f8e00ff */
[----:B------:R-:W-:Y:S02]  /*15e0*/  MOV R10, UR10 ;  /* 0x0000000a000a7c02 */ /* 0x000fe40008000f00 */
[----:B------:R-:W-:-:S05]  /*15f0*/  MOV R11, UR11 ;  /* 0x0000000b000b7c02 */ /* 0x000fca0008000f00 */
[----:B------:R3:W-:Y:S01]  /*1600*/  STG.E.64 desc[UR12][R10.64], R22 ;  /* 0x000000160a007986 */ /* 0x0007e2000c101b0c */
[----:B--2---:R-:W-:-:S04]  /*1610*/  LEA R8, P4, R25, R8, 0x2 ;  /* 0x0000000819087211 */ /* 0x004fc800078810ff */
[----:B------:R-:W-:Y:S02]  /*1620*/  LEA.HI.X R9, R26, R9, RZ, 0x2, P4 ;  /* 0x000000091a097211 */ /* 0x000fe400020f14ff */
[----:B------:R-:W-:Y:S01]  /*1630*/  PLOP3.LUT P4, PT, PT, PT, UP0, 0x80, 0x8 ;  /* 0x000000000008781c */ /* 0x000fe20003f8f008 */
[----:B------:R-:W-:Y:S06]  /*1640*/  MEMBAR.ALL.GPU ;  /* 0x0000000000007992 */ /* 0x000fec000000a000 */
[----:B------:R-:W-:-:S00]  /*1650*/  ERRBAR ;  /* 0x00000000000079ab */ /* 0x000fc00000000000 */
[----:B------:R-:W-:Y:S06]  /*1660*/  CGAERRBAR ;  /* 0x00000000000075ab */ /* 0x000fec0000000000 */
[----:B------:R3:W-:Y:S01]  /*1670*/  REDG.E.ADD.S32.STRONG.GPU desc[UR12][R8.64], R37 ;  /* 0x000000250800798e */ /* 0x0007e2000c12e30c */
[----:B------:R-:W-:-:S04]  /*1680*/  SEL R25, R0, RZ, !P4 ;  /* 0x000000ff00197207 */ /* 0x000fc80006000000 */
[----:B------:R-:W-:-:S13]  /*1690*/  ISETP.NE.AND P4, PT, R25, -0x1, PT ;  /* 0xffffffff1900780c */ /* 0x000fda0003f85270 */
[----:B---3--:R-:W-:Y:S05]  /*16a0*/  @!P4 BRA `(.L_x_1913) ;  /* 0x000000000014c947 */ /* 0x008fea0003800000 */
.L_x_1914:
[----:B------:R-:W2:Y:S04]  /*16b0*/  LDG.E.STRONG.GPU R10, desc[UR12][R8.64] ;  /* 0x0000000c080a7981 */ /* 0x000ea8000c1ef900 */
[----:B--2---:R-:W-:Y:S01]  /*16c0*/  CCTL.IVALL ;  /* 0x00000000ff00798f */ /* 0x004fe20002000000 */
[----:B------:R-:W-:Y:S05]  /*16d0*/  YIELD ;  /* 0x0000000000007946 */ /* 0x000fea0003800000 */
[----:B------:R-:W-:-:S13]  /*16e0*/  ISETP.NE.AND P4, PT, R10, R25, PT ;  /* 0x000000190a00720c */ /* 0x000fda0003f85270 */
[----:B------:R-:W-:Y:S05]  /*16f0*/  @P4 BRA `(.L_x_1914) ;  /* 0xfffffffc00ec4947 */ /* 0x000fea000383ffff */
.L_x_1913:
[----:B------:R-:W-:Y:S05]  /*1700*/  WARPSYNC.ALL ;  /* 0x0000000000007948 */ /* 0x000fea0003800000 */
[----:B------:R-:W-:Y:S06]  /*1710*/  BAR.SYNC.DEFER_BLOCKING 0x0 ;  /* 0x0000000000007b1d */ /* 0x000fec0000010000 */
[----:B------:R-:W-:Y:S01]  /*1720*/  UMOV UR5, URZ ;  /* 0x000000ff00057c82 */ /* 0x000fe20008000000 */
[----:B------:R-:W-:Y:S05]  /*1730*/  @!P2 BRA `(.L_x_1915) ;  /* 0x000000040098a947 */ /* 0x000fea0003800000 */
[----:B-1----:R-:W-:Y:S01]  /*1740*/  LOP3.LUT R25, R0, 0x7ffffff8, RZ, 0xc0, !PT ;  /* 0x7ffffff800197812 */ /* 0x002fe200078ec0ff */
[----:B------:R-:W-:Y:S02]  /*1750*/  ULEA UR10, UR17, UR6, 0x1 ;  /* 0x00000006110a7291 */ /* 0x000fe4000f8e08ff */
[----:B------:R-:W-:Y:S02]  /*1760*/  ULEA UR11, UR17, UR6, 0x2 ;  /* 0x00000006110b7291 */ /* 0x000fe4000f8e10ff */
[----:B------:R-:W-:Y:S02]  /*1770*/  UIMAD UR18, UR17, 0x6, UR6 ;  /* 0x00000006111278a4 */ /* 0x000fe4000f8e0206 */
[----:B------:R-:W-:Y:S02]  /*1780*/  UIMAD UR19, UR17, 0x5, UR6 ;  /* 0x00000005111378a4 */ /* 0x000fe4000f8e0206 */
[----:B------:R-:W-:Y:S02]  /*1790*/  UIMAD UR20, UR17, 0x3, UR6 ;  /* 0x00000003111478a4 */ /* 0x000fe4000f8e0206 */
[----:B------:R-:W-:-:S02]  /*17a0*/  UIMAD UR21, UR17, 0x7, UR6 ;  /* 0x00000007111578a4 */ /* 0x000fc4000f8e0206 */
[----:B------:R-:W-:Y:S02]  /*17b0*/  UIADD3 UR22, UPT, UPT, UR6, UR17, URZ ;  /* 0x0000001106167290 */ /* 0x000fe4000fffe0ff */
[----:B------:R-:W-:Y:S01]  /*17c0*/  UIADD3 UR23, UPT, UPT, -UR16, URZ, URZ ;  /* 0x000000ff10177290 */ /* 0x000fe2000fffe1ff */
[----:B------:R-:W-:Y:S01]  /*17d0*/  UMOV UR5, URZ ;  /* 0x000000ff00057c82 */ /* 0x000fe20008000000 */
[----:B------:R-:W-:-:S10]  /*17e0*/  UMOV UR9, UR6 ;  /* 0x0000000600097c82 */ /* 0x000fd40008000000 */
.L_x_1916:
[----:B------:R-:W-:-:S13]  /*17f0*/  ISETP.EQ.OR P2, PT, RZ, UR23, P3 ;  /* 0x00000017ff007c0c */ /* 0x000fda0009f42670 */
[----:B------:R-:W-:-:S05]  /*1800*/  VOTEU.ALL UP0, P2 ;  /* 0x0000000000ff7886 */ /* 0x000fca0001000000 */
[----:B------:R-:W-:-:S06]  /*1810*/  @!UP0 UIMAD.WIDE.U32 UR24, UR9, 0x8, UR14 ;  /* 0x00000008091888a5 */ /* 0x000fcc000f8e000e */
[----:B------:R-:W-:Y:S01]  /*1820*/  MOV R10, UR24 ;  /* 0x00000018000a7c02 */ /* 0x000fe20008000f00 */
[----:B------:R-:W-:Y:S01]  /*1830*/  UIADD3 UR24, UPT, UPT, UR5, 0x1, URZ ;  /* 0x0000000105187890 */ /* 0x000fe2000fffe0ff */
[----:B------:R-:W-:-:S05]  /*1840*/  MOV R11, UR25 ;  /* 0x00000019000b7c02 */ /* 0x000fca0008000f00 */
[----:B------:R-:W-:Y:S01]  /*1850*/  MOV R8, UR24 ;  /* 0x0000001800087c02 */ /* 0x000fe20008000f00 */
[----:B------:R-:W0:Y:S03]  /*1860*/  @!P2 LDG.E.64 R10, desc[UR12][R10.64] ;  /* 0x0000000c0a0aa981 */ /* 0x000e26000c1e1b00 */
[----:B------:R-:W-:-:S13]  /*1870*/  ISETP.EQ.OR P4, PT, R8, UR16, P3 ;  /* 0x0000001008007c0c */ /* 0x000fda0009f82670 */
[----:B------:R-:W-:-:S05]  /*1880*/  VOTEU.ALL UP0, P4 ;  /* 0x0000000000ff7886 */ /* 0x000fca0002000000 */
[----:B------:R-:W-:-:S06]  /*1890*/  @!UP0 UIMAD.WIDE.U32 UR24, UR22, 0x8, UR14 ;  /* 0x00000008161888a5 */ /* 0x000fcc000f8e000e */
[----:B------:R-:W-:Y:S01]  /*18a0*/  MOV R8, UR24 ;  /* 0x0000001800087c02 */ /* 0x000fe20008000f00 */
[----:B------:R-:W-:-:S06]  /*18b0*/  IMAD.U32 R9, RZ, RZ, UR25 ;  /* 0x00000019ff097e24 */ /* 0x000fcc000f8e00ff */
[----:B------:R-:W2:Y:S01]  /*18c0*/  @!P4 LDG.E.64 R8, desc[UR12][R8.64] ;  /* 0x0000000c0808c981 */ /* 0x000ea2000c1e1b00 */
[----:B------:R-:W-:Y:S01]  /*18d0*/  UIADD3 UR24, UPT, UPT, UR5, 0x2, URZ ;  /* 0x0000000205187890 */ /* 0x000fe2000fffe0ff */
[----:B0-----:R-:W-:-:S05]  /*18e0*/  @!P2 FADD.FTZ R22, R22, R10 ;  /* 0x0000000a1616a221 */ /* 0x001fca0000010000 */
[----:B------:R-:W-:Y:S01]  /*18f0*/  MOV R10, UR24 ;  /* 0x00000018000a7c02 */ /* 0x000fe20008000f00 */
[----:B------:R-:W-:-:S03]  /*1900*/  @!P2 FADD.FTZ R23, R23, R11 ;  /* 0x0000000b1717a221 */ /* 0x000fc60000010000 */
[----:B------:R-:W-:-:S13]  /*1910*/  ISETP.EQ.OR P2, PT, R10, UR16, P3 ;  /* 0x000000100a007c0c */ /* 0x000fda0009f42670 */
[----:B------:R-:W-:-:S05]  /*1920*/  VOTEU.ALL UP0, P2 ;  /* 0x0000000000ff7886 */ /* 0x000fca0001000000 */
[----:B------:R-:W-:-:S06]  /*1930*/  @!UP0 UIMAD.WIDE.U32 UR24, UR10, 0x8, UR14 ;  /* 0x000000080a1888a5 */ /* 0x000fcc000f8e000e */
[----:B------:R-:W-:Y:S01]  /*1940*/  MOV R10, UR24 ;  /* 0x00000018000a7c02 */ /* 0x000fe20008000f00 */
[----:B------:R-:W-:Y:S01]  /*1950*/  UIADD3 UR24, UPT, UPT, UR5, 0x3, URZ ;  /* 0x0000000305187890 */ /* 0x000fe2000fffe0ff */
[----:B------:R-:W-:Y:S01]  /*1960*/  MOV R11, UR25 ;  /* 0x00000019000b7c02 */ /* 0x000fe20008000f00 */
[----:B--2---:R-:W-:-:S04]  /*1970*/  @!P4 FADD.FTZ R22, R22, R8 ;  /* 0x000000081616c221 */ /* 0x004fc80000010000 */
[----:B------:R-:W-:Y:S01]  /*1980*/  MOV R8, UR24 ;  /* 0x0000001800087c02 */ /* 0x000fe20008000f00 */
[----:B------:R-:W2:Y:S01]  /*1990*/  @!P2 LDG.E.64 R10, desc[UR12][R10.64] ;  /* 0x0000000c0a0aa981 */ /* 0x000ea2000c1e1b00 */
[----:B------:R-:W-:Y:S02]  /*19a0*/  @!P4 FADD.FTZ R23, R23, R9 ;  /* 0x000000091717c221 */ /* 0x000fe40000010000 */
[----:B------:R-:W-:-:S13]  /*19b0*/  ISETP.EQ.OR P4, PT, R8, UR16, P3 ;  /* 0x0000001008007c0c */ /* 0x000fda0009f82670 */
[----:B------:R-:W-:-:S05]  /*19c0*/  VOTEU.ALL UP0, P4 ;  /* 0x0000000000ff7886 */ /* 0x000fca0002000000 */
[----:B------:R-:W-:-:S06]  /*19d0*/  @!UP0 UIMAD.WIDE.U32 UR24, UR20, 0x8, UR14 ;  /* 0x00000008141888a5 */ /* 0x000fcc000f8e000e */
[----:B------:R-:W-:Y:S01]  /*19e0*/  IMAD.U32 R8, RZ, RZ, UR24 ;  /* 0x00000018ff087e24 */ /* 0x000fe2000f8e00ff */
[----:B------:R-:W-:-:S06]  /*19f0*/  MOV R9, UR25 ;  /* 0x0000001900097c02 */ /* 0x000fcc0008000f00 */
[----:B------:R-:W3:Y:S01]  /*1a00*/  @!P4 LDG.E.64 R8, desc[UR12][R8.64] ;  /* 0x0000000c0808c981 */ /* 0x000ee2000c1e1b00 */
[----:B------:R-:W-:Y:S01]  /*1a10*/  UIADD3 UR24, UPT, UPT, UR5, 0x4, URZ ;  /* 0x0000000405187890 */ /* 0x000fe2000fffe0ff */
[----:B--2---:R-:W-:-:S05]  /*1a20*/  @!P2 FADD.FTZ R22, R22, R10 ;  /* 0x0000000a1616a221 */ /* 0x004fca0000010000 */
        /* <DEDUP_REMOVED lines=8> */
[----:B---3--:R-:W-:-:S04]  /*1ab0*/  @!P4 FADD.FTZ R22, R22, R8 ;  /* 0x000000081616c221 */ /* 0x008fc80000010000 */
[----:B------:R-:W-:Y:S01]  /*1ac0*/  IMAD.U32 R8, RZ, RZ, UR24 ;  /* 0x00000018ff087e24 */ /* 0x000fe2000f8e00ff */
[----:B------:R-:W2:Y:S01]  /*1ad0*/  @!P2 LDG.E.64 R10, desc[UR12][R10.64] ;  /* 0x0000000c0a0aa981 */ /* 0x000ea2000c1e1b00 */
[----:B------:R-:W-:-:S03]  /*1ae0*/  @!P4 FADD.FTZ R23, R23, R9 ;  /* 0x000000091717c221 */ /* 0x000fc60000010000 */
[----:B------:R-:W-:-:S13]  /*1af0*/  ISETP.EQ.OR P4, PT, R8, UR16, P3 ;  /* 0x0000001008007c0c */ /* 0x000fda0009f82670 */
[----:B------:R-:W-:-:S05]  /*1b00*/  VOTEU.ALL UP0, P4 ;  /* 0x0000000000ff7886 */ /* 0x000fca0002000000 */
[----:B------:R-:W-:-:S06]  /*1b10*/  @!UP0 UIMAD.WIDE.U32 UR24, UR19, 0x8, UR14 ;  /* 0x00000008131888a5 */ /* 0x000fcc000f8e000e */
[----:B------:R-:W-:Y:S02]  /*1b20*/  MOV R8, UR24 ;  /* 0x0000001800087c02 */ /* 0x000fe40008000f00 */
        /* <DEDUP_REMOVED lines=11> */
[----:B---3--:R-:W-:-:S05]  /*1be0*/  @!P4 FADD.FTZ R22, R22, R8 ;  /* 0x000000081616c221 */ /* 0x008fca0000010000 */
[----:B------:R-:W-:Y:S01]  /*1bf0*/  MOV R8, UR24 ;  /* 0x0000001800087c02 */ /* 0x000fe20008000f00 */
[----:B------:R-:W-:-:S03]  /*1c00*/  @!P4 FADD.FTZ R23, R23, R9 ;  /* 0x000000091717c221 */ /* 0x000fc60000010000 */
[----:B------:R-:W-:Y:S01]  /*1c10*/  ISETP.EQ.OR P4, PT, R8, UR16, P3 ;  /* 0x0000001008007c0c */ /* 0x000fe20009f82670 */
[----:B------:R-:W-:-:S06]  /*1c20*/  IMAD.U32 R11, RZ, RZ, UR25 ;  /* 0x00000019ff0b7e24 */ /* 0x000fcc000f8e00ff */
[----:B------:R-:W2:Y:S06]  /*1c30*/  @!P2 LDG.E.64 R10, desc[UR12][R10.64] ;  /* 0x0000000c0a0aa981 */ /* 0x000eac000c1e1b00 */
[----:B------:R-:W-:-:S05]  /*1c40*/  VOTEU.ALL UP0, P4 ;  /* 0x0000000000ff7886 */ /* 0x000fca0002000000 */
[----:B------:R-:W-:-:S06]  /*1c50*/  @!UP0 UIMAD.WIDE.U32 UR24, UR21, 0x8, UR14 ;  /* 0x00000008151888a5 */ /* 0x000fcc000f8e000e */
[----:B------:R-:W-:Y:S02]  /*1c60*/  MOV R8, UR24 ;  /* 0x0000001800087c02 */ /* 0x000fe40008000f00 */
[----:B------:R-:W-:-:S06]  /*1c70*/  MOV R9, UR25 ;  /* 0x0000001900097c02 */ /* 0x000fcc0008000f00 */
[----:B------:R-:W3:Y:S01]  /*1c80*/  @!P4 LDG.E.64 R8, desc[UR12][R8.64] ;  /* 0x0000000c0808c981 */ /* 0x000ee2000c1e1b00 */
[----:B------:R-:W-:Y:S02]  /*1c90*/  UIADD3 UR5, UPT, UPT, UR5, 0x8, URZ ;  /* 0x0000000805057890 */ /* 0x000fe4000fffe0ff */
        /* <DEDUP_REMOVED lines=13> */
[----:B------:R-:W-:-:S10]  /*1d70*/  @!P4 FADD.FTZ R23, R23, R9 ;  /* 0x000000091717c221 */ /* 0x000fd40000010000 */
[----:B------:R-:W-:Y:S05]  /*1d80*/  @P2 BRA `(.L_x_1916) ;  /* 0xfffffff800982947 */ /* 0x000fea000383ffff */
[----:B------:R-:W-:-:S15]  /*1d90*/  R2UR UR5, R25 ;  /* 0x00000000190572ca */ /* 0x000fde00000e0000 */
.L_x_1915:
[----:B------:R-:W-:-:S13]  /*1da0*/  LOP3.LUT P2, R8, R0, 0x7, RZ, 0xc0, !PT ;  /* 0x0000000700087812 */ /* 0x000fda000784c0ff */
[----:B------:R-:W-:Y:S05]  /*1db0*/  @!P2 BRA `(.L_x_1912) ;  /* 0x00000004006ca947 */ /* 0x000fea0003800000 */
[----:B------:R-:W-:-:S04]  /*1dc0*/  IADD3 R8, PT, PT, R8, -0x1, RZ ;  /* 0xffffffff08087810 */ /* 0x000fc80007ffe0ff */
[----:B------:R-:W-:-:S13]  /*1dd0*/  ISETP.GE.U32.AND P2, PT, R8, 0x3, PT ;  /* 0x000000030800780c */ /* 0x000fda0003f46070 */
[----:B------:R-:W-:Y:S05]  /*1de0*/  @!P2 BRA `(.L_x_1917) ;  /* 0x0000000000b8a947 */ /* 0x000fea0003800000 */
[----:B------:R-:W-:Y:S01]  /*1df0*/  IMAD.U32 R8, RZ, RZ, UR5 ;  /* 0x00000005ff087e24 */ /* 0x000fe2000f8e00ff */
[----:B------:R-:W-:-:S04]  /*1e00*/  UIADD3 UR9, UPT, UPT, UR5, 0x1, URZ ;  /* 0x0000000105097890 */ /* 0x000fc8000fffe0ff */
[----:B------:R-:W-:Y:S02]  /*1e10*/  ISETP.EQ.OR P2, PT, R8, UR16, P3 ;  /* 0x0000001008007c0c */ /* 0x000fe40009f42670 */
[----:B------:R-:W-:-:S04]  /*1e20*/  MOV R8, UR9 ;  /* 0x0000000900087c02 */ /* 0x000fc80008000f00 */
[----:B------:R-:W-:-:S07]  /*1e30*/  ISETP.EQ.OR P4, PT, R8, UR16, P3 ;  /* 0x0000001008007c0c */ /* 0x000fce0009f82670 */
[----:B------:R-:W-:-:S05]  /*1e40*/  VOTEU.ALL UP0, P2 ;  /* 0x0000000000ff7886 */ /* 0x000fca0001000000 */
[----:B------:R-:W-:-:S04]  /*1e50*/  @!UP0 UIMAD UR10, UR5, UR17, UR6 ;  /* 0x00000011050a82a4 */ /* 0x000fc8000f8e0206 */
[----:B------:R-:W-:-:S06]  /*1e60*/  @!UP0 UIMAD.WIDE.U32 UR10, UR10, 0x8, UR14 ;  /* 0x000000080a0a88a5 */ /* 0x000fcc000f8e000e */
[----:B------:R-:W-:Y:S02]  /*1e70*/  MOV R10, UR10 ;  /* 0x0000000a000a7c02 */ /* 0x000fe40008000f00 */
[----:B------:R-:W-:-:S06]  /*1e80*/  MOV R11, UR11 ;  /* 0x0000000b000b7c02 */ /* 0x000fcc0008000f00 */
[----:B------:R-:W0:Y:S01]  /*1e90*/  @!P2 LDG.E.64 R10, desc[UR12][R10.64] ;  /* 0x0000000c0a0aa981 */ /* 0x000e22000c1e1b00 */
[----:B------:R-:W-:-:S05]  /*1ea0*/  VOTEU.ALL UP0, P4 ;  /* 0x0000000000ff7886 */ /* 0x000fca0002000000 */
[----:B------:R-:W-:-:S04]  /*1eb0*/  @!UP0 UIMAD UR10, UR9, UR17, UR6 ;  /* 0x00000011090a82a4 */ /* 0x000fc8000f8e0206 */
[----:B------:R-:W-:-:S06]  /*1ec0*/  @!UP0 UIMAD.WIDE.U32 UR10, UR10, 0x8, UR14 ;  /* 0x000000080a0a88a5 */ /* 0x000fcc000f8e000e */
[----:B------:R-:W-:Y:S01]  /*1ed0*/  MOV R8, UR10 ;  /* 0x0000000a00087c02 */ /* 0x000fe20008000f00 */
[----:B------:R-:W-:-:S06]  /*1ee0*/  IMAD.U32 R9, RZ, RZ, UR11 ;  /* 0x0000000bff097e24 */ /* 0x000fcc000f8e00ff */
[----:B------:R-:W2:Y:S01]  /*1ef0*/  @!P4 LDG.E.64 R8, desc[UR12][R8.64] ;  /* 0x0000000c0808c981 */ /* 0x000ea2000c1e1b00 */
[----:B------:R-:W-:Y:S02]  /*1f00*/  UIADD3 UR10, UPT, UPT, UR5, 0x2, URZ ;  /* 0x00000002050a7890 */ /* 0x000fe4000fffe0ff */
[----:B------:R-:W-:-:S04]  /*1f10*/  UIADD3 UR9, UPT, UPT, UR5, 0x3, URZ ;  /* 0x0000000305097890 */ /* 0x000fc8000fffe0ff */
[----:B-1----:R-:W-:-:S04]  /*1f20*/  MOV R25, UR10 ;  /* 0x0000000a00197c02 */ /* 0x002fc80008000f00 */
[----:B------:R-:W-:-:S13]  /*1f30*/  ISETP.EQ.OR P5, PT, R25, UR16, P3 ;  /* 0x0000001019007c0c */ /* 0x000fda0009fa2670 */
[----:B------:R-:W-:-:S05]  /*1f40*/  VOTEU.ALL UP0, P5 ;  /* 0x0000000000ff7886 */ /* 0x000fca0002800000 */
[----:B------:R-:W-:-:S04]  /*1f50*/  @!UP0 UIMAD UR10, UR10, UR17, UR6 ;  /* 0x000000110a0a82a4 */ /* 0x000fc8000f8e0206 */
[----:B------:R-:W-:Y:S01]  /*1f60*/  @!UP0 UIMAD.WIDE.U32 UR10, UR10, 0x8, UR14 ;  /* 0x000000080a0a88a5 */ /* 0x000fe2000f8e000e */
[----:B0-----:R-:W-:Y:S01]  /*1f70*/  @!P2 FADD.FTZ R22, R22, R10 ;  /* 0x0000000a1616a221 */ /* 0x001fe20000010000 */
[----:B------:R-:W-:Y:S01]  /*1f80*/  MOV R10, UR9 ;  /* 0x00000009000a7c02 */ /* 0x000fe20008000f00 */
[----:B------:R-:W-:-:S03]  /*1f90*/  @!P2 FADD.FTZ R23, R23, R11 ;  /* 0x0000000b1717a221 */ /* 0x000fc60000010000 */
[----:B------:R-:W-:Y:S02]  /*1fa0*/  MOV R11, UR11 ;  /* 0x0000000b000b7c02 */ /* 0x000fe40008000f00 */
[----:B------:R-:W-:Y:S02]  /*1fb0*/  ISETP.EQ.OR P6, PT, R10, UR16, P3 ;  /* 0x000000100a007c0c */ /* 0x000fe40009fc2670 */
[----:B------:R-:W-:-:S06]  /*1fc0*/  MOV R10, UR10 ;  /* 0x0000000a000a7c02 */ /* 0x000fcc0008000f00 */
[----:B------:R-:W3:Y:S05]  /*1fd0*/  @!P5 LDG.E.64 R10, desc[UR12][R10.64] ;  /* 0x0000000c0a0ad981 */ /* 0x000eea000c1e1b00 */
[----:B------:R-:W-:-:S05]  /*1fe0*/  VOTEU.ALL UP0, P6 ;  /* 0x0000000000ff7886 */ /* 0x000fca0003000000 */
[----:B------:R-:W-:Y:S01]  /*1ff0*/  @!UP0 UIMAD UR10, UR9, UR17, UR6 ;  /* 0x00000011090a82a4 */ /* 0x000fe2000f8e0206 */
[----:B--2---:R-:W-:-:S03]  /*2000*/  @!P4 FADD.FTZ R22, R22, R8 ;  /* 0x000000081616c221 */ /* 0x004fc60000010000 */
[----:B------:R-:W-:Y:S01]  /*2010*/  @!UP0 UIMAD.WIDE.U32 UR10, UR10, 0x8, UR14 ;  /* 0x000000080a0a88a5 */ /* 0x000fe2000f8e000e */
[----:B------:R-:W-:-:S05]  /*2020*/  @!P4 FADD.FTZ R23, R23, R9 ;  /* 0x000000091717c221 */ /* 0x000fca0000010000 */
[----:B------:R-:W-:Y:S01]  /*2030*/  IMAD.U32 R8, RZ, RZ, UR10 ;  /* 0x0000000aff087e24 */ /* 0x000fe2000f8e00ff */
[----:B------:R-:W-:-:S06]  /*2040*/  MOV R9, UR11 ;  /* 0x0000000b00097c02 */ /* 0x000fcc0008000f00 */
[----:B------:R-:W2:Y:S01]  /*2050*/  @!P6 LDG.E.64 R8, desc[UR12][R8.64] ;  /* 0x0000000c0808e981 */ /* 0x000ea2000c1e1b00 */
[----:B------:R-:W-:-:S04]  /*2060*/  MOV R25, UR5 ;  /* 0x0000000500197c02 */ /* 0x000fc80008000f00 */
[----:B------:R-:W-:-:S04]  /*2070*/  IADD3 R25, PT, PT, R25, 0x4, RZ ;  /* 0x0000000419197810 */ /* 0x000fc80007ffe0ff */
[----:B------:R-:W-:Y:S01]  /*2080*/  R2UR UR5, R25 ;  /* 0x00000000190572ca */ /* 0x000fe200000e0000 */
[----:B---3--:R-:W-:Y:S01]  /*2090*/  @!P5 FADD.FTZ R22, R22, R10 ;  /* 0x0000000a1616d221 */ /* 0x008fe20000010000 */
[----:B------:R-:W-:-:S03]  /*20a0*/  @!P5 FADD.FTZ R23, R23, R11 ;  /* 0x0000000b1717d221 */ /* 0x000fc60000010000 */
[----:B--2---:R-:W-:Y:S01]  /*20b0*/  @!P6 FADD.FTZ R22, R22, R8 ;  /* 0x000000081616e221 */ /* 0x004fe20000010000 */
[----:B------:R-:W-:-:S09]  /*20c0*/  @!P6 FADD.FTZ R23, R23, R9 ;  /* 0x000000091717e221 */ /* 0x000fd20000010000 */
.L_x_1917:
[----:B------:R-:W-:-:S13]  /*20d0*/  LOP3.LUT P2, R8, R0, 0x3, RZ, 0xc0, !PT ;  /* 0x0000000300087812 */ /* 0x000fda000784c0ff */
[----:B------:R-:W-:Y:S05]  /*20e0*/  @!P2 BRA `(.L_x_1912) ;  /* 0x0000000000a0a947 */ /* 0x000fea0003800000 */
[----:B------:R-:W-:-:S13]  /*20f0*/  ISETP.NE.AND P2, PT, R8, 0x1, PT ;  /* 0x000000010800780c */ /* 0x000fda0003f45270 */
[----:B------:R-:W-:Y:S05]  /*2100*/  @!P2 BRA `(.L_x_1918) ;  /* 0x000000000060a947 */ /* 0x000fea0003800000 */
[----:B------:R-:W-:Y:S01]  /*2110*/  MOV R8, UR5 ;  /* 0x0000000500087c02 */ /* 0x000fe20008000f00 */
[----:B------:R-:W-:-:S03]  /*2120*/  UIADD3 UR9, UPT, UPT, UR5, 0x1, URZ ;  /* 0x0000000105097890 */ /* 0x000fc6000fffe0ff */
[----:B------:R-:W-:-:S03]  /*2130*/  ISETP.EQ.OR P4, PT, R8, UR16, P3 ;  /* 0x0000001008007c0c */ /* 0x000fc60009f82670 */
[----:B------:R-:W-:-:S05]  /*2140*/  IMAD.U32 R8, RZ, RZ, UR9 ;  /* 0x00000009ff087e24 */ /* 0x000fca000f8e00ff */
[----:B------:R-:W-:-:S05]  /*2150*/  ISETP.EQ.OR P2, PT, R8, UR16, P3 ;  /* 0x0000001008007c0c */ /* 0x000fca0009f42670 */
[----:B------:R-:W-:-:S05]  /*2160*/  VOTEU.ALL UP0, P4 ;  /* 0x0000000000ff7886 */ /* 0x000fca0002000000 */
[----:B------:R-:W-:-:S04]  /*2170*/  @!UP0 UIMAD UR10, UR5, UR17, UR6 ;  /* 0x00000011050a82a4 */ /* 0x000fc8000f8e0206 */
[----:B------:R-:W-:Y:S01]  /*2180*/  @!UP0 UIMAD.WIDE.U32 UR10, UR10, 0x8, UR14 ;  /* 0x000000080a0a88a5 */ /* 0x000fe2000f8e000e */
[----:B------:R-:W-:-:S05]  /*2190*/  VOTEU.ALL UP0, P2 ;  /* 0x0000000000ff7886 */ /* 0x000fca0001000000 */
[----:B------:R-:W-:Y:S01]  /*21a0*/  MOV R8, UR10 ;  /* 0x0000000a00087c02 */ /* 0x000fe20008000f00 */
[----:B------:R-:W-:Y:S01]  /*21b0*/  @!UP0 UIMAD UR10, UR9, UR17, UR6 ;  /* 0x00000011090a82a4 */ /* 0x000fe2000f8e0206 */
[----:B------:R-:W-:-:S03]  /*21c0*/  MOV R9, UR11 ;  /* 0x0000000b00097c02 */ /* 0x000fc60008000f00 */
[----:B------:R-:W-:-:S03]  /*21d0*/  @!UP0 UIMAD.WIDE.U32 UR10, UR10, 0x8, UR14 ;  /* 0x000000080a0a88a5 */ /* 0x000fc6000f8e000e */
[----:B------:R-:W0:Y:S03]  /*21e0*/  @!P4 LDG.E.64 R8, desc[UR12][R8.64] ;  /* 0x0000000c0808c981 */ /* 0x000e26000c1e1b00 */
[----:B------:R-:W-:Y:S02]  /*21f0*/  MOV R10, UR10 ;  /* 0x0000000a000a7c02 */ /* 0x000fe40008000f00 */
[----:B------:R-:W-:-:S06]  /*2200*/  MOV R11, UR11 ;  /* 0x0000000b000b7c02 */ /* 0x000fcc0008000f00 */
[----:B------:R-:W2:Y:S01]  /*2210*/  @!P2 LDG.E.64 R10, desc[UR12][R10.64] ;  /* 0x0000000c0a0aa981 */ /* 0x000ea2000c1e1b00 */
[----:B-1----:R-:W-:-:S05]  /*2220*/  IMAD.U32 R25, RZ, RZ, UR5 ;  /* 0x00000005ff197e24 */ /* 0x002fca000f8e00ff */
[----:B------:R-:W-:-:S04]  /*2230*/  IADD3 R25, PT, PT, R25, 0x2, RZ ;  /* 0x0000000219197810 */ /* 0x000fc80007ffe0ff */
[----:B------:R-:W-:Y:S01]  /*2240*/  R2UR UR5, R25 ;  /* 0x00000000190572ca */ /* 0x000fe200000e0000 */
[----:B0-----:R-:W-:Y:S01]  /*2250*/  @!P4 FADD.FTZ R22, R22, R8 ;  /* 0x000000081616c221 */ /* 0x001fe20000010000 */
[----:B------:R-:W-:-:S03]  /*2260*/  @!P4 FADD.FTZ R23, R23, R9 ;  /* 0x000000091717c221 */ /* 0x000fc60000010000 */
[----:B--2---:R-:W-:Y:S01]  /*2270*/  @!P2 FADD.FTZ R22, R22, R10 ;  /* 0x0000000a1616a221 */ /* 0x004fe20000010000 */
[----:B------:R-:W-:-:S09]  /*2280*/  @!P2 FADD.FTZ R23, R23, R11 ;  /* 0x0000000b1717a221 */ /* 0x000fd20000010000 */
.L_x_1918:
[----:B------:R-:W-:Y:S01]  /*2290*/  MOV R8, UR5 ;  /* 0x0000000500087c02 */ /* 0x000fe20008000f00 */
[----:B------:R-:W-:Y:S03]  /*22a0*/  BSSY.RECONVERGENT B0, `(.L_x_1912) ;  /* 0x000000c000007945 */ /* 0x000fe60003800200 */
[----:B------:R-:W-:Y:S02]  /*22b0*/  ISETP.EQ.OR P2, PT, R8, UR16, P3 ;  /* 0x0000001008007c0c */ /* 0x000fe40009f42670 */
[----:B------:R-:W-:-:S04]  /*22c0*/  LOP3.LUT R8, R0, 0x1, RZ, 0xc0, !PT ;  /* 0x0000000100087812 */ /* 0x000fc800078ec0ff */
[----:B------:R-:W-:-:S13]  /*22d0*/  ISETP.NE.U32.OR P2, PT, R8, 0x1, P2 ;  /* 0x000000010800780c */ /* 0x000fda0001745470 */
[----:B------:R-:W-:Y:S05]  /*22e0*/  @P2 BRA `(.L_x_1919) ;  /* 0x00000000001c2947 */ /* 0x000fea0003800000 */
[----:B------:R-:W-:Y:S01]  /*22f0*/  UIMAD UR9, UR17, UR5, UR6 ;  /* 0x00000005110972a4 */ /* 0x000fe2000f8e0206 */
[----:B------:R-:W-:-:S05]  /*2300*/  HFMA2 R9, -RZ, RZ, 0, 4.76837158203125e-07 ;  /* 0x00000008ff097431 */ /* 0x000fca00000001ff */
[----:B------:R-:W-:-:S05]  /*2310*/  MOV R8, UR9 ;  /* 0x0000000900087c02 */ /* 0x000fca0008000f00 */
[----:B------:R-:W-:-:S06]  /*2320*/  IMAD.WIDE.U32 R8, R8, R9, UR14 ;  /* 0x0000000e08087e25 */ /* 0x000fcc000f8e0009 */
[----:B------:R-:W0:Y:S02]  /*2330*/  LDG.E.64 R8, desc[UR12][R8.64] ;  /* 0x0000000c08087981 */ /* 0x000e24000c1e1b00 */
[----:B0-----:R-:W-:Y:S01]  /*2340*/  FADD.FTZ R22, R22, R8 ;  /* 0x0000000816167221 */ /* 0x001fe20000010000 */
[----:B------:R-:W-:-:S07]  /*2350*/  FADD.FTZ R23, R23, R9 ;  /* 0x0000000917177221 */ /* 0x000fce0000010000 */
.L_x_1919:
[----:B------:R-:W-:Y:S05]  /*2360*/  BSYNC.RECONVERGENT B0 ;  /* 0x0000000000007941 */ /* 0x000fea0003800200 */
.L_x_1912:
[----:B------:R-:W4:Y:S01]  /*2370*/  S2UR UR9, SR_CgaCtaId ;  /* 0x00000000000979c3 */ /* 0x000f220000008800 */
[----:B------:R-:W0:Y:S01]  /*2380*/  LDCU UR10, c[0x0][0x414] ;  /* 0x00008280ff0a77ac */ /* 0x000e220008000800 */
[----:B------:R-:W-:Y:S01]  /*2390*/  IMAD.U32 R11, RZ, RZ, UR7 ;  /* 0x00000007ff0b7e24 */ /* 0x000fe2000f8e00ff */
[----:B-1----:R-:W-:Y:S01]  /*23a0*/  LOP3.LUT R25, R33, 0xffff, RZ, 0xc0, !PT ;  /* 0x0000ffff21197812 */ /* 0x002fe200078ec0ff */
[----:B------:R-:W-:-:S04]  /*23b0*/  UMOV UR5, 0x400 ;  /* 0x0000040000057882 */ /* 0x000fc80000000000 */
[----:B--2---:R-:W1:Y:S08]  /*23c0*/  @P0 LDC.64 R8, c[0x0][0x388] ;  /* 0x0000e200ff080b82 */ /* 0x004e700000000a00 */
[----:B------:R-:W2:Y:S01]  /*23d0*/  LDC.64 R36, c[0x0][0x3a0] ;  /* 0x0000e800ff247b82 */ /* 0x000ea20000000a00 */
[----:B----4-:R-:W-:Y:S01]  /*23e0*/  ULEA UR5, UR9, UR5, 0x18 ;  /* 0x0000000509057291 */ /* 0x010fe2000f8ec0ff */
[----:B-1----:R-:W-:-:S08]  /*23f0*/  @P0 IMAD.WIDE R8, R11, 0x8, R8 ;  /* 0x000000080b080825 */ /* 0x002fd000078e0208 */
[----:B------:R0:W-:Y:S02]  /*2400*/  @!P3 STS.64 [UR5+0x48], R22 ;  /* 0x00004816ff00b988 */ /* 0x0001e40008000a05 */
[----:B0-----:R-:W-:Y:S01]  /*2410*/  @P0 FMUL.FTZ R22, R22, UR10 ;  /* 0x0000000a16160c20 */ /* 0x001fe20008410000 */
[----:B------:R-:W-:-:S05]  /*2420*/  @P0 FMUL.FTZ R23, R23, UR10 ;  /* 0x0000000a17170c20 */ /* 0x000fca0008410000 */
[----:B------:R0:W-:Y:S01]  /*2430*/  @P0 STG.E.64 desc[UR12][R8.64], R22 ;  /* 0x0000001608000986 */ /* 0x0001e2000c101b0c */
[----:B------:R-:W-:Y:S01]  /*2440*/  BAR.SYNC.DEFER_BLOCKING 0x0 ;  /* 0x0000000000007b1d */ /* 0x000fe20000010000 */
[----:B0-----:R-:W-:-:S05]  /*2450*/  IADD3 R23, PT, PT, R25, UR8, RZ ;  /* 0x0000000819177c10 */ /* 0x001fca000fffe0ff */
[----:B------:R-:W3:Y:S02]  /*2460*/  LDS.64 R8, [UR5+0x48] ;  /* 0x00004805ff087984 */ /* 0x000ee40008000a00 */
[----:B---3--:R-:W-:-:S05]  /*2470*/  FMUL.FTZ R10, R8, UR10 ;  /* 0x0000000a080a7c20 */ /* 0x008fca0008410000 */
[----:B------:R-:W-:Y:S02]  /*2480*/  R2UR UR5, R10 ;  /* 0x000000000a0572ca */ /* 0x000fe400000e0000 */
[----:B------:R-:W0:Y:S11]  /*2490*/  LDC.64 R10, c[0x0][0x398] ;  /* 0x0000e600ff0a7b82 */ /* 0x000e360000000a00 */
[----:B------:R-:W-:-:S05]  /*24a0*/  MOV R26, UR5 ;  /* 0x00000005001a7c02 */ /* 0x000fca0008000f00 */
[----:B------:R-:W-:-:S04]  /*24b0*/  FMUL.FTZ R26, R26, UR5 ;  /* 0x000000051a1a7c20 */ /* 0x000fc80008410000 */
[----:B------:R-:W-:Y:S01]  /*24c0*/  FFMA.FTZ R22, R9, UR10, -R26 ;  /* 0x0000000a09167c23 */ /* 0x000fe2000801081a */
[----:B0-----:R-:W-:-:S04]  /*24d0*/  IMAD.WIDE R8, R23, 0x4, R10 ;  /* 0x0000000417087825 */ /* 0x001fc800078e020a */
[----:B--2---:R-:W-:Y:S02]  /*24e0*/  IMAD.WIDE R10, R23, 0x4, R36 ;  /* 0x00000004170a7825 */ /* 0x004fe400078e0224 */
[----:B------:R-:W5:Y:S04]  /*24f0*/  LDG.E.64 R8, desc[UR12][R8.64] ;  /* 0x0000000c08087981 */ /* 0x000f68000c1e1b00 */
[----:B------:R-:W5:Y:S01]  /*2500*/  LDG.E.64 R10, desc[UR12][R10.64] ;  /* 0x0000000c0a0a7981 */ /* 0x000f62000c1e1b00 */
[----:B------:R-:W-:Y:S01]  /*2510*/  FSETP.GTU.FTZ.AND P2, PT, R22, RZ, PT ;  /* 0x000000ff1600720b */ /* 0x000fe20003f5c000 */
[----:B------:R-:W-:Y:S01]  /*2520*/  BSSY.RECONVERGENT B0, `(.L_x_1920) ;  /* 0x00001de000007945 */ /* 0x000fe20003800200 */
[----:B------:R-:W-:-:S11]  /*2530*/  IADD3 R26, PT, PT, R2, 0x80, RZ ;  /* 0x00000080021a7810 */ /* 0x000fd60007ffe0ff */
[----:B------:R-:W-:Y:S01]  /*2540*/  VOTEU.ANY UP0, P2 ;  /* 0x0000000000ff7886 */ /* 0x000fe20001000100 */
[----:B------:R-:W-:-:S04]  /*2550*/  PLOP3.LUT P2, PT, PT, PT, UP0, 0x80, 0x8 ;  /* 0x000000000008781c */ /* 0x000fc80003f4f008 */
[----:B------:R-:W0:Y:S09]  /*2560*/  @UP0 LDCU UR8, c[0x0][0x3a8] ;  /* 0x00007500ff0807ac */ /* 0x000e320008000800 */
[----:B0-----:R-:W-:Y:S01]  /*2570*/  @P2 FADD.FTZ R22, R22, UR8 ;  /* 0x0000000816162e21 */ /* 0x001fe20008010000 */
[----:B------:R-:W0:Y:S05]  /*2580*/  LDCU.U8 UR8, c[0x0][0x3fc] ;  /* 0x00007f80ff0877ac */ /* 0x000e2a0008000000 */
[----:B------:R-:W1:Y:S01]  /*2590*/  @P2 MUFU.RSQ R22, R22 ;  /* 0x0000001600162308 */ /* 0x000e620000001400 */
[----:B0-----:R-:W-:-:S03]  /*25a0*/  UISETP.NE.AND UP1, UPT, UR8, URZ, UPT ;  /* 0x000000ff0800728c */ /* 0x001fc6000bf25270 */
[----:B------:R-:W-:Y:S01]  /*25b0*/  UMOV UR8, 0x3f800000 ;  /* 0x3f80000000087882 */ /* 0x000fe20000000000 */
[----:B-1----:R-:W-:-:S13]  /*25c0*/  @P2 R2UR UR9, R22 ;  /* 0x00000000160922ca */ /* 0x002fda00000e0000 */
[----:B------:R-:W-:Y:S01]  /*25d0*/  @UP0 UMOV UR8, UR9 ;  /* 0x0000000900080c82 */ /* 0x000fe20008000000 */
[----:B------:R-:W-:Y:S05]  /*25e0*/  BRA.U UP1, `(.L_x_1921) ;  /* 0x0000000d01087547 */ /* 0x000fea000b800000 */
[----:B------:R-:W0:Y:S01]  /*25f0*/  LDCU.64 UR14, c[0x0][0x3e8] ;  /* 0x00007d00ff0e77ac */ /* 0x000e220008000a00 */
[----:B------:R-:W-:Y:S01]  /*2600*/  BSSY.RECONVERGENT B1, `(.L_x_1922) ;  /* 0x0000016000017945 */ /* 0x000fe20003800200 */
[----:B0-----:R-:W-:-:S04]  /*2610*/  ISETP.GE.U32.AND P1, PT, R2, UR14, PT ;  /* 0x0000000e02007c0c */ /* 0x001fc8000bf26070 */
[----:B------:R-:W-:-:S13]  /*2620*/  ISETP.GE.AND.EX P1, PT, R35, UR15, PT, P1 ;  /* 0x0000000f23007c0c */ /* 0x000fda000bf26310 */
[----:B------:R-:W-:Y:S05]  /*2630*/  @P1 BRA `(.L_x_1923) ;  /* 0x0000000000481947 */ /* 0x000fea0003800000 */
[----:B------:R-:W0:Y:S01]  /*2640*/  LDCU.64 UR18, c[0x0][0x3e0] ;  /* 0x00007c00ff1277ac */ /* 0x000e220008000a00 */
[----:B------:R-:W-:Y:S01]  /*2650*/  FADD.FTZ R24, R24, -UR5 ;  /* 0x8000000518187e21 */ /* 0x000fe20008010000 */
[----:B------:R-:W-:Y:S01]  /*2660*/  FADD.FTZ R22, R3, -UR5 ;  /* 0x8000000503167e21 */ /* 0x000fe20008010000 */
[----:B------:R-:W-:Y:S01]  /*2670*/  MOV R23, R17 ;  /* 0x0000001100177202 */ /* 0x000fe20000000f00 */
[----:B------:R-:W1:Y:S01]  /*2680*/  LDCU.64 UR10, c[0x0][0x380] ;  /* 0x00007000ff0a77ac */ /* 0x000e620008000a00 */
[----:B------:R-:W-:Y:S01]  /*2690*/  FMUL.FTZ R3, R24, UR8 ;  /* 0x0000000818037c20 */ /* 0x000fe20008410000 */
[----:B------:R-:W-:-:S03]  /*26a0*/  FMUL.FTZ R22, R22, UR8 ;  /* 0x0000000816167c20 */ /* 0x000fc60008410000 */
[----:B-----5:R-:W-:Y:S01]  /*26b0*/  FFMA.FTZ R3, R8, R3, R10 ;  /* 0x0000000308037223 */ /* 0x020fe2000001000a */
[----:B------:R-:W-:-:S05]  /*26c0*/  FFMA.FTZ R22, R9, R22, R11 ;  /* 0x0000001609167223 */ /* 0x000fca000001000b */
[----:B------:R-:W-:Y:S02]  /*26d0*/  F2FP.BF16.F32.PACK_AB R3, R22, R3 ;  /* 0x000000031603723e */ /* 0x000fe400000010ff */
[----:B------:R-:W-:Y:S01]  /*26e0*/  MOV R22, R18 ;  /* 0x0000001200167202 */ /* 0x000fe20000000f00 */
[----:B0-----:R-:W-:-:S04]  /*26f0*/  IMAD R24, R35, UR18, RZ ;  /* 0x0000001223187c24 */ /* 0x001fc8000f8e02ff */
[----:B------:R-:W-:-:S04]  /*2700*/  IMAD.WIDE.U32 R22, R2, UR18, R22 ;  /* 0x0000001202167c25 */ /* 0x000fc8000f8e0016 */
[----:B------:R-:W-:Y:S01]  /*2710*/  IMAD R25, R2, UR19, R24 ;  /* 0x0000001302197c24 */ /* 0x000fe2000f8e0218 */
[----:B-1----:R-:W-:-:S03]  /*2720*/  LEA R24, P1, R22, UR10, 0x1 ;  /* 0x0000000a16187c11 */ /* 0x002fc6000f8208ff */
[----:B------:R-:W-:-:S05]  /*2730*/  IMAD.IADD R23, R23, 0x1, R25 ;  /* 0x0000000117177824 */ /* 0x000fca00078e0219 */
[----:B------:R-:W-:-:S05]  /*2740*/  LEA.HI.X R25, R22, UR11, R23, 0x1, P1 ;  /* 0x0000000b16197c11 */ /* 0x000fca00088f0c17 */
[----:B------:R0:W-:Y:S02]  /*2750*/  STG.E desc[UR12][R24.64], R3 ;  /* 0x0000000318007986 */ /* 0x0001e4000c10190c */
.L_x_1923:
[----:B------:R-:W-:Y:S05]  /*2760*/  BSYNC.RECONVERGENT B1 ;  /* 0x0000000000017941 */ /* 0x000fea0003800200 */
.L_x_1922:
[----:B0-----:R-:W-:Y:S01]  /*2770*/  IADD3 R25, PT, PT, R2, 0x20, RZ ;  /* 0x0000002002197810 */ /* 0x001fe20007ffe0ff */
[----:B------:R-:W-:Y:S03]  /*2780*/  BSSY.RECONVERGENT B1, `(.L_x_1924) ;  /* 0x0000017000017945 */ /* 0x000fe60003800200 */
[----:B------:R-:W-:Y:S02]  /*2790*/  ISETP.GE.U32.AND P1, PT, R25, UR14, PT ;  /* 0x0000000e19007c0c */ /* 0x000fe4000bf26070 */
[----:B------:R-:W-:-:S04]  /*27a0*/  SHF.R.S32.HI R22, RZ, 0x1f, R25 ;  /* 0x0000001fff167819 */ /* 0x000fc80000011419 */
[----:B------:R-:W-:-:S13]  /*27b0*/  ISETP.GE.AND.EX P1, PT, R22, UR15, PT, P1 ;  /* 0x0000000f16007c0c */ /* 0x000fda000bf26310 */
[----:B------:R-:W-:Y:S05]  /*27c0*/  @P1 BRA `(.L_x_1925) ;  /* 0x0000000000481947 */ /* 0x000fea0003800000 */
[----:B------:R-:W0:Y:S01]  /*27d0*/  LDCU.64 UR10, c[0x0][0x3e0] ;  /* 0x00007c00ff0a77ac */ /* 0x000e220008000a00 */
[----:B------:R-:W-:Y:S01]  /*27e0*/  MOV R23, R17 ;  /* 0x0000001100177202 */ /* 0x000fe20000000f00 */
[----:B------:R-:W-:Y:S01]  /*27f0*/  FADD.FTZ R27, R27, -UR5 ;  /* 0x800000051b1b7e21 */ /* 0x000fe20008010000 */
[----:B------:R-:W-:Y:S01]  /*2800*/  FADD.FTZ R4, R4, -UR5 ;  /* 0x8000000504047e21 */ /* 0x000fe20008010000 */
[----:B------:R-:W1:Y:S02]  /*2810*/  LDCU.64 UR18, c[0x0][0x380] ;  /* 0x00007000ff1277ac */ /* 0x000e640008000a00 */
[----:B------:R-:W-:Y:S01]  /*2820*/  FMUL.FTZ R27, R27, UR8 ;  /* 0x000000081b1b7c20 */ /* 0x000fe20008410000 */
[----:B------:R-:W-:-:S04]  /*2830*/  FMUL.FTZ R4, R4, UR8 ;  /* 0x0000000804047c20 */ /* 0x000fc80008410000 */
[----:B-----5:R-:W-:Y:S01]  /*2840*/  FFMA.FTZ R4, R9, R4, R11 ;  /* 0x0000000409047223 */ /* 0x020fe2000001000b */
[----:B0-----:R-:W-:-:S04]  /*2850*/  IMAD R22, R22, UR10, RZ ;  /* 0x0000000a16167c24 */ /* 0x001fc8000f8e02ff */
[----:B------:R-:W-:Y:S01]  /*2860*/  IMAD R3, R25, UR11, R22 ;  /* 0x0000000b19037c24 */ /* 0x000fe2000f8e0216 */
[----:B------:R-:W-:-:S05]  /*2870*/  MOV R22, R18 ;  /* 0x0000001200167202 */ /* 0x000fca0000000f00 */
[----:B------:R-:W-:-:S05]  /*2880*/  IMAD.WIDE.U32 R22, R25, UR10, R22 ;  /* 0x0000000a19167c25 */ /* 0x000fca000f8e0016 */
[----:B------:R-:W-:Y:S02]  /*2890*/  IADD3 R3, PT, PT, R23, R3, RZ ;  /* 0x0000000317037210 */ /* 0x000fe40007ffe0ff */
[----:B-1----:R-:W-:-:S04]  /*28a0*/  LEA R24, P1, R22, UR18, 0x1 ;  /* 0x0000001216187c11 */ /* 0x002fc8000f8208ff */
[----:B------:R-:W-:Y:S01]  /*28b0*/  LEA.HI.X R25, R22, UR19, R3, 0x1, P1 ;  /* 0x0000001316197c11 */ /* 0x000fe200088f0c03 */
[----:B------:R-:W-:-:S05]  /*28c0*/  FFMA.FTZ R3, R8, R27, R10 ;  /* 0x0000001b08037223 */ /* 0x000fca000001000a */
[----:B------:R-:W-:-:S05]  /*28d0*/  F2FP.BF16.F32.PACK_AB R3, R4, R3 ;  /* 0x000000030403723e */ /* 0x000fca00000010ff */
[----:B------:R0:W-:Y:S02]  /*28e0*/  STG.E desc[UR12][R24.64], R3 ;  /* 0x0000000318007986 */ /* 0x0001e4000c10190c */
.L_x_1925:
[----:B------:R-:W-:Y:S05]  /*28f0*/  BSYNC.RECONVERGENT B1 ;  /* 0x0000000000017941 */ /* 0x000fea0003800200 */
.L_x_1924:
[----:B------:R-:W-:Y:S01]  /*2900*/  IADD3 R23, PT, PT, R2, 0x40, RZ ;  /* 0x0000004002177810 */ /* 0x000fe20007ffe0ff */
[----:B------:R-:W-:Y:S03]  /*2910*/  BSSY.RECONVERGENT B1, `(.L_x_1926) ;  /* 0x0000017000017945 */ /* 0x000fe60003800200 */
[----:B------:R-:W-:Y:S02]  /*2920*/  ISETP.GE.U32.AND P1, PT, R23, UR14, PT ;  /* 0x0000000e17007c0c */ /* 0x000fe4000bf26070 */
[----:B------:R-:W-:-:S04]  /*2930*/  SHF.R.S32.HI R4, RZ, 0x1f, R23 ;  /* 0x0000001fff047819 */ /* 0x000fc80000011417 */
[----:B------:R-:W-:-:S13]  /*2940*/  ISETP.GE.AND.EX P1, PT, R4, UR15, PT, P1 ;  /* 0x0000000f04007c0c */ /* 0x000fda000bf26310 */
[----:B------:R-:W-:Y:S05]  /*2950*/  @P1 BRA `(.L_x_1927) ;  /* 0x0000000000481947 */ /* 0x000fea0003800000 */
[----:B------:R-:W1:Y:S01]  /*2960*/  LDCU.64 UR10, c[0x0][0x3e0] ;  /* 0x00007c00ff0a77ac */ /* 0x000e620008000a00 */
[----:B------:R-:W-:Y:S01]  /*2970*/  FADD.FTZ R22, R5, -UR5 ;  /* 0x8000000505167e21 */ /* 0x000fe20008010000 */
[----:B------:R-:W-:Y:S01]  /*2980*/  MOV R5, R17 ;  /* 0x0000001100057202 */ /* 0x000fe20000000f00 */
[----:B------:R-:W-:Y:S01]  /*2990*/  FADD.FTZ R29, R29, -UR5 ;  /* 0x800000051d1d7e21 */ /* 0x000fe20008010000 */
[----:B------:R-:W2:Y:S01]  /*29a0*/  LDCU.64 UR18, c[0x0][0x380] ;  /* 0x00007000ff1277ac */ /* 0x000ea20008000a00 */
[----:B------:R-:W-:Y:S02]  /*29b0*/  FMUL.FTZ R22, R22, UR8 ;  /* 0x0000000816167c20 */ /* 0x000fe40008410000 */
[----:B------:R-:W-:Y:S02]  /*29c0*/  FMUL.FTZ R29, R29, UR8 ;  /* 0x000000081d1d7c20 */ /* 0x000fe40008410000 */
[----:B0----5:R-:W-:Y:S02]  /*29d0*/  FFMA.FTZ R24, R9, R22, R11 ;  /* 0x0000001609187223 */ /* 0x021fe4000001000b */
[----:B------:R-:W-:Y:S01]  /*29e0*/  FFMA.FTZ R29, R8, R29, R10 ;  /* 0x0000001d081d7223 */ /* 0x000fe2000001000a */
[----:B-1----:R-:W-:-:S04]  /*29f0*/  IMAD R4, R4, UR10, RZ ;  /* 0x0000000a04047c24 */ /* 0x002fc8000f8e02ff */
[----:B------:R-:W-:Y:S02]  /*2a00*/  IMAD R3, R23, UR11, R4 ;  /* 0x0000000b17037c24 */ /* 0x000fe4000f8e0204 */
[----:B------:R-:W-:-:S04]  /*2a10*/  IMAD.MOV.U32 R4, RZ, RZ, R18 ;  /* 0x000000ffff047224 */ /* 0x000fc800078e0012 */
[----:B------:R-:W-:-:S05]  /*2a20*/  IMAD.WIDE.U32 R4, R23, UR10, R4 ;  /* 0x0000000a17047c25 */ /* 0x000fca000f8e0004 */
[----:B------:R-:W-:Y:S02]  /*2a30*/  IADD3 R3, PT, PT, R5, R3, RZ ;  /* 0x0000000305037210 */ /* 0x000fe40007ffe0ff */
[----:B--2---:R-:W-:-:S04]  /*2a40*/  LEA R22, P1, R4, UR18, 0x1 ;  /* 0x0000001204167c11 */ /* 0x004fc8000f8208ff */
[----:B------:R-:W-:Y:S02]  /*2a50*/  LEA.HI.X R23, R4, UR19, R3, 0x1, P1 ;  /* 0x0000001304177c11 */ /* 0x000fe400088f0c03 */
[----:B------:R-:W-:-:S05]  /*2a60*/  F2FP.BF16.F32.PACK_AB R3, R24, R29 ;  /* 0x0000001d1803723e */ /* 0x000fca00000010ff */
[----:B------:R1:W-:Y:S02]  /*2a70*/  STG.E desc[UR12][R22.64], R3 ;  /* 0x0000000316007986 */ /* 0x0003e4000c10190c */
.L_x_1927:
[----:B------:R-:W-:Y:S05]  /*2a80*/  BSYNC.RECONVERGENT B1 ;  /* 0x0000000000017941 */ /* 0x000fea0003800200 */
.L_x_1926:
[C---:B------:R-:W-:Y:S01]  /*2a90*/  IADD3 R29, PT, PT, R2.reuse, 0x60, RZ ;  /* 0x00000060021d7810 */ /* 0x040fe20007ffe0ff */
[----:B------:R-:W-:Y:S01]  /*2aa0*/  BSSY.RECONVERGENT B1, `(.L_x_1928) ;  /* 0x0000023000017945 */ /* 0x000fe20003800200 */
[----:B01----:R-:W-:Y:S02]  /*2ab0*/  IADD3 R3, PT, PT, R2, 0xa0, RZ ;  /* 0x000000a002037810 */ /* 0x003fe40007ffe0ff */
[----:B------:R-:W-:Y:S02]  /*2ac0*/  ISETP.GE.U32.AND P3, PT, R29, UR14, PT ;  /* 0x0000000e1d007c0c */ /* 0x000fe4000bf66070 */
[----:B------:R-:W-:Y:S02]  /*2ad0*/  SHF.R.S32.HI R4, RZ, 0x1f, R29 ;  /* 0x0000001fff047819 */ /* 0x000fe4000001141d */
[----:B------:R-:W-:Y:S02]  /*2ae0*/  SHF.R.S32.HI R27, RZ, 0x1f, R26 ;  /* 0x0000001fff1b7819 */ /* 0x000fe4000001141a */
[----:B------:R-:W-:-:S02]  /*2af0*/  ISETP.GE.AND.EX P3, PT, R4, UR15, PT, P3 ;  /* 0x0000000f04007c0c */ /* 0x000fc4000bf66330 */
[----:B------:R-:W-:Y:S02]  /*2b00*/  ISETP.GE.U32.AND P1, PT, R26, UR14, PT ;  /* 0x0000000e1a007c0c */ /* 0x000fe4000bf26070 */
[----:B------:R-:W-:Y:S02]  /*2b10*/  ISETP.GE.U32.AND P4, PT, R3, UR14, PT ;  /* 0x0000000e03007c0c */ /* 0x000fe4000bf86070 */
[----:B------:R-:W-:Y:S02]  /*2b20*/  ISETP.GE.U32.AND P5, PT, R31, UR14, PT ;  /* 0x0000000e1f007c0c */ /* 0x000fe4000bfa6070 */
[----:B------:R-:W-:Y:S02]  /*2b30*/  ISETP.GE.U32.AND P2, PT, R32, UR14, PT ;  /* 0x0000000e20007c0c */ /* 0x000fe4000bf46070 */
[----:B------:R-:W-:Y:S02]  /*2b40*/  SHF.R.S32.HI R24, RZ, 0x1f, R3 ;  /* 0x0000001fff187819 */ /* 0x000fe40000011403 */
[----:B------:R-:W-:-:S02]  /*2b50*/  SHF.R.S32.HI R25, RZ, 0x1f, R31 ;  /* 0x0000001fff197819 */ /* 0x000fc4000001141f */
[----:B------:R-:W-:Y:S02]  /*2b60*/  ISETP.GE.AND.EX P1, PT, R27, UR15, PT, P1 ;  /* 0x0000000f1b007c0c */ /* 0x000fe4000bf26310 */
[----:B------:R-:W-:Y:S02]  /*2b70*/  ISETP.GE.AND.EX P4, PT, R24, UR15, PT, P4 ;  /* 0x0000000f18007c0c */ /* 0x000fe4000bf86340 */
[----:B------:R-:W-:Y:S02]  /*2b80*/  ISETP.GE.AND.EX P5, PT, R25, UR15, PT, P5 ;  /* 0x0000000f19007c0c */ /* 0x000fe4000bfa6350 */
[----:B------:R-:W-:Y:S01]  /*2b90*/  ISETP.GE.AND.EX P2, PT, R34, UR15, PT, P2 ;  /* 0x0000000f22007c0c */ /* 0x000fe2000bf46320 */
[----:B------:R-:W-:-:S12]  /*2ba0*/  @P3 BRA `(.L_x_1929) ;  /* 0x0000000000483947 */ /* 0x000fd80003800000 */
[----:B------:R-:W0:Y:S01]  /*2bb0*/  LDCU.64 UR10, c[0x0][0x3e0] ;  /* 0x00007c00ff0a77ac */ /* 0x000e220008000a00 */
[----:B------:R-:W-:Y:S02]  /*2bc0*/  IMAD.MOV.U32 R5, RZ, RZ, R17 ;  /* 0x000000ffff057224 */ /* 0x000fe400078e0011 */
[----:B------:R-:W-:Y:S01]  /*2bd0*/  FADD.FTZ R30, R30, -UR5 ;  /* 0x800000051e1e7e21 */ /* 0x000fe20008010000 */
[----:B------:R-:W-:Y:S01]  /*2be0*/  FADD.FTZ R6, R6, -UR5 ;  /* 0x8000000506067e21 */ /* 0x000fe20008010000 */
[----:B------:R-:W1:Y:S03]  /*2bf0*/  LDCU.64 UR18, c[0x0][0x380] ;  /* 0x00007000ff1277ac */ /* 0x000e660008000a00 */
[----:B------:R-:W-:-:S04]  /*2c00*/  FMUL.FTZ R6, R6, UR8 ;  /* 0x0000000806067c20 */ /* 0x000fc80008410000 */
[----:B-----5:R-:W-:Y:S01]  /*2c10*/  FFMA.FTZ R6, R9, R6, R11 ;  /* 0x0000000609067223 */ /* 0x020fe2000001000b */
[----:B0-----:R-:W-:-:S04]  /*2c20*/  IMAD R4, R4, UR10, RZ ;  /* 0x0000000a04047c24 */ /* 0x001fc8000f8e02ff */
[----:B------:R-:W-:Y:S01]  /*2c30*/  IMAD R23, R29, UR11, R4 ;  /* 0x0000000b1d177c24 */ /* 0x000fe2000f8e0204 */
[----:B------:R-:W-:-:S05]  /*2c40*/  MOV R4, R18 ;  /* 0x0000001200047202 */ /* 0x000fca0000000f00 */
[----:B------:R-:W-:-:S05]  /*2c50*/  IMAD.WIDE.U32 R4, R29, UR10, R4 ;  /* 0x0000000a1d047c25 */ /* 0x000fca000f8e0004 */
[----:B------:R-:W-:Y:S01]  /*2c60*/  IADD3 R23, PT, PT, R5, R23, RZ ;  /* 0x0000001705177210 */ /* 0x000fe20007ffe0ff */
[----:B------:R-:W-:Y:S01]  /*2c70*/  FMUL.FTZ R5, R30, UR8 ;  /* 0x000000081e057c20 */ /* 0x000fe20008410000 */
[----:B-1----:R-:W-:-:S03]  /*2c80*/  LEA R22, P3, R4, UR18, 0x1 ;  /* 0x0000001204167c11 */ /* 0x002fc6000f8608ff */
[----:B------:R-:W-:Y:S01]  /*2c90*/  FFMA.FTZ R5, R8, R5, R10 ;  /* 0x0000000508057223 */ /* 0x000fe2000001000a */
[----:B------:R-:W-:-:S04]  /*2ca0*/  LEA.HI.X R23, R4, UR19, R23, 0x1, P3 ;  /* 0x0000001304177c11 */ /* 0x000fc800098f0c17 */
[----:B------:R-:W-:-:S05]  /*2cb0*/  F2FP.BF16.F32.PACK_AB R5, R6, R5 ;  /* 0x000000050605723e */ /* 0x000fca00000010ff */
[----:B------:R0:W-:Y:S02]  /*2cc0*/  STG.E desc[UR12][R22.64], R5 ;  /* 0x0000000516007986 */ /* 0x0001e4000c10190c */
.L_x_1929:
[----:B------:R-:W-:Y:S05]  /*2cd0*/  BSYNC.RECONVERGENT B1 ;  /* 0x0000000000017941 */ /* 0x000fea0003800200 */
.L_x_1928:
[----:B------:R-:W-:Y:S04]  /*2ce0*/  BSSY.RECONVERGENT B1, `(.L_x_1930) ;  /* 0x0000014000017945 */ /* 0x000fe80003800200 */
[----:B------:R-:W-:Y:S05]  /*2cf0*/  @P1 BRA `(.L_x_1931) ;  /* 0x0000000000481947 */ /* 0x000fea0003800000 */
[----:B------:R-:W1:Y:S01]  /*2d00*/  LDCU.64 UR10, c[0x0][0x3e0] ;  /* 0x00007c00ff0a77ac */ /* 0x000e620008000a00 */
[----:B------:R-:W-:Y:S01]  /*2d10*/  MOV R4, R18 ;  /* 0x0000001200047202 */ /* 0x000fe20000000f00 */
[----:B------:R-:W-:Y:S01]  /*2d20*/  FADD.FTZ R28, R28, -UR5 ;  /* 0x800000051c1c7e21 */ /* 0x000fe20008010000 */
[----:B0-----:R-:W-:Y:S01]  /*2d30*/  MOV R5, R17 ;  /* 0x0000001100057202 */ /* 0x001fe20000000f00 */
[----:B------:R-:W0:Y:S01]  /*2d40*/  LDCU.64 UR18, c[0x0][0x380] ;  /* 0x00007000ff1277ac */ /* 0x000e220008000a00 */
[----:B------:R-:W-:Y:S01]  /*2d50*/  FADD.FTZ R6, R7, -UR5 ;  /* 0x8000000507067e21 */ /* 0x000fe20008010000 */
[----:B------:R-:W-:-:S03]  /*2d60*/  FMUL.FTZ R7, R28, UR8 ;  /* 0x000000081c077c20 */ /* 0x000fc60008410000 */
[----:B------:R-:W-:Y:S01]  /*2d70*/  FMUL.FTZ R6, R6, UR8 ;  /* 0x0000000806067c20 */ /* 0x000fe20008410000 */
[----:B-----5:R-:W-:-:S03]  /*2d80*/  FFMA.FTZ R22, R8, R7, R10 ;  /* 0x0000000708167223 */ /* 0x020fc6000001000a */
[----:B------:R-:W-:Y:S01]  /*2d90*/  FFMA.FTZ R23, R9, R6, R11 ;  /* 0x0000000609177223 */ /* 0x000fe2000001000b */
        /* <DEDUP_REMOVED lines=8> */
.L_x_1931:
[----:B------:R-:W-:Y:S05]  /*2e20*/  BSYNC.RECONVERGENT B1 ;  /* 0x0000000000017941 */ /* 0x000fea0003800200 */
.L_x_1930:
[----:B------:R-:W-:Y:S04]  /*2e30*/  BSSY.RECONVERGENT B1, `(.L_x_1932) ;  /* 0x0000014000017945 */ /* 0x000fe80003800200 */
[----:B------:R-:W-:Y:S05]  /*2e40*/  @P4 BRA `(.L_x_1933) ;  /* 0x0000000000484947 */ /* 0x000fea0003800000 */
[----:B------:R-:W2:Y:S01]  /*2e50*/  LDCU.64 UR10, c[0x0][0x3e0] ;  /* 0x00007c00ff0a77ac */ /* 0x000ea20008000a00 */
[----:B------:R-:W-:Y:S01]  /*2e60*/  MOV R4, R18 ;  /* 0x0000001200047202 */ /* 0x000fe20000000f00 */
[----:B------:R-:W-:Y:S01]  /*2e70*/  FADD.FTZ R13, R13, -UR5 ;  /* 0x800000050d0d7e21 */ /* 0x000fe20008010000 */
[----:B------:R-:W-:Y:S01]  /*2e80*/  FADD.FTZ R12, R12, -UR5 ;  /* 0x800000050c0c7e21 */ /* 0x000fe20008010000 */
[----:B------:R-:W3:Y:S01]  /*2e90*/  LDCU.64 UR18, c[0x0][0x380] ;  /* 0x00007000ff1277ac */ /* 0x000ee20008000a00 */
[----:B01----:R-:W-:Y:S02]  /*2ea0*/  IMAD.MOV.U32 R5, RZ, RZ, R17 ;  /* 0x000000ffff057224 */ /* 0x003fe400078e0011 */
[----:B------:R-:W-:Y:S01]  /*2eb0*/  FMUL.FTZ R13, R13, UR8 ;  /* 0x000000080d0d7c20 */ /* 0x000fe20008410000 */
[----:B------:R-:W-:-:S04]  /*2ec0*/  FMUL.FTZ R12, R12, UR8 ;  /* 0x000000080c0c7c20 */ /* 0x000fc80008410000 */
[----:B-----5:R-:W-:Y:S01]  /*2ed0*/  FFMA.FTZ R12, R9, R12, R11 ;  /* 0x0000000c090c7223 */ /* 0x020fe2000001000b */
[----:B--2---:R-:W-:Y:S02]  /*2ee0*/  IMAD R24, R24, UR10, RZ ;  /* 0x0000000a18187c24 */ /* 0x004fe4000f8e02ff */
[----:B------:R-:W-:-:S04]  /*2ef0*/  IMAD.WIDE.U32 R4, R3, UR10, R4 ;  /* 0x0000000a03047c25 */ /* 0x000fc8000f8e0004 */
[----:B------:R-:W-:Y:S02]  /*2f00*/  IMAD R7, R3, UR11, R24 ;  /* 0x0000000b03077c24 */ /* 0x000fe4000f8e0218 */
[----:B------:R-:W-:Y:S01]  /*2f10*/  FFMA.FTZ R3, R8, R13, R10 ;  /* 0x0000000d08037223 */ /* 0x000fe2000001000a */
[----:B---3--:R-:W-:Y:S02]  /*2f20*/  LEA R6, P1, R4, UR18, 0x1 ;  /* 0x0000001204067c11 */ /* 0x008fe4000f8208ff */
[----:B------:R-:W-:Y:S02]  /*2f30*/  IADD3 R7, PT, PT, R5, R7, RZ ;  /* 0x0000000705077210 */ /* 0x000fe40007ffe0ff */
[----:B------:R-:W-:Y:S02]  /*2f40*/  F2FP.BF16.F32.PACK_AB R3, R12, R3 ;  /* 0x000000030c03723e */ /* 0x000fe400000010ff */
[----:B------:R-:W-:-:S05]  /*2f50*/  LEA.HI.X R7, R4, UR19, R7, 0x1, P1 ;  /* 0x0000001304077c11 */ /* 0x000fca00088f0c07 */
[----:B------:R2:W-:Y:S02]  /*2f60*/  STG.E desc[UR12][R6.64], R3 ;  /* 0x0000000306007986 */ /* 0x0005e4000c10190c */
.L_x_1933:
[----:B------:R-:W-:Y:S05]  /*2f70*/  BSYNC.RECONVERGENT B1 ;  /* 0x0000000000017941 */ /* 0x000fea0003800200 */
.L_x_1932:
[----:B------:R-:W-:Y:S04]  /*2f80*/  BSSY.RECONVERGENT B1, `(.L_x_1934) ;  /* 0x0000014000017945 */ /* 0x000fe80003800200 */
[----:B------:R-:W-:Y:S05]  /*2f90*/  @P5 BRA `(.L_x_1935) ;  /* 0x0000000000485947 */ /* 0x000fea0003800000 */
[----:B------:R-:W3:Y:S01]  /*2fa0*/  LDCU.64 UR10, c[0x0][0x3e0] ;  /* 0x00007c00ff0a77ac */ /* 0x000ee20008000a00 */
[----:B------:R-:W-:Y:S01]  /*2fb0*/  MOV R4, R18 ;  /* 0x0000001200047202 */ /* 0x000fe20000000f00 */
[----:B------:R-:W-:Y:S01]  /*2fc0*/  FADD.FTZ R15, R15, -UR5 ;  /* 0x800000050f0f7e21 */ /* 0x000fe20008010000 */
[----:B01----:R-:W-:Y:S01]  /*2fd0*/  MOV R5, R17 ;  /* 0x0000001100057202 */ /* 0x003fe20000000f00 */
[----:B------:R-:W0:Y:S01]  /*2fe0*/  LDCU.64 UR18, c[0x0][0x380] ;  /* 0x00007000ff1277ac */ /* 0x000e220008000a00 */
[----:B------:R-:W-:Y:S01]  /*2ff0*/  FADD.FTZ R14, R14, -UR5 ;  /* 0x800000050e0e7e21 */ /* 0x000fe20008010000 */
[----:B------:R-:W-:-:S03]  /*3000*/  FMUL.FTZ R15, R15, UR8 ;  /* 0x000000080f0f7c20 */ /* 0x000fc60008410000 */
[----:B------:R-:W-:Y:S01]  /*3010*/  FMUL.FTZ R14, R14, UR8 ;  /* 0x000000080e0e7c20 */ /* 0x000fe20008410000 */
[----:B--2--5:R-:W-:-:S03]  /*3020*/  FFMA.FTZ R3, R8, R15, R10 ;  /* 0x0000000f08037223 */ /* 0x024fc6000001000a */
[----:B------:R-:W-:Y:S01]  /*3030*/  FFMA.FTZ R14, R9, R14, R11 ;  /* 0x0000000e090e7223 */ /* 0x000fe2000001000b */
[----:B---3--:R-:W-:-:S04]  /*3040*/  IMAD R6, R25, UR10, RZ ;  /* 0x0000000a19067c24 */ /* 0x008fc8000f8e02ff */
[----:B------:R-:W-:Y:S01]  /*3050*/  F2FP.BF16.F32.PACK_AB R3, R14, R3 ;  /* 0x000000030e03723e */ /* 0x000fe200000010ff */
[----:B------:R-:W-:-:S04]  /*3060*/  IMAD.WIDE.U32 R4, R31, UR10, R4 ;  /* 0x0000000a1f047c25 */ /* 0x000fc8000f8e0004 */
[----:B------:R-:W-:Y:S01]  /*3070*/  IMAD R7, R31, UR11, R6 ;  /* 0x0000000b1f077c24 */ /* 0x000fe2000f8e0206 */
[----:B0-----:R-:W-:-:S04]  /*3080*/  LEA R6, P1, R4, UR18, 0x1 ;  /* 0x0000001204067c11 */ /* 0x001fc8000f8208ff */
[----:B------:R-:W-:-:S04]  /*3090*/  IADD3 R7, PT, PT, R5, R7, RZ ;  /* 0x0000000705077210 */ /* 0x000fc80007ffe0ff */
[----:B------:R-:W-:-:S05]  /*30a0*/  LEA.HI.X R7, R4, UR19, R7, 0x1, P1 ;  /* 0x0000001304077c11 */ /* 0x000fca00088f0c07 */
[----:B------:R3:W-:Y:S02]  /*30b0*/  STG.E desc[UR12][R6.64], R3 ;  /* 0x0000000306007986 */ /* 0x0007e4000c10190c */
.L_x_1935:
[----:B------:R-:W-:Y:S05]  /*30c0*/  BSYNC.RECONVERGENT B1 ;  /* 0x0000000000017941 */ /* 0x000fea0003800200 */
.L_x_1934:
[----:B------:R-:W-:Y:S05]  /*30d0*/  @P2 BRA `(.L_x_1936) ;  /* 0x0000001000882947 */ /* 0x000fea0003800000 */
[----:B------:R-:W2:Y:S01]  /*30e0*/  LDCU.64 UR10, c[0x0][0x3e0] ;  /* 0x00007c00ff0a77ac */ /* 0x000ea20008000a00 */
[----:B------:R-:W-:Y:S01]  /*30f0*/  MOV R4, R18 ;  /* 0x0000001200047202 */ /* 0x000fe20000000f00 */
[----:B------:R-:W-:Y:S01]  /*3100*/  FADD.FTZ R21, R21, -UR5 ;  /* 0x8000000515157e21 */ /* 0x000fe20008010000 */
[----:B------:R-:W-:Y:S01]  /*3110*/  FADD.FTZ R20, R20, -UR5 ;  /* 0x8000000514147e21 */ /* 0x000fe20008010000 */
[----:B------:R-:W4:Y:S01]  /*3120*/  LDCU.64 UR14, c[0x0][0x380] ;  /* 0x00007000ff0e77ac */ /* 0x000f220008000a00 */
[----:B01----:R-:W-:Y:S02]  /*3130*/  IMAD.MOV.U32 R5, RZ, RZ, R17 ;  /* 0x000000ffff057224 */ /* 0x003fe400078e0011 */
[----:B------:R-:W-:Y:S01]  /*3140*/  FMUL.FTZ R21, R21, UR8 ;  /* 0x0000000815157c20 */ /* 0x000fe20008410000 */
[----:B------:R-:W-:-:S04]  /*3150*/  FMUL.FTZ R20, R20, UR8 ;  /* 0x0000000814147c20 */ /* 0x000fc80008410000 */
[----:B-----5:R-:W-:Y:S01]  /*3160*/  FFMA.FTZ R20, R9, R20, R11 ;  /* 0x0000001409147223 */ /* 0x020fe2000001000b */
[----:B--23--:R-:W-:Y:S02]  /*3170*/  IMAD R3, R34, UR10, RZ ;  /* 0x0000000a22037c24 */ /* 0x00cfe4000f8e02ff */
[----:B------:R-:W-:-:S04]  /*3180*/  IMAD.WIDE.U32 R4, R32, UR10, R4 ;  /* 0x0000000a20047c25 */ /* 0x000fc8000f8e0004 */
[----:B------:R-:W-:Y:S02]  /*3190*/  IMAD R7, R32, UR11, R3 ;  /* 0x0000000b20077c24 */ /* 0x000fe4000f8e0203 */
[----:B------:R-:W-:Y:S01]  /*31a0*/  FFMA.FTZ R3, R8, R21, R10 ;  /* 0x0000001508037223 */ /* 0x000fe2000001000a */
[----:B----4-:R-:W-:Y:S02]  /*31b0*/  LEA R6, P1, R4, UR14, 0x1 ;  /* 0x0000000e04067c11 */ /* 0x010fe4000f8208ff */
[----:B------:R-:W-:Y:S02]  /*31c0*/  IADD3 R7, PT, PT, R5, R7, RZ ;  /* 0x0000000705077210 */ /* 0x000fe40007ffe0ff */
[----:B------:R-:W-:Y:S02]  /*31d0*/  F2FP.BF16.F32.PACK_AB R3, R20, R3 ;  /* 0x000000031403723e */ /* 0x000fe400000010ff */
[----:B------:R-:W-:-:S05]  /*31e0*/  LEA.HI.X R7, R4, UR15, R7, 0x1, P1 ;  /* 0x0000000f04077c11 */ /* 0x000fca00088f0c07 */
[----:B------:R4:W-:Y:S01]  /*31f0*/  STG.E desc[UR12][R6.64], R3 ;  /* 0x0000000306007986 */ /* 0x0009e2000c10190c */
[----:B------:R-:W-:Y:S05]  /*3200*/  BRA `(.L_x_1936) ;  /* 0x00000010003c7947 */ /* 0x000fea0003800000 */
.L_x_1921:
[----:B------:R-:W0:Y:S01]  /*3210*/  LDCU.64 UR10, c[0x0][0x3e8] ;  /* 0x00007d00ff0a77ac */ /* 0x000e220008000a00 */
[----:B------:R-:W-:Y:S01]  /*3220*/  BSSY.RECONVERGENT B1, `(.L_x_1937) ;  /* 0x0000020000017945 */ /* 0x000fe20003800200 */
[----:B0-----:R-:W-:-:S04]  /*3230*/  ISETP.GE.U32.AND P2, PT, R2, UR10, PT ;  /* 0x0000000a02007c0c */ /* 0x001fc8000bf46070 */
[----:B------:R-:W-:-:S13]  /*3240*/  ISETP.GE.AND.EX P2, PT, R35, UR11, PT, P2 ;  /* 0x0000000b23007c0c */ /* 0x000fda000bf46320 */
[----:B------:R-:W-:Y:S05]  /*3250*/  @P2 BRA `(.L_x_1938) ;  /* 0x0000000000702947 */ /* 0x000fea0003800000 */
[----:B------:R-:W-:Y:S01]  /*3260*/  FADD.FTZ R24, R24, -UR5 ;  /* 0x8000000518187e21 */ /* 0x000fe20008010000 */
[----:B------:R-:W-:Y:S01]  /*3270*/  FADD.FTZ R3, R3, -UR5 ;  /* 0x8000000503037e21 */ /* 0x000fe20008010000 */
[----:B------:R-:W0:Y:S02]  /*3280*/  LDCU.64 UR14, c[0x0][0x3e0] ;  /* 0x00007c00ff0e77ac */ /* 0x000e240008000a00 */
[----:B------:R-:W-:Y:S01]  /*3290*/  FMUL.FTZ R23, R24, UR8 ;  /* 0x0000000818177c20 */ /* 0x000fe20008410000 */
[----:B------:R-:W-:Y:S01]  /*32a0*/  FMUL.FTZ R36, R3, UR8 ;  /* 0x0000000803247c20 */ /* 0x000fe20008410000 */
[----:B------:R-:W1:Y:S02]  /*32b0*/  LDCU.64 UR18, c[0x0][0x380] ;  /* 0x00007000ff1277ac */ /* 0x000e640008000a00 */
[----:B-----5:R-:W-:Y:S01]  /*32c0*/  FFMA.FTZ R22, R8, R23, R10 ;  /* 0x0000001708167223 */ /* 0x020fe2000001000a */
[----:B------:R-:W-:-:S03]  /*32d0*/  FFMA.FTZ R3, R9, R36, R11 ;  /* 0x0000002409037223 */ /* 0x000fc6000001000b */
[----:B------:R-:W-:Y:S01]  /*32e0*/  FMUL.FTZ R24, R22, -1.4426950216293334961 ;  /* 0xbfb8aa3b16187820 */ /* 0x000fe20000410000 */
[----:B------:R-:W-:-:S05]  /*32f0*/  FMUL.FTZ R25, R3, -1.4426950216293334961 ;  /* 0xbfb8aa3b03197820 */ /* 0x000fca0000410000 */
[----:B------:R-:W2:Y:S04]  /*3300*/  MUFU.EX2 R24, R24 ;  /* 0x0000001800187308 */ /* 0x000ea80000000800 */
[----:B------:R-:W3:Y:S01]  /*3310*/  MUFU.EX2 R25, R25 ;  /* 0x0000001900197308 */ /* 0x000ee20000000800 */
[----:B--2---:R-:W-:Y:S01]  /*3320*/  FADD.FTZ R23, R24, 1 ;  /* 0x3f80000018177421 */ /* 0x004fe20000010000 */
[----:B0-----:R-:W-:Y:S02]  /*3330*/  IMAD R24, R35, UR14, RZ ;  /* 0x0000000e23187c24 */ /* 0x001fe4000f8e02ff */
[----:B---3--:R-:W-:Y:S02]  /*3340*/  FADD.FTZ R36, R25, 1 ;  /* 0x3f80000019247421 */ /* 0x008fe40000010000 */
[----:B------:R-:W-:Y:S01]  /*3350*/  IMAD R37, R2, UR15, R24 ;  /* 0x0000000f02257c24 */ /* 0x000fe2000f8e0218 */
[----:B------:R-:W0:Y:S08]  /*3360*/  MUFU.RCP R23, R23 ;  /* 0x0000001700177308 */ /* 0x000e300000001000 */
[----:B------:R-:W2:Y:S01]  /*3370*/  MUFU.RCP R36, R36 ;  /* 0x0000002400247308 */ /* 0x000ea20000001000 */
[----:B0-----:R-:W-:Y:S01]  /*3380*/  FMUL.FTZ R22, R22, R23 ;  /* 0x0000001716167220 */ /* 0x001fe20000410000 */
[----:B------:R-:W-:Y:S01]  /*3390*/  MOV R23, R17 ;  /* 0x0000001100177202 */ /* 0x000fe20000000f00 */
[----:B--2---:R-:W-:-:S05]  /*33a0*/  FMUL.FTZ R3, R3, R36 ;  /* 0x0000002403037220 */ /* 0x004fca0000410000 */
[----:B------:R-:W-:Y:S02]  /*33b0*/  F2FP.BF16.F32.PACK_AB R3, R3, R22 ;  /* 0x000000160303723e */ /* 0x000fe400000010ff */
[----:B------:R-:W-:-:S05]  /*33c0*/  MOV R22, R18 ;  /* 0x0000001200167202 */ /* 0x000fca0000000f00 */
[----:B------:R-:W-:-:S05]  /*33d0*/  IMAD.WIDE.U32 R22, R2, UR14, R22 ;  /* 0x0000000e02167c25 */ /* 0x000fca000f8e0016 */
[----:B------:R-:W-:Y:S02]  /*33e0*/  IADD3 R23, PT, PT, R23, R37, RZ ;  /* 0x0000002517177210 */ /* 0x000fe40007ffe0ff */
[----:B-1----:R-:W-:-:S04]  /*33f0*/  LEA R24, P2, R22, UR18, 0x1 ;  /* 0x0000001216187c11 */ /* 0x002fc8000f8408ff */
[----:B------:R-:W-:-:S05]  /*3400*/  LEA.HI.X R25, R22, UR19, R23, 0x1, P2 ;  /* 0x0000001316197c11 */ /* 0x000fca00090f0c17 */
[----:B------:R0:W-:Y:S04]  /*3410*/  STG.E desc[UR12][R24.64], R3 ;  /* 0x0000000318007986 */ /* 0x0001e8000c10190c */
.L_x_1938:
[----:B------:R-:W-:Y:S05]  /*3420*/  BSYNC.RECONVERGENT B1 ;  /* 0x0000000000017941 */ /* 0x000fea0003800200 */
.L_x_1937:
[----:B0-----:R-:W-:Y:S01]  /*3430*/  IADD3 R24, PT, PT, R2, 0x20, RZ ;  /* 0x0000002002187810 */ /* 0x001fe20007ffe0ff */
[----:B------:R-:W-:Y:S03]  /*3440*/  BSSY.RECONVERGENT B1, `(.L_x_1939) ;  /* 0x0000021000017945 */ /* 0x000fe60003800200 */
[----:B------:R-:W-:Y:S02]  /*3450*/  ISETP.GE.U32.AND P2, PT, R24, UR10, PT ;  /* 0x0000000a18007c0c */ /* 0x000fe4000bf46070 */
[----:B------:R-:W-:-:S04]  /*3460*/  SHF.R.S32.HI R22, RZ, 0x1f, R24 ;  /* 0x0000001fff167819 */ /* 0x000fc80000011418 */
        /* <DEDUP_REMOVED lines=15> */
[----:B------:R-:W-:Y:S02]  /*3560*/  IMAD.MOV.U32 R22, RZ, RZ, R18 ;  /* 0x000000ffff167224 */ /* 0x000fe400078e0012 */
[----:B------:R-:W-:Y:S02]  /*3570*/  IMAD R25, R24, UR15, R25 ;  /* 0x0000000f18197c24 */ /* 0x000fe4000f8e0219 */
[----:B--2---:R-:W-:Y:S01]  /*3580*/  FADD.FTZ R36, R23, 1 ;  /* 0x3f80000017247421 */ /* 0x004fe20000010000 */
[----:B------:R-:W-:Y:S01]  /*3590*/  MOV R23, R17 ;  /* 0x0000001100177202 */ /* 0x000fe20000000f00 */
[----:B0-----:R-:W-:-:S04]  /*35a0*/  FADD.FTZ R37, R27, 1 ;  /* 0x3f8000001b257421 */ /* 0x001fc80000010000 */
[----:B------:R-:W0:Y:S01]  /*35b0*/  MUFU.RCP R36, R36 ;  /* 0x0000002400247308 */ /* 0x000e220000001000 */
[----:B------:R-:W-:-:S05]  /*35c0*/  IMAD.WIDE.U32 R22, R24, UR14, R22 ;  /* 0x0000000e18167c25 */ /* 0x000fca000f8e0016 */
[----:B------:R-:W-:Y:S02]  /*35d0*/  IADD3 R25, PT, PT, R23, R25, RZ ;  /* 0x0000001917197210 */ /* 0x000fe40007ffe0ff */
[----:B------:R-:W2:Y:S01]  /*35e0*/  MUFU.RCP R37, R37 ;  /* 0x0000002500257308 */ /* 0x000ea20000001000 */
[----:B-1----:R-:W-:-:S04]  /*35f0*/  LEA R24, P2, R22, UR18, 0x1 ;  /* 0x0000001216187c11 */ /* 0x002fc8000f8408ff */
[----:B------:R-:W-:Y:S01]  /*3600*/  LEA.HI.X R25, R22, UR19, R25, 0x1, P2 ;  /* 0x0000001316197c11 */ /* 0x000fe200090f0c19 */
[----:B0-----:R-:W-:Y:S01]  /*3610*/  FMUL.FTZ R3, R3, R36 ;  /* 0x0000002403037220 */ /* 0x001fe20000410000 */
[----:B--2---:R-:W-:-:S05]  /*3620*/  FMUL.FTZ R4, R4, R37 ;  /* 0x0000002504047220 */ /* 0x004fca0000410000 */
[----:B------:R-:W-:-:S05]  /*3630*/  F2FP.BF16.F32.PACK_AB R3, R4, R3 ;  /* 0x000000030403723e */ /* 0x000fca00000010ff */
[----:B------:R0:W-:Y:S02]  /*3640*/  STG.E desc[UR12][R24.64], R3 ;  /* 0x0000000318007986 */ /* 0x0001e4000c10190c */
.L_x_1940:
[----:B------:R-:W-:Y:S05]  /*3650*/  BSYNC.RECONVERGENT B1 ;  /* 0x0000000000017941 */ /* 0x000fea0003800200 */
.L_x_1939:
        /* <DEDUP_REMOVED lines=19> */
[----:B------:R-:W-:Y:S01]  /*3790*/  IMAD R27, R3, UR15, R4 ;  /* 0x0000000f031b7c24 */ /* 0x000fe2000f8e0204 */
[----:B------:R-:W-:Y:S01]  /*37a0*/  MOV R4, R18 ;  /* 0x0000001200047202 */ /* 0x000fe20000000f00 */
[----:B--2---:R-:W-:Y:S01]  /*37b0*/  FADD.FTZ R25, R36, 1 ;  /* 0x3f80000024197421 */ /* 0x004fe20000010000 */
[----:B0-----:R-:W-:Y:S01]  /*37c0*/  FADD.FTZ R29, R5, 1 ;  /* 0x3f800000051d7421 */ /* 0x001fe20000010000 */
[----:B------:R-:W-:-:S04]  /*37d0*/  MOV R5, R17 ;  /* 0x0000001100057202 */ /* 0x000fc80000000f00 */
[----:B------:R-:W0:Y:S01]  /*37e0*/  MUFU.RCP R25, R25 ;  /* 0x0000001900197308 */ /* 0x000e220000001000 */
[----:B------:R-:W-:-:S07]  /*37f0*/  IMAD.WIDE.U32 R4, R3, UR14, R4 ;  /* 0x0000000e03047c25 */ /* 0x000fce000f8e0004 */
[----:B------:R-:W2:Y:S01]  /*3800*/  MUFU.RCP R24, R29 ;  /* 0x0000001d00187308 */ /* 0x000ea20000001000 */
[----:B------:R-:W-:Y:S02]  /*3810*/  IMAD.IADD R27, R5, 0x1, R27 ;  /* 0x00000001051b7824 */ /* 0x000fe400078e021b */
[----:B0-----:R-:W-:Y:S01]  /*3820*/  FMUL.FTZ R3, R23, R25 ;  /* 0x0000001917037220 */ /* 0x001fe20000410000 */
[----:B--2---:R-:W-:Y:S01]  /*3830*/  FMUL.FTZ R24, R22, R24 ;  /* 0x0000001816187220 */ /* 0x004fe20000410000 */
[----:B-1----:R-:W-:-:S04]  /*3840*/  LEA R22, P2, R4, UR18, 0x1 ;  /* 0x0000001204167c11 */ /* 0x002fc8000f8408ff */
[----:B------:R-:W-:Y:S02]  /*3850*/  LEA.HI.X R23, R4, UR19, R27, 0x1, P2 ;  /* 0x0000001304177c11 */ /* 0x000fe400090f0c1b */
[----:B------:R-:W-:-:S05]  /*3860*/  F2FP.BF16.F32.PACK_AB R3, R3, R24 ;  /* 0x000000180303723e */ /* 0x000fca00000010ff */
[----:B------:R0:W-:Y:S02]  /*3870*/  STG.E desc[UR12][R22.64], R3 ;  /* 0x0000000316007986 */ /* 0x0001e4000c10190c */
.L_x_1942:
[----:B------:R-:W-:Y:S05]  /*3880*/  BSYNC.RECONVERGENT B1 ;  /* 0x0000000000017941 */ /* 0x000fea0003800200 */
.L_x_1941:
[C---:B0-----:R-:W-:Y:S01]  /*3890*/  IADD3 R22, PT, PT, R2.reuse, 0x60, RZ ;  /* 0x0000006002167810 */ /* 0x041fe20007ffe0ff */
[----:B------:R-:W-:Y:S01]  /*38a0*/  BSSY.RECONVERGENT B1, `(.L_x_1943) ;  /* 0x000002a000017945 */ /* 0x000fe20003800200 */
[----:B------:R-:W-:Y:S02]  /*38b0*/  IADD3 R3, PT, PT, R2, 0xa0, RZ ;  /* 0x000000a002037810 */ /* 0x000fe40007ffe0ff */
[----:B------:R-:W-:Y:S02]  /*38c0*/  ISETP.GE.U32.AND P3, PT, R22, UR10, PT ;  /* 0x0000000a16007c0c */ /* 0x000fe4000bf66070 */
[----:B------:R-:W-:Y:S02]  /*38d0*/  SHF.R.S32.HI R4, RZ, 0x1f, R22 ;  /* 0x0000001fff047819 */ /* 0x000fe40000011416 */
[----:B------:R-:W-:Y:S02]  /*38e0*/  ISETP.GE.U32.AND P2, PT, R3, UR10, PT ;  /* 0x0000000a03007c0c */ /* 0x000fe4000bf46070 */
[----:B------:R-:W-:-:S02]  /*38f0*/  ISETP.GE.AND.EX P3, PT, R4, UR11, PT, P3 ;  /* 0x0000000b04007c0c */ /* 0x000fc4000bf66330 */
[----:B------:R-:W-:Y:S02]  /*3900*/  ISETP.GE.U32.AND P5, PT, R31, UR10, PT ;  /* 0x0000000a1f007c0c */ /* 0x000fe4000bfa6070 */
[----:B------:R-:W-:Y:S02]  /*3910*/  SHF.R.S32.HI R24, RZ, 0x1f, R3 ;  /* 0x0000001fff187819 */ /* 0x000fe40000011403 */
[----:B------:R-:W-:Y:S02]  /*3920*/  SHF.R.S32.HI R25, RZ, 0x1f, R31 ;  /* 0x0000001fff197819 */ /* 0x000fe4000001141f */
[----:B------:R-:W-:Y:S02]  /*3930*/  ISETP.GE.U32.AND P4, PT, R32, UR10, PT ;  /* 0x0000000a20007c0c */ /* 0x000fe4000bf86070 */
[----:B------:R-:W-:Y:S02]  /*3940*/  ISETP.GE.AND.EX P2, PT, R24, UR11, PT, P2 ;  /* 0x0000000b18007c0c */ /* 0x000fe4000bf46320 */
[----:B------:R-:W-:-:S02]  /*3950*/  ISETP.GE.AND.EX P5, PT, R25, UR11, PT, P5 ;  /* 0x0000000b19007c0c */ /* 0x000fc4000bfa6350 */
[----:B------:R-:W-:Y:S01]  /*3960*/  ISETP.GE.AND.EX P4, PT, R34, UR11, PT, P4 ;  /* 0x0000000b22007c0c */ /* 0x000fe2000bf86340 */
[----:B------:R-:W-:-:S12]  /*3970*/  @P3 BRA `(.L_x_1944) ;  /* 0x0000000000703947 */ /* 0x000fd80003800000 */
        /* <DEDUP_REMOVED lines=11> */
[----:B0-----:R-:W-:Y:S01]  /*3a30*/  IMAD R29, R4, UR14, RZ ;  /* 0x0000000e041d7c24 */ /* 0x001fe2000f8e02ff */
[----:B------:R-:W-:Y:S02]  /*3a40*/  MOV R4, R18 ;  /* 0x0000001200047202 */ /* 0x000fe40000000f00 */
[----:B------:R-:W0:Y:S01]  /*3a50*/  MUFU.EX2 R36, R36 ;  /* 0x0000002400247308 */ /* 0x000e220000000800 */
        /* <DEDUP_REMOVED lines=8> */
[----:B-1----:R-:W-:Y:S01]  /*3ae0*/  LEA R22, P3, R4, UR18, 0x1 ;  /* 0x0000001204167c11 */ /* 0x002fe2000f8608ff */
[----:B0-----:R-:W-:Y:S01]  /*3af0*/  FMUL.FTZ R27, R27, R30 ;  /* 0x0000001e1b1b7220 */ /* 0x001fe20000410000 */
[----:B--2---:R-:W-:Y:S02]  /*3b00*/  FMUL.FTZ R6, R6, R23 ;  /* 0x0000001706067220 */ /* 0x004fe40000410000 */
[----:B------:R-:W-:-:S03]  /*3b10*/  LEA.HI.X R23, R4, UR19, R29, 0x1, P3 ;  /* 0x0000001304177c11 */ /* 0x000fc600098f0c1d */
[----:B------:R-:W-:-:S05]  /*3b20*/  F2FP.BF16.F32.PACK_AB R27, R6, R27 ;  /* 0x0000001b061b723e */ /* 0x000fca00000010ff */
[----:B------:R0:W-:Y:S02]  /*3b30*/  STG.E desc[UR12][R22.64], R27 ;  /* 0x0000001b16007986 */ /* 0x0001e4000c10190c */
.L_x_1944:
[----:B------:R-:W-:Y:S05]  /*3b40*/  BSYNC.RECONVERGENT B1 ;  /* 0x0000000000017941 */ /* 0x000fea0003800200 */
.L_x_1943:
[----:B------:R-:W-:Y:S04]  /*3b50*/  BSSY.RECONVERGENT B1, `(.L_x_1945) ;  /* 0x000001f000017945 */ /* 0x000fe80003800200 */
[----:B------:R-:W-:Y:S05]  /*3b60*/  @P1 BRA `(.L_x_1946) ;  /* 0x0000000000741947 */ /* 0x000fea0003800000 */
[----:B------:R-:W-:Y:S01]  /*3b70*/  FADD.FTZ R28, R28, -UR5 ;  /* 0x800000051c1c7e21 */ /* 0x000fe20008010000 */
[----:B------:R-:W-:Y:S01]  /*3b80*/  FADD.FTZ R7, R7, -UR5 ;  /* 0x8000000507077e21 */ /* 0x000fe20008010000 */
[----:B------:R-:W1:Y:S01]  /*3b90*/  LDCU.64 UR14, c[0x0][0x3e0] ;  /* 0x00007c00ff0e77ac */ /* 0x000e620008000a00 */
[----:B------:R-:W-:Y:S01]  /*3ba0*/  SHF.R.S32.HI R29, RZ, 0x1f, R26 ;  /* 0x0000001fff1d7819 */ /* 0x000fe2000001141a */
[----:B------:R-:W-:Y:S01]  /*3bb0*/  FMUL.FTZ R5, R28, UR8 ;  /* 0x000000081c057c20 */ /* 0x000fe20008410000 */
[----:B0-----:R-:W-:Y:S01]  /*3bc0*/  FMUL.FTZ R22, R7, UR8 ;  /* 0x0000000807167c20 */ /* 0x001fe20008410000 */
[----:B------:R-:W0:Y:S02]  /*3bd0*/  LDCU.64 UR18, c[0x0][0x380] ;  /* 0x00007000ff1277ac */ /* 0x000e240008000a00 */
[----:B-----5:R-:W-:Y:S01]  /*3be0*/  FFMA.FTZ R6, R8, R5, R10 ;  /* 0x0000000508067223 */ /* 0x020fe2000001000a */
[----:B------:R-:W-:Y:S01]  /*3bf0*/  FFMA.FTZ R7, R9, R22, R11 ;  /* 0x0000001609077223 */ /* 0x000fe2000001000b */
[----:B------:R-:W-:-:S02]  /*3c00*/  MOV R5, R17 ;  /* 0x0000001100057202 */ /* 0x000fc40000000f00 */
[----:B------:R-:W-:Y:S01]  /*3c10*/  FMUL.FTZ R4, R6, -1.4426950216293334961 ;  /* 0xbfb8aa3b06047820 */ /* 0x000fe20000410000 */
[----:B------:R-:W-:-:S05]  /*3c20*/  FMUL.FTZ R27, R7, -1.4426950216293334961 ;  /* 0xbfb8aa3b071b7820 */ /* 0x000fca0000410000 */
[----:B------:R-:W2:Y:S01]  /*3c30*/  MUFU.EX2 R4, R4 ;  /* 0x0000000400047308 */ /* 0x000ea20000000800 */
[----:B-1----:R-:W-:-:S03]  /*3c40*/  IMAD R29, R29, UR14, RZ ;  /* 0x0000000e1d1d7c24 */ /* 0x002fc6000f8e02ff */
[----:B------:R-:W1:Y:S01]  /*3c50*/  MUFU.EX2 R27, R27 ;  /* 0x0000001b001b7308 */ /* 0x000e620000000800 */
[----:B------:R-:W-:Y:S02]  /*3c60*/  IMAD R29, R26, UR15, R29 ;  /* 0x0000000f1a1d7c24 */ /* 0x000fe4000f8e021d */
[----:B--2---:R-:W-:Y:S01]  /*3c70*/  FADD.FTZ R23, R4, 1 ;  /* 0x3f80000004177421 */ /* 0x004fe20000010000 */
[----:B------:R-:W-:Y:S02]  /*3c80*/  IMAD.MOV.U32 R4, RZ, RZ, R18 ;  /* 0x000000ffff047224 */ /* 0x000fe400078e0012 */
[----:B-1----:R-:W-:Y:S02]  /*3c90*/  FADD.FTZ R22, R27, 1 ;  /* 0x3f8000001b167421 */ /* 0x002fe40000010000 */
[----:B------:R-:W-:Y:S01]  /*3ca0*/  IMAD.WIDE.U32 R4, R26, UR14, R4 ;  /* 0x0000000e1a047c25 */ /* 0x000fe2000f8e0004 */
[----:B------:R-:W1:Y:S04]  /*3cb0*/  MUFU.RCP R23, R23 ;  /* 0x0000001700177308 */ /* 0x000e680000001000 */
[----:B------:R-:W-:-:S04]  /*3cc0*/  IADD3 R29, PT, PT, R5, R29, RZ ;  /* 0x0000001d051d7210 */ /* 0x000fc80007ffe0ff */
[----:B------:R-:W2:Y:S01]  /*3cd0*/  MUFU.RCP R22, R22 ;  /* 0x0000001600167308 */ /* 0x000ea20000001000 */
[----:B-1----:R-:W-:Y:S01]  /*3ce0*/  FMUL.FTZ R26, R6, R23 ;  /* 0x00000017061a7220 */ /* 0x002fe20000410000 */
[----:B0-----:R-:W-:Y:S01]  /*3cf0*/  LEA R6, P1, R4, UR18, 0x1 ;  /* 0x0000001204067c11 */ /* 0x001fe2000f8208ff */
[----:B--2---:R-:W-:-:S03]  /*3d00*/  FMUL.FTZ R23, R7, R22 ;  /* 0x0000001607177220 */ /* 0x004fc60000410000 */
[----:B------:R-:W-:Y:S02]  /*3d10*/  LEA.HI.X R7, R4, UR19, R29, 0x1, P1 ;  /* 0x0000001304077c11 */ /* 0x000fe400088f0c1d */
[----:B------:R-:W-:-:S05]  /*3d20*/  F2FP.BF16.F32.PACK_AB R23, R23, R26 ;  /* 0x0000001a1717723e */ /* 0x000fca00000010ff */
[----:B------:R1:W-:Y:S02]  /*3d30*/  STG.E desc[UR12][R6.64], R23 ;  /* 0x0000001706007986 */ /* 0x0003e4000c10190c */
.L_x_1946:
[----:B------:R-:W-:Y:S05]  /*3d40*/  BSYNC.RECONVERGENT B1 ;  /* 0x0000000000017941 */ /* 0x000fea0003800200 */
.L_x_1945:
[----:B------:R-:W-:Y:S04]  /*3d50*/  BSSY.RECONVERGENT B1, `(.L_x_1947) ;  /* 0x000001e000017945 */ /* 0x000fe80003800200 */
[----:B------:R-:W-:Y:S05]  /*3d60*/  @P2 BRA `(.L_x_1948) ;  /* 0x0000000000702947 */ /* 0x000fea0003800000 */
[----:B------:R-:W-:Y:S01]  /*3d70*/  FADD.FTZ R13, R13, -UR5 ;  /* 0x800000050d0d7e21 */ /* 0x000fe20008010000 */
[----:B------:R-:W-:Y:S01]  /*3d80*/  FADD.FTZ R12, R12, -UR5 ;  /* 0x800000050c0c7e21 */ /* 0x000fe20008010000 */
[----:B------:R-:W2:Y:S01]  /*3d90*/  LDCU.64 UR14, c[0x0][0x3e0] ;  /* 0x00007c00ff0e77ac */ /* 0x000ea20008000a00 */
[----:B------:R-:W-:Y:S01]  /*3da0*/  MOV R5, R17 ;  /* 0x0000001100057202 */ /* 0x000fe20000000f00 */
[----:B-1----:R-:W-:Y:S01]  /*3db0*/  FMUL.FTZ R7, R13, UR8 ;  /* 0x000000080d077c20 */ /* 0x002fe20008410000 */
[----:B------:R-:W-:Y:S01]  /*3dc0*/  FMUL.FTZ R6, R12, UR8 ;  /* 0x000000080c067c20 */ /* 0x000fe20008410000 */
[----:B------:R-:W1:Y:S02]  /*3dd0*/  LDCU.64 UR18, c[0x0][0x380] ;  /* 0x00007000ff1277ac */ /* 0x000e640008000a00 */
[----:B-----5:R-:W-:Y:S01]  /*3de0*/  FFMA.FTZ R7, R8, R7, R10 ;  /* 0x0000000708077223 */ /* 0x020fe2000001000a */
[----:B------:R-:W-:-:S03]  /*3df0*/  FFMA.FTZ R6, R9, R6, R11 ;  /* 0x0000000609067223 */ /* 0x000fc6000001000b */
[----:B------:R-:W-:Y:S01]  /*3e00*/  FMUL.FTZ R4, R7, -1.4426950216293334961 ;  /* 0xbfb8aa3b07047820 */ /* 0x000fe20000410000 */
[----:B------:R-:W-:-:S05]  /*3e10*/  FMUL.FTZ R13, R6, -1.4426950216293334961 ;  /* 0xbfb8aa3b060d7820 */ /* 0x000fca0000410000 */
[----:B------:R-:W3:Y:S01]  /*3e20*/  MUFU.EX2 R4, R4 ;  /* 0x0000000400047308 */ /* 0x000ee20000000800 */
[----:B--2---:R-:W-:-:S03]  /*3e30*/  IMAD R24, R24, UR14, RZ ;  /* 0x0000000e18187c24 */ /* 0x004fc6000f8e02ff */
[----:B------:R-:W2:Y:S01]  /*3e40*/  MUFU.EX2 R13, R13 ;  /* 0x0000000d000d7308 */ /* 0x000ea20000000800 */
[----:B0-----:R-:W-:Y:S02]  /*3e50*/  IMAD R27, R3, UR15, R24 ;  /* 0x0000000f031b7c24 */ /* 0x001fe4000f8e0218 */
[----:B---3--:R-:W-:Y:S01]  /*3e60*/  FADD.FTZ R12, R4, 1 ;  /* 0x3f800000040c7421 */ /* 0x008fe20000010000 */
[----:B------:R-:W-:Y:S01]  /*3e70*/  MOV R4, R18 ;  /* 0x0000001200047202 */ /* 0x000fe20000000f00 */
[----:B--2---:R-:W-:-:S04]  /*3e80*/  FADD.FTZ R22, R13, 1 ;  /* 0x3f8000000d167421 */ /* 0x004fc80000010000 */
[----:B------:R-:W0:Y:S01]  /*3e90*/  MUFU.RCP R12, R12 ;  /* 0x0000000c000c7308 */ /* 0x000e220000001000 */
[----:B------:R-:W-:-:S05]  /*3ea0*/  IMAD.WIDE.U32 R4, R3, UR14, R4 ;  /* 0x0000000e03047c25 */ /* 0x000fca000f8e0004 */
[----:B------:R-:W-:Y:S02]  /*3eb0*/  IADD3 R27, PT, PT, R5, R27, RZ ;  /* 0x0000001b051b7210 */ /* 0x000fe40007ffe0ff */
[----:B------:R-:W2:Y:S01]  /*3ec0*/  MUFU.RCP R23, R22 ;  /* 0x0000001600177308 */ /* 0x000ea20000001000 */
[----:B0-----:R-:W-:Y:S01]  /*3ed0*/  FMUL.FTZ R3, R7, R12 ;  /* 0x0000000c07037220 */ /* 0x001fe20000410000 */
[----:B--2---:R-:W-:Y:S01]  /*3ee0*/  FMUL.FTZ R24, R6, R23 ;  /* 0x0000001706187220 */ /* 0x004fe20000410000 */
[----:B-1----:R-:W-:-:S04]  /*3ef0*/  LEA R6, P1, R4, UR18, 0x1 ;  /* 0x0000001204067c11 */ /* 0x002fc8000f8208ff */
[----:B------:R-:W-:Y:S02]  /*3f00*/  LEA.HI.X R7, R4, UR19, R27, 0x1, P1 ;  /* 0x0000001304077c11 */ /* 0x000fe400088f0c1b */
[----:B------:R-:W-:-:S05]  /*3f10*/  F2FP.BF16.F32.PACK_AB R3, R24, R3 ;  /* 0x000000031803723e */ /* 0x000fca00000010ff */
[----:B------:R2:W-:Y:S02]  /*3f20*/  STG.E desc[UR12][R6.64], R3 ;  /* 0x0000000306007986 */ /* 0x0005e4000c10190c */
.L_x_1948:
[----:B------:R-:W-:Y:S05]  /*3f30*/  BSYNC.RECONVERGENT B1 ;  /* 0x0000000000017941 */ /* 0x000fea0003800200 */
.L_x_1947:
[----:B------:R-:W-:Y:S04]  /*3f40*/  BSSY.RECONVERGENT B1, `(.L_x_1949) ;  /* 0x000001e000017945 */ /* 0x000fe80003800200 */
[----:B------:R-:W-:Y:S05]  /*3f50*/  @P5 BRA `(.L_x_1950) ;  /* 0x0000000000705947 */ /* 0x000fea0003800000 */
[----:B------:R-:W-:Y:S01]  /*3f60*/  FADD.FTZ R15, R15, -UR5 ;  /* 0x800000050f0f7e21 */ /* 0x000fe20008010000 */
[----:B------:R-:W-:Y:S01]  /*3f70*/  FADD.FTZ R14, R14, -UR5 ;  /* 0x800000050e0e7e21 */ /* 0x000fe20008010000 */
[----:B------:R-:W3:Y:S01]  /*3f80*/  LDCU.64 UR14, c[0x0][0x3e0] ;  /* 0x00007c00ff0e77ac */ /* 0x000ee20008000a00 */
[----:B------:R-:W-:Y:S01]  /*3f90*/  MOV R5, R17 ;  /* 0x0000001100057202 */ /* 0x000fe20000000f00 */
[----:B--2---:R-:W-:Y:S01]  /*3fa0*/  FMUL.FTZ R3, R15, UR8 ;  /* 0x000000080f037c20 */ /* 0x004fe20008410000 */
[----:B------:R-:W-:Y:S01]  /*3fb0*/  FMUL.FTZ R14, R14, UR8 ;  /* 0x000000080e0e7c20 */ /* 0x000fe20008410000 */
[----:B------:R-:W2:Y:S02]  /*3fc0*/  LDCU.64 UR18, c[0x0][0x380] ;  /* 0x00007000ff1277ac */ /* 0x000ea40008000a00 */
[----:B-----5:R-:W-:Y:S01]  /*3fd0*/  FFMA.FTZ R3, R8, R3, R10 ;  /* 0x0000000308037223 */ /* 0x020fe2000001000a */
[----:B------:R-:W-:-:S03]  /*3fe0*/  FFMA.FTZ R13, R9, R14, R11 ;  /* 0x0000000e090d7223 */ /* 0x000fc6000001000b */
[----:B------:R-:W-:Y:S01]  /*3ff0*/  FMUL.FTZ R4, R3, -1.4426950216293334961 ;  /* 0xbfb8aa3b03047820 */ /* 0x000fe20000410000 */
[----:B-1----:R-:W-:-:S05]  /*4000*/  FMUL.FTZ R7, R13, -1.4426950216293334961 ;  /* 0xbfb8aa3b0d077820 */ /* 0x002fca0000410000 */
[----:B------:R-:W1:Y:S01]  /*4010*/  MUFU.EX2 R4, R4 ;  /* 0x0000000400047308 */ /* 0x000e620000000800 */
[----:B---3--:R-:W-:-:S03]  /*4020*/  IMAD R14, R25, UR14, RZ ;  /* 0x0000000e190e7c24 */ /* 0x008fc6000f8e02ff */
[----:B------:R-:W3:Y:S01]  /*4030*/  MUFU.EX2 R7, R7 ;  /* 0x0000000700077308 */ /* 0x000ee20000000800 */
[----:B------:R-:W-:Y:S02]  /*4040*/  IMAD R15, R31, UR15, R14 ;  /* 0x0000000f1f0f7c24 */ /* 0x000fe4000f8e020e */
[----:B-1----:R-:W-:Y:S01]  /*4050*/  FADD.FTZ R6, R4, 1 ;  /* 0x3f80000004067421 */ /* 0x002fe20000010000 */
[----:B------:R-:W-:Y:S02]  /*4060*/  IMAD.MOV.U32 R4, RZ, RZ, R18 ;  /* 0x000000ffff047224 */ /* 0x000fe400078e0012 */
[----:B---3--:R-:W-:Y:S02]  /*4070*/  FADD.FTZ R12, R7, 1 ;  /* 0x3f800000070c7421 */ /* 0x008fe40000010000 */
[----:B------:R-:W-:Y:S01]  /*4080*/  IMAD.WIDE.U32 R4, R31, UR14, R4 ;  /* 0x0000000e1f047c25 */ /* 0x000fe2000f8e0004 */
[----:B------:R-:W1:Y:S04]  /*4090*/  MUFU.RCP R6, R6 ;  /* 0x0000000600067308 */ /* 0x000e680000001000 */
[----:B------:R-:W-:-:S04]  /*40a0*/  IADD3 R15, PT, PT, R5, R15, RZ ;  /* 0x0000000f050f7210 */ /* 0x000fc80007ffe0ff */
[----:B------:R-:W3:Y:S01]  /*40b0*/  MUFU.RCP R12, R12 ;  /* 0x0000000c000c7308 */ /* 0x000ee20000001000 */
[----:B-1----:R-:W-:Y:S01]  /*40c0*/  FMUL.FTZ R3, R3, R6 ;  /* 0x0000000603037220 */ /* 0x002fe20000410000 */
[----:B--2---:R-:W-:-:S04]  /*40d0*/  LEA R6, P1, R4, UR18, 0x1 ;  /* 0x0000001204067c11 */ /* 0x004fc8000f8208ff */
[----:B------:R-:W-:Y:S01]  /*40e0*/  LEA.HI.X R7, R4, UR19, R15, 0x1, P1 ;  /* 0x0000001304077c11 */ /* 0x000fe200088f0c0f */
[----:B---3--:R-:W-:-:S05]  /*40f0*/  FMUL.FTZ R14, R13, R12 ;  /* 0x0000000c0d0e7220 */ /* 0x008fca0000410000 */
[----:B------:R-:W-:-:S05]  /*4100*/  F2FP.BF16.F32.PACK_AB R3, R14, R3 ;  /* 0x000000030e03723e */ /* 0x000fca00000010ff */
[----:B------:R3:W-:Y:S02]  /*4110*/  STG.E desc[UR12][R6.64], R3 ;  /* 0x0000000306007986 */ /* 0x0007e4000c10190c */
.L_x_1950:
[----:B------:R-:W-:Y:S05]  /*4120*/  BSYNC.RECONVERGENT B1 ;  /* 0x0000000000017941 */ /* 0x000fea0003800200 */
.L_x_1949:
[----:B------:R-:W-:Y:S05]  /*4130*/  @P4 BRA `(.L_x_1936) ;  /* 0x0000000000704947 */ /* 0x000fea0003800000 */
[----:B------:R-:W-:Y:S01]  /*4140*/  FADD.FTZ R21, R21, -UR5 ;  /* 0x8000000515157e21 */ /* 0x000fe20008010000 */
[----:B------:R-:W-:Y:S01]  /*4150*/  FADD.FTZ R20, R20, -UR5 ;  /* 0x8000000514147e21 */ /* 0x000fe20008010000 */
[----:B------:R-:W4:Y:S01]  /*4160*/  LDCU.64 UR10, c[0x0][0x3e0] ;  /* 0x00007c00ff0a77ac */ /* 0x000f220008000a00 */
[----:B------:R-:W-:Y:S01]  /*4170*/  MOV R4, R18 ;  /* 0x0000001200047202 */ /* 0x000fe20000000f00 */
[----:B------:R-:W-:Y:S01]  /*4180*/  FMUL.FTZ R21, R21, UR8 ;  /* 0x0000000815157c20 */ /* 0x000fe20008410000 */
[----:B------:R-:W-:Y:S01]  /*4190*/  FMUL.FTZ R20, R20, UR8 ;  /* 0x0000000814147c20 */ /* 0x000fe20008410000 */
[----:B------:R-:W0:Y:S01]  /*41a0*/  LDCU.64 UR14, c[0x0][0x380] ;  /* 0x00007000ff0e77ac */ /* 0x000e220008000a00 */
[----:B------:R-:W-:Y:S01]  /*41b0*/  MOV R5, R17 ;  /* 0x0000001100057202 */ /* 0x000fe20000000f00 */
[----:B-----5:R-:W-:Y:S01]  /*41c0*/  FFMA.FTZ R21, R8, R21, R10 ;  /* 0x0000001508157223 */ /* 0x020fe2000001000a */
[----:B------:R-:W-:-:S03]  /*41d0*/  FFMA.FTZ R9, R9, R20, R11 ;  /* 0x0000001409097223 */ /* 0x000fc6000001000b */
[----:B--23--:R-:W-:Y:S01]  /*41e0*/  FMUL.FTZ R3, R21, -1.4426950216293334961 ;  /* 0xbfb8aa3b15037820 */ /* 0x00cfe20000410000 */
[----:B-1----:R-:W-:-:S05]  /*41f0*/  FMUL.FTZ R7, R9, -1.4426950216293334961 ;  /* 0xbfb8aa3b09077820 */ /* 0x002fca0000410000 */
[----:B------:R-:W1:Y:S01]  /*4200*/  MUFU.EX2 R3, R3 ;  /* 0x0000000300037308 */ /* 0x000e620000000800 */
[----:B----4-:R-:W-:-:S03]  /*4210*/  IMAD R11, R34, UR10, RZ ;  /* 0x0000000a220b7c24 */ /* 0x010fc6000f8e02ff */
[----:B------:R-:W2:Y:S01]  /*4220*/  MUFU.EX2 R7, R7 ;  /* 0x0000000700077308 */ /* 0x000ea20000000800 */
[----:B------:R-:W-:-:S04]  /*4230*/  IMAD.WIDE.U32 R4, R32, UR10, R4 ;  /* 0x0000000a20047c25 */ /* 0x000fc8000f8e0004 */
[----:B------:R-:W-:Y:S02]  /*4240*/  IMAD R11, R32, UR11, R11 ;  /* 0x0000000b200b7c24 */ /* 0x000fe4000f8e020b */
[----:B-1----:R-:W-:-:S03]  /*4250*/  FADD.FTZ R6, R3, 1 ;  /* 0x3f80000003067421 */ /* 0x002fc60000010000 */
[----:B------:R-:W-:Y:S01]  /*4260*/  IADD3 R11, PT, PT, R5, R11, RZ ;  /* 0x0000000b050b7210 */ /* 0x000fe20007ffe0ff */
[----:B--2---:R-:W-:Y:S02]  /*4270*/  FADD.FTZ R8, R7, 1 ;  /* 0x3f80000007087421 */ /* 0x004fe40000010000 */
[----:B------:R-:W1:Y:S08]  /*4280*/  MUFU.RCP R6, R6 ;  /* 0x0000000600067308 */ /* 0x000e700000001000 */
[----:B------:R-:W2:Y:S01]  /*4290*/  MUFU.RCP R8, R8 ;  /* 0x0000000800087308 */ /* 0x000ea20000001000 */
[----:B-1----:R-:W-:Y:S01]  /*42a0*/  FMUL.FTZ R3, R21, R6 ;  /* 0x0000000615037220 */ /* 0x002fe20000410000 */
[----:B0-----:R-:W-:-:S04]  /*42b0*/  LEA R6, P1, R4, UR14, 0x1 ;  /* 0x0000000e04067c11 */ /* 0x001fc8000f8208ff */
[----:B------:R-:W-:Y:S01]  /*42c0*/  LEA.HI.X R7, R4, UR15, R11, 0x1, P1 ;  /* 0x0000000f04077c11 */ /* 0x000fe200088f0c0b */
[----:B--2---:R-:W-:-:S05]  /*42d0*/  FMUL.FTZ R10, R9, R8 ;  /* 0x00000008090a7220 */ /* 0x004fca0000410000 */
[----:B------:R-:W-:-:S05]  /*42e0*/  F2FP.BF16.F32.PACK_AB R3, R10, R3 ;  /* 0x000000030a03723e */ /* 0x000fca00000010ff */
[----:B------:R0:W-:Y:S02]  /*42f0*/  STG.E desc[UR12][R6.64], R3 ;  /* 0x0000000306007986 */ /* 0x0001e4000c10190c */
.L_x_1936:
[----:B------:R-:W-:Y:S05]  /*4300*/  BSYNC.RECONVERGENT B0 ;  /* 0x0000000000007941 */ /* 0x000fea0003800200 */
.L_x_1920:
[----:B------:R-:W1:Y:S01]  /*4310*/  LDCU UR5, c[0x0][0x3f8] ;  /* 0x00007f00ff0577ac */ /* 0x000e620008000800 */
[----:B------:R-:W1:Y:S01]  /*4320*/  LDCU UR8, c[0x0][0x3c8] ;  /* 0x00007900ff0877ac */ /* 0x000e620008000800 */
[----:B------:R-:W-:Y:S02]  /*4330*/  UIADD3 UR7, UPT, UPT, UR17, UR7, URZ ;  /* 0x0000000711077290 */ /* 0x000fe4000fffe0ff */
[----:B------:R-:W-:Y:S02]  /*4340*/  UIADD3 UR4, UPT, UPT, UR4, 0x1, URZ ;  /* 0x0000000104047890 */ /* 0x000fe4000fffe0ff */
[----:B-1----:R-:W-:-:S04]  /*4350*/  UIMAD UR5, UR5, UR8, URZ ;  /* 0x00000008050572a4 */ /* 0x002fc8000f8e02ff */
[----:B------:R-:W-:-:S09]  /*4360*/  UISETP.GE.AND UP0, UPT, UR7, UR5, UPT ;  /* 0x000000050700728c */ /* 0x000fd2000bf06270 */
[----:B------:R-:W-:Y:S05]  /*4370*/  BRA.U !UP0, `(.L_x_1951) ;  /* 0xffffffbd08ac7547 */ /* 0x000fea000b83ffff */
[----:B------:R-:W-:Y:S05]  /*4380*/  EXIT ;  /* 0x000000000000794d */ /* 0x000fea0003800000 */
.L_x_1952:
        /* <DEDUP_REMOVED lines=15> */
.L_x_3445:


//--------------------- .text._Z35group_norm_nhwc_fwd_one_pass_kernelI11Bf16IOFp32WLi512ELi14ELi224EEv26Group_norm_nhwc_fwd_params --------------------------
	.section	.text._Z35group_norm_nhwc_fwd_one_pass_kernelI11Bf16IOFp32WLi512ELi14ELi224EEv26Group_norm_nhwc_fwd_params,"ax",@progbits
	.align	128
        .global         _Z35group_norm_nhwc_fwd_one_pass_kernelI11Bf16IOFp32WLi512ELi14ELi224EEv26Group_norm_nhwc_fwd_params
        .type           _Z35group_norm_nhwc_fwd_one_pass_kernelI11Bf16IOFp32WLi512ELi14ELi224EEv26Group_norm_nhwc_fwd_params,@function
        .size           _Z35group_norm_nhwc_fwd_one_pass_kernelI11Bf16IOFp32WLi512ELi14ELi224EEv26Group_norm_nhwc_fwd_params,(.L_x_3446 - _Z35group_norm_nhwc_fwd_one_pass_kernelI11Bf16IOFp32WLi512ELi14ELi224EEv26Group_norm_nhwc_fwd_params)
        .other          _Z35group_norm_nhwc_fwd_one_pass_kernelI11Bf16IOFp32WLi512ELi14ELi224EEv26Group_norm_nhwc_fwd_params,@"STO_CUDA_ENTRY STV_DEFAULT"
_Z35group_norm_nhwc_fwd_one_pass_kernelI11Bf16IOFp32WLi512ELi14ELi224EEv26Group_norm_nhwc_fwd_params:
.text._Z35group_norm_nhwc_fwd_one_pass_kernelI11Bf16IOFp32WLi512ELi14ELi224EEv26Group_norm_nhwc_fwd_params:
        /* <DEDUP_REMOVED lines=11> */
[----:B------:R-:W3:Y:S01]  /*00b0*/  S2R R42, SR_LANEID ;  /* 0x00000000002a7919 */ /* 0x000ee20000000000 */
[----:B------:R-:W4:Y:S01]  /*00c0*/  LDCU.64 UR8, c[0x0][0x388] ;  /* 0x00007100ff0877ac */ /* 0x000f220008000a00 */
[----:B------:R-:W0:Y:S04]  /*00d0*/  LDCU UR18, c[0x0][0x374] ;  /* 0x00006e80ff1277ac */ /* 0x000e280008000800 */
[----:B------:R-:W3:Y:S01]  /*00e0*/  LDC R40, c[0x0][0x370] ;  /* 0x0000dc00ff287b82 */ /* 0x000ee20000000800 */
[----:B------:R-:W0:Y:S01]  /*00f0*/  LDCU.64 UR14, c[0x0][0x358] ;  /* 0x00006b00ff0e77ac */ /* 0x000e220008000a00 */
[----:B------:R-:W-:Y:S01]  /*0100*/  UMOV UR7, UR6 ;  /* 0x0000000600077c82 */ /* 0x000fe20008000000 */
[----:B--2---:R-:W-:Y:S01]  /*0110*/  MOV R3, UR4 ;  /* 0x0000000400037c02 */ /* 0x004fe20008000f00 */
[----:B------:R-:W-:Y:S01]  /*0120*/  UMOV UR4, URZ ;  /* 0x000000ff00047c82 */ /* 0x000fe20008000000 */
[----:B----4-:R-:W-:-:S02]  /*0130*/  ISETP.NE.U32.AND P1, PT, RZ, UR8, PT ;  /* 0x00000008ff007c0c */ /* 0x010fc4000bf25070 */
[C---:B0-----:R-:W-:Y:S02]  /*0140*/  LOP3.LUT R0, R44.reuse, 0xffff, RZ, 0xc0, !PT ;  /* 0x0000ffff2c007812 */ /* 0x041fe400078ec0ff */
[----:B-1----:R-:W-:-:S03]  /*0150*/  LOP3.LUT P0, RZ, R44, UR19, RZ, 0xfc, !PT ;  /* 0x000000132cff7c12 */ /* 0x002fc6000f80fcff */
[----:B------:R-:W-:Y:S01]  /*0160*/  IMAD R0, R0, 0x2493, RZ ;  /* 0x0000249300007824 */ /* 0x000fe200078e02ff */
[----:B------:R-:W-:-:S04]  /*0170*/  ISETP.NE.AND.EX P0, PT, RZ, UR9, !P0, P1 ;  /* 0x00000009ff007c0c */ /* 0x000fc8000c705310 */
[----:B------:R-:W-:-:S04]  /*0180*/  SHF.R.U32.HI R56, RZ, 0x10, R0 ;  /* 0x00000010ff387819 */ /* 0x000fc80000011600 */
[----:B------:R-:W-:Y:S01]  /*0190*/  PRMT R0, R56, 0x9910, RZ ;  /* 0x0000991038007816 */ /* 0x000fe200000000ff */
[----:B------:R-:W-:-:S04]  /*01a0*/  IMAD R56, R3, UR19, R56 ;  /* 0x0000001303387c24 */ /* 0x000fc8000f8e0238 */
[----:B------:R-:W-:Y:S01]  /*01b0*/  IMAD R0, R0, 0x7, RZ ;  /* 0x0000000700007824 */ /* 0x000fe200078e02ff */
[C---:B------:R-:W-:Y:S02]  /*01c0*/  IADD3 R55, PT, PT, R56.reuse, 0x20, RZ ;  /* 0x0000002038377810 */ /* 0x040fe40007ffe0ff */
[C---:B------:R-:W-:Y:S02]  /*01d0*/  IADD3 R54, PT, PT, R56.reuse, 0x40, RZ ;  /* 0x0000004038367810 */ /* 0x040fe40007ffe0ff */
[----:B------:R-:W-:Y:S02]  /*01e0*/  IADD3 R0, PT, PT, RZ, -R0, RZ ;  /* 0x80000000ff007210 */ /* 0x000fe40007ffe0ff */
[----:B------:R-:W-:Y:S02]  /*01f0*/  IADD3 R52, PT, PT, R56, 0x60, RZ ;  /* 0x0000006038347810 */ /* 0x000fe40007ffe0ff */
[----:B------:R-:W-:Y:S02]  /*0200*/  PRMT R3, R0, 0x7710, RZ ;  /* 0x0000771000037816 */ /* 0x000fe400000000ff */
[----:B------:R-:W-:-:S02]  /*0210*/  IADD3 R50, PT, PT, R56, 0x80, RZ ;  /* 0x0000008038327810 */ /* 0x000fc40007ffe0ff */
[----:B------:R-:W-:Y:S02]  /*0220*/  IADD3 R48, PT, PT, R56, 0xa0, RZ ;  /* 0x000000a038307810 */ /* 0x000fe40007ffe0ff */
[----:B------:R-:W-:Y:S02]  /*0230*/  IADD3 R46, PT, PT, R3, R44, RZ ;  /* 0x0000002c032e7210 */ /* 0x000fe40007ffe0ff */
[----:B------:R-:W-:Y:S02]  /*0240*/  SHF.R.S32.HI R53, RZ, 0x1f, R56 ;  /* 0x0000001fff357819 */ /* 0x000fe40000011438 */
[----:B------:R-:W-:Y:S02]  /*0250*/  SHF.R.S32.HI R51, RZ, 0x1f, R55 ;  /* 0x0000001fff337819 */ /* 0x000fe40000011437 */
[----:B------:R-:W-:Y:S02]  /*0260*/  SHF.R.S32.HI R49, RZ, 0x1f, R54 ;  /* 0x0000001fff317819 */ /* 0x000fe40000011436 */
[----:B------:R-:W-:-:S02]  /*0270*/  SHF.R.S32.HI R47, RZ, 0x1f, R52 ;  /* 0x0000001fff2f7819 */ /* 0x000fc40000011434 */
[----:B------:R-:W-:Y:S02]  /*0280*/  SHF.R.S32.HI R45, RZ, 0x1f, R50 ;  /* 0x0000001fff2d7819 */ /* 0x000fe40000011432 */
[----:B------:R-:W-:Y:S02]  /*0290*/  SHF.R.S32.HI R43, RZ, 0x1f, R48 ;  /* 0x0000001fff2b7819 */ /* 0x000fe40000011430 */
[----:B---3--:R-:W-:-:S07]  /*02a0*/  SHF.L.U32 R46, R46, 0x1, RZ ;  /* 0x000000012e2e7819 */ /* 0x008fce00000006ff */
.L_x_2028:
[----:B0-----:R-:W0:Y:S01]  /*02b0*/  LDCU UR5, c[0x0][0x3f8] ;  /* 0x00007f00ff0577ac */ /* 0x001e220008000800 */
[----:B------:R-:W-:Y:S01]  /*02c0*/  IABS R6, UR7 ;  /* 0x0000000700067c13 */ /* 0x000fe20008000000 */
[C---:B------:R-:W-:Y:S01]  /*02d0*/  VIADD R27, R56.reuse, 0x100 ;  /* 0x00000100381b7836 */ /* 0x040fe20000000000 */
[C---:B---3--:R-:W-:Y:S01]  /*02e0*/  IADD3 R13, PT, PT, R56.reuse, 0xc0, RZ ;  /* 0x000000c0380d7810 */ /* 0x048fe20007ffe0ff */
[----:B------:R-:W1:Y:S01]  /*02f0*/  LDCU.64 UR12, c[0x0][0x3f0] ;  /* 0x00007e00ff0c77ac */ /* 0x000e620008000a00 */
[----:B------:R-:W-:Y:S02]  /*0300*/  IADD3 R23, PT, PT, R56, 0xe0, RZ ;  /* 0x000000e038177810 */ /* 0x000fe40007ffe0ff */
[----:B--2---:R-:W-:Y:S02]  /*0310*/  SHF.R.S32.HI R9, RZ, 0x1f, R13 ;  /* 0x0000001fff097819 */ /* 0x004fe4000001140d */
[----:B------:R-:W-:Y:S02]  /*0320*/  SHF.R.S32.HI R15, RZ, 0x1f, R23 ;  /* 0x0000001fff0f7819 */ /* 0x000fe40000011417 */
[----:B------:R-:W-:-:S02]  /*0330*/  LOP3.LUT R60, R46, 0xffff, RZ, 0xc0, !PT ;  /* 0x0000ffff2e3c7812 */ /* 0x000fc400078ec0ff */
[----:B------:R-:W-:Y:S02]  /*0340*/  SHF.R.S32.HI R25, RZ, 0x1f, R27 ;  /* 0x0000001fff197819 */ /* 0x000fe4000001141b */
[C---:B------:R-:W-:Y:S02]  /*0350*/  IADD3 R14, PT, PT, R56.reuse, 0x120, RZ ;  /* 0x00000120380e7810 */ /* 0x040fe40007ffe0ff */
[----:B------:R-:W-:Y:S01]  /*0360*/  IADD3 R12, PT, PT, R56, 0x140, RZ ;  /* 0x00000140380c7810 */ /* 0x000fe20007ffe0ff */
[----:B0-----:R-:W-:Y:S01]  /*0370*/  IMAD.U32 R0, RZ, RZ, UR5 ;  /* 0x00000005ff007e24 */ /* 0x001fe2000f8e00ff */
[----:B-----5:R-:W-:Y:S02]  /*0380*/  SHF.R.S32.HI R19, RZ, 0x1f, R14 ;  /* 0x0000001fff137819 */ /* 0x020fe4000001140e */
[----:B------:R-:W-:Y:S02]  /*0390*/  SHF.R.S32.HI R21, RZ, 0x1f, R12 ;  /* 0x0000001fff157819 */ /* 0x000fe4000001140c */
[----:B----4-:R-:W-:-:S04]  /*03a0*/  IABS R5, R0 ;  /* 0x0000000000057213 */ /* 0x010fc80000000000 */
[----:B------:R-:W0:Y:S08]  /*03b0*/  I2F.RP R0, R5 ;  /* 0x0000000500007306 */ /* 0x000e300000209400 */
[----:B0-----:R-:W0:Y:S02]  /*03c0*/  MUFU.RCP R0, R0 ;  /* 0x0000000000007308 */ /* 0x001e240000001000 */
[----:B0-----:R-:W-:-:S06]  /*03d0*/  IADD3 R2, PT, PT, R0, 0xffffffe, RZ ;  /* 0x0ffffffe00027810 */ /* 0x001fcc0007ffe0ff */
[----:B------:R0:W2:Y:S02]  /*03e0*/  F2I.FTZ.U32.TRUNC.NTZ R3, R2 ;  /* 0x0000000200037305 */ /* 0x0000a4000021f000 */
[----:B0-----:R-:W-:-:S05]  /*03f0*/  HFMA2 R2, -RZ, RZ, 0, 0 ;  /* 0x00000000ff027431 */ /* 0x001fca00000001ff */
[----:B------:R-:W-:Y:S02]  /*0400*/  R2UR UR8, R2 ;  /* 0x00000000020872ca */ /* 0x000fe400000e0000 */
[----:B--2---:R-:W-:Y:S02]  /*0410*/  R2UR UR9, R3 ;  /* 0x00000000030972ca */ /* 0x004fe400000e0000 */
[----:B------:R-:W-:-:S05]  /*0420*/  IADD3 R4, PT, PT, RZ, -R3, RZ ;  /* 0x80000003ff047210 */ /* 0x000fca0007ffe0ff */
[----:B------:R-:W-:Y:S01]  /*0430*/  IMAD R7, R4, R5, RZ ;  /* 0x0000000504077224 */ /* 0x000fe200078e02ff */
[----:B------:R-:W-:-:S04]  /*0440*/  MOV R4, R6 ;  /* 0x0000000600047202 */ /* 0x000fc80000000f00 */
[----:B------:R-:W-:Y:S01]  /*0450*/  R2UR UR10, R4 ;  /* 0x00000000040a72ca */ /* 0x000fe200000e0000 */
[----:B------:R-:W-:Y:S01]  /*0460*/  IMAD.HI.U32 R7, R3, R7, UR8 ;  /* 0x0000000803077e27 */ /* 0x000fe2000f8e0007 */
[----:B-1----:R-:W-:-:S04]  /*0470*/  MOV R3, UR12 ;  /* 0x0000000c00037c02 */ /* 0x002fc80008000f00 */
[----:B------:R-:W-:-:S13]  /*0480*/  R2UR UR8, R7 ;  /* 0x00000000070872ca */ /* 0x000fda00000e0000 */
[----:B------:R-:W-:Y:S02]  /*0490*/  UIMAD.WIDE.U32 UR8, UR8, UR10, URZ ;  /* 0x0000000a080872a5 */ /* 0x000fe4000f8e00ff */
[----:B------:R-:W-:-:S04]  /*04a0*/  ULOP3.LUT UR8, UR7, UR5, URZ, 0x3c, !UPT ;  /* 0x0000000507087292 */ /* 0x000fc8000f8e3cff */
[----:B------:R-:W-:-:S05]  /*04b0*/  IADD3 R0, PT, PT, RZ, -UR9, RZ ;  /* 0x80000009ff007c10 */ /* 0x000fca000fffe0ff */
[C---:B------:R-:W-:Y:S01]  /*04c0*/  IMAD R0, R5.reuse, R0, UR10 ;  /* 0x0000000a05007e24 */ /* 0x040fe2000f8e0200 */
[----:B------:R-:W0:Y:S04]  /*04d0*/  LDCU.64 UR10, c[0x0][0x3e8] ;  /* 0x00007d00ff0a77ac */ /* 0x000e280008000a00 */
[----:B------:R-:W-:-:S13]  /*04e0*/  ISETP.GT.U32.AND P1, PT, R5, R0, PT ;  /* 0x000000000500720c */ /* 0x000fda0003f24070 */
[----:B------:R-:W-:Y:S01]  /*04f0*/  VOTEU.ANY UP0, P1 ;  /* 0x0000000000ff7886 */ /* 0x000fe20000800100 */
[----:B------:R-:W-:Y:S02]  /*0500*/  PLOP3.LUT P1, PT, PT, PT, UP0, 0x80, 0x8 ;  /* 0x000000000008781c */ /* 0x000fe40003f2f008 */
[----:B0-----:R-:W-:Y:S02]  /*0510*/  ISETP.GE.U32.AND P3, PT, R23, UR10, PT ;  /* 0x0000000a17007c0c */ /* 0x001fe4000bf66070 */
[----:B------:R-:W-:Y:S01]  /*0520*/  @!UP0 UIADD3 UR9, UPT, UPT, UR9, 0x1, URZ ;  /* 0x0000000109098890 */ /* 0x000fe2000fffe0ff */
[----:B------:R-:W-:Y:S01]  /*0530*/  ISETP.GE.U32.AND P4, PT, R27, UR10, PT ;  /* 0x0000000a1b007c0c */ /* 0x000fe2000bf86070 */
[----:B------:R-:W-:Y:S01]  /*0540*/  UISETP.GE.AND UP0, UPT, UR8, URZ, UPT ;  /* 0x000000ff0800728c */ /* 0x000fe2000bf06270 */
[----:B------:R-:W-:Y:S02]  /*0550*/  ISETP.GE.AND.EX P3, PT, R15, UR11, PT, P3 ;  /* 0x0000000b0f007c0c */ /* 0x000fe4000bf66330 */
[----:B------:R-:W-:-:S02]  /*0560*/  ISETP.GE.AND.EX P4, PT, R25, UR11, PT, P4 ;  /* 0x0000000b19007c0c */ /* 0x000fc4000bf86340 */
[----:B------:R-:W-:Y:S02]  /*0570*/  ISETP.GE.U32.AND P5, PT, R14, UR10, PT ;  /* 0x0000000a0e007c0c */ /* 0x000fe4000bfa6070 */
[-C--:B------:R-:W-:Y:S02]  /*0580*/  @!P1 IADD3 R0, PT, PT, R0, -R5.reuse, RZ ;  /* 0x8000000500009210 */ /* 0x080fe40007ffe0ff */
[----:B------:R-:W-:Y:S02]  /*0590*/  ISETP.GE.AND.EX P5, PT, R19, UR11, PT, P5 ;  /* 0x0000000b13007c0c */ /* 0x000fe4000bfa6350 */
[----:B------:R-:W-:-:S03]  /*05a0*/  ISETP.GE.U32.AND P1, PT, R0, R5, PT ;  /* 0x000000050000720c */ /* 0x000fc60003f26070 */
[----:B------:R-:W0:Y:S08]  /*05b0*/  @!P3 LDC.64 R16, c[0x0][0x390] ;  /* 0x0000e400ff10bb82 */ /* 0x000e300000000a00 */
[----:B------:R-:W1:Y:S02]  /*05c0*/  @!P4 LDC.64 R10, c[0x0][0x3e0] ;  /* 0x0000f800ff0acb82 */ /* 0x000e640000000a00 */
[----:B------:R-:W-:Y:S01]  /*05d0*/  VOTEU.ANY UP1, P1 ;  /* 0x0000000000ff7886 */ /* 0x000fe20000820100 */
[----:B------:R-:W-:-:S04]  /*05e0*/  ISETP.GE.U32.AND P1, PT, R13, UR10, PT ;  /* 0x0000000a0d007c0c */ /* 0x000fc8000bf26070 */
[----:B------:R-:W-:Y:S01]  /*05f0*/  @UP1 UIADD3 UR9, UPT, UPT, UR9, 0x1, URZ ;  /* 0x0000000109091890 */ /* 0x000fe2000fffe0ff */
[----:B------:R-:W-:Y:S01]  /*0600*/  ISETP.GE.AND.EX P1, PT, R9, UR11, PT, P1 ;  /* 0x0000000b09007c0c */ /* 0x000fe2000bf26310 */
[----:B------:R-:W-:Y:S02]  /*0610*/  UISETP.NE.AND UP1, UPT, UR5, URZ, UPT ;  /* 0x000000ff0500728c */ /* 0x000fe4000bf25270 */
[----:B------:R-:W-:-:S09]  /*0620*/  @!UP0 UIADD3 UR9, UPT, UPT, -UR9, URZ, URZ ;  /* 0x000000ff09098290 */ /* 0x000fd2000fffe1ff */
[----:B------:R-:W-:Y:S01]  /*0630*/  @!UP1 ULOP3.LUT UR9, URZ, UR5, URZ, 0x33, !UPT ;  /* 0x00000005ff099292 */ /* 0x000fe2000f8e33ff */
[----:B------:R-:W2:Y:S03]  /*0640*/  @!P1 LDC.64 R6, c[0x0][0x3e0] ;  /* 0x0000f800ff069b82 */ /* 0x000ea60000000a00 */
[----:B------:R-:W-:-:S04]  /*0650*/  UIADD3 UR8, UPT, UPT, -UR9, URZ, URZ ;  /* 0x000000ff09087290 */ /* 0x000fc8000fffe1ff */
[----:B------:R-:W-:Y:S01]  /*0660*/  UIMAD UR8, UR5, UR8, UR7 ;  /* 0x00000008050872a4 */ /* 0x000fe2000f8e0207 */
[----:B------:R-:W3:Y:S01]  /*0670*/  @!P1 LDC.64 R4, c[0x0][0x390] ;  /* 0x0000e400ff049b82 */ /* 0x000ee20000000a00 */
[----:B------:R-:W-:Y:S02]  /*0680*/  USHF.R.S32.HI UR5, URZ, 0x1f, UR9 ;  /* 0x0000001fff057899 */ /* 0x000fe40008011409 */
[----:B------:R-:W-:Y:S02]  /*0690*/  UIMAD UR8, UR8, 0xe, URZ ;  /* 0x0000000e080878a4 */ /* 0x000fe4000f8e02ff */
[----:B------:R-:W-:-:S04]  /*06a0*/  UIMAD UR5, UR5, UR12, URZ ;  /* 0x0000000c050572a4 */ /* 0x000fc8000f8e02ff */
[----:B------:R-:W-:Y:S01]  /*06b0*/  IADD3 R60, P2, PT, R60, UR8, RZ ;  /* 0x000000083c3c7c10 */ /* 0x000fe2000ff5e0ff */
[----:B------:R-:W-:Y:S01]  /*06c0*/  UIMAD UR5, UR9, UR13, UR5 ;  /* 0x0000000d090572a4 */ /* 0x000fe2000f8e0205 */
[----:B------:R-:W-:-:S04]  /*06d0*/  MOV R0, UR8 ;  /* 0x0000000800007c02 */ /* 0x000fc80008000f00 */
[----:B------:R-:W-:Y:S01]  /*06e0*/  LEA.HI.X.SX32 R61, R0, RZ, 0x1, P2 ;  /* 0x000000ff003d7211 */ /* 0x000fe200010f0eff */
[----:B--2---:R-:W-:Y:S02]  /*06f0*/  @!P1 IMAD R0, R9, R6, RZ ;  /* 0x0000000609009224 */ /* 0x004fe400078e02ff */
[----:B------:R-:W-:Y:S02]  /*0700*/  IMAD.WIDE.U32 R60, R3, UR9, R60 ;  /* 0x00000009033c7c25 */ /* 0x000fe4000f8e003c */
[----:B------:R-:W2:Y:S02]  /*0710*/  @!P3 LDC.64 R2, c[0x0][0x3e0] ;  /* 0x0000f800ff02bb82 */ /* 0x000ea40000000a00 */
[----:B------:R-:W-:Y:S01]  /*0720*/  @!P1 IMAD R9, R13, R7, R0 ;  /* 0x000000070d099224 */ /* 0x000fe200078e0200 */
[----:B------:R-:W-:Y:S02]  /*0730*/  IADD3 R59, PT, PT, R61, UR5, RZ ;  /* 0x000000053d3b7c10 */ /* 0x000fe4000fffe0ff */
[----:B------:R-:W-:-:S05]  /*0740*/  @!P1 MOV R58, R60 ;  /* 0x0000003c003a9202 */ /* 0x000fca0000000f00 */
[----:B------:R-:W-:-:S04]  /*0750*/  @!P1 IMAD.WIDE.U32 R6, R13, R6, R58 ;  /* 0x000000060d069225 */ /* 0x000fc800078e003a */
[----:B------:R-:W-:Y:S01]  /*0760*/  HFMA2 R13, -RZ, RZ, 0, 0 ;  /* 0x00000000ff0d7431 */ /* 0x000fe200000001ff */
[----:B------:R-:W-:Y:S02]  /*0770*/  @!P1 IADD3 R0, PT, PT, R7, R9, RZ ;  /* 0x0000000907009210 */ /* 0x000fe40007ffe0ff */
[----:B---3--:R-:W-:-:S04]  /*0780*/  @!P1 LEA R8, P2, R6, R4, 0x1 ;  /* 0x0000000406089211 */ /* 0x008fc800078408ff */
[----:B------:R-:W-:Y:S02]  /*0790*/  @!P1 LEA.HI.X R9, R6, R5, R0, 0x1, P2 ;  /* 0x0000000506099211 */ /* 0x000fe400010f0c00 */
[----:B------:R-:W3:Y:S01]  /*07a0*/  @!P4 LDC.64 R6, c[0x0][0x390] ;  /* 0x0000e400ff06cb82 */ /* 0x000ee20000000a00 */
[----:B------:R-:W-:Y:S01]  /*07b0*/  ISETP.GE.U32.AND P2, PT, R12, UR10, PT ;  /* 0x0000000a0c007c0c */ /* 0x000fe2000bf46070 */
[----:B--2---:R-:W-:Y:S01]  /*07c0*/  @!P3 IMAD R0, R15, R2, RZ ;  /* 0x000000020f00b224 */ /* 0x004fe200078e02ff */
[----:B------:R2:W4:Y:S05]  /*07d0*/  @!P1 LDG.E R13, desc[UR14][R8.64] ;  /* 0x0000000e080d9981 */ /* 0x00052a000c1e1900 */
[----:B------:R-:W5:Y:S01]  /*07e0*/  @!P5 LDC.64 R4, c[0x0][0x3e0] ;  /* 0x0000f800ff04db82 */ /* 0x000f620000000a00 */
[----:B------:R-:W-:-:S02]  /*07f0*/  ISETP.GE.AND.EX P1, PT, R21, UR11, PT, P2 ;  /* 0x0000000b15007c0c */ /* 0x000fc4000bf26320 */
[----:B--2---:R-:W-:Y:S01]  /*0800*/  @!P3 MOV R9, R59 ;  /* 0x0000003b0009b202 */ /* 0x004fe20000000f00 */
[----:B------:R-:W-:Y:S02]  /*0810*/  @!P3 IMAD.MOV.U32 R8, RZ, RZ, R60 ;  /* 0x000000ffff08b224 */ /* 0x000fe400078e003c */
[C---:B------:R-:W-:Y:S02]  /*0820*/  @!P3 IMAD R15, R23.reuse, R3, R0 ;  /* 0x00000003170fb224 */ /* 0x040fe400078e0200 */
[----:B------:R-:W-:Y:S01]  /*0830*/  @!P3 IMAD.WIDE.U32 R2, R23, R2, R8 ;  /* 0x000000021702b225 */ /* 0x000fe200078e0008 */
[----:B------:R-:W-:Y:S02]  /*0840*/  @!P4 MOV R8, R60 ;  /* 0x0000003c0008c202 */ /* 0x000fe40000000f00 */
[----:B------:R-:W-:Y:S01]  /*0850*/  @!P4 MOV R9, R59 ;  /* 0x0000003b0009c202 */ /* 0x000fe20000000f00 */
[----:B-1----:R-:W-:Y:S01]  /*0860*/  @!P4 IMAD R0, R25, R10, RZ ;  /* 0x0000000a1900c224 */ /* 0x002fe200078e02ff */
[----:B------:R-:W-:-:S02]  /*0870*/  @!P3 IADD3 R3, PT, PT, R3, R15, RZ ;  /* 0x0000000f0303b210 */ /* 0x000fc40007ffe0ff */
[----:B0-----:R-:W-:Y:S01]  /*0880*/  @!P3 LEA R16, P6, R2, R16, 0x1 ;  /* 0x000000100210b211 */ /* 0x001fe200078c08ff */
[C---:B------:R-:W-:Y:S01]  /*0890*/  @!P4 IMAD R25, R27.reuse, R11, R0 ;  /* 0x0000000b1b19c224 */ /* 0x040fe200078e0200 */
[----:B------:R-:W-:Y:S01]  /*08a0*/  IADD3 R0, PT, PT, R56, 0x160, RZ ;  /* 0x0000016038007810 */ /* 0x000fe20007ffe0ff */
[----:B------:R-:W-:Y:S01]  /*08b0*/  @!P4 IMAD.WIDE.U32 R10, R27, R10, R8 ;  /* 0x0000000a1b0ac225 */ /* 0x000fe200078e0008 */
[----:B------:R-:W-:Y:S01]  /*08c0*/  @!P3 LEA.HI.X R17, R2, R17, R3, 0x1, P6 ;  /* 0x000000110211b211 */ /* 0x000fe200030f0c03 */
[----:B------:R-:W0:Y:S01]  /*08d0*/  @!P5 LDC.64 R8, c[0x0][0x390] ;  /* 0x0000e400ff08db82 */ /* 0x000e220000000a00 */
[----:B------:R-:W-:Y:S02]  /*08e0*/  ISETP.GE.U32.AND P2, PT, R0, UR10, PT ;  /* 0x0000000a00007c0c */ /* 0x000fe4000bf46070 */
[----:B------:R-:W-:Y:S02]  /*08f0*/  SHF.R.S32.HI R23, RZ, 0x1f, R0 ;  /* 0x0000001fff177819 */ /* 0x000fe40000011400 */
[----:B---3--:R-:W-:-:S03]  /*0900*/  @!P4 LEA R18, P6, R10, R6, 0x1 ;  /* 0x000000060a12c211 */ /* 0x008fc600078c08ff */
[----:B------:R-:W1:Y:S01]  /*0910*/  @!P1 LDC.64 R2, c[0x0][0x3e0] ;  /* 0x0000f800ff029b82 */ /* 0x000e620000000a00 */
[----:B-----5:R-:W-:Y:S02]  /*0920*/  @!P5 IMAD R6, R19, R4, RZ ;  /* 0x000000041306d224 */ /* 0x020fe400078e02ff */
[----:B------:R-:W-:Y:S01]  /*0930*/  HFMA2 R15, -RZ, RZ, 0, 0 ;  /* 0x00000000ff0f7431 */ /* 0x000fe200000001ff */
[----:B------:R-:W-:Y:S02]  /*0940*/  @!P4 IADD3 R11, PT, PT, R11, R25, RZ ;  /* 0x000000190b0bc210 */ /* 0x000fe40007ffe0ff */
[----:B------:R-:W-:Y:S01]  /*0950*/  ISETP.GE.AND.EX P2, PT, R23, UR11, PT, P2 ;  /* 0x0000000b17007c0c */ /* 0x000fe2000bf46320 */
[----:B------:R-:W-:Y:S01]  /*0960*/  @!P5 IMAD R27, R14, R5, R6 ;  /* 0x000000050e1bd224 */ /* 0x000fe200078e0206 */
[----:B------:R-:W-:Y:S01]  /*0970*/  @!P4 LEA.HI.X R19, R10, R7, R11, 0x1, P6 ;  /* 0x000000070a13c211 */ /* 0x000fe200030f0c0b */
[----:B------:R2:W3:Y:S01]  /*0980*/  @!P3 LDG.E R15, desc[UR14][R16.64] ;  /* 0x0000000e100fb981 */ /* 0x0004e2000c1e1900 */
[----:B------:R-:W-:Y:S01]  /*0990*/  MOV R25, RZ ;  /* 0x000000ff00197202 */ /* 0x000fe20000000f00 */
[----:B------:R-:W5:Y:S01]  /*09a0*/  @!P1 LDC.64 R6, c[0x0][0x390] ;  /* 0x0000e400ff069b82 */ /* 0x000f620000000a00 */
[----:B------:R-:W-:Y:S01]  /*09b0*/  ISETP.GE.U32.AND P3, PT, R55, UR10, PT ;  /* 0x0000000a37007c0c */ /* 0x000fe2000bf66070 */
[----:B------:R-:W-:Y:S01]  /*09c0*/  @!P5 IMAD.MOV.U32 R10, RZ, RZ, R60 ;  /* 0x000000ffff0ad224 */ /* 0x000fe200078e003c */
[----:B------:R-:W-:-:S02]  /*09d0*/  @!P5 MOV R11, R59 ;  /* 0x0000003b000bd202 */ /* 0x000fc40000000f00 */
[----:B------:R-:W-:Y:S01]  /*09e0*/  ISETP.GE.AND.EX P3, PT, R51, UR11, PT, P3 ;  /* 0x0000000b33007c0c */ /* 0x000fe2000bf66330 */
[----:B------:R5:W3:Y:S01]  /*09f0*/  @!P4 LDG.E R25, desc[UR14][R18.64] ;  /* 0x0000000e1219c981 */ /* 0x000ae2000c1e1900 */
[----:B------:R-:W-:Y:S01]  /*0a00*/  ISETP.GE.U32.AND P4, PT, R54, UR10, PT ;  /* 0x0000000a36007c0c */ /* 0x000fe2000bf86070 */
[----:B------:R-:W-:Y:S02]  /*0a10*/  @!P5 IMAD.WIDE.U32 R10, R14, R4, R10 ;  /* 0x000000040e0ad225 */ /* 0x000fe400078e000a */
[----:B------:R-:W5:Y:S01]  /*0a20*/  @!P2 LDC.64 R4, c[0x0][0x3e0] ;  /* 0x0000f800ff04ab82 */ /* 0x000f620000000a00 */
[----:B------:R-:W-:Y:S02]  /*0a30*/  ISETP.GE.AND.EX P4, PT, R49, UR11, PT, P4 ;  /* 0x0000000b31007c0c */ /* 0x000fe4000bf86340 */
[----:B------:R-:W-:Y:S02]  /*0a40*/  @!P5 IADD3 R11, PT, PT, R11, R27, RZ ;  /* 0x0000001b0b0bd210 */ /* 0x000fe40007ffe0ff */
[----:B0-----:R-:W-:Y:S01]  /*0a50*/  @!P5 LEA R20, P6, R10, R8, 0x1 ;  /* 0x000000080a14d211 */ /* 0x001fe200078c08ff */
[----:B-1----:R-:W-:Y:S01]  /*0a60*/  @!P1 IMAD R8, R21, R2, RZ ;  /* 0x0000000215089224 */ /* 0x002fe200078e02ff */
[----:B--2---:R-:W-:-:S02]  /*0a70*/  @!P1 MOV R16, R60 ;  /* 0x0000003c00109202 */ /* 0x004fc40000000f00 */
[----:B------:R-:W-:Y:S01]  /*0a80*/  @!P1 MOV R17, R59 ;  /* 0x0000003b00119202 */ /* 0x000fe20000000f00 */
[----:B------:R-:W-:Y:S01]  /*0a90*/  HFMA2 R26, -RZ, RZ, 0, 0 ;  /* 0x00000000ff1a7431 */ /* 0x000fe200000001ff */
[----:B------:R-:W-:Y:S01]  /*0aa0*/  @!P5 LEA.HI.X R21, R10, R9, R11, 0x1, P6 ;  /* 0x000000090a15d211 */ /* 0x000fe200030f0c0b */
[C---:B------:R-:W-:Y:S01]  /*0ab0*/  @!P1 IMAD R9, R12.reuse, R3, R8 ;  /* 0x000000030c099224 */ /* 0x040fe200078e0208 */
[----:B------:R-:W0:Y:S01]  /*0ac0*/  @!P3 LDC.64 R10, c[0x0][0x3e0] ;  /* 0x0000f800ff0abb82 */ /* 0x000e220000000a00 */
[----:B------:R-:W-:Y:S02]  /*0ad0*/  @!P1 IMAD.WIDE.U32 R16, R12, R2, R16 ;  /* 0x000000020c109225 */ /* 0x000fe400078e0010 */
[----:B------:R1:W2:Y:S03]  /*0ae0*/  @!P5 LDG.E R26, desc[UR14][R20.64] ;  /* 0x0000000e141ad981 */ /* 0x0002a6000c1e1900 */
[----:B------:R-:W-:-:S02]  /*0af0*/  @!P1 IADD3 R12, PT, PT, R17, R9, RZ ;  /* 0x00000009110c9210 */ /* 0x000fc40007ffe0ff */
[----:B------:R-:W1:Y:S01]  /*0b00*/  @!P2 LDC.64 R2, c[0x0][0x390] ;  /* 0x0000e400ff02ab82 */ /* 0x000e620000000a00 */
[----:B-----5:R-:W-:-:S07]  /*0b10*/  @!P1 LEA R18, P5, R16, R6, 0x1 ;  /* 0x0000000610129211 */ /* 0x020fce00078a08ff */
[----:B------:R-:W5:Y:S01]  /*0b20*/  @!P4 LDC.64 R8, c[0x0][0x3e0] ;  /* 0x0000f800ff08cb82 */ /* 0x000f620000000a00 */
[----:B------:R-:W-:Y:S02]  /*0b30*/  @!P1 LEA.HI.X R19, R16, R7, R12, 0x1, P5 ;  /* 0x0000000710139211 */ /* 0x000fe400028f0c0c */
[----:B------:R-:W-:-:S05]  /*0b40*/  ISETP.GE.U32.AND P6, PT, R52, UR10, PT ;  /* 0x0000000a34007c0c */ /* 0x000fca000bfc6070 */
[----:B------:R-:W5:Y:S01]  /*0b50*/  @!P3 LDC.64 R16, c[0x0][0x390] ;  /* 0x0000e400ff10bb82 */ /* 0x000f620000000a00 */
[----:B------:R-:W-:Y:S01]  /*0b60*/  ISETP.GE.AND.EX P6, PT, R47, UR11, PT, P6 ;  /* 0x0000000b2f007c0c */ /* 0x000fe2000bfc6360 */
[----:B------:R-:W-:Y:S01]  /*0b70*/  @!P2 IMAD R23, R23, R4, RZ ;  /* 0x000000041717a224 */ /* 0x000fe200078e02ff */
[----:B------:R-:W-:-:S05]  /*0b80*/  ISETP.GE.U32.AND P5, PT, R56, UR10, PT ;  /* 0x0000000a38007c0c */ /* 0x000fca000bfa6070 */
[----:B------:R-:W5:Y:S01]  /*0b90*/  @!P4 LDC.64 R6, c[0x0][0x390] ;  /* 0x0000e400ff06cb82 */ /* 0x000f620000000a00 */
[C---:B------:R-:W-:Y:S01]  /*0ba0*/  @!P2 IMAD R31, R0.reuse, R5, R23 ;  /* 0x00000005001fa224 */ /* 0x040fe200078e0217 */
[----:B------:R-:W-:Y:S01]  /*0bb0*/  @!P2 MOV R22, R60 ;  /* 0x0000003c0016a202 */ /* 0x000fe20000000f00 */
[----:B------:R-:W-:Y:S01]  /*0bc0*/  @!P2 IMAD.MOV.U32 R23, RZ, RZ, R59 ;  /* 0x000000ffff17a224 */ /* 0x000fe200078e003b */
[----:B------:R-:W-:Y:S01]  /*0bd0*/  ISETP.GE.AND.EX P5, PT, R53, UR11, PT, P5 ;  /* 0x0000000b35007c0c */ /* 0x000fe2000bfa6350 */
[----:B------:R-:W-:Y:S02]  /*0be0*/  HFMA2 R29, -RZ, RZ, 0, 0 ;  /* 0x00000000ff1d7431 */ /* 0x000fe400000001ff */
[----:B0-----:R-:W-:Y:S01]  /*0bf0*/  @!P3 IMAD R12, R51, R10, RZ ;  /* 0x0000000a330cb224 */ /* 0x001fe200078e02ff */
[----:B-1----:R-:W-:Y:S01]  /*0c00*/  @!P3 MOV R20, R60 ;  /* 0x0000003c0014b202 */ /* 0x002fe20000000f00 */
[----:B------:R-:W-:Y:S01]  /*0c10*/  @!P2 IMAD.WIDE.U32 R22, R0, R4, R22 ;  /* 0x000000040016a225 */ /* 0x000fe200078e0016 */
[----:B------:R-:W-:Y:S01]  /*0c20*/  @!P3 MOV R21, R59 ;  /* 0x0000003b0015b202 */ /* 0x000fe20000000f00 */
[----:B------:R-:W0:Y:S01]  /*0c30*/  @!P6 LDC.64 R4, c[0x0][0x3e0] ;  /* 0x0000f800ff04eb82 */ /* 0x000e220000000a00 */
[----:B------:R1:W2:Y:S01]  /*0c40*/  @!P1 LDG.E R29, desc[UR14][R18.64] ;  /* 0x0000000e121d9981 */ /* 0x0002a2000c1e1900 */
[----:B------:R-:W-:Y:S01]  /*0c50*/  @!P3 IMAD R27, R55, R11, R12 ;  /* 0x0000000b371bb224 */ /* 0x000fe200078e020c */
[----:B------:R-:W-:Y:S01]  /*0c60*/  @!P2 IADD3 R0, PT, PT, R23, R31, RZ ;  /* 0x0000001f1700a210 */ /* 0x000fe20007ffe0ff */
[----:B------:R-:W-:Y:S01]  /*0c70*/  @!P3 IMAD.WIDE.U32 R20, R55, R10, R20 ;  /* 0x0000000a3714b225 */ /* 0x000fe200078e0014 */
[----:B------:R-:W-:-:S03]  /*0c80*/  @!P2 LEA R2, P1, R22, R2, 0x1 ;  /* 0x000000021602a211 */ /* 0x000fc600078208ff */
[----:B-----5:R-:W-:Y:S01]  /*0c90*/  @!P4 IMAD R12, R49, R8, RZ ;  /* 0x00000008310cc224 */ /* 0x020fe200078e02ff */
[----:B-1----:R-:W-:Y:S02]  /*0ca0*/  @!P4 MOV R18, R60 ;  /* 0x0000003c0012c202 */ /* 0x002fe40000000f00 */
[----:B------:R-:W-:Y:S01]  /*0cb0*/  @!P4 MOV R19, R59 ;  /* 0x0000003b0013c202 */ /* 0x000fe20000000f00 */
[----:B------:R-:W-:Y:S01]  /*0cc0*/  @!P4 IMAD R23, R54, R9, R12 ;  /* 0x000000093617c224 */ /* 0x000fe200078e020c */
[----:B------:R-:W-:Y:S01]  /*0cd0*/  @!P2 LEA.HI.X R3, R22, R3, R0, 0x1, P1 ;  /* 0x000000031603a211 */ /* 0x000fe200008f0c00 */
[----:B------:R-:W1:Y:S01]  /*0ce0*/  @!P5 LDC.64 R10, c[0x0][0x3e0] ;  /* 0x0000f800ff0adb82 */ /* 0x000e620000000a00 */
[----:B------:R-:W-:Y:S01]  /*0cf0*/  @!P3 IADD3 R0, PT, PT, R21, R27, RZ ;  /* 0x0000001b1500b210 */ /* 0x000fe20007ffe0ff */
[----:B------:R-:W-:Y:S01]  /*0d00*/  @!P4 IMAD.WIDE.U32 R8, R54, R8, R18 ;  /* 0x000000083608c225 */ /* 0x000fe200078e0012 */
[----:B------:R-:W-:-:S03]  /*0d10*/  @!P3 LEA R16, P1, R20, R16, 0x1 ;  /* 0x000000101410b211 */ /* 0x000fc600078208ff */
[----:B------:R-:W-:Y:S01]  /*0d20*/  HFMA2 R22, -RZ, RZ, 0, 0 ;  /* 0x00000000ff167431 */ /* 0x000fe200000001ff */
[----:B------:R-:W-:Y:S01]  /*0d30*/  @!P3 LEA.HI.X R17, R20, R17, R0, 0x1, P1 ;  /* 0x000000111411b211 */ /* 0x000fe200008f0c00 */
[----:B------:R-:W5:Y:S01]  /*0d40*/  @!P6 LDC.64 R18, c[0x0][0x390] ;  /* 0x0000e400ff12eb82 */ /* 0x000f620000000a00 */
[----:B------:R-:W-:Y:S02]  /*0d50*/  @!P4 IADD3 R0, PT, PT, R9, R23, RZ ;  /* 0x000000170900c210 */ /* 0x000fe40007ffe0ff */
[C---:B------:R-:W-:Y:S01]  /*0d60*/  @!P4 LEA R20, P1, R8.reuse, R6, 0x1 ;  /* 0x000000060814c211 */ /* 0x040fe200078208ff */
[----:B------:R-:W-:Y:S01]  /*0d70*/  IMAD.MOV.U32 R14, RZ, RZ, RZ ;  /* 0x000000ffff0e7224 */ /* 0x000fe200078e00ff */
[----:B------:R1:W2:Y:S02]  /*0d80*/  @!P3 LDG.E R22, desc[UR14][R16.64] ;  /* 0x0000000e1016b981 */ /* 0x0002a4000c1e1900 */
[----:B------:R-:W-:Y:S02]  /*0d90*/  @!P4 LEA.HI.X R21, R8, R7, R0, 0x1, P1 ;  /* 0x000000070815c211 */ /* 0x000fe400008f0c00 */
[----:B------:R-:W5:Y:S01]  /*0da0*/  @!P5 LDC.64 R6, c[0x0][0x390] ;  /* 0x0000e400ff06db82 */ /* 0x000f620000000a00 */
[----:B------:R-:W-:-:S02]  /*0db0*/  ISETP.GE.U32.AND P3, PT, R50, UR10, PT ;  /* 0x0000000a32007c0c */ /* 0x000fc4000bf66070 */
[----:B------:R5:W2:Y:S01]  /*0dc0*/  @!P4 LDG.E R14, desc[UR14][R20.64] ;  /* 0x0000000e140ec981 */ /* 0x000aa2000c1e1900 */
[----:B------:R-:W-:Y:S02]  /*0dd0*/  ISETP.GE.U32.AND P4, PT, R48, UR10, PT ;  /* 0x0000000a30007c0c */ /* 0x000fe4000bf86070 */
[----:B------:R-:W-:Y:S01]  /*0de0*/  ISETP.GE.AND.EX P1, PT, R45, UR11, PT, P3 ;  /* 0x0000000b2d007c0c */ /* 0x000fe2000bf26330 */
[----:B0-----:R-:W-:Y:S01]  /*0df0*/  @!P6 IMAD R0, R47, R4, RZ ;  /* 0x000000042f00e224 */ /* 0x001fe200078e02ff */
[----:B------:R-:W-:Y:S02]  /*0e00*/  @!P6 MOV R8, R60 ;  /* 0x0000003c0008e202 */ /* 0x000fe40000000f00 */
[----:B------:R-:W-:Y:S01]  /*0e10*/  @!P6 MOV R9, R59 ;  /* 0x0000003b0009e202 */ /* 0x000fe20000000f00 */
[C---:B------:R-:W-:Y:S01]  /*0e20*/  @!P6 IMAD R23, R52.reuse, R5, R0 ;  /* 0x000000053417e224 */ /* 0x040fe200078e0200 */
[----:B------:R-:W-:Y:S01]  /*0e30*/  ISETP.GE.AND.EX P4, PT, R43, UR11, PT, P4 ;  /* 0x0000000b2b007c0c */ /* 0x000fe2000bf86340 */
[----:B-1----:R-:W-:Y:S01]  /*0e40*/  @!P5 IMAD R0, R53, R10, RZ ;  /* 0x0000000a3500d224 */ /* 0x002fe200078e02ff */
[----:B------:R-:W-:Y:S01]  /*0e50*/  @!P5 MOV R5, R59 ;  /* 0x0000003b0005d202 */ /* 0x000fe20000000f00 */
[----:B------:R-:W-:Y:S01]  /*0e60*/  @!P6 IMAD.WIDE.U32 R8, R52, R4, R8 ;  /* 0x000000043408e225 */ /* 0x000fe200078e0008 */
[----:B------:R-:W-:-:S03]  /*0e70*/  @!P5 MOV R4, R60 ;  /* 0x0000003c0004d202 */ /* 0x000fc60000000f00 */
[C---:B------:R-:W-:Y:S01]  /*0e80*/  @!P5 IMAD R17, R56.reuse, R11, R0 ;  /* 0x0000000b3811d224 */ /* 0x040fe200078e0200 */
[----:B------:R-:W-:Y:S01]  /*0e90*/  @!P6 IADD3 R0, PT, PT, R9, R23, RZ ;  /* 0x000000170900e210 */ /* 0x000fe20007ffe0ff */
[----:B------:R-:W-:Y:S01]  /*0ea0*/  @!P5 IMAD.WIDE.U32 R4, R56, R10, R4 ;  /* 0x0000000a3804d225 */ /* 0x000fe200078e0004 */
[----:B-----5:R-:W-:Y:S01]  /*0eb0*/  @!P6 LEA R18, P3, R8, R18, 0x1 ;  /* 0x000000120812e211 */ /* 0x020fe200078608ff */
[----:B------:R-:W0:Y:S01]  /*0ec0*/  @!P1 LDC.64 R10, c[0x0][0x3e0] ;  /* 0x0000f800ff0a9b82 */ /* 0x000e220000000a00 */
[----:B------:R-:W-:Y:S02]  /*0ed0*/  IADD3 R27, PT, PT, R56, 0x180, RZ ;  /* 0x00000180381b7810 */ /* 0x000fe40007ffe0ff */
[----:B------:R-:W-:Y:S02]  /*0ee0*/  @!P6 LEA.HI.X R19, R8, R19, R0, 0x1, P3 ;  /* 0x000000130813e211 */ /* 0x000fe400018f0c00 */
[----:B------:R-:W-:Y:S02]  /*0ef0*/  @!P5 IADD3 R0, PT, PT, R5, R17, RZ ;  /* 0x000000110500d210 */ /* 0x000fe40007ffe0ff */
[----:B------:R-:W-:Y:S01]  /*0f00*/  @!P5 LEA R20, P3, R4, R6, 0x1 ;  /* 0x000000060414d211 */ /* 0x000fe200078608ff */
[----:B------:R-:W1:Y:S01]  /*0f10*/  @!P4 LDC.64 R8, c[0x0][0x3e0] ;  /* 0x0000f800ff08cb82 */ /* 0x000e620000000a00 */
[----:B------:R-:W-:-:S02]  /*0f20*/  SHF.R.S32.HI R31, RZ, 0x1f, R27 ;  /* 0x0000001fff1f7819 */ /* 0x000fc4000001141b */
[----:B------:R-:W-:Y:S02]  /*0f30*/  @!P5 LEA.HI.X R21, R4, R7, R0, 0x1, P3 ;  /* 0x000000070415d211 */ /* 0x000fe400018f0c00 */
[----:B------:R-:W-:-:S03]  /*0f40*/  ISETP.GE.U32.AND P3, PT, R27, UR10, PT ;  /* 0x0000000a1b007c0c */ /* 0x000fc6000bf66070 */
[----:B------:R-:W5:Y:S01]  /*0f50*/  @!P1 LDC.64 R16, c[0x0][0x390] ;  /* 0x0000e400ff109b82 */ /* 0x000f620000000a00 */
[----:B------:R-:W-:Y:S01]  /*0f60*/  ISETP.GE.AND.EX P3, PT, R31, UR11, PT, P3 ;  /* 0x0000000b1f007c0c */ /* 0x000fe2000bf66330 */
[----:B------:R-:W-:-:S06]  /*0f70*/  HFMA2 R41, -RZ, RZ, 0, 0 ;  /* 0x00000000ff297431 */ /* 0x000fcc00000001ff */
[----:B------:R-:W4:Y:S01]  /*0f80*/  @!P4 LDC.64 R6, c[0x0][0x390] ;  /* 0x0000e400ff06cb82 */ /* 0x000f220000000a00 */
[----:B------:R0:W2:Y:S02]  /*0f90*/  @!P5 LDG.E R41, desc[UR14][R20.64] ;  /* 0x0000000e1429d981 */ /* 0x0000a4000c1e1900 */
[----:B0-----:R-:W-:Y:S01]  /*0fa0*/  @!P1 IMAD R0, R45, R10, RZ ;  /* 0x0000000a2d009224 */ /* 0x001fe200078e02ff */
[----:B------:R-:W-:-:S03]  /*0fb0*/  MOV R12, RZ ;  /* 0x000000ff000c7202 */ /* 0x000fc60000000f00 */
[C---:B------:R-:W-:Y:S01]  /*0fc0*/  @!P1 IMAD R23, R50.reuse, R11, R0 ;  /* 0x0000000b32179224 */ /* 0x040fe200078e0200 */
[----:B------:R-:W0:Y:S01]  /*0fd0*/  @!P3 LDC.64 R4, c[0x0][0x3e0] ;  /* 0x0000f800ff04bb82 */ /* 0x000e220000000a00 */
[----:B------:R-:W-:Y:S01]  /*0fe0*/  @!P1 MOV R21, R59 ;  /* 0x0000003b00159202 */ /* 0x000fe20000000f00 */
[----:B------:R-:W-:Y:S01]  /*0ff0*/  @!P1 IMAD.MOV.U32 R20, RZ, RZ, R60 ;  /* 0x000000ffff149224 */ /* 0x000fe200078e003c */
[----:B------:R5:W2:Y:S01]  /*1000*/  @!P6 LDG.E R12, desc[UR14][R18.64] ;  /* 0x0000000e120ce981 */ /* 0x000aa2000c1e1900 */
[----:B-1----:R-:W-:Y:S02]  /*1010*/  @!P4 IMAD R0, R43, R8, RZ ;  /* 0x000000082b00c224 */ /* 0x002fe400078e02ff */
[----:B------:R-:W-:Y:S02]  /*1020*/  @!P1 IMAD.WIDE.U32 R10, R50, R10, R20 ;  /* 0x0000000a320a9225 */ /* 0x000fe400078e0014 */
[----:B------:R-:W1:Y:S02]  /*1030*/  @!P3 LDC.64 R20, c[0x0][0x390] ;  /* 0x0000e400ff14bb82 */ /* 0x000e640000000a00 */
[----:B------:R-:W-:Y:S01]  /*1040*/  @!P4 IMAD R33, R48, R9, R0 ;  /* 0x000000093021c224 */ /* 0x000fe200078e0200 */
[----:B-----5:R-:W-:-:S02]  /*1050*/  @!P4 MOV R18, R60 ;  /* 0x0000003c0012c202 */ /* 0x020fc40000000f00 */
[----:B------:R-:W-:Y:S02]  /*1060*/  @!P4 MOV R19, R59 ;  /* 0x0000003b0013c202 */ /* 0x000fe40000000f00 */
[----:B------:R-:W-:Y:S02]  /*1070*/  @!P1 IADD3 R0, PT, PT, R11, R23, RZ ;  /* 0x000000170b009210 */ /* 0x000fe40007ffe0ff */
[----:B------:R-:W-:Y:S01]  /*1080*/  @!P1 LEA R16, P6, R10, R16, 0x1 ;  /* 0x000000100a109211 */ /* 0x000fe200078c08ff */
[----:B------:R-:W-:-:S03]  /*1090*/  @!P4 IMAD.WIDE.U32 R8, R48, R8, R18 ;  /* 0x000000083008c225 */ /* 0x000fc600078e0012 */
[----:B------:R-:W-:Y:S02]  /*10a0*/  @!P1 LEA.HI.X R17, R10, R17, R0, 0x1, P6 ;  /* 0x000000110a119211 */ /* 0x000fe400030f0c00 */
[----:B------:R-:W-:Y:S02]  /*10b0*/  CS2R R10, SRZ ;  /* 0x00000000000a7805 */ /* 0x000fe4000001ff00 */
[----:B------:R-:W-:Y:S02]  /*10c0*/  @!P4 IADD3 R0, PT, PT, R9, R33, RZ ;  /* 0x000000210900c210 */ /* 0x000fe40007ffe0ff */
[----:B----4-:R-:W-:Y:S02]  /*10d0*/  @!P4 LEA R6, P6, R8, R6, 0x1 ;  /* 0x000000060806c211 */ /* 0x010fe400078c08ff */
[----:B------:R-:W-:Y:S01]  /*10e0*/  IADD3 R35, PT, PT, R56, 0x1a0, RZ ;  /* 0x000001a038237810 */ /* 0x000fe20007ffe0ff */
[----:B------:R-:W4:Y:S01]  /*10f0*/  @!P1 LDG.E R10, desc[UR14][R16.64] ;  /* 0x0000000e100a9981 */ /* 0x000f22000c1e1900 */
[----:B------:R-:W-:-:S02]  /*1100*/  @!P4 LEA.HI.X R7, R8, R7, R0, 0x1, P6 ;  /* 0x000000070807c211 */ /* 0x000fc400030f0c00 */
[----:B------:R-:W-:Y:S02]  /*1110*/  ISETP.GE.U32.AND P1, PT, R35, UR10, PT ;  /* 0x0000000a23007c0c */ /* 0x000fe4000bf26070 */
[----:B------:R-:W-:Y:S01]  /*1120*/  SHF.R.S32.HI R33, RZ, 0x1f, R35 ;  /* 0x0000001fff217819 */ /* 0x000fe20000011423 */
[----:B------:R5:W4:Y:S01]  /*1130*/  @!P4 LDG.E R11, desc[UR14][R6.64] ;  /* 0x0000000e060bc981 */ /* 0x000b22000c1e1900 */
[----:B------:R-:W-:Y:S01]  /*1140*/  IADD3 R23, PT, PT, R56, 0x1c0, RZ ;  /* 0x000001c038177810 */ /* 0x000fe20007ffe0ff */
[----:B0-----:R-:W-:Y:S01]  /*1150*/  @!P3 IMAD R0, R31, R4, RZ ;  /* 0x000000041f00b224 */ /* 0x001fe200078e02ff */
[----:B------:R-:W-:Y:S02]  /*1160*/  ISETP.GE.AND.EX P1, PT, R33, UR11, PT, P1 ;  /* 0x0000000b21007c0c */ /* 0x000fe4000bf26310 */
[----:B------:R-:W-:Y:S02]  /*1170*/  ISETP.GE.U32.AND P4, PT, R23, UR10, PT ;  /* 0x0000000a17007c0c */ /* 0x000fe4000bf86070 */
[----:B------:R-:W-:-:S02]  /*1180*/  SHF.R.S32.HI R57, RZ, 0x1f, R23 ;  /* 0x0000001fff397819 */ /* 0x000fc40000011417 */
[----:B-----5:R-:W-:Y:S01]  /*1190*/  @!P3 MOV R6, R60 ;  /* 0x0000003c0006b202 */ /* 0x020fe20000000f00 */
[----:B------:R-:W-:Y:S02]  /*11a0*/  @!P3 IMAD.MOV.U32 R7, RZ, RZ, R59 ;  /* 0x000000ffff07b224 */ /* 0x000fe400078e003b */
[----:B------:R-:W-:Y:S02]  /*11b0*/  HFMA2 R31, -RZ, RZ, 0, 0 ;  /* 0x00000000ff1f7431 */ /* 0x000fe400000001ff */
[----:B------:R-:W-:Y:S01]  /*11c0*/  @!P3 IMAD R9, R27, R5, R0 ;  /* 0x000000051b09b224 */ /* 0x000fe200078e0200 */
[----:B------:R-:W-:Y:S01]  /*11d0*/  ISETP.GE.AND.EX P4, PT, R57, UR11, PT, P4 ;  /* 0x0000000b39007c0c */ /* 0x000fe2000bf86340 */
[----:B------:R-:W-:Y:S01]  /*11e0*/  @!P3 IMAD.WIDE.U32 R4, R27, R4, R6 ;  /* 0x000000041b04b225 */ /* 0x000fe200078e0006 */
[----:B------:R-:W-:Y:S01]  /*11f0*/  IADD3 R27, PT, PT, R56, 0x1e0, RZ ;  /* 0x000001e0381b7810 */ /* 0x000fe20007ffe0ff */
[----:B------:R-:W0:Y:S01]  /*1200*/  @!P1 LDC.64 R18, c[0x0][0x3e0] ;  /* 0x0000f800ff129b82 */ /* 0x000e220000000a00 */
[----:B------:R5:W4:Y:S02]  /*1210*/  @!P2 LDG.E R31, desc[UR14][R2.64] ;  /* 0x0000000e021fa981 */ /* 0x000b24000c1e1900 */
[----:B------:R-:W-:-:S02]  /*1220*/  @!P3 IADD3 R0, PT, PT, R5, R9, RZ ;  /* 0x000000090500b210 */ /* 0x000fc40007ffe0ff */
[C---:B-1----:R-:W-:Y:S02]  /*1230*/  @!P3 LEA R20, P2, R4.reuse, R20, 0x1 ;  /* 0x000000140414b211 */ /* 0x042fe400078408ff */
[----:B------:R-:W-:Y:S01]  /*1240*/  SHF.R.S32.HI R37, RZ, 0x1f, R27 ;  /* 0x0000001fff257819 */ /* 0x000fe2000001141b */
[----:B------:R-:W1:Y:S01]  /*1250*/  @!P1 LDC.64 R8, c[0x0][0x390] ;  /* 0x0000e400ff089b82 */ /* 0x000e620000000a00 */
[----:B------:R-:W-:Y:S02]  /*1260*/  @!P3 LEA.HI.X R21, R4, R21, R0, 0x1, P2 ;  /* 0x000000150415b211 */ /* 0x000fe400010f0c00 */
[----:B------:R-:W-:-:S05]  /*1270*/  ISETP.GE.U32.AND P2, PT, R27, UR10, PT ;  /* 0x0000000a1b007c0c */ /* 0x000fca000bf46070 */
[----:B------:R-:W3:Y:S01]  /*1280*/  @!P4 LDC.64 R16, c[0x0][0x3e0] ;  /* 0x0000f800ff10cb82 */ /* 0x000ee20000000a00 */
[----:B------:R-:W-:Y:S02]  /*1290*/  ISETP.GE.AND.EX P2, PT, R37, UR11, PT, P2 ;  /* 0x0000000b25007c0c */ /* 0x000fe4000bf46320 */
[----:B------:R-:W-:Y:S02]  /*12a0*/  @!P1 MOV R4, R60 ;  /* 0x0000003c00049202 */ /* 0x000fe40000000f00 */
[----:B------:R-:W-:Y:S01]  /*12b0*/  @!P1 MOV R5, R59 ;  /* 0x0000003b00059202 */ /* 0x000fe20000000f00 */
[----:B0-----:R-:W-:Y:S02]  /*12c0*/  @!P1 IMAD R0, R33, R18, RZ ;  /* 0x0000001221009224 */ /* 0x001fe400078e02ff */
[----:B------:R-:W0:Y:S01]  /*12d0*/  @!P4 LDC.64 R6, c[0x0][0x390] ;  /* 0x0000e400ff06cb82 */ /* 0x000e220000000a00 */
[----:B------:R-:W-:-:S07]  /*12e0*/  HFMA2 R33, -RZ, RZ, 0, 0 ;  /* 0x00000000ff217431 */ /* 0x000fce00000001ff */
[----:B-----5:R-:W5:Y:S01]  /*12f0*/  @!P2 LDC.64 R2, c[0x0][0x3e0] ;  /* 0x0000f800ff02ab82 */ /* 0x020f620000000a00 */
[C---:B------:R-:W-:Y:S01]  /*1300*/  @!P1 IMAD R39, R35.reuse, R19, R0 ;  /* 0x0000001323279224 */ /* 0x040fe200078e0200 */
[----:B------:R1:W4:Y:S01]  /*1310*/  @!P3 LDG.E R33, desc[UR14][R20.64] ;  /* 0x0000000e1421b981 */ /* 0x000322000c1e1900 */
[----:B------:R-:W-:-:S04]  /*1320*/  @!P1 IMAD.WIDE.U32 R18, R35, R18, R4 ;  /* 0x0000001223129225 */ /* 0x000fc800078e0004 */
[----:B---3--:R-:W-:Y:S01]  /*1330*/  @!P4 IMAD R0, R57, R16, RZ ;  /* 0x000000103900c224 */ /* 0x008fe200078e02ff */
[----:B------:R-:W3:Y:S01]  /*1340*/  @!P2 LDC.64 R4, c[0x0][0x390] ;  /* 0x0000e400ff04ab82 */ /* 0x000ee20000000a00 */
[C---:B-1----:R-:W-:Y:S02]  /*1350*/  @!P1 LEA R8, P3, R18.reuse, R8, 0x1 ;  /* 0x0000000812089211 */ /* 0x042fe400078608ff */
[----:B------:R-:W-:Y:S01]  /*1360*/  @!P4 IMAD R57, R23, R17, R0 ;  /* 0x000000111739c224 */ /* 0x000fe200078e0200 */
[----:B------:R-:W-:Y:S01]  /*1370*/  @!P1 IADD3 R0, PT, PT, R19, R39, RZ ;  /* 0x0000002713009210 */ /* 0x000fe20007ffe0ff */
[----:B------:R-:W-:Y:S01]  /*1380*/  HFMA2 R35, -RZ, RZ, 0, 0 ;  /* 0x00000000ff237431 */ /* 0x000fe200000001ff */
[----:B------:R-:W-:Y:S02]  /*1390*/  @!P4 MOV R20, R60 ;  /* 0x0000003c0014c202 */ /* 0x000fe40000000f00 */
[----:B------:R-:W-:Y:S02]  /*13a0*/  @!P4 MOV R21, R59 ;  /* 0x0000003b0015c202 */ /* 0x000fe40000000f00 */
[----:B------:R-:W-:Y:S01]  /*13b0*/  @!P1 LEA.HI.X R9, R18, R9, R0, 0x1, P3 ;  /* 0x0000000912099211 */ /* 0x000fe200018f0c00 */
[----:B------:R-:W-:-:S04]  /*13c0*/  @!P4 IMAD.WIDE.U32 R16, R23, R16, R20 ;  /* 0x000000101710c225 */ /* 0x000fc800078e0014 */
[----:B------:R1:W4:Y:S01]  /*13d0*/  @!P1 LDG.E R35, desc[UR14][R8.64] ;  /* 0x0000000e08239981 */ /* 0x000322000c1e1900 */
[----:B-----5:R-:W-:Y:S02]  /*13e0*/  @!P2 IMAD R18, R37, R2, RZ ;  /* 0x000000022512a224 */ /* 0x020fe400078e02ff */
[----:B------:R-:W-:Y:S01]  /*13f0*/  @!P4 IMAD.IADD R0, R17, 0x1, R57 ;  /* 0x000000011100c824 */ /* 0x000fe200078e0239 */
[C---:B0-----:R-:W-:Y:S01]  /*1400*/  @!P4 LEA R6, P3, R16.reuse, R6, 0x1 ;  /* 0x000000061006c211 */ /* 0x041fe200078608ff */
[C---:B------:R-:W-:Y:S01]  /*1410*/  @!P2 IMAD R17, R27.reuse, R3, R18 ;  /* 0x000000031b11a224 */ /* 0x040fe200078e0212 */
[----:B-1----:R-:W-:Y:S02]  /*1420*/  @!P2 MOV R8, R60 ;  /* 0x0000003c0008a202 */ /* 0x002fe40000000f00 */
[----:B------:R-:W-:Y:S02]  /*1430*/  @!P2 MOV R9, R59 ;  /* 0x0000003b0009a202 */ /* 0x000fe40000000f00 */
[----:B------:R-:W-:Y:S01]  /*1440*/  MOV R37, RZ ;  /* 0x000000ff00257202 */ /* 0x000fe20000000f00 */
[----:B------:R-:W-:Y:S01]  /*1450*/  @!P2 IMAD.WIDE.U32 R2, R27, R2, R8 ;  /* 0x000000021b02a225 */ /* 0x000fe200078e0008 */
[----:B------:R-:W-:-:S03]  /*1460*/  @!P4 LEA.HI.X R7, R16, R7, R0, 0x1, P3 ;  /* 0x000000071007c211 */ /* 0x000fc600018f0c00 */
[----:B------:R-:W-:Y:S01]  /*1470*/  HFMA2 R39, -RZ, RZ, 0, 0 ;  /* 0x00000000ff277431 */ /* 0x000fe200000001ff */
[----:B------:R-:W-:Y:S01]  /*1480*/  @!P2 IADD3 R0, PT, PT, R3, R17, RZ ;  /* 0x000000110300a210 */ /* 0x000fe20007ffe0ff */
[----:B------:R-:W5:Y:S01]  /*1490*/  @!P4 LDG.E R37, desc[UR14][R6.64] ;  /* 0x0000000e0625c981 */ /* 0x000f62000c1e1900 */
[----:B---3--:R-:W-:-:S04]  /*14a0*/  @!P2 LEA R16, P1, R2, R4, 0x1 ;  /* 0x000000040210a211 */ /* 0x008fc800078208ff */
[----:B------:R-:W-:-:S05]  /*14b0*/  @!P2 LEA.HI.X R17, R2, R5, R0, 0x1, P1 ;  /* 0x000000050211a211 */ /* 0x000fca00008f0c00 */
[----:B------:R0:W3:Y:S01]  /*14c0*/  @!P2 LDG.E R39, desc[UR14][R16.64] ;  /* 0x0000000e1027a981 */ /* 0x0000e2000c1e1900 */
[C---:B------:R-:W-:Y:S02]  /*14d0*/  PRMT R18, R13.reuse, 0x7632, R18 ;  /* 0x000076320d127816 */ /* 0x040fe40000000012 */
[----:B------:R-:W-:Y:S02]  /*14e0*/  SHF.L.U32 R13, R13, 0x10, RZ ;  /* 0x000000100d0d7819 */ /* 0x000fe400000006ff */
[----:B------:R-:W-:-:S04]  /*14f0*/  PRMT R24, R25, 0x7632, R24 ;  /* 0x0000763219187816 */ /* 0x000fc80000000018 */
[----:B------:R-:W-:Y:S02]  /*1500*/  SHF.L.U32 R24, R24, 0x10, RZ ;  /* 0x0000001018187819 */ /* 0x000fe400000006ff */
[----:B------:R-:W-:Y:S02]  /*1510*/  SHF.L.U32 R25, R25, 0x10, RZ ;  /* 0x0000001019197819 */ /* 0x000fe400000006ff */
[C---:B--2---:R-:W-:Y:S02]  /*1520*/  PRMT R27, R26.reuse, 0x7632, R27 ;  /* 0x000076321a1b7816 */ /* 0x044fe4000000001b */
[----:B------:R-:W-:Y:S02]  /*1530*/  SHF.L.U32 R26, R26, 0x10, RZ ;  /* 0x000000101a1a7819 */ /* 0x000fe400000006ff */
[----:B------:R-:W-:Y:S02]  /*1540*/  SHF.L.U32 R27, R27, 0x10, RZ ;  /* 0x000000101b1b7819 */ /* 0x000fe400000006ff */
[----:B------:R-:W-:-:S02]  /*1550*/  PRMT R2, R22, 0x7632, R2 ;  /* 0x0000763216027816 */ /* 0x000fc40000000002 */
[----:B------:R-:W-:Y:S02]  /*1560*/  SHF.L.U32 R3, R22, 0x10, RZ ;  /* 0x0000001016037819 */ /* 0x000fe400000006ff */
[----:B------:R-:W-:Y:S02]  /*1570*/  SHF.L.U32 R2, R2, 0x10, RZ ;  /* 0x0000001002027819 */ /* 0x000fe400000006ff */
[----:B------:R-:W-:-:S03]  /*1580*/  PRMT R4, R14, 0x7632, R4 ;  /* 0x000076320e047816 */ /* 0x000fc60000000004 */
[----:B------:R-:W-:Y:S01]  /*1590*/  FADD.FTZ R9, R3, R2 ;  /* 0x0000000203097221 */ /* 0x000fe20000010000 */
[----:B------:R-:W-:Y:S01]  /*15a0*/  FMUL.FTZ R8, R2, R2 ;  /* 0x0000000202087220 */ /* 0x000fe20000410000 */
[----:B------:R-:W-:-:S03]  /*15b0*/  IMAD.U32 R4, R4, 0x10000, RZ ;  /* 0x0001000004047824 */ /* 0x000fc600078e00ff */
[----:B------:R-:W-:Y:S01]  /*15c0*/  FFMA.FTZ R8, R3, R3, R8 ;  /* 0x0000000303087223 */ /* 0x000fe20000010008 */
[----:B0-----:R-:W-:Y:S01]  /*15d0*/  FMUL.FTZ R16, R4, R4 ;  /* 0x0000000404107220 */ /* 0x001fe20000410000 */
[C---:B------:R-:W-:Y:S02]  /*15e0*/  PRMT R0, R41.reuse, 0x7632, R0 ;  /* 0x0000763229007816 */ /* 0x040fe40000000000 */
[----:B------:R-:W-:Y:S02]  /*15f0*/  SHF.L.U32 R41, R41, 0x10, RZ ;  /* 0x0000001029297819 */ /* 0x000fe400000006ff */
[----:B------:R-:W-:-:S05]  /*1600*/  SHF.L.U32 R0, R0, 0x10, RZ ;  /* 0x0000001000007819 */ /* 0x000fca00000006ff */
[----:B------:R-:W-:Y:S01]  /*1610*/  FMUL.FTZ R6, R0, R0 ;  /* 0x0000000000067220 */ /* 0x000fe20000410000 */
[----:B------:R-:W-:-:S03]  /*1620*/  FADD.FTZ R5, R41, R0 ;  /* 0x0000000029057221 */ /* 0x000fc60000010000 */
[----:B------:R-:W-:Y:S01]  /*1630*/  FFMA.FTZ R7, R41, R41, R6 ;  /* 0x0000002929077223 */ /* 0x000fe20000010006 */
[----:B------:R-:W-:Y:S01]  /*1640*/  FADD.FTZ R6, RZ, R5 ;  /* 0x00000005ff067221 */ /* 0x000fe20000010000 */
[----:B------:R-:W-:-:S03]  /*1650*/  SHF.L.U32 R5, R14, 0x10, RZ ;  /* 0x000000100e057819 */ /* 0x000fc600000006ff */
[----:B------:R-:W-:Y:S01]  /*1660*/  FADD.FTZ R9, R6, R9 ;  /* 0x0000000906097221 */ /* 0x000fe20000010000 */
[----:B------:R-:W-:Y:S01]  /*1670*/  PRMT R6, R12, 0x7632, R6 ;  /* 0x000076320c067816 */ /* 0x000fe20000000006 */
[----:B------:R-:W-:Y:S01]  /*1680*/  FADD.FTZ R7, RZ, R7 ;  /* 0x00000007ff077221 */ /* 0x000fe20000010000 */
[----:B------:R-:W-:Y:S02]  /*1690*/  FADD.FTZ R14, R5, R4 ;  /* 0x00000004050e7221 */ /* 0x000fe40000010000 */
[----:B------:R-:W-:Y:S01]  /*16a0*/  SHF.L.U32 R6, R6, 0x10, RZ ;  /* 0x0000001006067819 */ /* 0x000fe200000006ff */
[----:B------:R-:W-:Y:S01]  /*16b0*/  FADD.FTZ R8, R7, R8 ;  /* 0x0000000807087221 */ /* 0x000fe20000010000 */
[----:B------:R-:W-:Y:S01]  /*16c0*/  FFMA.FTZ R17, R5, R5, R16 ;  /* 0x0000000505117223 */ /* 0x000fe20000010010 */
[----:B------:R-:W-:Y:S01]  /*16d0*/  FADD.FTZ R14, R9, R14 ;  /* 0x0000000e090e7221 */ /* 0x000fe20000010000 */
[----:B------:R-:W-:Y:S01]  /*16e0*/  SHF.L.U32 R7, R12, 0x10, RZ ;  /* 0x000000100c077819 */ /* 0x000fe200000006ff */
[----:B------:R-:W-:Y:S01]  /*16f0*/  FMUL.FTZ R12, R6, R6 ;  /* 0x00000006060c7220 */ /* 0x000fe20000410000 */
[----:B------:R-:W-:-:S03]  /*1700*/  FADD.FTZ R17, R8, R17 ;  /* 0x0000001108117221 */ /* 0x000fc60000010000 */
[C---:B------:R-:W-:Y:S01]  /*1710*/  FFMA.FTZ R12, R7.reuse, R7, R12 ;  /* 0x00000007070c7223 */ /* 0x040fe2000001000c */
[----:B------:R-:W-:Y:S01]  /*1720*/  FADD.FTZ R19, R7, R6 ;  /* 0x0000000607137221 */ /* 0x000fe20000010000 */
[----:B----4-:R-:W-:-:S04]  /*1730*/  PRMT R9, R10, 0x7632, R9 ;  /* 0x000076320a097816 */ /* 0x010fc80000000009 */
[----:B------:R-:W-:Y:S02]  /*1740*/  SHF.L.U32 R8, R9, 0x10, RZ ;  /* 0x0000001009087819 */ /* 0x000fe400000006ff */
[----:B------:R-:W-:Y:S02]  /*1750*/  SHF.L.U32 R9, R10, 0x10, RZ ;  /* 0x000000100a097819 */ /* 0x000fe400000006ff */
[----:B------:R-:W-:Y:S01]  /*1760*/  PRMT R10, R11, 0x7632, R10 ;  /* 0x000076320b0a7816 */ /* 0x000fe2000000000a */
[----:B------:R-:W-:Y:S01]  /*1770*/  FADD.FTZ R12, R17, R12 ;  /* 0x0000000c110c7221 */ /* 0x000fe20000010000 */
[----:B------:R-:W-:Y:S01]  /*1780*/  FADD.FTZ R14, R14, R19 ;  /* 0x000000130e0e7221 */ /* 0x000fe20000010000 */
[----:B------:R-:W-:Y:S01]  /*1790*/  FMUL.FTZ R16, R8, R8 ;  /* 0x0000000808107220 */ /* 0x000fe20000410000 */
[----:B------:R-:W-:Y:S01]  /*17a0*/  FADD.FTZ R17, R9, R8 ;  /* 0x0000000809117221 */ /* 0x000fe20000010000 */
[----:B------:R-:W-:Y:S02]  /*17b0*/  SHF.L.U32 R10, R10, 0x10, RZ ;  /* 0x000000100a0a7819 */ /* 0x000fe400000006ff */
[----:B------:R-:W-:Y:S01]  /*17c0*/  SHF.L.U32 R11, R11, 0x10, RZ ;  /* 0x000000100b0b7819 */ /* 0x000fe200000006ff */
[----:B------:R-:W-:Y:S01]  /*17d0*/  FFMA.FTZ R19, R9, R9, R16 ;  /* 0x0000000909137223 */ /* 0x000fe20000010010 */
[----:B------:R-:W-:-:S03]  /*17e0*/  FADD.FTZ R14, R14, R17 ;  /* 0x000000110e0e7221 */ /* 0x000fc60000010000 */
[----:B------:R-:W-:Y:S01]  /*17f0*/  FADD.FTZ R17, R11, R10 ;  /* 0x0000000a0b117221 */ /* 0x000fe20000010000 */
[----:B------:R-:W-:Y:S01]  /*1800*/  FADD.FTZ R19, R12, R19 ;  /* 0x000000130c137221 */ /* 0x000fe20000010000 */
[----:B------:R-:W-:Y:S01]  /*1810*/  FMUL.FTZ R16, R10, R10 ;  /* 0x0000000a0a107220 */ /* 0x000fe20000410000 */
[----:B------:R-:W-:Y:S01]  /*1820*/  SHF.L.U32 R12, R18, 0x10, RZ ;  /* 0x00000010120c7819 */ /* 0x000fe200000006ff */
[----:B------:R-:W-:Y:S01]  /*1830*/  FADD.FTZ R17, R14, R17 ;  /* 0x000000110e117221 */ /* 0x000fe20000010000 */
[----:B------:R-:W-:Y:S01]  /*1840*/  PRMT R14, R15, 0x7632, R14 ;  /* 0x000076320f0e7816 */ /* 0x000fe2000000000e */
[----:B------:R-:W-:Y:S02]  /*1850*/  FFMA.FTZ R16, R11, R11, R16 ;  /* 0x0000000b0b107223 */ /* 0x000fe40000010010 */
[----:B------:R-:W-:Y:S02]  /*1860*/  FMUL.FTZ R20, R12, R12 ;  /* 0x0000000c0c147220 */ /* 0x000fe40000410000 */
[----:B------:R-:W-:-:S02]  /*1870*/  IMAD.U32 R14, R14, 0x10000, RZ ;  /* 0x000100000e0e7824 */ /* 0x000fc400078e00ff */
[----:B------:R-:W-:Y:S01]  /*1880*/  FADD.FTZ R16, R19, R16 ;  /* 0x0000001013107221 */ /* 0x000fe20000010000 */
[----:B------:R-:W-:Y:S01]  /*1890*/  FADD.FTZ R18, R13, R12 ;  /* 0x0000000c0d127221 */ /* 0x000fe20000010000 */
[----:B------:R-:W-:Y:S01]  /*18a0*/  SHF.L.U32 R15, R15, 0x10, RZ ;  /* 0x000000100f0f7819 */ /* 0x000fe200000006ff */
[----:B------:R-:W-:Y:S01]  /*18b0*/  FFMA.FTZ R19, R13, R13, R20 ;  /* 0x0000000d0d137223 */ /* 0x000fe20000010014 */
[----:B------:R-:W-:Y:S01]  /*18c0*/  FMUL.FTZ R20, R14, R14 ;  /* 0x0000000e0e147220 */ /* 0x000fe20000410000 */
[----:B------:R-:W-:Y:S02]  /*18d0*/  FADD.FTZ R17, R17, R18 ;  /* 0x0000001211117221 */ /* 0x000fe40000010000 */
[----:B------:R-:W-:Y:S01]  /*18e0*/  FADD.FTZ R16, R16, R19 ;  /* 0x0000001310107221 */ /* 0x000fe20000010000 */
[C---:B------:R-:W-:Y:S01]  /*18f0*/  FADD.FTZ R18, R15.reuse, R14 ;  /* 0x0000000e0f127221 */ /* 0x040fe20000010000 */
[----:B------:R-:W-:Y:S01]  /*1900*/  FFMA.FTZ R19, R15, R15, R20 ;  /* 0x0000000f0f137223 */ /* 0x000fe20000010014 */
[----:B------:R-:W-:-:S02]  /*1910*/  FMUL.FTZ R20, R24, R24 ;  /* 0x0000001818147220 */ /* 0x000fc40000410000 */
[----:B------:R-:W-:Y:S01]  /*1920*/  FADD.FTZ R17, R17, R18 ;  /* 0x0000001211117221 */ /* 0x000fe20000010000 */
[----:B------:R-:W-:Y:S01]  /*1930*/  FADD.FTZ R16, R16, R19 ;  /* 0x0000001310107221 */ /* 0x000fe20000010000 */
[C---:B------:R-:W-:Y:S01]  /*1940*/  FADD.FTZ R18, R25.reuse, R24 ;  /* 0x0000001819127221 */ /* 0x040fe20000010000 */
[----:B------:R-:W-:Y:S01]  /*1950*/  FFMA.FTZ R19, R25, R25, R20 ;  /* 0x0000001919137223 */ /* 0x000fe20000010014 */
[----:B------:R-:W-:Y:S02]  /*1960*/  PRMT R28, R29, 0x7632, R28 ;  /* 0x000076321d1c7816 */ /* 0x000fe4000000001c */
[----:B------:R-:W-:Y:S01]  /*1970*/  FADD.FTZ R17, R17, R18 ;  /* 0x0000001211117221 */ /* 0x000fe20000010000 */
[----:B------:R-:W-:Y:S01]  /*1980*/  FADD.FTZ R16, R16, R19 ;  /* 0x0000001310107221 */ /* 0x000fe20000010000 */
[----:B------:R-:W-:Y:S01]  /*1990*/  FADD.FTZ R18, R26, R27 ;  /* 0x0000001b1a127221 */ /* 0x000fe20000010000 */
[----:B------:R-:W-:Y:S01]  /*19a0*/  FMUL.FTZ R19, R27, R27 ;  /* 0x0000001b1b137220 */ /* 0x000fe20000410000 */
[----:B------:R-:W-:-:S02]  /*19b0*/  SHF.L.U32 R28, R28, 0x10, RZ ;  /* 0x000000101c1c7819 */ /* 0x000fc400000006ff */
[----:B------:R-:W-:Y:S01]  /*19c0*/  PRMT R30, R31, 0x7632, R30 ;  /* 0x000076321f1e7816 */ /* 0x000fe2000000001e */
[----:B------:R-:W-:Y:S01]  /*19d0*/  FADD.FTZ R17, R17, R18 ;  /* 0x0000001211117221 */ /* 0x000fe20000010000 */
[----:B------:R-:W-:Y:S01]  /*19e0*/  FFMA.FTZ R19, R26, R26, R19 ;  /* 0x0000001a1a137223 */ /* 0x000fe20000010013 */
[----:B------:R-:W-:Y:S01]  /*19f0*/  SHF.L.U32 R29, R29, 0x10, RZ ;  /* 0x000000101d1d7819 */ /* 0x000fe200000006ff */
[----:B------:R-:W-:Y:S01]  /*1a00*/  FMUL.FTZ R18, R28, R28 ;  /* 0x0000001c1c127220 */ /* 0x000fe20000410000 */
[----:B------:R-:W-:Y:S01]  /*1a10*/  SHF.L.U32 R30, R30, 0x10, RZ ;  /* 0x000000101e1e7819 */ /* 0x000fe200000006ff */
[----:B------:R-:W-:Y:S01]  /*1a20*/  FADD.FTZ R16, R16, R19 ;  /* 0x0000001310107221 */ /* 0x000fe20000010000 */
[----:B------:R-:W-:Y:S01]  /*1a30*/  SHF.L.U32 R31, R31, 0x10, RZ ;  /* 0x000000101f1f7819 */ /* 0x000fe200000006ff */
[----:B------:R-:W-:Y:S01]  /*1a40*/  FFMA.FTZ R19, R29, R29, R18 ;  /* 0x0000001d1d137223 */ /* 0x000fe20000010012 */
[----:B------:R-:W-:Y:S01]  /*1a50*/  PRMT R32, R33, 0x7632, R32 ;  /* 0x0000763221207816 */ /* 0x000fe20000000020 */
[----:B------:R-:W-:-:S02]  /*1a60*/  FMUL.FTZ R20, R30, R30 ;  /* 0x0000001e1e147220 */ /* 0x000fc40000410000 */
[----:B------:R-:W-:Y:S01]  /*1a70*/  FADD.FTZ R16, R16, R19 ;  /* 0x0000001310107221 */ /* 0x000fe20000010000 */
[----:B------:R-:W-:Y:S01]  /*1a80*/  FADD.FTZ R18, R29, R28 ;  /* 0x0000001c1d127221 */ /* 0x000fe20000010000 */
[----:B------:R-:W-:Y:S01]  /*1a90*/  FFMA.FTZ R19, R31, R31, R20 ;  /* 0x0000001f1f137223 */ /* 0x000fe20000010014 */
[----:B------:R-:W-:Y:S01]  /*1aa0*/  IMAD.U32 R32, R32, 0x10000, RZ ;  /* 0x0001000020207824 */ /* 0x000fe200078e00ff */
[----:B------:R-:W-:Y:S01]  /*1ab0*/  SHF.L.U32 R33, R33, 0x10, RZ ;  /* 0x0000001021217819 */ /* 0x000fe200000006ff */
[----:B------:R-:W-:Y:S01]  /*1ac0*/  FADD.FTZ R17, R17, R18 ;  /* 0x0000001211117221 */ /* 0x000fe20000010000 */
[----:B------:R-:W-:Y:S01]  /*1ad0*/  FADD.FTZ R19, R16, R19 ;  /* 0x0000001310137221 */ /* 0x000fe20000010000 */
[----:B------:R-:W-:Y:S01]  /*1ae0*/  FADD.FTZ R16, R31, R30 ;  /* 0x0000001e1f107221 */ /* 0x000fe20000010000 */
[----:B------:R-:W-:Y:S01]  /*1af0*/  FMUL.FTZ R18, R32, R32 ;  /* 0x0000002020127220 */ /* 0x000fe20000410000 */
[----:B------:R-:W-:Y:S02]  /*1b00*/  PRMT R34, R35, 0x7632, R34 ;  /* 0x0000763223227816 */ /* 0x000fe40000000022 */
[----:B------:R-:W-:-:S02]  /*1b10*/  FADD.FTZ R16, R17, R16 ;  /* 0x0000001011107221 */ /* 0x000fc40000010000 */
[----:B------:R-:W-:Y:S01]  /*1b20*/  SHF.L.U32 R34, R34, 0x10, RZ ;  /* 0x0000001022227819 */ /* 0x000fe200000006ff */
[----:B------:R-:W-:Y:S01]  /*1b30*/  FFMA.FTZ R18, R33, R33, R18 ;  /* 0x0000002121127223 */ /* 0x000fe20000010012 */
[----:B------:R-:W-:Y:S01]  /*1b40*/  SHF.L.U32 R35, R35, 0x10, RZ ;  /* 0x0000001023237819 */ /* 0x000fe200000006ff */
[----:B------:R-:W-:Y:S02]  /*1b50*/  FADD.FTZ R17, R33, R32 ;  /* 0x0000002021117221 */ /* 0x000fe40000010000 */
[----:B------:R-:W-:Y:S01]  /*1b60*/  FMUL.FTZ R20, R34, R34 ;  /* 0x0000002222147220 */ /* 0x000fe20000410000 */
[----:B------:R-:W-:Y:S01]  /*1b70*/  FADD.FTZ R18, R19, R18 ;  /* 0x0000001213127221 */ /* 0x000fe20000010000 */
[----:B------:R-:W-:Y:S01]  /*1b80*/  FADD.FTZ R16, R16, R17 ;  /* 0x0000001110107221 */ /* 0x000fe20000010000 */
[C---:B------:R-:W-:Y:S01]  /*1b90*/  FADD.FTZ R17, R35.reuse, R34 ;  /* 0x0000002223117221 */ /* 0x040fe20000010000 */
[----:B------:R-:W-:Y:S01]  /*1ba0*/  FFMA.FTZ R19, R35, R35, R20 ;  /* 0x0000002323137223 */ /* 0x000fe20000010014 */
[----:B-----5:R-:W-:-:S04]  /*1bb0*/  PRMT R36, R37, 0x7632, R36 ;  /* 0x0000763225247816 */ /* 0x020fc80000000024 */
[----:B------:R-:W-:Y:S02]  /*1bc0*/  SHF.L.U32 R36, R36, 0x10, RZ ;  /* 0x0000001024247819 */ /* 0x000fe400000006ff */
[----:B------:R-:W-:Y:S02]  /*1bd0*/  SHF.L.U32 R37, R37, 0x10, RZ ;  /* 0x0000001025257819 */ /* 0x000fe400000006ff */
[----:B---3--:R-:W-:Y:S01]  /*1be0*/  PRMT R38, R39, 0x7632, R38 ;  /* 0x0000763227267816 */ /* 0x008fe20000000026 */
[----:B------:R-:W-:-:S03]  /*1bf0*/  FMUL.FTZ R20, R36, R36 ;  /* 0x0000002424147220 */ /* 0x000fc60000410000 */
[----:B------:R-:W-:Y:S01]  /*1c00*/  SHF.L.U32 R38, R38, 0x10, RZ ;  /* 0x0000001026267819 */ /* 0x000fe200000006ff */
[----:B------:R-:W-:Y:S01]  /*1c10*/  FADD.FTZ R18, R18, R19 ;  /* 0x0000001312127221 */ /* 0x000fe20000010000 */
[----:B------:R-:W-:Y:S01]  /*1c20*/  FADD.FTZ R16, R16, R17 ;  /* 0x0000001110107221 */ /* 0x000fe20000010000 */
[----:B------:R-:W-:Y:S01]  /*1c30*/  FFMA.FTZ R19, R37, R37, R20 ;  /* 0x0000002525137223 */ /* 0x000fe20000010014 */
[----:B------:R-:W-:Y:S01]  /*1c40*/  SHF.L.U32 R39, R39, 0x10, RZ ;  /* 0x0000001027277819 */ /* 0x000fe200000006ff */
[----:B------:R-:W-:Y:S01]  /*1c50*/  FADD.FTZ R17, R37, R36 ;  /* 0x0000002425117221 */ /* 0x000fe20000010000 */
[----:B------:R-:W-:Y:S01]  /*1c60*/  FMUL.FTZ R20, R38, R38 ;  /* 0x0000002626147220 */ /* 0x000fe20000410000 */
[----:B------:R-:W-:Y:S02]  /*1c70*/  FADD.FTZ R18, R18, R19 ;  /* 0x0000001312127221 */ /* 0x000fe40000010000 */
[----:B------:R-:W-:Y:S01]  /*1c80*/  FADD.FTZ R16, R16, R17 ;  /* 0x0000001110107221 */ /* 0x000fe20000010000 */
[C---:B------:R-:W-:Y:S01]  /*1c90*/  FADD.FTZ R17, R39.reuse, R38 ;  /* 0x0000002627117221 */ /* 0x040fe20000010000 */
[----:B------:R-:W-:-:S03]  /*1ca0*/  FFMA.FTZ R21, R39, R39, R20 ;  /* 0x0000002727157223 */ /* 0x000fc60000010014 */
[----:B------:R-:W-:Y:S01]  /*1cb0*/  FADD.FTZ R19, R16, R17 ;  /* 0x0000001110137221 */ /* 0x000fe20000010000 */
[----:B------:R-:W-:-:S04]  /*1cc0*/  FADD.FTZ R18, R18, R21 ;  /* 0x0000001512127221 */ /* 0x000fc80000010000 */
        /* <DEDUP_REMOVED lines=28> */
[----:B01----:R-:W-:-:S12]  /*1e90*/  FADD.FTZ R16, R20, R23 ;  /* 0x0000001714107221 */ /* 0x003fd80000010000 */
[----:B------:R-:W0:Y:S01]  /*1ea0*/  @!P1 S2R R18, SR_CgaCtaId ;  /* 0x0000000000129919 */ /* 0x000e220000008800 */
[----:B------:R-:W-:-:S04]  /*1eb0*/  @!P1 MOV R17, 0x400 ;  /* 0x0000040000119802 */ /* 0x000fc80000000f00 */
[----:B0-----:R-:W-:Y:S02]  /*1ec0*/  @!P1 LEA R19, R18, R17, 0x18 ;  /* 0x0000001112139211 */ /* 0x001fe400078ec0ff */
[----:B------:R-:W-:-:S04]  /*1ed0*/  @!P1 SHF.R.U32.HI R17, RZ, 0x2, R44 ;  /* 0x00000002ff119819 */ /* 0x000fc8000001162c */
[----:B------:R-:W-:Y:S01]  /*1ee0*/  @!P1 LOP3.LUT R18, R17, 0xf8, RZ, 0xc0, !PT ;  /* 0x000000f811129812 */ /* 0x000fe200078ec0ff */
[----:B--2---:R-:W-:-:S03]  /*1ef0*/  FADD.FTZ R17, R21, R22 ;  /* 0x0000001615117221 */ /* 0x004fc60000010000 */
[----:B------:R-:W-:-:S05]  /*1f00*/  @!P1 IADD3 R18, PT, PT, R18, R19, RZ ;  /* 0x0000001312129210 */ /* 0x000fca0007ffe0ff */
[----:B------:R3:W-:Y:S02]  /*1f10*/  @!P1 STS.64 [R18+0x8], R16 ;  /* 0x0000081012009388 */ /* 0x0007e40000000a00 */
.L_x_1954:
[----:B------:R-:W-:Y:S05]  /*1f20*/  BSYNC.RECONVERGENT B0 ;  /* 0x0000000000007941 */ /* 0x000fea0003800200 */
.L_x_1953:
        /* <DEDUP_REMOVED lines=8> */
[----:B-12---:R-:W1:Y:S02]  /*1fb0*/  LDS.128 R20, [UR5+0x10] ;  /* 0x00001005ff147984 */ /* 0x006e640008000c00 */
[----:B-1----:R-:W-:Y:S01]  /*1fc0*/  FADD.FTZ R19, R16, R20 ;  /* 0x0000001410137221 */ /* 0x002fe20000010000 */
[----:B------:R-:W-:-:S03]  /*1fd0*/  FADD.FTZ R20, R17, R21 ;  /* 0x0000001511147221 */ /* 0x000fc60000010000 */
[----:B------:R-:W-:Y:S01]  /*1fe0*/  FADD.FTZ R21, R19, R22 ;  /* 0x0000001613157221 */ /* 0x000fe20000010000 */
[----:B------:R-:W-:Y:S01]  /*1ff0*/  FADD.FTZ R20, R20, R23 ;  /* 0x0000001714147221 */ /* 0x000fe20000010000 */
[----:B0--3--:R-:W0:Y:S02]  /*2000*/  LDS.128 R16, [UR5+0x20] ;  /* 0x00002005ff107984 */ /* 0x009e240008000c00 */
[----:B0-----:R-:W-:Y:S01]  /*2010*/  FADD.FTZ R21, R21, R16 ;  /* 0x0000001015157221 */ /* 0x001fe20000010000 */
[----:B------:R-:W-:-:S03]  /*2020*/  FADD.FTZ R16, R20, R17 ;  /* 0x0000001114107221 */ /* 0x000fc60000010000 */
[----:B------:R-:W-:Y:S01]  /*2030*/  FADD.FTZ R17, R21, R18 ;  /* 0x0000001215117221 */ /* 0x000fe20000010000 */
[----:B------:R-:W-:Y:S01]  /*2040*/  FADD.FTZ R16, R16, R19 ;  /* 0x0000001310107221 */ /* 0x000fe20000010000 */
[----:B------:R-:W0:Y:S02]  /*2050*/  LDS.128 R20, [UR5+0x30] ;  /* 0x00003005ff147984 */ /* 0x000e240008000c00 */
[----:B0-----:R-:W-:Y:S01]  /*2060*/  FADD.FTZ R17, R17, R20 ;  /* 0x0000001411117221 */ /* 0x001fe20000010000 */
[----:B------:R-:W-:-:S03]  /*2070*/  FADD.FTZ R18, R16, R21 ;  /* 0x0000001510127221 */ /* 0x000fc60000010000 */
[----:B------:R-:W-:Y:S01]  /*2080*/  FADD.FTZ R16, R17, R22 ;  /* 0x0000001611107221 */ /* 0x000fe20000010000 */
[----:B------:R-:W-:-:S07]  /*2090*/  FADD.FTZ R17, R18, R23 ;  /* 0x0000001712117221 */ /* 0x000fce0000010000 */
.L_x_1956:
[----:B------:R-:W-:Y:S05]  /*20a0*/  BSYNC.RECONVERGENT B0 ;  /* 0x0000000000007941 */ /* 0x000fea0003800200 */
.L_x_1955:
        /* <DEDUP_REMOVED lines=12> */
[----:B------:R-:W-:Y:S02]  /*2170*/  UIMAD UR10, UR19, UR18, UR6 ;  /* 0x00000012130a72a4 */ /* 0x000fe4000f8e0206 */
[----:B------:R-:W-:Y:S02]  /*2180*/  ULOP3.LUT UP0, UR5, UR4, 0x2, URZ, 0xc0, !UPT ;  /* 0x0000000204057892 */ /* 0x000fe4000f80c0ff */
[----:B------:R-:W-:Y:S02]  /*2190*/  UIMAD.WIDE.U32 UR10, UR10, 0x8, UR16 ;  /* 0x000000080a0a78a5 */ /* 0x000fe4000f8e0010 */
[----:B------:R-:W-:-:S04]  /*21a0*/  UIADD3 UR5, UPT, UPT, -UR5, 0x1, URZ ;  /* 0x0000000105057890 */ /* 0x000fc8000fffe1ff */
[----:B------:R-:W-:Y:S01]  /*21b0*/  IMAD.U32 R18, RZ, RZ, UR10 ;  /* 0x0000000aff127e24 */ /* 0x000fe2000f8e00ff */
[----:B------:R-:W-:Y:S01]  /*21c0*/  UIMAD UR10, UR9, UR18, UR6 ;  /* 0x00000012090a72a4 */ /* 0x000fe2000f8e0206 */
[----:B------:R-:W-:Y:S02]  /*21d0*/  PLOP3.LUT P1, PT, PT, PT, UP0, 0x80, 0x8 ;  /* 0x000000000008781c */ /* 0x000fe40003f2f008 */
[----:B------:R-:W-:Y:S02]  /*21e0*/  MOV R19, UR11 ;  /* 0x0000000b00137c02 */ /* 0x000fe40008000f00 */
[----:B------:R-:W-:Y:S02]  /*21f0*/  MOV R57, UR5 ;  /* 0x0000000500397c02 */ /* 0x000fe40008000f00 */
[----:B-1----:R-:W-:Y:S01]  /*2200*/  MOV R23, UR10 ;  /* 0x0000000a00177c02 */ /* 0x002fe20008000f00 */
[----:B------:R4:W-:Y:S04]  /*2210*/  STG.E.64 desc[UR14][R18.64], R16 ;  /* 0x0000001012007986 */ /* 0x0009e8000c101b0e */
[----:B---3--:R-:W-:Y:S01]  /*2220*/  IMAD.WIDE.U32 R20, R23, 0x4, R20 ;  /* 0x0000000417147825 */ /* 0x008fe200078e0014 */
[----:B------:R-:W-:-:S04]  /*2230*/  SEL R23, R40, RZ, !P1 ;  /* 0x000000ff28177207 */ /* 0x000fc80004800000 */
[----:B------:R-:W-:Y:S01]  /*2240*/  ISETP.NE.AND P1, PT, R23, -0x1, PT ;  /* 0xffffffff1700780c */ /* 0x000fe20003f25270 */
[----:B------:R-:W-:Y:S06]  /*2250*/  MEMBAR.ALL.GPU ;  /* 0x0000000000007992 */ /* 0x000fec000000a000 */
[----:B------:R-:W-:-:S00]  /*2260*/  ERRBAR ;  /* 0x00000000000079ab */ /* 0x000fc00000000000 */
[----:B------:R-:W-:Y:S06]  /*2270*/  CGAERRBAR ;  /* 0x00000000000075ab */ /* 0x000fec0000000000 */
[----:B------:R4:W-:Y:S01]  /*2280*/  REDG.E.ADD.S32.STRONG.GPU desc[UR14][R20.64], R57 ;  /* 0x000000391400798e */ /* 0x0009e2000c12e30e */
[----:B------:R-:W-:Y:S05]  /*2290*/  @!P1 BRA `(.L_x_1958) ;  /* 0x0000000000149947 */ /* 0x000fea0003800000 */
.L_x_1959:
[----:B----4-:R-:W3:Y:S04]  /*22a0*/  LDG.E.STRONG.GPU R18, desc[UR14][R20.64] ;  /* 0x0000000e14127981 */ /* 0x010ee8000c1ef900 */
[----:B---3--:R-:W-:Y:S01]  /*22b0*/  CCTL.IVALL ;  /* 0x00000000ff00798f */ /* 0x008fe20002000000 */
[----:B------:R-:W-:Y:S05]  /*22c0*/  YIELD ;  /* 0x0000000000007946 */ /* 0x000fea0003800000 */
[----:B------:R-:W-:-:S13]  /*22d0*/  ISETP.NE.AND P1, PT, R18, R23, PT ;  /* 0x000000171200720c */ /* 0x000fda0003f25270 */
[----:B------:R-:W-:Y:S05]  /*22e0*/  @P1 BRA `(.L_x_1959) ;  /* 0xfffffffc00ec1947 */ /* 0x000fea000383ffff */
.L_x_1958:
[----:B------:R-:W-:Y:S05]  /*22f0*/  WARPSYNC.ALL ;  /* 0x0000000000007948 */ /* 0x000fea0003800000 */
[----:B------:R-:W-:Y:S06]  /*2300*/  BAR.SYNC.DEFER_BLOCKING 0x0 ;  /* 0x0000000000007b1d */ /* 0x000fec0000010000 */
[----:B------:R-:W-:Y:S01]  /*2310*/  UMOV UR5, URZ ;  /* 0x000000ff00057c82 */ /* 0x000fe20008000000 */
[----:B------:R-:W-:Y:S05]  /*2320*/  @!P3 BRA `(.L_x_1960) ;  /* 0x000000040098b947 */ /* 0x000fea0003800000 */
[----:B--2---:R-:W-:Y:S01]  /*2330*/  LOP3.LUT R22, R40, 0x7ffffff8, RZ, 0xc0, !PT ;  /* 0x7ffffff828167812 */ /* 0x004fe200078ec0ff */
        /* <DEDUP_REMOVED lines=10> */
.L_x_1961:
[----:B------:R-:W-:Y:S01]  /*23e0*/  ISETP.EQ.OR P1, PT, RZ, UR23, P2 ;  /* 0x00000017ff007c0c */ /* 0x000fe20009722670 */
[----:B------:R-:W-:-:S06]  /*23f0*/  UIADD3 UR26, UPT, UPT, UR5, 0x1, URZ ;  /* 0x00000001051a7890 */ /* 0x000fcc000fffe0ff */
[----:B----4-:R-:W-:-:S04]  /*2400*/  MOV R18, UR26 ;  /* 0x0000001a00127c02 */ /* 0x010fc80008000f00 */
[----:B------:R-:W-:Y:S02]  /*2410*/  ISETP.EQ.OR P6, PT, R18, UR19, P2 ;  /* 0x0000001312007c0c */ /* 0x000fe400097c2670 */
[----:B------:R-:W-:-:S05]  /*2420*/  VOTEU.ALL UP0, P1 ;  /* 0x0000000000ff7886 */ /* 0x000fca0000800000 */
[----:B------:R-:W-:-:S06]  /*2430*/  @!UP0 UIMAD.WIDE.U32 UR24, UR9, 0x8, UR16 ;  /* 0x00000008091888a5 */ /* 0x000fcc000f8e0010 */
[----:B------:R-:W-:Y:S02]  /*2440*/  MOV R20, UR24 ;  /* 0x0000001800147c02 */ /* 0x000fe40008000f00 */
[----:B------:R-:W-:-:S06]  /*2450*/  MOV R21, UR25 ;  /* 0x0000001900157c02 */ /* 0x000fcc0008000f00 */
[----:B------:R-:W0:Y:S01]  /*2460*/  @!P1 LDG.E.64 R20, desc[UR14][R20.64] ;  /* 0x0000000e14149981 */ /* 0x000e22000c1e1b00 */
[----:B------:R-:W-:-:S05]  /*2470*/  VOTEU.ALL UP0, P6 ;  /* 0x0000000000ff7886 */ /* 0x000fca0003000000 */
[----:B------:R-:W-:-:S06]  /*2480*/  @!UP0 UIMAD.WIDE.U32 UR24, UR22, 0x8, UR16 ;  /* 0x00000008161888a5 */ /* 0x000fcc000f8e0010 */
[----:B------:R-:W-:Y:S02]  /*2490*/  MOV R18, UR24 ;  /* 0x0000001800127c02 */ /* 0x000fe40008000f00 */
[----:B------:R-:W-:-:S06]  /*24a0*/  MOV R19, UR25 ;  /* 0x0000001900137c02 */ /* 0x000fcc0008000f00 */
[----:B------:R-:W2:Y:S01]  /*24b0*/  @!P6 LDG.E.64 R18, desc[UR14][R18.64] ;  /* 0x0000000e1212e981 */ /* 0x000ea2000c1e1b00 */
[----:B------:R-:W-:Y:S02]  /*24c0*/  UIADD3 UR24, UPT, UPT, UR5, 0x2, URZ ;  /* 0x0000000205187890 */ /* 0x000fe4000fffe0ff */
[----:B------:R-:W-:-:S04]  /*24d0*/  UIADD3 UR26, UPT, UPT, UR5, 0x3, URZ ;  /* 0x00000003051a7890 */ /* 0x000fc8000fffe0ff */
[----:B-1----:R-:W-:-:S04]  /*24e0*/  MOV R23, UR24 ;  /* 0x0000001800177c02 */ /* 0x002fc80008000f00 */
[----:B------:R-:W-:-:S13]  /*24f0*/  ISETP.EQ.OR P3, PT, R23, UR19, P2 ;  /* 0x0000001317007c0c */ /* 0x000fda0009762670 */
[----:B------:R-:W-:-:S05]  /*2500*/  VOTEU.ALL UP0, P3 ;  /* 0x0000000000ff7886 */ /* 0x000fca0001800000 */
[----:B------:R-:W-:Y:S01]  /*2510*/  @!UP0 UIMAD.WIDE.U32 UR24, UR10, 0x8, UR16 ;  /* 0x000000080a1888a5 */ /* 0x000fe2000f8e0010 */
[----:B0-----:R-:W-:Y:S01]  /*2520*/  @!P1 FADD.FTZ R16, R16, R20 ;  /* 0x0000001410109221 */ /* 0x001fe20000010000 */
[----:B------:R-:W-:Y:S02]  /*2530*/  IMAD.U32 R20, RZ, RZ, UR26 ;  /* 0x0000001aff147e24 */ /* 0x000fe4000f8e00ff */
[----:B------:R-:W-:Y:S02]  /*2540*/  @!P1 FADD.FTZ R17, R17, R21 ;  /* 0x0000001511119221 */ /* 0x000fe40000010000 */
[----:B------:R-:W-:Y:S02]  /*2550*/  MOV R21, UR25 ;  /* 0x0000001900157c02 */ /* 0x000fe40008000f00 */
[----:B------:R-:W-:Y:S02]  /*2560*/  ISETP.EQ.OR P4, PT, R20, UR19, P2 ;  /* 0x0000001314007c0c */ /* 0x000fe40009782670 */
[----:B------:R-:W-:-:S06]  /*2570*/  MOV R20, UR24 ;  /* 0x0000001800147c02 */ /* 0x000fcc0008000f00 */
[----:B------:R-:W3:Y:S05]  /*2580*/  @!P3 LDG.E.64 R20, desc[UR14][R20.64] ;  /* 0x0000000e1414b981 */ /* 0x000eea000c1e1b00 */
[----:B------:R-:W-:Y:S01]  /*2590*/  VOTEU.ALL UP0, P4 ;  /* 0x0000000000ff7886 */ /* 0x000fe20002000000 */
[----:B--2---:R-:W-:-:S04]  /*25a0*/  @!P6 FADD.FTZ R16, R16, R18 ;  /* 0x000000121010e221 */ /* 0x004fc80000010000 */
[----:B------:R-:W-:Y:S01]  /*25b0*/  @!UP0 UIMAD.WIDE.U32 UR24, UR20, 0x8, UR16 ;  /* 0x00000008141888a5 */ /* 0x000fe2000f8e0010 */
[----:B------:R-:W-:-:S05]  /*25c0*/  @!P6 FADD.FTZ R17, R17, R19 ;  /* 0x000000131111e221 */ /* 0x000fca0000010000 */
[----:B------:R-:W-:Y:S02]  /*25d0*/  MOV R18, UR24 ;  /* 0x0000001800127c02 */ /* 0x000fe40008000f00 */
[----:B------:R-:W-:-:S06]  /*25e0*/  MOV R19, UR25 ;  /* 0x0000001900137c02 */ /* 0x000fcc0008000f00 */
[----:B------:R-:W2:Y:S01]  /*25f0*/  @!P4 LDG.E.64 R18, desc[UR14][R18.64] ;  /* 0x0000000e1212c981 */ /* 0x000ea2000c1e1b00 */
[----:B------:R-:W-:-:S06]  /*2600*/  UIADD3 UR24, UPT, UPT, UR5, 0x4, URZ ;  /* 0x0000000405187890 */ /* 0x000fcc000fffe0ff */
[----:B------:R-:W-:-:S04]  /*2610*/  MOV R23, UR24 ;  /* 0x0000001800177c02 */ /* 0x000fc80008000f00 */
[----:B------:R-:W-:Y:S01]  /*2620*/  ISETP.EQ.OR P1, PT, R23, UR19, P2 ;  /* 0x0000001317007c0c */ /* 0x000fe20009722670 */
[----:B------:R-:W-:-:S12]  /*2630*/  UIADD3 UR26, UPT, UPT, UR5, 0x5, URZ ;  /* 0x00000005051a7890 */ /* 0x000fd8000fffe0ff */
[----:B------:R-:W-:-:S05]  /*2640*/  VOTEU.ALL UP0, P1 ;  /* 0x0000000000ff7886 */ /* 0x000fca0000800000 */
[----:B------:R-:W-:Y:S01]  /*2650*/  @!UP0 UIMAD.WIDE.U32 UR24, UR11, 0x8, UR16 ;  /* 0x000000080b1888a5 */ /* 0x000fe2000f8e0010 */
[----:B---3--:R-:W-:Y:S01]  /*2660*/  @!P3 FADD.FTZ R16, R16, R20 ;  /* 0x000000141010b221 */ /* 0x008fe20000010000 */
[----:B------:R-:W-:Y:S01]  /*2670*/  MOV R20, UR26 ;  /* 0x0000001a00147c02 */ /* 0x000fe20008000f00 */
[----:B------:R-:W-:-:S03]  /*2680*/  @!P3 FADD.FTZ R17, R17, R21 ;  /* 0x000000151111b221 */ /* 0x000fc60000010000 */
[----:B------:R-:W-:Y:S02]  /*2690*/  MOV R21, UR25 ;  /* 0x0000001900157c02 */ /* 0x000fe40008000f00 */
[----:B------:R-:W-:Y:S02]  /*26a0*/  ISETP.EQ.OR P3, PT, R20, UR19, P2 ;  /* 0x0000001314007c0c */ /* 0x000fe40009762670 */
[----:B------:R-:W-:-:S06]  /*26b0*/  MOV R20, UR24 ;  /* 0x0000001800147c02 */ /* 0x000fcc0008000f00 */
[----:B------:R-:W3:Y:S05]  /*26c0*/  @!P1 LDG.E.64 R20, desc[UR14][R20.64] ;  /* 0x0000000e14149981 */ /* 0x000eea000c1e1b00 */
        /* <DEDUP_REMOVED lines=8> */
[----:B------:R-:W-:Y:S01]  /*2750*/  MOV R23, UR24 ;  /* 0x0000001800177c02 */ /* 0x000fe20008000f00 */
[----:B------:R-:W-:-:S03]  /*2760*/  UIADD3 UR24, UPT, UPT, UR5, 0x7, URZ ;  /* 0x0000000705187890 */ /* 0x000fc6000fffe0ff */
[----:B------:R-:W-:-:S13]  /*2770*/  ISETP.EQ.OR P6, PT, R23, UR19, P2 ;  /* 0x0000001317007c0c */ /* 0x000fda00097c2670 */
[----:B------:R-:W-:Y:S01]  /*2780*/  VOTEU.ALL UP0, P6 ;  /* 0x0000000000ff7886 */ /* 0x000fe20003000000 */
[----:B---3--:R-:W-:Y:S01]  /*2790*/  @!P1 FADD.FTZ R16, R16, R20 ;  /* 0x0000001410109221 */ /* 0x008fe20000010000 */
[----:B------:R-:W-:-:S04]  /*27a0*/  MOV R20, UR24 ;  /* 0x0000001800147c02 */ /* 0x000fc80008000f00 */
[----:B------:R-:W-:Y:S01]  /*27b0*/  ISETP.EQ.OR P4, PT, R20, UR19, P2 ;  /* 0x0000001314007c0c */ /* 0x000fe20009782670 */
[----:B------:R-:W-:Y:S01]  /*27c0*/  @!UP0 UIMAD.WIDE.U32 UR24, UR12, 0x8, UR16 ;  /* 0x000000080c1888a5 */ /* 0x000fe2000f8e0010 */
[----:B------:R-:W-:-:S05]  /*27d0*/  @!P1 FADD.FTZ R17, R17, R21 ;  /* 0x0000001511119221 */ /* 0x000fca0000010000 */
[----:B------:R-:W-:Y:S02]  /*27e0*/  MOV R20, UR24 ;  /* 0x0000001800147c02 */ /* 0x000fe40008000f00 */
[----:B------:R-:W-:-:S04]  /*27f0*/  MOV R21, UR25 ;  /* 0x0000001900157c02 */ /* 0x000fc80008000f00 */
[----:B------:R-:W-:Y:S02]  /*2800*/  VOTEU.ALL UP0, P4 ;  /* 0x0000000000ff7886 */ /* 0x000fe40002000000 */
[----:B------:R-:W3:Y:S03]  /*2810*/  @!P6 LDG.E.64 R20, desc[UR14][R20.64] ;  /* 0x0000000e1414e981 */ /* 0x000ee6000c1e1b00 */
[----:B------:R-:W-:Y:S01]  /*2820*/  @!UP0 UIMAD.WIDE.U32 UR24, UR21, 0x8, UR16 ;  /* 0x00000008151888a5 */ /* 0x000fe2000f8e0010 */
[----:B--2---:R-:W-:Y:S01]  /*2830*/  @!P3 FADD.FTZ R16, R16, R18 ;  /* 0x000000121010b221 */ /* 0x004fe20000010000 */
[----:B------:R-:W-:-:S04]  /*2840*/  @!P3 FADD.FTZ R17, R17, R19 ;  /* 0x000000131111b221 */ /* 0x000fc80000010000 */
[----:B------:R-:W-:Y:S02]  /*2850*/  MOV R18, UR24 ;  /* 0x0000001800127c02 */ /* 0x000fe40008000f00 */
[----:B------:R-:W-:-:S06]  /*2860*/  MOV R19, UR25 ;  /* 0x0000001900137c02 */ /* 0x000fcc0008000f00 */
        /* <DEDUP_REMOVED lines=12> */
[----:B---3--:R-:W-:Y:S01]  /*2930*/  @!P6 FADD.FTZ R16, R16, R20 ;  /* 0x000000141010e221 */ /* 0x008fe20000010000 */
[----:B------:R-:W-:-:S03]  /*2940*/  @!P6 FADD.FTZ R17, R17, R21 ;  /* 0x000000151111e221 */ /* 0x000fc60000010000 */
[----:B--2---:R-:W-:Y:S01]  /*2950*/  @!P4 FADD.FTZ R16, R16, R18 ;  /* 0x000000121010c221 */ /* 0x004fe20000010000 */
[----:B------:R-:W-:Y:S01]  /*2960*/  @!P4 FADD.FTZ R17, R17, R19 ;  /* 0x000000131111c221 */ /* 0x000fe20000010000 */
[----:B------:R-:W-:Y:S06]  /*2970*/  @P1 BRA `(.L_x_1961) ;  /* 0xfffffff800981947 */ /* 0x000fec000383ffff */
[----:B------:R-:W-:-:S15]  /*2980*/  R2UR UR5, R22 ;  /* 0x00000000160572ca */ /* 0x000fde00000e0000 */
.L_x_1960:
[----:B------:R-:W-:-:S13]  /*2990*/  LOP3.LUT P1, RZ, R40, 0x7, RZ, 0xc0, !PT ;  /* 0x0000000728ff7812 */ /* 0x000fda000782c0ff */
[----:B------:R-:W-:Y:S05]  /*29a0*/  @!P1 BRA `(.L_x_1957) ;  /* 0x0000000400709947 */ /* 0x000fea0003800000 */
[----:B----4-:R-:W-:-:S04]  /*29b0*/  LOP3.LUT R18, R40, 0x7, RZ, 0xc0, !PT ;  /* 0x0000000728127812 */ /* 0x010fc800078ec0ff */
[----:B------:R-:W-:-:S04]  /*29c0*/  IADD3 R18, PT, PT, R18, -0x1, RZ ;  /* 0xffffffff12127810 */ /* 0x000fc80007ffe0ff */
[----:B------:R-:W-:-:S13]  /*29d0*/  ISETP.GE.U32.AND P1, PT, R18, 0x3, PT ;  /* 0x000000031200780c */ /* 0x000fda0003f26070 */
[----:B------:R-:W-:Y:S05]  /*29e0*/  @!P1 BRA `(.L_x_1962) ;  /* 0x0000000000b89947 */ /* 0x000fea0003800000 */
[----:B------:R-:W-:Y:S01]  /*29f0*/  MOV R18, UR5 ;  /* 0x0000000500127c02 */ /* 0x000fe20008000f00 */
[----:B------:R-:W-:-:S03]  /*2a00*/  UIADD3 UR9, UPT, UPT, UR5, 0x1, URZ ;  /* 0x0000000105097890 */ /* 0x000fc6000fffe0ff */
[----:B------:R-:W-:-:S03]  /*2a10*/  ISETP.EQ.OR P1, PT, R18, UR19, P2 ;  /* 0x0000001312007c0c */ /* 0x000fc60009722670 */
[----:B------:R-:W-:-:S04]  /*2a20*/  MOV R18, UR9 ;  /* 0x0000000900127c02 */ /* 0x000fc80008000f00 */
[----:B------:R-:W-:-:S06]  /*2a30*/  ISETP.EQ.OR P3, PT, R18, UR19, P2 ;  /* 0x0000001312007c0c */ /* 0x000fcc0009762670 */
[----:B------:R-:W-:-:S05]  /*2a40*/  VOTEU.ALL UP0, P1 ;  /* 0x0000000000ff7886 */ /* 0x000fca0000800000 */
[----:B------:R-:W-:Y:S02]  /*2a50*/  @!UP0 UIMAD UR10, UR5, UR18, UR6 ;  /* 0x00000012050a82a4 */ /* 0x000fe4000f8e0206 */
[----:B------:R-:W-:Y:S02]  /*2a60*/  VOTEU.ALL UP1, P3 ;  /* 0x0000000000ff7886 */ /* 0x000fe40001820000 */
[----:B------:R-:W-:-:S03]  /*2a70*/  @!UP0 UIMAD.WIDE.U32 UR10, UR10, 0x8, UR16 ;  /* 0x000000080a0a88a5 */ /* 0x000fc6000f8e0010 */
[----:B------:R-:W-:-:S03]  /*2a80*/  @!UP1 UIMAD UR9, UR9, UR18, UR6 ;  /* 0x00000012090992a4 */ /* 0x000fc6000f8e0206 */
[----:B------:R-:W-:Y:S01]  /*2a90*/  IMAD.U32 R20, RZ, RZ, UR10 ;  /* 0x0000000aff147e24 */ /* 0x000fe2000f8e00ff */
[----:B------:R-:W-:Y:S01]  /*2aa0*/  MOV R21, UR11 ;  /* 0x0000000b00157c02 */ /* 0x000fe20008000f00 */
[----:B------:R-:W-:-:S05]  /*2ab0*/  @!UP1 UIMAD.WIDE.U32 UR10, UR9, 0x8, UR16 ;  /* 0x00000008090a98a5 */ /* 0x000fca000f8e0010 */
[----:B------:R-:W0:Y:S01]  /*2ac0*/  @!P1 LDG.E.64 R20, desc[UR14][R20.64] ;  /* 0x0000000e14149981 */ /* 0x000e22000c1e1b00 */
[----:B------:R-:W-:Y:S01]  /*2ad0*/  MOV R18, UR10 ;  /* 0x0000000a00127c02 */ /* 0x000fe20008000f00 */
[----:B------:R-:W-:Y:S01]  /*2ae0*/  UIADD3 UR10, UPT, UPT, UR5, 0x2, URZ ;  /* 0x00000002050a7890 */ /* 0x000fe2000fffe0ff */
[----:B------:R-:W-:Y:S01]  /*2af0*/  MOV R19, UR11 ;  /* 0x0000000b00137c02 */ /* 0x000fe20008000f00 */
[----:B------:R-:W-:-:S04]  /*2b00*/  UIADD3 UR12, UPT, UPT, UR5, 0x3, URZ ;  /* 0x00000003050c7890 */ /* 0x000fc8000fffe0ff */
[----:B--2---:R-:W-:Y:S01]  /*2b10*/  MOV R22, UR10 ;  /* 0x0000000a00167c02 */ /* 0x004fe20008000f00 */
[----:B------:R-:W2:Y:S03]  /*2b20*/  @!P3 LDG.E.64 R18, desc[UR14][R18.64] ;  /* 0x0000000e1212b981 */ /* 0x000ea6000c1e1b00 */
        /* <DEDUP_REMOVED lines=8> */
[----:B------:R-:W-:-:S06]  /*2bb0*/  @!UP1 UIMAD.WIDE.U32 UR12, UR12, 0x8, UR16 ;  /* 0x000000080c0c98a5 */ /* 0x000fcc000f8e0010 */
[----:B------:R-:W-:Y:S02]  /*2bc0*/  MOV R22, UR12 ;  /* 0x0000000c00167c02 */ /* 0x000fe40008000f00 */
[----:B-1----:R-:W-:-:S06]  /*2bd0*/  MOV R23, UR13 ;  /* 0x0000000d00177c02 */ /* 0x002fcc0008000f00 */
[----:B------:R-:W3:Y:S01]  /*2be0*/  @!P6 LDG.E.64 R22, desc[UR14][R22.64] ;  /* 0x0000000e1616e981 */ /* 0x000ee2000c1e1b00 */
[----:B0-----:R-:W-:Y:S01]  /*2bf0*/  @!P1 FADD.FTZ R16, R16, R20 ;  /* 0x0000001410109221 */ /* 0x001fe20000010000 */
[----:B------:R-:W-:Y:S01]  /*2c00*/  @!P1 FADD.FTZ R17, R17, R21 ;  /* 0x0000001511119221 */ /* 0x000fe20000010000 */
[----:B------:R-:W-:Y:S02]  /*2c10*/  MOV R20, UR10 ;  /* 0x0000000a00147c02 */ /* 0x000fe40008000f00 */
[----:B------:R-:W-:Y:S01]  /*2c20*/  MOV R21, UR11 ;  /* 0x0000000b00157c02 */ /* 0x000fe20008000f00 */
[----:B--2---:R-:W-:-:S05]  /*2c30*/  @!P3 FADD.FTZ R16, R16, R18 ;  /* 0x000000121010b221 */ /* 0x004fca0000010000 */
[----:B------:R-:W2:Y:S01]  /*2c40*/  @!P4 LDG.E.64 R20, desc[UR14][R20.64] ;  /* 0x0000000e1414c981 */ /* 0x000ea2000c1e1b00 */
[----:B------:R-:W-:-:S05]  /*2c50*/  IMAD.U32 R18, RZ, RZ, UR5 ;  /* 0x00000005ff127e24 */ /* 0x000fca000f8e00ff */
[----:B------:R-:W-:Y:S01]  /*2c60*/  IADD3 R18, PT, PT, R18, 0x4, RZ ;  /* 0x0000000412127810 */ /* 0x000fe20007ffe0ff */
[----:B------:R-:W-:-:S03]  /*2c70*/  @!P3 FADD.FTZ R17, R17, R19 ;  /* 0x000000131111b221 */ /* 0x000fc60000010000 */
[----:B------:R-:W-:Y:S01]  /*2c80*/  R2UR UR5, R18 ;  /* 0x00000000120572ca */ /* 0x000fe200000e0000 */
[----:B--2---:R-:W-:Y:S01]  /*2c90*/  @!P4 FADD.FTZ R16, R16, R20 ;  /* 0x000000141010c221 */ /* 0x004fe20000010000 */
[----:B------:R-:W-:-:S03]  /*2ca0*/  @!P4 FADD.FTZ R17, R17, R21 ;  /* 0x000000151111c221 */ /* 0x000fc60000010000 */
[----:B---3--:R-:W-:Y:S01]  /*2cb0*/  @!P6 FADD.FTZ R16, R16, R22 ;  /* 0x000000161010e221 */ /* 0x008fe20000010000 */
[----:B------:R-:W-:-:S09]  /*2cc0*/  @!P6 FADD.FTZ R17, R17, R23 ;  /* 0x000000171111e221 */ /* 0x000fd20000010000 */
.L_x_1962:
[----:B------:R-:W-:-:S13]  /*2cd0*/  LOP3.LUT P1, R18, R40, 0x3, RZ, 0xc0, !PT ;  /* 0x0000000328127812 */ /* 0x000fda000782c0ff */
[----:B------:R-:W-:Y:S05]  /*2ce0*/  @!P1 BRA `(.L_x_1957) ;  /* 0x0000000000a09947 */ /* 0x000fea0003800000 */
[----:B------:R-:W-:-:S13]  /*2cf0*/  ISETP.NE.AND P1, PT, R18, 0x1, PT ;  /* 0x000000011200780c */ /* 0x000fda0003f25270 */
[----:B------:R-:W-:Y:S05]  /*2d00*/  @!P1 BRA `(.L_x_1963) ;  /* 0x0000000000609947 */ /* 0x000fea0003800000 */
[----:B------:R-:W-:Y:S02]  /*2d10*/  UIADD3 UR10, UPT, UPT, UR5, 0x1, URZ ;  /* 0x00000001050a7890 */ /* 0x000fe4000fffe0ff */
[----:B------:R-:W-:-:S04]  /*2d20*/  MOV R18, UR5 ;  /* 0x0000000500127c02 */ /* 0x000fc80008000f00 */
        /* <DEDUP_REMOVED lines=10> */
[----:B------:R-:W-:-:S05]  /*2dd0*/  MOV R19, UR13 ;  /* 0x0000000d00137c02 */ /* 0x000fca0008000f00 */
[----:B------:R-:W-:Y:S01]  /*2de0*/  MOV R20, UR10 ;  /* 0x0000000a00147c02 */ /* 0x000fe20008000f00 */
[----:B------:R-:W0:Y:S01]  /*2df0*/  @!P3 LDG.E.64 R18, desc[UR14][R18.64] ;  /* 0x0000000e1212b981 */ /* 0x000e22000c1e1b00 */
[----:B------:R-:W-:-:S06]  /*2e00*/  MOV R21, UR11 ;  /* 0x0000000b00157c02 */ /* 0x000fcc0008000f00 */
[----:B------:R-:W3:Y:S01]  /*2e10*/  @!P1 LDG.E.64 R20, desc[UR14][R20.64] ;  /* 0x0000000e14149981 */ /* 0x000ee2000c1e1b00 */
[----:B--2---:R-:W-:-:S04]  /*2e20*/  MOV R22, UR5 ;  /* 0x0000000500167c02 */ /* 0x004fc80008000f00 */
[----:B------:R-:W-:-:S04]  /*2e30*/  IADD3 R22, PT, PT, R22, 0x2, RZ ;  /* 0x0000000216167810 */ /* 0x000fc80007ffe0ff */
[----:B------:R-:W-:Y:S01]  /*2e40*/  R2UR UR5, R22 ;  /* 0x00000000160572ca */ /* 0x000fe200000e0000 */
[----:B0-----:R-:W-:Y:S01]  /*2e50*/  @!P3 FADD.FTZ R16, R16, R18 ;  /* 0x000000121010b221 */ /* 0x001fe20000010000 */
[----:B------:R-:W-:-:S03]  /*2e60*/  @!P3 FADD.FTZ R17, R17, R19 ;  /* 0x000000131111b221 */ /* 0x000fc60000010000 */
[----:B---3--:R-:W-:Y:S01]  /*2e70*/  @!P1 FADD.FTZ R16, R16, R20 ;  /* 0x0000001410109221 */ /* 0x008fe20000010000 */
[----:B------:R-:W-:-:S09]  /*2e80*/  @!P1 FADD.FTZ R17, R17, R21 ;  /* 0x0000001511119221 */ /* 0x000fd20000010000 */
.L_x_1963:
[----:B------:R-:W-:Y:S01]  /*2e90*/  IMAD.U32 R18, RZ, RZ, UR5 ;  /* 0x00000005ff127e24 */ /* 0x000fe2000f8e00ff */
[----:B------:R-:W-:Y:S04]  /*2ea0*/  BSSY.RECONVERGENT B0, `(.L_x_1957) ;  /* 0x000000c000007945 */ /* 0x000fe80003800200 */
        /* <DEDUP_REMOVED lines=11> */
.L_x_1964:
[----:B------:R-:W-:Y:S05]  /*2f60*/  BSYNC.RECONVERGENT B0 ;  /* 0x0000000000007941 */ /* 0x000fea0003800200 */
.L_x_1957:
[----:B------:R-:W0:Y:S01]  /*2f70*/  S2UR UR9, SR_CgaCtaId ;  /* 0x00000000000979c3 */ /* 0x000e220000008800 */
[----:B------:R-:W3:Y:S01]  /*2f80*/  LDCU UR10, c[0x0][0x414] ;  /* 0x00008280ff0a77ac */ /* 0x000ee20008000800 */
[----:B----4-:R-:W-:Y:S02]  /*2f90*/  MOV R19, UR7 ;  /* 0x0000000700137c02 */ /* 0x010fe40008000f00 */
[----:B------:R-:W-:Y:S01]  /*2fa0*/  LOP3.LUT R57, R46, 0xffff, RZ, 0xc0, !PT ;  /* 0x0000ffff2e397812 */ /* 0x000fe200078ec0ff */
[----:B------:R-:W-:-:S03]  /*2fb0*/  UMOV UR5, 0x400 ;  /* 0x0000040000057882 */ /* 0x000fc60000000000 */
[----:B------:R-:W4:Y:S01]  /*2fc0*/  @P0 LDC.64 R64, c[0x0][0x388] ;  /* 0x0000e200ff400b82 */ /* 0x000f220000000a00 */
[----:B------:R-:W-:-:S07]  /*2fd0*/  IADD3 R57, PT, PT, R57, UR8, RZ ;  /* 0x0000000839397c10 */ /* 0x000fce000fffe0ff */
[----:B------:R-:W4:Y:S01]  /*2fe0*/  LDC.64 R20, c[0x0][0x3a0] ;  /* 0x0000e800ff147b82 */ /* 0x000f220000000a00 */
[----:B---3--:R-:W-:Y:S01]  /*2ff0*/  @P0 FMUL.FTZ R18, R16, UR10 ;  /* 0x0000000a10120c20 */ /* 0x008fe20008410000 */
[----:B0-----:R-:W-:-:S06]  /*3000*/  ULEA UR5, UR9, UR5, 0x18 ;  /* 0x0000000509057291 */ /* 0x001fcc000f8ec0ff */
[----:B-12---:R-:W0:Y:S01]  /*3010*/  LDC.64 R22, c[0x0][0x398] ;  /* 0x0000e600ff167b82 */ /* 0x006e220000000a00 */
[----:B------:R-:W1:Y:S01]  /*3020*/  LDCU.U8 UR9, c[0x0][0x3fc] ;  /* 0x00007f80ff0977ac */ /* 0x000e620008000000 */
[----:B----4-:R-:W-:-:S04]  /*3030*/  @P0 IMAD.WIDE R64, R19, 0x8, R64 ;  /* 0x0000000813400825 */ /* 0x010fc800078e0240 */
[----:B------:R-:W-:Y:S01]  /*3040*/  @P0 FMUL.FTZ R19, R17, UR10 ;  /* 0x0000000a11130c20 */ /* 0x000fe20008410000 */
[----:B------:R-:W-:Y:S04]  /*3050*/  @!P2 STS.64 [UR5+0x48], R16 ;  /* 0x00004810ff00a988 */ /* 0x000fe80008000a05 */
[----:B------:R2:W-:Y:S01]  /*3060*/  @P0 STG.E.64 desc[UR14][R64.64], R18 ;  /* 0x0000001240000986 */ /* 0x0005e2000c101b0e */
[C---:B------:R-:W-:Y:S01]  /*3070*/  IMAD.WIDE R20, R57.reuse, 0x4, R20 ;  /* 0x0000000439147825 */ /* 0x040fe200078e0214 */
[----:B------:R-:W-:Y:S03]  /*3080*/  BAR.SYNC.DEFER_BLOCKING 0x0 ;  /* 0x0000000000007b1d */ /* 0x000fe60000010000 */
[----:B0-----:R-:W-:-:S05]  /*3090*/  IMAD.WIDE R62, R57, 0x4, R22 ;  /* 0x00000004393e7825 */ /* 0x001fca00078e0216 */
[----:B--2---:R0:W5:Y:S04]  /*30a0*/  LDG.E.64 R18, desc[UR14][R62.64] ;  /* 0x0000000e3e127981 */ /* 0x004168000c1e1b00 */
[----:B------:R-:W5:Y:S01]  /*30b0*/  LDG.E.64 R20, desc[UR14][R20.64] ;  /* 0x0000000e14147981 */ /* 0x000f62000c1e1b00 */
[----:B-1----:R-:W-:Y:S01]  /*30c0*/  UISETP.NE.AND UP1, UPT, UR9, URZ, UPT ;  /* 0x000000ff0900728c */ /* 0x002fe2000bf25270 */
[----:B------:R-:W-:Y:S02]  /*30d0*/  BSSY.RECONVERGENT B0, `(.L_x_1965) ;  /* 0x00003b4000007945 */ /* 0x000fe40003800200 */
[----:B------:R-:W1:Y:S02]  /*30e0*/  LDS.64 R22, [UR5+0x48] ;  /* 0x00004805ff167984 */ /* 0x000e640008000a00 */
[----:B-1----:R-:W-:-:S05]  /*30f0*/  FMUL.FTZ R22, R22, UR10 ;  /* 0x0000000a16167c20 */ /* 0x002fca0008410000 */
[----:B------:R-:W-:-:S13]  /*3100*/  R2UR UR5, R22 ;  /* 0x00000000160572ca */ /* 0x000fda00000e0000 */
[----:B------:R-:W-:-:S05]  /*3110*/  MOV R16, UR5 ;  /* 0x0000000500107c02 */ /* 0x000fca0008000f00 */
[----:B------:R-:W-:-:S04]  /*3120*/  FMUL.FTZ R16, R16, UR5 ;  /* 0x0000000510107c20 */ /* 0x000fc80008410000 */
[----:B------:R-:W-:Y:S01]  /*3130*/  FFMA.FTZ R16, R23, UR10, -R16 ;  /* 0x0000000a17107c23 */ /* 0x000fe20008010810 */
[----:B------:R-:W-:-:S04]  /*3140*/  UMOV UR10, 0x3f800000 ;  /* 0x3f800000000a7882 */ /* 0x000fc80000000000 */
[----:B------:R-:W-:-:S13]  /*3150*/  FSETP.GTU.FTZ.AND P1, PT, R16, RZ, PT ;  /* 0x000000ff1000720b */ /* 0x000fda0003f3c000 */
[----:B------:R-:W-:Y:S01]  /*3160*/  VOTEU.ANY UP0, P1 ;  /* 0x0000000000ff7886 */ /* 0x000fe20000800100 */
[----:B------:R-:W-:-:S04]  /*3170*/  PLOP3.LUT P1, PT, PT, PT, UP0, 0x80, 0x8 ;  /* 0x000000000008781c */ /* 0x000fc80003f2f008 */
[----:B------:R-:W1:Y:S09]  /*3180*/  @UP0 LDCU UR8, c[0x0][0x3a8] ;  /* 0x00007500ff0807ac */ /* 0x000e720008000800 */
[----:B-1----:R-:W-:-:S06]  /*3190*/  @P1 FADD.FTZ R16, R16, UR8 ;  /* 0x0000000810101e21 */ /* 0x002fcc0008010000 */
[----:B------:R-:W1:Y:S02]  /*31a0*/  @P1 MUFU.RSQ R16, R16 ;  /* 0x0000001000101308 */ /* 0x000e640000001400 */
[----:B-1----:R-:W-:-:S13]  /*31b0*/  @P1 R2UR UR8, R16 ;  /* 0x00000000100812ca */ /* 0x002fda00000e0000 */
[----:B------:R-:W-:Y:S01]  /*31c0*/  @UP0 UMOV UR10, UR8 ;  /* 0x00000008000a0c82 */ /* 0x000fe20008000000 */
[----:B0-----:R-:W-:Y:S05]  /*31d0*/  BRA.U UP1, `(.L_x_1966) ;  /* 0x00000019010c7547 */ /* 0x001fea000b800000 */
[----:B------:R-:W0:Y:S01]  /*31e0*/  LDCU.64 UR8, c[0x0][0x3e8] ;  /* 0x00007d00ff0877ac */ /* 0x000e220008000a00 */
[----:B------:R-:W-:Y:S01]  /*31f0*/  BSSY.RECONVERGENT B1, `(.L_x_1967) ;  /* 0x000001c000017945 */ /* 0x000fe20003800200 */
[----:B0-----:R-:W-:Y:S02]  /*3200*/  ISETP.GE.U32.AND P2, PT, R56, UR8, PT ;  /* 0x0000000838007c0c */ /* 0x001fe4000bf46070 */
[----:B------:R-:W-:Y:S02]  /*3210*/  ISETP.GE.U32.AND P3, PT, R55, UR8, PT ;  /* 0x0000000837007c0c */ /* 0x000fe4000bf66070 */
[----:B------:R-:W-:Y:S02]  /*3220*/  ISETP.GE.AND.EX P2, PT, R53, UR9, PT, P2 ;  /* 0x0000000935007c0c */ /* 0x000fe4000bf46320 */
[----:B------:R-:W-:Y:S02]  /*3230*/  ISETP.GE.U32.AND P4, PT, R54, UR8, PT ;  /* 0x0000000836007c0c */ /* 0x000fe4000bf86070 */
[----:B------:R-:W-:-:S02]  /*3240*/  ISETP.GE.U32.AND P1, PT, R52, UR8, PT ;  /* 0x0000000834007c0c */ /* 0x000fc4000bf26070 */
[----:B------:R-:W-:Y:S02]  /*3250*/  ISETP.GE.AND.EX P3, PT, R51, UR9, PT, P3 ;  /* 0x0000000933007c0c */ /* 0x000fe4000bf66330 */
[----:B------:R-:W-:Y:S02]  /*3260*/  ISETP.GE.AND.EX P4, PT, R49, UR9, PT, P4 ;  /* 0x0000000931007c0c */ /* 0x000fe4000bf86340 */
[----:B------:R-:W-:-:S03]  /*3270*/  ISETP.GE.AND.EX P1, PT, R47, UR9, PT, P1 ;  /* 0x000000092f007c0c */ /* 0x000fc6000bf26310 */
[----:B------:R-:W-:Y:S10]  /*3280*/  @P2 BRA `(.L_x_1968) ;  /* 0x0000000000482947 */ /* 0x000ff40003800000 */
[----:B------:R-:W0:Y:S01]  /*3290*/  LDCU.64 UR16, c[0x0][0x3e0] ;  /* 0x00007c00ff1077ac */ /* 0x000e220008000a00 */
[----:B------:R-:W-:Y:S01]  /*32a0*/  MOV R16, R60 ;  /* 0x0000003c00107202 */ /* 0x000fe20000000f00 */
[----:B------:R-:W-:Y:S01]  /*32b0*/  FADD.FTZ R41, R41, -UR5 ;  /* 0x8000000529297e21 */ /* 0x000fe20008010000 */
[----:B------:R-:W-:Y:S01]  /*32c0*/  MOV R17, R59 ;  /* 0x0000003b00117202 */ /* 0x000fe20000000f00 */
[----:B------:R-:W1:Y:S01]  /*32d0*/  LDCU.64 UR12, c[0x0][0x380] ;  /* 0x00007000ff0c77ac */ /* 0x000e620008000a00 */
[----:B------:R-:W-:Y:S01]  /*32e0*/  FADD.FTZ R0, R0, -UR5 ;  /* 0x8000000500007e21 */ /* 0x000fe20008010000 */
[----:B------:R-:W-:-:S03]  /*32f0*/  FMUL.FTZ R41, R41, UR10 ;  /* 0x0000000a29297c20 */ /* 0x000fc60008410000 */
[----:B------:R-:W-:-:S04]  /*3300*/  FMUL.FTZ R0, R0, UR10 ;  /* 0x0000000a00007c20 */ /* 0x000fc80008410000 */
[----:B-----5:R-:W-:Y:S01]  /*3310*/  FFMA.FTZ R0, R19, R0, R21 ;  /* 0x0000000013007223 */ /* 0x020fe20000010015 */
[----:B0-----:R-:W-:Y:S02]  /*3320*/  IMAD R23, R53, UR16, RZ ;  /* 0x0000001035177c24 */ /* 0x001fe4000f8e02ff */
[----:B------:R-:W-:-:S04]  /*3330*/  IMAD.WIDE.U32 R16, R56, UR16, R16 ;  /* 0x0000001038107c25 */ /* 0x000fc8000f8e0010 */
[----:B------:R-:W-:Y:S01]  /*3340*/  IMAD R23, R56, UR17, R23 ;  /* 0x0000001138177c24 */ /* 0x000fe2000f8e0217 */
[----:B-1----:R-:W-:-:S04]  /*3350*/  LEA R22, P2, R16, UR12, 0x1 ;  /* 0x0000000c10167c11 */ /* 0x002fc8000f8408ff */
[----:B------:R-:W-:Y:S01]  /*3360*/  IADD3 R23, PT, PT, R17, R23, RZ ;  /* 0x0000001711177210 */ /* 0x000fe20007ffe0ff */
[----:B------:R-:W-:-:S03]  /*3370*/  FFMA.FTZ R17, R18, R41, R20 ;  /* 0x0000002912117223 */ /* 0x000fc60000010014 */
[----:B------:R-:W-:Y:S02]  /*3380*/  LEA.HI.X R23, R16, UR13, R23, 0x1, P2 ;  /* 0x0000000d10177c11 */ /* 0x000fe400090f0c17 */
[----:B------:R-:W-:-:S05]  /*3390*/  F2FP.BF16.F32.PACK_AB R17, R0, R17 ;  /* 0x000000110011723e */ /* 0x000fca00000010ff */
[----:B------:R0:W-:Y:S02]  /*33a0*/  STG.E desc[UR14][R22.64], R17 ;  /* 0x0000001116007986 */ /* 0x0001e4000c10190e */
.L_x_1968:
[----:B------:R-:W-:Y:S05]  /*33b0*/  BSYNC.RECONVERGENT B1 ;  /* 0x0000000000017941 */ /* 0x000fea0003800200 */
.L_x_1967:
[----:B------:R-:W-:Y:S04]  /*33c0*/  BSSY.RECONVERGENT B1, `(.L_x_1969) ;  /* 0x0000014000017945 */ /* 0x000fe80003800200 */
[----:B------:R-:W-:Y:S05]  /*33d0*/  @P3 BRA `(.L_x_1970) ;  /* 0x0000000000483947 */ /* 0x000fea0003800000 */
[----:B------:R-:W1:Y:S01]  /*33e0*/  LDCU.64 UR12, c[0x0][0x3e0] ;  /* 0x00007c00ff0c77ac */ /* 0x000e620008000a00 */
[----:B------:R-:W-:Y:S01]  /*33f0*/  MOV R16, R60 ;  /* 0x0000003c00107202 */ /* 0x000fe20000000f00 */
[----:B0-----:R-:W-:Y:S02]  /*3400*/  IMAD.MOV.U32 R17, RZ, RZ, R59 ;  /* 0x000000ffff117224 */ /* 0x001fe400078e003b */
[----:B------:R-:W-:Y:S01]  /*3410*/  FADD.FTZ R3, R3, -UR5 ;  /* 0x8000000503037e21 */ /* 0x000fe20008010000 */
[----:B------:R-:W0:Y:S01]  /*3420*/  LDCU.64 UR16, c[0x0][0x380] ;  /* 0x00007000ff1077ac */ /* 0x000e220008000a00 */
[----:B------:R-:W-:Y:S02]  /*3430*/  FADD.FTZ R2, R2, -UR5 ;  /* 0x8000000502027e21 */ /* 0x000fe40008010000 */
[----:B------:R-:W-:Y:S02]  /*3440*/  FMUL.FTZ R3, R3, UR10 ;  /* 0x0000000a03037c20 */ /* 0x000fe40008410000 */
[----:B------:R-:W-:-:S02]  /*3450*/  FMUL.FTZ R2, R2, UR10 ;  /* 0x0000000a02027c20 */ /* 0x000fc40008410000 */
[----:B-----5:R-:W-:Y:S02]  /*3460*/  FFMA.FTZ R3, R18, R3, R20 ;  /* 0x0000000312037223 */ /* 0x020fe40000010014 */
        /* <DEDUP_REMOVED lines=9> */
.L_x_1970:
[----:B------:R-:W-:Y:S05]  /*3500*/  BSYNC.RECONVERGENT B1 ;  /* 0x0000000000017941 */ /* 0x000fea0003800200 */
.L_x_1969:
[----:B------:R-:W-:Y:S01]  /*3510*/  BSSY.RECONVERGENT B1, `(.L_x_1971) ;  /* 0x0000016000017945 */ /* 0x000fe20003800200 */
[C---:B------:R-:W-:Y:S02]  /*3520*/  IADD3 R0, PT, PT, R56.reuse, 0xc0, RZ ;  /* 0x000000c038007810 */ /* 0x040fe40007ffe0ff */
[----:B01----:R-:W-:Y:S01]  /*3530*/  IADD3 R22, PT, PT, R56, 0xe0, RZ ;  /* 0x000000e038167810 */ /* 0x003fe20007ffe0ff */
[----:B------:R-:W-:Y:S06]  /*3540*/  @P4 BRA `(.L_x_1972) ;  /* 0x0000000000484947 */ /* 0x000fec0003800000 */
        /* <DEDUP_REMOVED lines=18> */
.L_x_1972:
[----:B------:R-:W-:Y:S05]  /*3670*/  BSYNC.RECONVERGENT B1 ;  /* 0x0000000000017941 */ /* 0x000fea0003800200 */
.L_x_1971:
        /* <DEDUP_REMOVED lines=20> */
.L_x_1974:
[----:B------:R-:W-:Y:S05]  /*37c0*/  BSYNC.RECONVERGENT B1 ;  /* 0x0000000000017941 */ /* 0x000fea0003800200 */
.L_x_1973:
[----:B------:R-:W-:Y:S01]  /*37d0*/  ISETP.GE.U32.AND P5, PT, R50, UR8, PT ;  /* 0x0000000832007c0c */ /* 0x000fe2000bfa6070 */
[C---:B------:R-:W-:Y:S01]  /*37e0*/  VIADD R6, R56.reuse, 0x100 ;  /* 0x0000010038067836 */ /* 0x040fe20000000000 */
[----:B------:R-:W-:Y:S01]  /*37f0*/  IADD3 R7, PT, PT, R56, 0x120, RZ ;  /* 0x0000012038077810 */ /* 0x000fe20007ffe0ff */
[----:B------:R-:W-:Y:S01]  /*3800*/  BSSY.RECONVERGENT B1, `(.L_x_1975) ;  /* 0x0000023000017945 */ /* 0x000fe20003800200 */
[----:B------:R-:W-:Y:S02]  /*3810*/  ISETP.GE.AND.EX P5, PT, R45, UR9, PT, P5 ;  /* 0x000000092d007c0c */ /* 0x000fe4000bfa6350 */
[----:B------:R-:W-:Y:S02]  /*3820*/  ISETP.GE.U32.AND P2, PT, R48, UR8, PT ;  /* 0x0000000830007c0c */ /* 0x000fe4000bf46070 */
[----:B------:R-:W-:Y:S02]  /*3830*/  ISETP.GE.U32.AND P1, PT, R0, UR8, PT ;  /* 0x0000000800007c0c */ /* 0x000fe4000bf26070 */
[----:B------:R-:W-:-:S02]  /*3840*/  ISETP.GE.U32.AND P6, PT, R22, UR8, PT ;  /* 0x0000000816007c0c */ /* 0x000fc4000bfc6070 */
[----:B------:R-:W-:Y:S02]  /*3850*/  ISETP.GE.U32.AND P3, PT, R6, UR8, PT ;  /* 0x0000000806007c0c */ /* 0x000fe4000bf66070 */
[----:B------:R-:W-:Y:S02]  /*3860*/  ISETP.GE.U32.AND P4, PT, R7, UR8, PT ;  /* 0x0000000807007c0c */ /* 0x000fe4000bf86070 */
[----:B------:R-:W-:Y:S02]  /*3870*/  SHF.R.S32.HI R41, RZ, 0x1f, R0 ;  /* 0x0000001fff297819 */ /* 0x000fe40000011400 */
[----:B0-----:R-:W-:Y:S02]  /*3880*/  SHF.R.S32.HI R16, RZ, 0x1f, R22 ;  /* 0x0000001fff107819 */ /* 0x001fe40000011416 */
[----:B------:R-:W-:Y:S02]  /*3890*/  SHF.R.S32.HI R17, RZ, 0x1f, R6 ;  /* 0x0000001fff117819 */ /* 0x000fe40000011406 */
[----:B------:R-:W-:-:S02]  /*38a0*/  SHF.R.S32.HI R23, RZ, 0x1f, R7 ;  /* 0x0000001fff177819 */ /* 0x000fc40000011407 */
[----:B------:R-:W-:Y:S02]  /*38b0*/  ISETP.GE.AND.EX P2, PT, R43, UR9, PT, P2 ;  /* 0x000000092b007c0c */ /* 0x000fe4000bf46320 */
[----:B------:R-:W-:Y:S02]  /*38c0*/  ISETP.GE.AND.EX P1, PT, R41, UR9, PT, P1 ;  /* 0x0000000929007c0c */ /* 0x000fe4000bf26310 */
[----:B------:R-:W-:Y:S02]  /*38d0*/  ISETP.GE.AND.EX P6, PT, R16, UR9, PT, P6 ;  /* 0x0000000910007c0c */ /* 0x000fe4000bfc6360 */
[----:B------:R-:W-:Y:S02]  /*38e0*/  ISETP.GE.AND.EX P3, PT, R17, UR9, PT, P3 ;  /* 0x0000000911007c0c */ /* 0x000fe4000bf66330 */
[----:B------:R-:W-:Y:S01]  /*38f0*/  ISETP.GE.AND.EX P4, PT, R23, UR9, PT, P4 ;  /* 0x0000000917007c0c */ /* 0x000fe2000bf86340 */
[----:B------:R-:W-:-:S12]  /*3900*/  @P5 BRA `(.L_x_1976) ;  /* 0x0000000000485947 */ /* 0x000fd80003800000 */
[----:B------:R-:W0:Y:S01]  /*3910*/  LDCU.64 UR12, c[0x0][0x3e0] ;  /* 0x00007c00ff0c77ac */ /* 0x000e220008000a00 */
[----:B------:R-:W-:Y:S01]  /*3920*/  MOV R2, R60 ;  /* 0x0000003c00027202 */ /* 0x000fe20000000f00 */
[----:B------:R-:W-:Y:S01]  /*3930*/  FADD.FTZ R9, R9, -UR5 ;  /* 0x8000000509097e21 */ /* 0x000fe20008010000 */
[----:B-1----:R-:W-:Y:S01]  /*3940*/  MOV R3, R59 ;  /* 0x0000003b00037202 */ /* 0x002fe20000000f00 */
        /* <DEDUP_REMOVED lines=14> */
.L_x_1976:
[----:B------:R-:W-:Y:S05]  /*3a30*/  BSYNC.RECONVERGENT B1 ;  /* 0x0000000000017941 */ /* 0x000fea0003800200 */
.L_x_1975:
[----:B------:R-:W-:Y:S04]  /*3a40*/  BSSY.RECONVERGENT B1, `(.L_x_1977) ;  /* 0x0000014000017945 */ /* 0x000fe80003800200 */
[----:B------:R-:W-:Y:S05]  /*3a50*/  @P2 BRA `(.L_x_1978) ;  /* 0x0000000000482947 */ /* 0x000fea0003800000 */
[----:B------:R-:W2:Y:S01]  /*3a60*/  LDCU.64 UR12, c[0x0][0x3e0] ;  /* 0x00007c00ff0c77ac */ /* 0x000ea20008000a00 */
[----:B------:R-:W-:Y:S01]  /*3a70*/  MOV R2, R60 ;  /* 0x0000003c00027202 */ /* 0x000fe20000000f00 */
[----:B------:R-:W-:Y:S01]  /*3a80*/  FADD.FTZ R11, R11, -UR5 ;  /* 0x800000050b0b7e21 */ /* 0x000fe20008010000 */
[----:B01----:R-:W-:Y:S01]  /*3a90*/  MOV R3, R59 ;  /* 0x0000003b00037202 */ /* 0x003fe20000000f00 */
[----:B------:R-:W0:Y:S01]  /*3aa0*/  LDCU.64 UR16, c[0x0][0x380] ;  /* 0x00007000ff1077ac */ /* 0x000e220008000a00 */
[----:B------:R-:W-:Y:S01]  /*3ab0*/  FADD.FTZ R10, R10, -UR5 ;  /* 0x800000050a0a7e21 */ /* 0x000fe20008010000 */
[----:B------:R-:W-:-:S03]  /*3ac0*/  FMUL.FTZ R11, R11, UR10 ;  /* 0x0000000a0b0b7c20 */ /* 0x000fc60008410000 */
[----:B------:R-:W-:-:S04]  /*3ad0*/  FMUL.FTZ R10, R10, UR10 ;  /* 0x0000000a0a0a7c20 */ /* 0x000fc80008410000 */
[----:B-----5:R-:W-:Y:S01]  /*3ae0*/  FFMA.FTZ R10, R19, R10, R21 ;  /* 0x0000000a130a7223 */ /* 0x020fe20000010015 */
[----:B--2---:R-:W-:Y:S02]  /*3af0*/  IMAD R5, R43, UR12, RZ ;  /* 0x0000000c2b057c24 */ /* 0x004fe4000f8e02ff */
[----:B------:R-:W-:-:S04]  /*3b00*/  IMAD.WIDE.U32 R2, R48, UR12, R2 ;  /* 0x0000000c30027c25 */ /* 0x000fc8000f8e0002 */
[----:B------:R-:W-:Y:S01]  /*3b10*/  IMAD R5, R48, UR13, R5 ;  /* 0x0000000d30057c24 */ /* 0x000fe2000f8e0205 */
[----:B0-----:R-:W-:-:S04]  /*3b20*/  LEA R4, P2, R2, UR16, 0x1 ;  /* 0x0000001002047c11 */ /* 0x001fc8000f8408ff */
[----:B------:R-:W-:Y:S01]  /*3b30*/  IADD3 R5, PT, PT, R3, R5, RZ ;  /* 0x0000000503057210 */ /* 0x000fe20007ffe0ff */
[----:B------:R-:W-:-:S03]  /*3b40*/  FFMA.FTZ R3, R18, R11, R20 ;  /* 0x0000000b12037223 */ /* 0x000fc60000010014 */
[----:B------:R-:W-:Y:S02]  /*3b50*/  LEA.HI.X R5, R2, UR17, R5, 0x1, P2 ;  /* 0x0000001102057c11 */ /* 0x000fe400090f0c05 */
[----:B------:R-:W-:-:S05]  /*3b60*/  F2FP.BF16.F32.PACK_AB R3, R10, R3 ;  /* 0x000000030a03723e */ /* 0x000fca00000010ff */
[----:B------:R2:W-:Y:S02]  /*3b70*/  STG.E desc[UR14][R4.64], R3 ;  /* 0x0000000304007986 */ /* 0x0005e4000c10190e */
.L_x_1978:
[----:B------:R-:W-:Y:S05]  /*3b80*/  BSYNC.RECONVERGENT B1 ;  /* 0x0000000000017941 */ /* 0x000fea0003800200 */
.L_x_1977:
[----:B------:R-:W-:Y:S01]  /*3b90*/  BSSY.RECONVERGENT B1, `(.L_x_1979) ;  /* 0x0000016000017945 */ /* 0x000fe20003800200 */
[C---:B------:R-:W-:Y:S02]  /*3ba0*/  IADD3 R8, PT, PT, R56.reuse, 0x140, RZ ;  /* 0x0000014038087810 */ /* 0x040fe40007ffe0ff */
[----:B------:R-:W-:Y:S01]  /*3bb0*/  IADD3 R9, PT, PT, R56, 0x160, RZ ;  /* 0x0000016038097810 */ /* 0x000fe20007ffe0ff */
[----:B------:R-:W-:Y:S06]  /*3bc0*/  @P1 BRA `(.L_x_1980) ;  /* 0x0000000000481947 */ /* 0x000fec0003800000 */
[----:B------:R-:W3:Y:S01]  /*3bd0*/  LDCU.64 UR12, c[0x0][0x3e0] ;  /* 0x00007c00ff0c77ac */ /* 0x000ee20008000a00 */
[----:B012---:R-:W-:Y:S01]  /*3be0*/  MOV R3, R59 ;  /* 0x0000003b00037202 */ /* 0x007fe20000000f00 */
[----:B------:R-:W-:Y:S01]  /*3bf0*/  FADD.FTZ R13, R13, -UR5 ;  /* 0x800000050d0d7e21 */ /* 0x000fe20008010000 */
[----:B------:R-:W-:Y:S01]  /*3c00*/  FADD.FTZ R12, R12, -UR5 ;  /* 0x800000050c0c7e21 */ /* 0x000fe20008010000 */
[----:B------:R-:W0:Y:S01]  /*3c10*/  LDCU.64 UR16, c[0x0][0x380] ;  /* 0x00007000ff1077ac */ /* 0x000e220008000a00 */
[----:B------:R-:W-:Y:S02]  /*3c20*/  IMAD.MOV.U32 R2, RZ, RZ, R60 ;  /* 0x000000ffff027224 */ /* 0x000fe400078e003c */
[----:B------:R-:W-:Y:S01]  /*3c30*/  FMUL.FTZ R13, R13, UR10 ;  /* 0x0000000a0d0d7c20 */ /* 0x000fe20008410000 */
[----:B------:R-:W-:-:S03]  /*3c40*/  FMUL.FTZ R12, R12, UR10 ;  /* 0x0000000a0c0c7c20 */ /* 0x000fc60008410000 */
[----:B-----5:R-:W-:Y:S01]  /*3c50*/  FFMA.FTZ R13, R18, R13, R20 ;  /* 0x0000000d120d7223 */ /* 0x020fe20000010014 */
[----:B------:R-:W-:Y:S01]  /*3c60*/  FFMA.FTZ R12, R19, R12, R21 ;  /* 0x0000000c130c7223 */ /* 0x000fe20000010015 */
[----:B---3--:R-:W-:Y:S02]  /*3c70*/  IMAD R41, R41, UR12, RZ ;  /* 0x0000000c29297c24 */ /* 0x008fe4000f8e02ff */
[----:B------:R-:W-:-:S04]  /*3c80*/  IMAD.WIDE.U32 R2, R0, UR12, R2 ;  /* 0x0000000c00027c25 */ /* 0x000fc8000f8e0002 */
[----:B------:R-:W-:Y:S01]  /*3c90*/  IMAD R41, R0, UR13, R41 ;  /* 0x0000000d00297c24 */ /* 0x000fe2000f8e0229 */
[----:B0-----:R-:W-:-:S04]  /*3ca0*/  LEA R4, P1, R2, UR16, 0x1 ;  /* 0x0000001002047c11 */ /* 0x001fc8000f8208ff */
[----:B------:R-:W-:Y:S02]  /*3cb0*/  IADD3 R41, PT, PT, R3, R41, RZ ;  /* 0x0000002903297210 */ /* 0x000fe40007ffe0ff */
[----:B------:R-:W-:Y:S02]  /*3cc0*/  F2FP.BF16.F32.PACK_AB R3, R12, R13 ;  /* 0x0000000d0c03723e */ /* 0x000fe400000010ff */
[----:B------:R-:W-:-:S05]  /*3cd0*/  LEA.HI.X R5, R2, UR17, R41, 0x1, P1 ;  /* 0x0000001102057c11 */ /* 0x000fca00088f0c29 */
[----:B------:R3:W-:Y:S02]  /*3ce0*/  STG.E desc[UR14][R4.64], R3 ;  /* 0x0000000304007986 */ /* 0x0007e4000c10190e */
.L_x_1980:
[----:B------:R-:W-:Y:S05]  /*3cf0*/  BSYNC.RECONVERGENT B1 ;  /* 0x0000000000017941 */ /* 0x000fea0003800200 */
.L_x_1979:
[----:B------:R-:W-:Y:S04]  /*3d00*/  BSSY.RECONVERGENT B1, `(.L_x_1981) ;  /* 0x0000014000017945 */ /* 0x000fe80003800200 */
[----:B------:R-:W-:Y:S05]  /*3d10*/  @P6 BRA `(.L_x_1982) ;  /* 0x0000000000486947 */ /* 0x000fea0003800000 */
[----:B------:R-:W4:Y:S01]  /*3d20*/  LDCU.64 UR12, c[0x0][0x3e0] ;  /* 0x00007c00ff0c77ac */ /* 0x000f220008000a00 */
[----:B------:R-:W-:Y:S01]  /*3d30*/  MOV R2, R60 ;  /* 0x0000003c00027202 */ /* 0x000fe20000000f00 */
[----:B------:R-:W-:Y:S01]  /*3d40*/  FADD.FTZ R15, R15, -UR5 ;  /* 0x800000050f0f7e21 */ /* 0x000fe20008010000 */
[----:B0123--:R-:W-:Y:S01]  /*3d50*/  MOV R3, R59 ;  /* 0x0000003b00037202 */ /* 0x00ffe20000000f00 */
[----:B------:R-:W0:Y:S01]  /*3d60*/  LDCU.64 UR16, c[0x0][0x380] ;  /* 0x00007000ff1077ac */ /* 0x000e220008000a00 */
[----:B------:R-:W-:Y:S01]  /*3d70*/  FADD.FTZ R14, R14, -UR5 ;  /* 0x800000050e0e7e21 */ /* 0x000fe20008010000 */
[----:B------:R-:W-:-:S03]  /*3d80*/  FMUL.FTZ R15, R15, UR10 ;  /* 0x0000000a0f0f7c20 */ /* 0x000fc60008410000 */
[----:B------:R-:W-:Y:S01]  /*3d90*/  FMUL.FTZ R14, R14, UR10 ;  /* 0x0000000a0e0e7c20 */ /* 0x000fe20008410000 */
[----:B-----5:R-:W-:-:S03]  /*3da0*/  FFMA.FTZ R15, R18, R15, R20 ;  /* 0x0000000f120f7223 */ /* 0x020fc60000010014 */
[----:B------:R-:W-:Y:S01]  /*3db0*/  FFMA.FTZ R14, R19, R14, R21 ;  /* 0x0000000e130e7223 */ /* 0x000fe20000010015 */
[----:B----4-:R-:W-:Y:S02]  /*3dc0*/  IMAD R5, R16, UR12, RZ ;  /* 0x0000000c10057c24 */ /* 0x010fe4000f8e02ff */
[----:B------:R-:W-:-:S04]  /*3dd0*/  IMAD.WIDE.U32 R2, R22, UR12, R2 ;  /* 0x0000000c16027c25 */ /* 0x000fc8000f8e0002 */
[----:B------:R-:W-:Y:S01]  /*3de0*/  IMAD R5, R22, UR13, R5 ;  /* 0x0000000d16057c24 */ /* 0x000fe2000f8e0205 */
[----:B0-----:R-:W-:-:S04]  /*3df0*/  LEA R4, P1, R2, UR16, 0x1 ;  /* 0x0000001002047c11 */ /* 0x001fc8000f8208ff */
[----:B------:R-:W-:Y:S02]  /*3e00*/  IADD3 R5, PT, PT, R3, R5, RZ ;  /* 0x0000000503057210 */ /* 0x000fe40007ffe0ff */
[----:B------:R-:W-:Y:S02]  /*3e10*/  F2FP.BF16.F32.PACK_AB R3, R14, R15 ;  /* 0x0000000f0e03723e */ /* 0x000fe400000010ff */
[----:B------:R-:W-:-:S05]  /*3e20*/  LEA.HI.X R5, R2, UR17, R5, 0x1, P1 ;  /* 0x0000001102057c11 */ /* 0x000fca00088f0c05 */
[----:B------:R4:W-:Y:S02]  /*3e30*/  STG.E desc[UR14][R4.64], R3 ;  /* 0x0000000304007986 */ /* 0x0009e4000c10190e */
.L_x_1982:
[----:B------:R-:W-:Y:S05]  /*3e40*/  BSYNC.RECONVERGENT B1 ;  /* 0x0000000000017941 */ /* 0x000fea0003800200 */
.L_x_1981:
[----:B------:R-:W-:Y:S04]  /*3e50*/  BSSY.RECONVERGENT B1, `(.L_x_1983) ;  /* 0x0000014000017945 */ /* 0x000fe80003800200 */
[----:B------:R-:W-:Y:S05]  /*3e60*/  @P3 BRA `(.L_x_1984) ;  /* 0x0000000000483947 */ /* 0x000fea0003800000 */
[----:B------:R-:W0:Y:S01]  /*3e70*/  LDCU.64 UR12, c[0x0][0x3e0] ;  /* 0x00007c00ff0c77ac */ /* 0x000e220008000a00 */
[----:B------:R-:W-:Y:S01]  /*3e80*/  MOV R2, R60 ;  /* 0x0000003c00027202 */ /* 0x000fe20000000f00 */
[----:B------:R-:W-:Y:S01]  /*3e90*/  FADD.FTZ R25, R25, -UR5 ;  /* 0x8000000519197e21 */ /* 0x000fe20008010000 */
[----:B01234-:R-:W-:Y:S01]  /*3ea0*/  MOV R3, R59 ;  /* 0x0000003b00037202 */ /* 0x01ffe20000000f00 */
[----:B------:R-:W0:Y:S01]  /*3eb0*/  LDCU.64 UR16, c[0x0][0x380] ;  /* 0x00007000ff1077ac */ /* 0x000e220008000a00 */
[----:B------:R-:W-:Y:S01]  /*3ec0*/  FADD.FTZ R24, R24, -UR5 ;  /* 0x8000000518187e21 */ /* 0x000fe20008010000 */
[----:B------:R-:W-:-:S03]  /*3ed0*/  FMUL.FTZ R25, R25, UR10 ;  /* 0x0000000a19197c20 */ /* 0x000fc60008410000 */
[----:B------:R-:W-:Y:S01]  /*3ee0*/  FMUL.FTZ R24, R24, UR10 ;  /* 0x0000000a18187c20 */ /* 0x000fe20008410000 */
[----:B-----5:R-:W-:-:S03]  /*3ef0*/  FFMA.FTZ R25, R18, R25, R20 ;  /* 0x0000001912197223 */ /* 0x020fc60000010014 */
[----:B------:R-:W-:Y:S01]  /*3f00*/  FFMA.FTZ R24, R19, R24, R21 ;  /* 0x0000001813187223 */ /* 0x000fe20000010015 */
[----:B------:R-:W-:Y:S02]  /*3f10*/  IMAD R17, R17, UR12, RZ ;  /* 0x0000000c11117c24 */ /* 0x000fe4000f8e02ff */
[----:B------:R-:W-:-:S04]  /*3f20*/  IMAD.WIDE.U32 R2, R6, UR12, R2 ;  /* 0x0000000c06027c25 */ /* 0x000fc8000f8e0002 */
[----:B------:R-:W-:Y:S01]  /*3f30*/  IMAD R17, R6, UR13, R17 ;  /* 0x0000000d06117c24 */ /* 0x000fe2000f8e0211 */
[----:B0-----:R-:W-:-:S04]  /*3f40*/  LEA R4, P1, R2, UR16, 0x1 ;  /* 0x0000001002047c11 */ /* 0x001fc8000f8208ff */
[----:B------:R-:W-:Y:S02]  /*3f50*/  IADD3 R17, PT, PT, R3, R17, RZ ;  /* 0x0000001103117210 */ /* 0x000fe40007ffe0ff */
[----:B------:R-:W-:Y:S02]  /*3f60*/  F2FP.BF16.F32.PACK_AB R3, R24, R25 ;  /* 0x000000191803723e */ /* 0x000fe400000010ff */
[----:B------:R-:W-:-:S05]  /*3f70*/  LEA.HI.X R5, R2, UR17, R17, 0x1, P1 ;  /* 0x0000001102057c11 */ /* 0x000fca00088f0c11 */
[----:B------:R0:W-:Y:S02]  /*3f80*/  STG.E desc[UR14][R4.64], R3 ;  /* 0x0000000304007986 */ /* 0x0001e4000c10190e */
.L_x_1984:
[----:B------:R-:W-:Y:S05]  /*3f90*/  BSYNC.RECONVERGENT B1 ;  /* 0x0000000000017941 */ /* 0x000fea0003800200 */
.L_x_1983:
[----:B------:R-:W-:Y:S04]  /*3fa0*/  BSSY.RECONVERGENT B1, `(.L_x_1985) ;  /* 0x0000014000017945 */ /* 0x000fe80003800200 */
[----:B------:R-:W-:Y:S05]  /*3fb0*/  @P4 BRA `(.L_x_1986) ;  /* 0x0000000000484947 */ /* 0x000fea0003800000 */
[----:B------:R-:W0:Y:S01]  /*3fc0*/  LDCU.64 UR12, c[0x0][0x3e0] ;  /* 0x00007c00ff0c77ac */ /* 0x000e220008000a00 */
[----:B------:R-:W-:Y:S01]  /*3fd0*/  MOV R2, R60 ;  /* 0x0000003c00027202 */ /* 0x000fe20000000f00 */
[----:B------:R-:W-:Y:S01]  /*3fe0*/  FADD.FTZ R26, R26, -UR5 ;  /* 0x800000051a1a7e21 */ /* 0x000fe20008010000 */
[----:B------:R-:W-:Y:S01]  /*3ff0*/  FADD.FTZ R27, R27, -UR5 ;  /* 0x800000051b1b7e21 */ /* 0x000fe20008010000 */
[----:B------:R-:W0:Y:S02]  /*4000*/  LDCU.64 UR16, c[0x0][0x380] ;  /* 0x00007000ff1077ac */ /* 0x000e240008000a00 */
[----:B01234-:R-:W-:Y:S02]  /*4010*/  IMAD.MOV.U32 R3, RZ, RZ, R59 ;  /* 0x000000ffff037224 */ /* 0x01ffe400078e003b */
[----:B------:R-:W-:Y:S01]  /*4020*/  FMUL.FTZ R5, R26, UR10 ;  /* 0x0000000a1a057c20 */ /* 0x000fe20008410000 */
[----:B------:R-:W-:-:S03]  /*4030*/  FMUL.FTZ R0, R27, UR10 ;  /* 0x0000000a1b007c20 */ /* 0x000fc60008410000 */
[----:B-----5:R-:W-:Y:S01]  /*4040*/  FFMA.FTZ R6, R18, R5, R20 ;  /* 0x0000000512067223 */ /* 0x020fe20000010014 */
[----:B------:R-:W-:Y:S02]  /*4050*/  IMAD R4, R23, UR12, RZ ;  /* 0x0000000c17047c24 */ /* 0x000fe4000f8e02ff */
[----:B------:R-:W-:-:S04]  /*4060*/  IMAD.WIDE.U32 R2, R7, UR12, R2 ;  /* 0x0000000c07027c25 */ /* 0x000fc8000f8e0002 */
[----:B------:R-:W-:Y:S02]  /*4070*/  IMAD R11, R7, UR13, R4 ;  /* 0x0000000d070b7c24 */ /* 0x000fe4000f8e0204 */
[----:B------:R-:W-:Y:S01]  /*4080*/  FFMA.FTZ R7, R19, R0, R21 ;  /* 0x0000000013077223 */ /* 0x000fe20000010015 */
[C---:B------:R-:W-:Y:S02]  /*4090*/  LEA R4, P1, R2.reuse, UR16, 0x1 ;  /* 0x0000001002047c11 */ /* 0x040fe4000f8208ff */
[----:B------:R-:W-:Y:S02]  /*40a0*/  IADD3 R11, PT, PT, R3, R11, RZ ;  /* 0x0000000b030b7210 */ /* 0x000fe40007ffe0ff */
[----:B------:R-:W-:Y:S02]  /*40b0*/  F2FP.BF16.F32.PACK_AB R3, R7, R6 ;  /* 0x000000060703723e */ /* 0x000fe400000010ff */
[----:B------:R-:W-:-:S05]  /*40c0*/  LEA.HI.X R5, R2, UR17, R11, 0x1, P1 ;  /* 0x0000001102057c11 */ /* 0x000fca00088f0c0b */
[----:B------:R0:W-:Y:S02]  /*40d0*/  STG.E desc[UR14][R4.64], R3 ;  /* 0x0000000304007986 */ /* 0x0001e4000c10190e */
.L_x_1986:
[----:B------:R-:W-:Y:S05]  /*40e0*/  BSYNC.RECONVERGENT B1 ;  /* 0x0000000000017941 */ /* 0x000fea0003800200 */
.L_x_1985:
[----:B------:R-:W-:Y:S01]  /*40f0*/  ISETP.GE.U32.AND P5, PT, R8, UR8, PT ;  /* 0x0000000808007c0c */ /* 0x000fe2000bfa6070 */
[----:B------:R-:W-:Y:S01]  /*4100*/  BSSY.RECONVERGENT B1, `(.L_x_1987) ;  /* 0x0000029000017945 */ /* 0x000fe20003800200 */
[----:B01234-:R-:W-:Y:S02]  /*4110*/  SHF.R.S32.HI R5, RZ, 0x1f, R8 ;  /* 0x0000001fff057819 */ /* 0x01ffe40000011408 */
[C---:B------:R-:W-:Y:S02]  /*4120*/  IADD3 R13, PT, PT, R56.reuse, 0x180, RZ ;  /* 0x00000180380d7810 */ /* 0x040fe40007ffe0ff */
[----:B------:R-:W-:Y:S02]  /*4130*/  ISETP.GE.AND.EX P5, PT, R5, UR9, PT, P5 ;  /* 0x0000000905007c0c */ /* 0x000fe4000bfa6350 */
[C---:B------:R-:W-:Y:S02]  /*4140*/  IADD3 R11, PT, PT, R56.reuse, 0x1a0, RZ ;  /* 0x000001a0380b7810 */ /* 0x040fe40007ffe0ff */
[----:B------:R-:W-:-:S02]  /*4150*/  IADD3 R0, PT, PT, R56, 0x1c0, RZ ;  /* 0x000001c038007810 */ /* 0x000fc40007ffe0ff */
[----:B------:R-:W-:Y:S02]  /*4160*/  IADD3 R6, PT, PT, R56, 0x1e0, RZ ;  /* 0x000001e038067810 */ /* 0x000fe40007ffe0ff */
[----:B------:R-:W-:Y:S02]  /*4170*/  ISETP.GE.U32.AND P2, PT, R9, UR8, PT ;  /* 0x0000000809007c0c */ /* 0x000fe4000bf46070 */
[----:B------:R-:W-:Y:S02]  /*4180*/  ISETP.GE.U32.AND P1, PT, R13, UR8, PT ;  /* 0x000000080d007c0c */ /* 0x000fe4000bf26070 */
[----:B------:R-:W-:Y:S02]  /*4190*/  ISETP.GE.U32.AND P6, PT, R11, UR8, PT ;  /* 0x000000080b007c0c */ /* 0x000fe4000bfc6070 */
[----:B------:R-:W-:Y:S02]  /*41a0*/  ISETP.GE.U32.AND P3, PT, R0, UR8, PT ;  /* 0x0000000800007c0c */ /* 0x000fe4000bf66070 */
[----:B------:R-:W-:-:S02]  /*41b0*/  ISETP.GE.U32.AND P4, PT, R6, UR8, PT ;  /* 0x0000000806007c0c */ /* 0x000fc4000bf86070 */
[----:B------:R-:W-:Y:S02]  /*41c0*/  SHF.R.S32.HI R15, RZ, 0x1f, R9 ;  /* 0x0000001fff0f7819 */ /* 0x000fe40000011409 */
[----:B------:R-:W-:Y:S02]  /*41d0*/  SHF.R.S32.HI R14, RZ, 0x1f, R13 ;  /* 0x0000001fff0e7819 */ /* 0x000fe4000001140d */
[----:B------:R-:W-:Y:S02]  /*41e0*/  SHF.R.S32.HI R12, RZ, 0x1f, R11 ;  /* 0x0000001fff0c7819 */ /* 0x000fe4000001140b */
[----:B------:R-:W-:Y:S02]  /*41f0*/  SHF.R.S32.HI R7, RZ, 0x1f, R0 ;  /* 0x0000001fff077819 */ /* 0x000fe40000011400 */
[----:B------:R-:W-:Y:S02]  /*4200*/  SHF.R.S32.HI R10, RZ, 0x1f, R6 ;  /* 0x0000001fff0a7819 */ /* 0x000fe40000011406 */
[----:B------:R-:W-:-:S02]  /*4210*/  ISETP.GE.AND.EX P2, PT, R15, UR9, PT, P2 ;  /* 0x000000090f007c0c */ /* 0x000fc4000bf46320 */
        /* <DEDUP_REMOVED lines=8> */
[----:B------:R-:W-:Y:S01]  /*42a0*/  MOV R3, R59 ;  /* 0x0000003b00037202 */ /* 0x000fe20000000f00 */
[----:B------:R-:W1:Y:S01]  /*42b0*/  LDCU.64 UR16, c[0x0][0x380] ;  /* 0x00007000ff1077ac */ /* 0x000e620008000a00 */
[----:B------:R-:W-:Y:S01]  /*42c0*/  FADD.FTZ R28, R28, -UR5 ;  /* 0x800000051c1c7e21 */ /* 0x000fe20008010000 */
[----:B------:R-:W-:-:S03]  /*42d0*/  FMUL.FTZ R29, R29, UR10 ;  /* 0x0000000a1d1d7c20 */ /* 0x000fc60008410000 */
[----:B------:R-:W-:Y:S01]  /*42e0*/  FMUL.FTZ R28, R28, UR10 ;  /* 0x0000000a1c1c7c20 */ /* 0x000fe20008410000 */
[----:B-----5:R-:W-:-:S03]  /*42f0*/  FFMA.FTZ R29, R18, R29, R20 ;  /* 0x0000001d121d7223 */ /* 0x020fc60000010014 */
[----:B------:R-:W-:Y:S01]  /*4300*/  FFMA.FTZ R28, R19, R28, R21 ;  /* 0x0000001c131c7223 */ /* 0x000fe20000010015 */
        /* <DEDUP_REMOVED lines=8> */
.L_x_1988:
[----:B------:R-:W-:Y:S05]  /*4390*/  BSYNC.RECONVERGENT B1 ;  /* 0x0000000000017941 */ /* 0x000fea0003800200 */
.L_x_1987:
        /* <DEDUP_REMOVED lines=20> */
.L_x_1990:
[----:B------:R-:W-:Y:S05]  /*44e0*/  BSYNC.RECONVERGENT B1 ;  /* 0x0000000000017941 */ /* 0x000fea0003800200 */
.L_x_1989:
        /* <DEDUP_REMOVED lines=9> */
[----:B------:R-:W-:Y:S01]  /*4580*/  FMUL.FTZ R32, R32, UR10 ;  /* 0x0000000a20207c20 */ /* 0x000fe20008410000 */
[----:B-----5:R-:W-:-:S03]  /*4590*/  FFMA.FTZ R33, R18, R33, R20 ;  /* 0x0000002112217223 */ /* 0x020fc60000010014 */
        /* <DEDUP_REMOVED lines=9> */
.L_x_1992:
[----:B------:R-:W-:Y:S05]  /*4630*/  BSYNC.RECONVERGENT B1 ;  /* 0x0000000000017941 */ /* 0x000fea0003800200 */
.L_x_1991:
[----:B------:R-:W-:Y:S04]  /*4640*/  BSSY.RECONVERGENT B1, `(.L_x_1993) ;  /* 0x0000014000017945 */ /* 0x000fe80003800200 */
[----:B------:R-:W-:Y:S05]  /*4650*/  @P6 BRA `(.L_x_1994) ;  /* 0x0000000000486947 */ /* 0x000fea0003800000 */
[----:B------:R-:W3:Y:S01]  /*4660*/  LDCU.64 UR12, c[0x0][0x3e0] ;  /* 0x00007c00ff0c77ac */ /* 0x000ee20008000a00 */
[----:B------:R-:W-:Y:S01]  /*4670*/  MOV R2, R60 ;  /* 0x0000003c00027202 */ /* 0x000fe20000000f00 */
[----:B------:R-:W-:Y:S01]  /*4680*/  FADD.FTZ R35, R35, -UR5 ;  /* 0x8000000523237e21 */ /* 0x000fe20008010000 */
[----:B012---:R-:W-:Y:S01]  /*4690*/  MOV R3, R59 ;  /* 0x0000003b00037202 */ /* 0x007fe20000000f00 */
[----:B------:R-:W0:Y:S01]  /*46a0*/  LDCU.64 UR16, c[0x0][0x380] ;  /* 0x00007000ff1077ac */ /* 0x000e220008000a00 */
[----:B------:R-:W-:Y:S01]  /*46b0*/  FADD.FTZ R34, R34, -UR5 ;  /* 0x8000000522227e21 */ /* 0x000fe20008010000 */
[----:B------:R-:W-:-:S03]  /*46c0*/  FMUL.FTZ R35, R35, UR10 ;  /* 0x0000000a23237c20 */ /* 0x000fc60008410000 */
[----:B------:R-:W-:Y:S01]  /*46d0*/  FMUL.FTZ R34, R34, UR10 ;  /* 0x0000000a22227c20 */ /* 0x000fe20008410000 */
[----:B-----5:R-:W-:-:S03]  /*46e0*/  FFMA.FTZ R35, R18, R35, R20 ;  /* 0x0000002312237223 */ /* 0x020fc60000010014 */
        /* <DEDUP_REMOVED lines=9> */
.L_x_1994:
[----:B------:R-:W-:Y:S05]  /*4780*/  BSYNC.RECONVERGENT B1 ;  /* 0x0000000000017941 */ /* 0x000fea0003800200 */
.L_x_1993:
        /* <DEDUP_REMOVED lines=15> */
[----:B0-----:R-:W-:-:S03]  /*4880*/  LEA R2, P1, R4, UR16, 0x1 ;  /* 0x0000001004027c11 */ /* 0x001fc6000f8208ff */
[----:B------:R-:W-:Y:S01]  /*4890*/  IMAD.IADD R7, R5, 0x1, R7 ;  /* 0x0000000105077824 */ /* 0x000fe200078e0207 */
[----:B------:R-:W-:-:S04]  /*48a0*/  F2FP.BF16.F32.PACK_AB R5, R36, R37 ;  /* 0x000000252405723e */ /* 0x000fc800000010ff */
[----:B------:R-:W-:-:S05]  /*48b0*/  LEA.HI.X R3, R4, UR17, R7, 0x1, P1 ;  /* 0x0000001104037c11 */ /* 0x000fca00088f0c07 */
[----:B------:R4:W-:Y:S02]  /*48c0*/  STG.E desc[UR14][R2.64], R5 ;  /* 0x0000000502007986 */ /* 0x0009e4000c10190e */
.L_x_1996:
[----:B------:R-:W-:Y:S05]  /*48d0*/  BSYNC.RECONVERGENT B1 ;  /* 0x0000000000017941 */ /* 0x000fea0003800200 */
.L_x_1995:
[----:B------:R-:W-:Y:S05]  /*48e0*/  @P4 BRA `(.L_x_1997) ;  /* 0x0000002000c84947 */ /* 0x000fea0003800000 */
[----:B------:R-:W0:Y:S01]  /*48f0*/  LDCU.64 UR8, c[0x0][0x3e0] ;  /* 0x00007c00ff0877ac */ /* 0x000e220008000a00 */
[----:B------:R-:W-:Y:S01]  /*4900*/  MOV R58, R60 ;  /* 0x0000003c003a7202 */ /* 0x000fe20000000f00 */
[----:B------:R-:W-:Y:S01]  /*4910*/  FADD.FTZ R39, R39, -UR5 ;  /* 0x8000000527277e21 */ /* 0x000fe20008010000 */
[----:B------:R-:W-:Y:S01]  /*4920*/  FADD.FTZ R38, R38, -UR5 ;  /* 0x8000000526267e21 */ /* 0x000fe20008010000 */
[----:B------:R-:W0:Y:S02]  /*4930*/  LDCU.64 UR12, c[0x0][0x380] ;  /* 0x00007000ff0c77ac */ /* 0x000e240008000a00 */
[----:B------:R-:W-:Y:S01]  /*4940*/  FMUL.FTZ R39, R39, UR10 ;  /* 0x0000000a27277c20 */ /* 0x000fe20008410000 */
[----:B------:R-:W-:-:S03]  /*4950*/  FMUL.FTZ R38, R38, UR10 ;  /* 0x0000000a26267c20 */ /* 0x000fc60008410000 */
[----:B012345:R-:W-:Y:S01]  /*4960*/  FFMA.FTZ R5, R18, R39, R20 ;  /* 0x0000002712057223 */ /* 0x03ffe20000010014 */
[----:B------:R-:W-:-:S05]  /*4970*/  FFMA.FTZ R38, R19, R38, R21 ;  /* 0x0000002613267223 */ /* 0x000fca0000010015 */
[----:B------:R-:W-:Y:S01]  /*4980*/  F2FP.BF16.F32.PACK_AB R5, R38, R5 ;  /* 0x000000052605723e */ /* 0x000fe200000010ff */
[----:B------:R-:W-:Y:S02]  /*4990*/  IMAD R3, R10, UR8, RZ ;  /* 0x000000080a037c24 */ /* 0x000fe4000f8e02ff */
[----:B------:R-:W-:-:S04]  /*49a0*/  IMAD.WIDE.U32 R58, R6, UR8, R58 ;  /* 0x00000008063a7c25 */ /* 0x000fc8000f8e003a */
[----:B------:R-:W-:Y:S01]  /*49b0*/  IMAD R3, R6, UR9, R3 ;  /* 0x0000000906037c24 */ /* 0x000fe2000f8e0203 */
[----:B------:R-:W-:-:S04]  /*49c0*/  LEA R2, P1, R58, UR12, 0x1 ;  /* 0x0000000c3a027c11 */ /* 0x000fc8000f8208ff */
[----:B------:R-:W-:-:S04]  /*49d0*/  IADD3 R3, PT, PT, R59, R3, RZ ;  /* 0x000000033b037210 */ /* 0x000fc80007ffe0ff */
[----:B------:R-:W-:-:S05]  /*49e0*/  LEA.HI.X R3, R58, UR13, R3, 0x1, P1 ;  /* 0x0000000d3a037c11 */ /* 0x000fca00088f0c03 */
[----:B------:R0:W-:Y:S01]  /*49f0*/  STG.E desc[UR14][R2.64], R5 ;  /* 0x0000000502007986 */ /* 0x0001e2000c10190e */
[----:B------:R-:W-:Y:S05]  /*4a00*/  BRA `(.L_x_1997) ;  /* 0x0000002000807947 */ /* 0x000fea0003800000 */
.L_x_1966:
[----:B------:R-:W0:Y:S01]  /*4a10*/  LDCU.64 UR8, c[0x0][0x3e8] ;  /* 0x00007d00ff0877ac */ /* 0x000e220008000a00 */
[----:B------:R-:W-:Y:S01]  /*4a20*/  BSSY.RECONVERGENT B1, `(.L_x_1998) ;  /* 0x0000024000017945 */ /* 0x000fe20003800200 */
[----:B0-----:R-:W-:Y:S02]  /*4a30*/  ISETP.GE.U32.AND P1, PT, R55, UR8, PT ;  /* 0x0000000837007c0c */ /* 0x001fe4000bf26070 */
[----:B------:R-:W-:Y:S02]  /*4a40*/  ISETP.GE.U32.AND P2, PT, R54, UR8, PT ;  /* 0x0000000836007c0c */ /* 0x000fe4000bf46070 */
[----:B------:R-:W-:Y:S02]  /*4a50*/  ISETP.GE.U32.AND P3, PT, R52, UR8, PT ;  /* 0x0000000834007c0c */ /* 0x000fe4000bf66070 */
[----:B------:R-:W-:Y:S02]  /*4a60*/  ISETP.GE.AND.EX P1, PT, R51, UR9, PT, P1 ;  /* 0x0000000933007c0c */ /* 0x000fe4000bf26310 */
[----:B------:R-:W-:-:S02]  /*4a70*/  ISETP.GE.AND.EX P2, PT, R49, UR9, PT, P2 ;  /* 0x0000000931007c0c */ /* 0x000fc4000bf46320 */
[----:B------:R-:W-:Y:S01]  /*4a80*/  ISETP.GE.AND.EX P3, PT, R47, UR9, PT, P3 ;  /* 0x000000092f007c0c */ /* 0x000fe2000bf66330 */
[----:B------:R-:W-:-:S12]  /*4a90*/  @P5 BRA `(.L_x_1999) ;  /* 0x0000000000705947 */ /* 0x000fd80003800000 */
[----:B------:R-:W-:Y:S01]  /*4aa0*/  FADD.FTZ R41, R41, -UR5 ;  /* 0x8000000529297e21 */ /* 0x000fe20008010000 */
[----:B------:R-:W-:Y:S01]  /*4ab0*/  FADD.FTZ R0, R0, -UR5 ;  /* 0x8000000500007e21 */ /* 0x000fe20008010000 */
[----:B------:R-:W0:Y:S01]  /*4ac0*/  LDCU.64 UR12, c[0x0][0x3e0] ;  /* 0x00007c00ff0c77ac */ /* 0x000e220008000a00 */
[----:B------:R-:W-:Y:S01]  /*4ad0*/  MOV R22, R60 ;  /* 0x0000003c00167202 */ /* 0x000fe20000000f00 */
[----:B------:R-:W-:Y:S01]  /*4ae0*/  FMUL.FTZ R41, R41, UR10 ;  /* 0x0000000a29297c20 */ /* 0x000fe20008410000 */
[----:B------:R-:W-:Y:S01]  /*4af0*/  FMUL.FTZ R0, R0, UR10 ;  /* 0x0000000a00007c20 */ /* 0x000fe20008410000 */
[----:B------:R-:W1:Y:S01]  /*4b00*/  LDCU.64 UR16, c[0x0][0x380] ;  /* 0x00007000ff1077ac */ /* 0x000e620008000a00 */
[----:B------:R-:W-:Y:S01]  /*4b10*/  MOV R23, R59 ;  /* 0x0000003b00177202 */ /* 0x000fe20000000f00 */
[----:B-----5:R-:W-:Y:S01]  /*4b20*/  FFMA.FTZ R41, R18, R41, R20 ;  /* 0x0000002912297223 */ /* 0x020fe20000010014 */
[----:B------:R-:W-:-:S03]  /*4b30*/  FFMA.FTZ R62, R19, R0, R21 ;  /* 0x00000000133e7223 */ /* 0x000fc60000010015 */
[----:B------:R-:W-:Y:S01]  /*4b40*/  FMUL.FTZ R0, R41, -1.4426950216293334961 ;  /* 0xbfb8aa3b29007820 */ /* 0x000fe20000410000 */
[----:B------:R-:W-:-:S05]  /*4b50*/  FMUL.FTZ R17, R62, -1.4426950216293334961 ;  /* 0xbfb8aa3b3e117820 */ /* 0x000fca0000410000 */
[----:B------:R-:W2:Y:S01]  /*4b60*/  MUFU.EX2 R0, R0 ;  /* 0x0000000000007308 */ /* 0x000ea20000000800 */
[----:B0-----:R-:W-:-:S03]  /*4b70*/  IMAD R63, R53, UR12, RZ ;  /* 0x0000000c353f7c24 */ /* 0x001fc6000f8e02ff */
[----:B------:R-:W0:Y:S01]  /*4b80*/  MUFU.EX2 R17, R17 ;  /* 0x0000001100117308 */ /* 0x000e220000000800 */
[----:B------:R-:W-:-:S04]  /*4b90*/  IMAD.WIDE.U32 R22, R56, UR12, R22 ;  /* 0x0000000c38167c25 */ /* 0x000fc8000f8e0016 */
[----:B------:R-:W-:Y:S02]  /*4ba0*/  IMAD R63, R56, UR13, R63 ;  /* 0x0000000d383f7c24 */ /* 0x000fe4000f8e023f */
[----:B--2---:R-:W-:-:S03]  /*4bb0*/  FADD.FTZ R16, R0, 1 ;  /* 0x3f80000000107421 */ /* 0x004fc60000010000 */
[----:B------:R-:W-:Y:S01]  /*4bc0*/  IADD3 R63, PT, PT, R23, R63, RZ ;  /* 0x0000003f173f7210 */ /* 0x000fe20007ffe0ff */
[----:B0-----:R-:W-:Y:S02]  /*4bd0*/  FADD.FTZ R57, R17, 1 ;  /* 0x3f80000011397421 */ /* 0x001fe40000010000 */
[----:B------:R-:W0:Y:S08]  /*4be0*/  MUFU.RCP R16, R16 ;  /* 0x0000001000107308 */ /* 0x000e300000001000 */
[----:B------:R-:W2:Y:S01]  /*4bf0*/  MUFU.RCP R57, R57 ;  /* 0x0000003900397308 */ /* 0x000ea20000001000 */
[----:B0-----:R-:W-:Y:S01]  /*4c00*/  FMUL.FTZ R41, R41, R16 ;  /* 0x0000001029297220 */ /* 0x001fe20000410000 */
[----:B-1----:R-:W-:-:S04]  /*4c10*/  LEA R16, P4, R22, UR16, 0x1 ;  /* 0x0000001016107c11 */ /* 0x002fc8000f8808ff */
[----:B------:R-:W-:Y:S01]  /*4c20*/  LEA.HI.X R17, R22, UR17, R63, 0x1, P4 ;  /* 0x0000001116117c11 */ /* 0x000fe2000a0f0c3f */
[----:B--2---:R-:W-:-:S05]  /*4c30*/  FMUL.FTZ R62, R62, R57 ;  /* 0x000000393e3e7220 */ /* 0x004fca0000410000 */
[----:B------:R-:W-:-:S05]  /*4c40*/  F2FP.BF16.F32.PACK_AB R41, R62, R41 ;  /* 0x000000293e29723e */ /* 0x000fca00000010ff */
[----:B------:R0:W-:Y:S02]  /*4c50*/  STG.E desc[UR14][R16.64], R41 ;  /* 0x0000002910007986 */ /* 0x0001e4000c10190e */
.L_x_1999:
[----:B------:R-:W-:Y:S05]  /*4c60*/  BSYNC.RECONVERGENT B1 ;  /* 0x0000000000017941 */ /* 0x000fea0003800200 */
.L_x_1998:
[----:B------:R-:W-:Y:S04]  /*4c70*/  BSSY.RECONVERGENT B1, `(.L_x_2000) ;  /* 0x000001e000017945 */ /* 0x000fe80003800200 */
[----:B------:R-:W-:Y:S05]  /*4c80*/  @P1 BRA `(.L_x_2001) ;  /* 0x0000000000701947 */ /* 0x000fea0003800000 */
[----:B------:R-:W-:Y:S01]  /*4c90*/  FADD.FTZ R3, R3, -UR5 ;  /* 0x8000000503037e21 */ /* 0x000fe20008010000 */
[----:B------:R-:W-:Y:S01]  /*4ca0*/  FADD.FTZ R2, R2, -UR5 ;  /* 0x8000000502027e21 */ /* 0x000fe20008010000 */
[----:B------:R-:W1:Y:S01]  /*4cb0*/  LDCU.64 UR12, c[0x0][0x3e0] ;  /* 0x00007c00ff0c77ac */ /* 0x000e620008000a00 */
[----:B0-----:R-:W-:Y:S01]  /*4cc0*/  MOV R17, R59 ;  /* 0x0000003b00117202 */ /* 0x001fe20000000f00 */
[----:B------:R-:W-:Y:S01]  /*4cd0*/  FMUL.FTZ R3, R3, UR10 ;  /* 0x0000000a03037c20 */ /* 0x000fe20008410000 */
[----:B------:R-:W-:Y:S01]  /*4ce0*/  FMUL.FTZ R16, R2, UR10 ;  /* 0x0000000a02107c20 */ /* 0x000fe20008410000 */
        /* <DEDUP_REMOVED lines=9> */
[----:B------:R-:W-:-:S04]  /*4d80*/  IMAD.WIDE.U32 R16, R55, UR12, R16 ;  /* 0x0000000c37107c25 */ /* 0x000fc8000f8e0010 */
[----:B------:R-:W-:Y:S02]  /*4d90*/  IMAD R57, R55, UR13, R64 ;  /* 0x0000000d37397c24 */ /* 0x000fe4000f8e0240 */
[----:B--2---:R-:W-:-:S03]  /*4da0*/  FADD.FTZ R3, R2, 1 ;  /* 0x3f80000002037421 */ /* 0x004fc60000010000 */
[----:B------:R-:W-:Y:S02]  /*4db0*/  IADD3 R57, PT, PT, R17, R57, RZ ;  /* 0x0000003911397210 */ /* 0x000fe40007ffe0ff */
[----:B0-----:R-:W-:Y:S01]  /*4dc0*/  LEA R2, P1, R16, UR16, 0x1 ;  /* 0x0000001010027c11 */ /* 0x001fe2000f8208ff */
[----:B-1----:R-:W-:Y:S01]  /*4dd0*/  FADD.FTZ R23, R22, 1 ;  /* 0x3f80000016177421 */ /* 0x002fe20000010000 */
[----:B------:R-:W0:Y:S08]  /*4de0*/  MUFU.RCP R3, R3 ;  /* 0x0000000300037308 */ /* 0x000e300000001000 */
[----:B------:R-:W1:Y:S01]  /*4df0*/  MUFU.RCP R23, R23 ;  /* 0x0000001700177308 */ /* 0x000e620000001000 */
[----:B0-----:R-:W-:Y:S01]  /*4e00*/  FMUL.FTZ R0, R0, R3 ;  /* 0x0000000300007220 */ /* 0x001fe20000410000 */
[----:B------:R-:W-:Y:S01]  /*4e10*/  LEA.HI.X R3, R16, UR17, R57, 0x1, P1 ;  /* 0x0000001110037c11 */ /* 0x000fe200088f0c39 */
[----:B-1----:R-:W-:-:S05]  /*4e20*/  FMUL.FTZ R41, R62, R23 ;  /* 0x000000173e297220 */ /* 0x002fca0000410000 */
[----:B------:R-:W-:-:S05]  /*4e30*/  F2FP.BF16.F32.PACK_AB R41, R41, R0 ;  /* 0x000000002929723e */ /* 0x000fca00000010ff */
[----:B------:R1:W-:Y:S02]  /*4e40*/  STG.E desc[UR14][R2.64], R41 ;  /* 0x0000002902007986 */ /* 0x0003e4000c10190e */
.L_x_2001:
[----:B------:R-:W-:Y:S05]  /*4e50*/  BSYNC.RECONVERGENT B1 ;  /* 0x0000000000017941 */ /* 0x000fea0003800200 */
.L_x_2000:
[----:B------:R-:W-:Y:S01]  /*4e60*/  BSSY.RECONVERGENT B1, `(.L_x_2002) ;  /* 0x0000020000017945 */ /* 0x000fe20003800200 */
[C---:B------:R-:W-:Y:S01]  /*4e70*/  IADD3 R0, PT, PT, R56.reuse, 0xc0, RZ ;  /* 0x000000c038007810 */ /* 0x040fe20007ffe0ff */
[----:B0-----:R-:W-:Y:S02]  /*4e80*/  VIADD R16, R56, 0xe0 ;  /* 0x000000e038107836 */ /* 0x001fe40000000000 */
[----:B------:R-:W-:Y:S05]  /*4e90*/  @P2 BRA `(.L_x_2003) ;  /* 0x0000000000702947 */ /* 0x000fea0003800000 */
[----:B------:R-:W-:Y:S01]  /*4ea0*/  FADD.FTZ R5, R5, -UR5 ;  /* 0x8000000505057e21 */ /* 0x000fe20008010000 */
[----:B------:R-:W-:Y:S01]  /*4eb0*/  FADD.FTZ R4, R4, -UR5 ;  /* 0x8000000504047e21 */ /* 0x000fe20008010000 */
[----:B------:R-:W0:Y:S02]  /*4ec0*/  LDCU.64 UR12, c[0x0][0x3e0] ;  /* 0x00007c00ff0c77ac */ /* 0x000e240008000a00 */
[----:B------:R-:W-:Y:S01]  /*4ed0*/  FMUL.FTZ R5, R5, UR10 ;  /* 0x0000000a05057c20 */ /* 0x000fe20008410000 */
[----:B------:R-:W-:Y:S01]  /*4ee0*/  FMUL.FTZ R4, R4, UR10 ;  /* 0x0000000a04047c20 */ /* 0x000fe20008410000 */
[----:B------:R-:W2:Y:S02]  /*4ef0*/  LDCU.64 UR16, c[0x0][0x380] ;  /* 0x00007000ff1077ac */ /* 0x000ea40008000a00 */
[----:B-1---5:R-:W-:Y:S01]  /*4f00*/  FFMA.FTZ R2, R18, R5, R20 ;  /* 0x0000000512027223 */ /* 0x022fe20000010014 */
[----:B------:R-:W-:Y:S01]  /*4f10*/  FFMA.FTZ R62, R19, R4, R21 ;  /* 0x00000004133e7223 */ /* 0x000fe20000010015 */
[----:B------:R-:W-:-:S02]  /*4f20*/  MOV R4, R60 ;  /* 0x0000003c00047202 */ /* 0x000fc40000000f00 */
[----:B------:R-:W-:Y:S01]  /*4f30*/  FMUL.FTZ R3, R2, -1.4426950216293334961 ;  /* 0xbfb8aa3b02037820 */ /* 0x000fe20000410000 */
[----:B------:R-:W-:Y:S01]  /*4f40*/  FMUL.FTZ R22, R62, -1.4426950216293334961 ;  /* 0xbfb8aa3b3e167820 */ /* 0x000fe20000410000 */
[----:B------:R-:W-:-:S04]  /*4f50*/  MOV R5, R59 ;  /* 0x0000003b00057202 */ /* 0x000fc80000000f00 */
[----:B------:R-:W1:Y:S01]  /*4f60*/  MUFU.EX2 R3, R3 ;  /* 0x0000000300037308 */ /* 0x000e620000000800 */
[----:B0-----:R-:W-:-:S03]  /*4f70*/  IMAD R41, R49, UR12, RZ ;  /* 0x0000000c31297c24 */ /* 0x001fc6000f8e02ff */
[----:B------:R-:W0:Y:S01]  /*4f80*/  MUFU.EX2 R22, R22 ;  /* 0x0000001600167308 */ /* 0x000e220000000800 */
[----:B------:R-:W-:-:S04]  /*4f90*/  IMAD.WIDE.U32 R4, R54, UR12, R4 ;  /* 0x0000000c36047c25 */ /* 0x000fc8000f8e0004 */
[----:B-1----:R-:W-:Y:S01]  /*4fa0*/  FADD.FTZ R17, R3, 1 ;  /* 0x3f80000003117421 */ /* 0x002fe20000010000 */
[----:B------:R-:W-:Y:S02]  /*4fb0*/  IMAD R3, R54, UR13, R41 ;  /* 0x0000000d36037c24 */ /* 0x000fe4000f8e0229 */
[----:B0-----:R-:W-:-:S03]  /*4fc0*/  FADD.FTZ R23, R22, 1 ;  /* 0x3f80000016177421 */ /* 0x001fc60000010000 */
[----:B------:R-:W0:Y:S01]  /*4fd0*/  MUFU.RCP R17, R17 ;  /* 0x0000001100117308 */ /* 0x000e220000001000 */
[----:B------:R-:W-:-:S07]  /*4fe0*/  IADD3 R3, PT, PT, R5, R3, RZ ;  /* 0x0000000305037210 */ /* 0x000fce0007ffe0ff */
[----:B------:R-:W1:Y:S01]  /*4ff0*/  MUFU.RCP R23, R23 ;  /* 0x0000001700177308 */ /* 0x000e620000001000 */
[----:B0-----:R-:W-:Y:S01]  /*5000*/  FMUL.FTZ R22, R2, R17 ;  /* 0x0000001102167220 */ /* 0x001fe20000410000 */
[----:B--2---:R-:W-:-:S04]  /*5010*/  LEA R2, P1, R4, UR16, 0x1 ;  /* 0x0000001004027c11 */ /* 0x004fc8000f8208ff */
[----:B------:R-:W-:Y:S01]  /*5020*/  LEA.HI.X R3, R4, UR17, R3, 0x1, P1 ;  /* 0x0000001104037c11 */ /* 0x000fe200088f0c03 */
[----:B-1----:R-:W-:-:S05]  /*5030*/  FMUL.FTZ R41, R62, R23 ;  /* 0x000000173e297220 */ /* 0x002fca0000410000 */
[----:B------:R-:W-:-:S05]  /*5040*/  F2FP.BF16.F32.PACK_AB R41, R41, R22 ;  /* 0x000000162929723e */ /* 0x000fca00000010ff */
[----:B------:R0:W-:Y:S02]  /*5050*/  STG.E desc[UR14][R2.64], R41 ;  /* 0x0000002902007986 */ /* 0x0001e4000c10190e */
.L_x_2003:
[----:B------:R-:W-:Y:S05]  /*5060*/  BSYNC.RECONVERGENT B1 ;  /* 0x0000000000017941 */ /* 0x000fea0003800200 */
.L_x_2002:
[----:B------:R-:W-:Y:S04]  /*5070*/  BSSY.RECONVERGENT B1, `(.L_x_2004) ;  /* 0x000001e000017945 */ /* 0x000fe80003800200 */
[----:B------:R-:W-:Y:S05]  /*5080*/  @P3 BRA `(.L_x_2005) ;  /* 0x0000000000703947 */ /* 0x000fea0003800000 */
[----:B------:R-:W-:Y:S01]  /*5090*/  FADD.FTZ R7, R7, -UR5 ;  /* 0x8000000507077e21 */ /* 0x000fe20008010000 */
[----:B------:R-:W-:Y:S01]  /*50a0*/  FADD.FTZ R6, R6, -UR5 ;  /* 0x8000000506067e21 */ /* 0x000fe20008010000 */
[----:B------:R-:W2:Y:S01]  /*50b0*/  LDCU.64 UR12, c[0x0][0x3e0] ;  /* 0x00007c00ff0c77ac */ /* 0x000ea20008000a00 */
[----:B------:R-:W-:Y:S01]  /*50c0*/  MOV R4, R60 ;  /* 0x0000003c00047202 */ /* 0x000fe20000000f00 */
[----:B------:R-:W-:Y:S01]  /*50d0*/  FMUL.FTZ R7, R7, UR10 ;  /* 0x0000000a07077c20 */ /* 0x000fe20008410000 */
[----:B------:R-:W-:Y:S01]  /*50e0*/  FMUL.FTZ R6, R6, UR10 ;  /* 0x0000000a06067c20 */ /* 0x000fe20008410000 */
[----:B------:R-:W3:Y:S01]  /*50f0*/  LDCU.64 UR16, c[0x0][0x380] ;  /* 0x00007000ff1077ac */ /* 0x000ee20008000a00 */
[----:B------:R-:W-:Y:S01]  /*5100*/  MOV R5, R59 ;  /* 0x0000003b00057202 */ /* 0x000fe20000000f00 */
[----:B-----5:R-:W-:Y:S01]  /*5110*/  FFMA.FTZ R22, R18, R7, R20 ;  /* 0x0000000712167223 */ /* 0x020fe20000010014 */
[----:B------:R-:W-:-:S03]  /*5120*/  FFMA.FTZ R62, R19, R6, R21 ;  /* 0x00000006133e7223 */ /* 0x000fc60000010015 */
[----:B01----:R-:W-:Y:S01]  /*5130*/  FMUL.FTZ R2, R22, -1.4426950216293334961 ;  /* 0xbfb8aa3b16027820 */ /* 0x003fe20000410000 */
[----:B------:R-:W-:-:S05]  /*5140*/  FMUL.FTZ R6, R62, -1.4426950216293334961 ;  /* 0xbfb8aa3b3e067820 */ /* 0x000fca0000410000 */
[----:B------:R-:W0:Y:S01]  /*5150*/  MUFU.EX2 R2, R2 ;  /* 0x0000000200027308 */ /* 0x000e220000000800 */
[----:B--2---:R-:W-:-:S03]  /*5160*/  IMAD R17, R47, UR12, RZ ;  /* 0x0000000c2f117c24 */ /* 0x004fc6000f8e02ff */
[----:B------:R-:W1:Y:S01]  /*5170*/  MUFU.EX2 R6, R6 ;  /* 0x0000000600067308 */ /* 0x000e620000000800 */
[----:B------:R-:W-:-:S04]  /*5180*/  IMAD.WIDE.U32 R4, R52, UR12, R4 ;  /* 0x0000000c34047c25 */ /* 0x000fc8000f8e0004 */
[----:B------:R-:W-:Y:S02]  /*5190*/  IMAD R23, R52, UR13, R17 ;  /* 0x0000000d34177c24 */ /* 0x000fe4000f8e0211 */
[----:B0-----:R-:W-:-:S03]  /*51a0*/  FADD.FTZ R3, R2, 1 ;  /* 0x3f80000002037421 */ /* 0x001fc60000010000 */
[----:B------:R-:W-:Y:S02]  /*51b0*/  IADD3 R23, PT, PT, R5, R23, RZ ;  /* 0x0000001705177210 */ /* 0x000fe40007ffe0ff */
[----:B---3--:R-:W-:Y:S01]  /*51c0*/  LEA R2, P1, R4, UR16, 0x1 ;  /* 0x0000001004027c11 */ /* 0x008fe2000f8208ff */
        /* <DEDUP_REMOVED lines=8> */
.L_x_2005:
[----:B------:R-:W-:Y:S05]  /*5250*/  BSYNC.RECONVERGENT B1 ;  /* 0x0000000000017941 */ /* 0x000fea0003800200 */
.L_x_2004:
[----:B------:R-:W-:Y:S01]  /*5260*/  ISETP.GE.U32.AND P5, PT, R50, UR8, PT ;  /* 0x0000000832007c0c */ /* 0x000fe2000bfa6070 */
[----:B------:R-:W-:Y:S01]  /*5270*/  BSSY.RECONVERGENT B1, `(.L_x_2006) ;  /* 0x000002f000017945 */ /* 0x000fe20003800200 */
[C---:B------:R-:W-:Y:S02]  /*5280*/  IADD3 R6, PT, PT, R56.reuse, 0x100, RZ ;  /* 0x0000010038067810 */ /* 0x040fe40007ffe0ff */
[----:B------:R-:W-:Y:S02]  /*5290*/  ISETP.GE.AND.EX P5, PT, R45, UR9, PT, P5 ;  /* 0x000000092d007c0c */ /* 0x000fe4000bfa6350 */
[----:B------:R-:W-:Y:S02]  /*52a0*/  IADD3 R7, PT, PT, R56, 0x120, RZ ;  /* 0x0000012038077810 */ /* 0x000fe40007ffe0ff */
[----:B------:R-:W-:Y:S02]  /*52b0*/  ISETP.GE.U32.AND P2, PT, R48, UR8, PT ;  /* 0x0000000830007c0c */ /* 0x000fe4000bf46070 */
[----:B------:R-:W-:-:S02]  /*52c0*/  ISETP.GE.U32.AND P1, PT, R0, UR8, PT ;  /* 0x0000000800007c0c */ /* 0x000fc4000bf26070 */
[----:B------:R-:W-:Y:S02]  /*52d0*/  ISETP.GE.U32.AND P6, PT, R16, UR8, PT ;  /* 0x0000000810007c0c */ /* 0x000fe4000bfc6070 */
[----:B------:R-:W-:Y:S02]  /*52e0*/  ISETP.GE.U32.AND P3, PT, R6, UR8, PT ;  /* 0x0000000806007c0c */ /* 0x000fe4000bf66070 */
[----:B------:R-:W-:Y:S02]  /*52f0*/  ISETP.GE.U32.AND P4, PT, R7, UR8, PT ;  /* 0x0000000807007c0c */ /* 0x000fe4000bf86070 */
[----:B01----:R-:W-:Y:S02]  /*5300*/  SHF.R.S32.HI R41, RZ, 0x1f, R0 ;  /* 0x0000001fff297819 */ /* 0x003fe40000011400 */
[----:B--2---:R-:W-:Y:S02]  /*5310*/  SHF.R.S32.HI R17, RZ, 0x1f, R16 ;  /* 0x0000001fff117819 */ /* 0x004fe40000011410 */
[----:B------:R-:W-:-:S02]  /*5320*/  SHF.R.S32.HI R22, RZ, 0x1f, R6 ;  /* 0x0000001fff167819 */ /* 0x000fc40000011406 */
[----:B------:R-:W-:Y:S02]  /*5330*/  SHF.R.S32.HI R23, RZ, 0x1f, R7 ;  /* 0x0000001fff177819 */ /* 0x000fe40000011407 */
[----:B------:R-:W-:Y:S02]  /*5340*/  ISETP.GE.AND.EX P2, PT, R43, UR9, PT, P2 ;  /* 0x000000092b007c0c */ /* 0x000fe4000bf46320 */
[----:B------:R-:W-:Y:S02]  /*5350*/  ISETP.GE.AND.EX P1, PT, R41, UR9, PT, P1 ;  /* 0x0000000929007c0c */ /* 0x000fe4000bf26310 */
[----:B------:R-:W-:Y:S02]  /*5360*/  ISETP.GE.AND.EX P6, PT, R17, UR9, PT, P6 ;  /* 0x0000000911007c0c */ /* 0x000fe4000bfc6360 */
[----:B------:R-:W-:Y:S02]  /*5370*/  ISETP.GE.AND.EX P3, PT, R22, UR9, PT, P3 ;  /* 0x0000000916007c0c */ /* 0x000fe4000bf66330 */
[----:B------:R-:W-:Y:S01]  /*5380*/  ISETP.GE.AND.EX P4, PT, R23, UR9, PT, P4 ;  /* 0x0000000917007c0c */ /* 0x000fe2000bf86340 */
[----:B------:R-:W-:-:S12]  /*5390*/  @P5 BRA `(.L_x_2007) ;  /* 0x0000000000705947 */ /* 0x000fd80003800000 */
[----:B------:R-:W-:Y:S01]  /*53a0*/  FADD.FTZ R9, R9, -UR5 ;  /* 0x8000000509097e21 */ /* 0x000fe20008010000 */
[----:B------:R-:W-:Y:S01]  /*53b0*/  FADD.FTZ R8, R8, -UR5 ;  /* 0x8000000508087e21 */ /* 0x000fe20008010000 */
[----:B------:R-:W0:Y:S01]  /*53c0*/  LDCU.64 UR12, c[0x0][0x3e0] ;  /* 0x00007c00ff0c77ac */ /* 0x000e220008000a00 */
[----:B------:R-:W-:Y:S02]  /*53d0*/  IMAD.MOV.U32 R5, RZ, RZ, R59 ;  /* 0x000000ffff057224 */ /* 0x000fe400078e003b */
        /* <DEDUP_REMOVED lines=12> */
[----:B0-----:R-:W-:Y:S01]  /*54a0*/  FADD.FTZ R9, R4, 1 ;  /* 0x3f80000004097421 */ /* 0x001fe20000010000 */
[----:B------:R-:W-:-:S04]  /*54b0*/  MOV R4, R60 ;  /* 0x0000003c00047202 */ /* 0x000fc80000000f00 */
[----:B------:R-:W0:Y:S01]  /*54c0*/  MUFU.RCP R3, R3 ;  /* 0x0000000300037308 */ /* 0x000e220000001000 */
[----:B------:R-:W-:-:S07]  /*54d0*/  IMAD.WIDE.U32 R4, R50, UR12, R4 ;  /* 0x0000000c32047c25 */ /* 0x000fce000f8e0004 */
[----:B------:R-:W2:Y:S01]  /*54e0*/  MUFU.RCP R9, R9 ;  /* 0x0000000900097308 */ /* 0x000ea20000001000 */
[----:B------:R-:W-:Y:S02]  /*54f0*/  IADD3 R63, PT, PT, R5, R63, RZ ;  /* 0x0000003f053f7210 */ /* 0x000fe40007ffe0ff */
[----:B-1----:R-:W-:Y:S01]  /*5500*/  LEA R2, P5, R4, UR16, 0x1 ;  /* 0x0000001004027c11 */ /* 0x002fe2000f8a08ff */
[----:B0-----:R-:W-:-:S03]  /*5510*/  FMUL.FTZ R8, R62, R3 ;  /* 0x000000033e087220 */ /* 0x001fc60000410000 */
[----:B------:R-:W-:Y:S01]  /*5520*/  LEA.HI.X R3, R4, UR17, R63, 0x1, P5 ;  /* 0x0000001104037c11 */ /* 0x000fe2000a8f0c3f */
[----:B--2---:R-:W-:-:S05]  /*5530*/  FMUL.FTZ R57, R64, R9 ;  /* 0x0000000940397220 */ /* 0x004fca0000410000 */
[----:B------:R-:W-:-:S05]  /*5540*/  F2FP.BF16.F32.PACK_AB R57, R57, R8 ;  /* 0x000000083939723e */ /* 0x000fca00000010ff */
[----:B------:R0:W-:Y:S02]  /*5550*/  STG.E desc[UR14][R2.64], R57 ;  /* 0x0000003902007986 */ /* 0x0001e4000c10190e */
.L_x_2007:
[----:B------:R-:W-:Y:S05]  /*5560*/  BSYNC.RECONVERGENT B1 ;  /* 0x0000000000017941 */ /* 0x000fea0003800200 */
.L_x_2006:
[----:B------:R-:W-:Y:S04]  /*5570*/  BSSY.RECONVERGENT B1, `(.L_x_2008) ;  /* 0x000001e000017945 */ /* 0x000fe80003800200 */
[----:B------:R-:W-:Y:S05]  /*5580*/  @P2 BRA `(.L_x_2009) ;  /* 0x0000000000702947 */ /* 0x000fea0003800000 */
[----:B------:R-:W-:Y:S01]  /*5590*/  FADD.FTZ R10, R10, -UR5 ;  /* 0x800000050a0a7e21 */ /* 0x000fe20008010000 */
[----:B------:R-:W-:Y:S01]  /*55a0*/  FADD.FTZ R11, R11, -UR5 ;  /* 0x800000050b0b7e21 */ /* 0x000fe20008010000 */
[----:B------:R-:W1:Y:S01]  /*55b0*/  LDCU.64 UR12, c[0x0][0x3e0] ;  /* 0x00007c00ff0c77ac */ /* 0x000e620008000a00 */
[----:B------:R-:W-:Y:S01]  /*55c0*/  MOV R4, R60 ;  /* 0x0000003c00047202 */ /* 0x000fe20000000f00 */
[----:B------:R-:W-:Y:S01]  /*55d0*/  FMUL.FTZ R10, R10, UR10 ;  /* 0x0000000a0a0a7c20 */ /* 0x000fe20008410000 */
[----:B------:R-:W-:Y:S01]  /*55e0*/  FMUL.FTZ R11, R11, UR10 ;  /* 0x0000000a0b0b7c20 */ /* 0x000fe20008410000 */
[----:B------:R-:W2:Y:S01]  /*55f0*/  LDCU.64 UR16, c[0x0][0x380] ;  /* 0x00007000ff1077ac */ /* 0x000ea20008000a00 */
[----:B------:R-:W-:Y:S01]  /*5600*/  MOV R5, R59 ;  /* 0x0000003b00057202 */ /* 0x000fe20000000f00 */
[----:B-----5:R-:W-:Y:S01]  /*5610*/  FFMA.FTZ R62, R19, R10, R21 ;  /* 0x0000000a133e7223 */ /* 0x020fe20000010015 */
[----:B0-----:R-:W-:-:S03]  /*5620*/  FFMA.FTZ R2, R18, R11, R20 ;  /* 0x0000000b12027223 */ /* 0x001fc60000010014 */
[----:B------:R-:W-:Y:S01]  /*5630*/  FMUL.FTZ R10, R62, -1.4426950216293334961 ;  /* 0xbfb8aa3b3e0a7820 */ /* 0x000fe20000410000 */
[----:B------:R-:W-:-:S05]  /*5640*/  FMUL.FTZ R3, R2, -1.4426950216293334961 ;  /* 0xbfb8aa3b02037820 */ /* 0x000fca0000410000 */
[----:B------:R-:W0:Y:S01]  /*5650*/  MUFU.EX2 R10, R10 ;  /* 0x0000000a000a7308 */ /* 0x000e220000000800 */
[----:B-1----:R-:W-:-:S03]  /*5660*/  IMAD R57, R43, UR12, RZ ;  /* 0x0000000c2b397c24 */ /* 0x002fc6000f8e02ff */
[----:B------:R-:W1:Y:S01]  /*5670*/  MUFU.EX2 R3, R3 ;  /* 0x0000000300037308 */ /* 0x000e620000000800 */
[----:B------:R-:W-:-:S04]  /*5680*/  IMAD.WIDE.U32 R4, R48, UR12, R4 ;  /* 0x0000000c30047c25 */ /* 0x000fc8000f8e0004 */
[----:B------:R-:W-:Y:S02]  /*5690*/  IMAD R57, R48, UR13, R57 ;  /* 0x0000000d30397c24 */ /* 0x000fe4000f8e0239 */
[----:B0-----:R-:W-:-:S03]  /*56a0*/  FADD.FTZ R11, R10, 1 ;  /* 0x3f8000000a0b7421 */ /* 0x001fc60000010000 */
[----:B------:R-:W-:Y:S01]  /*56b0*/  IADD3 R57, PT, PT, R5, R57, RZ ;  /* 0x0000003905397210 */ /* 0x000fe20007ffe0ff */
[----:B-1----:R-:W-:Y:S02]  /*56c0*/  FADD.FTZ R8, R3, 1 ;  /* 0x3f80000003087421 */ /* 0x002fe40000010000 */
[----:B------:R-:W0:Y:S08]  /*56d0*/  MUFU.RCP R11, R11 ;  /* 0x0000000b000b7308 */ /* 0x000e300000001000 */
[----:B------:R-:W1:Y:S01]  /*56e0*/  MUFU.RCP R9, R8 ;  /* 0x0000000800097308 */ /* 0x000e620000001000 */
[----:B0-----:R-:W-:Y:S01]  /*56f0*/  FMUL.FTZ R10, R62, R11 ;  /* 0x0000000b3e0a7220 */ /* 0x001fe20000410000 */
[----:B-1----:R-:W-:Y:S01]  /*5700*/  FMUL.FTZ R9, R2, R9 ;  /* 0x0000000902097220 */ /* 0x002fe20000410000 */
[----:B--2---:R-:W-:-:S04]  /*5710*/  LEA R2, P2, R4, UR16, 0x1 ;  /* 0x0000001004027c11 */ /* 0x004fc8000f8408ff */
[----:B------:R-:W-:Y:S02]  /*5720*/  LEA.HI.X R3, R4, UR17, R57, 0x1, P2 ;  /* 0x0000001104037c11 */ /* 0x000fe400090f0c39 */
[----:B------:R-:W-:-:S05]  /*5730*/  F2FP.BF16.F32.PACK_AB R9, R10, R9 ;  /* 0x000000090a09723e */ /* 0x000fca00000010ff */
[----:B------:R1:W-:Y:S02]  /*5740*/  STG.E desc[UR14][R2.64], R9 ;  /* 0x0000000902007986 */ /* 0x0003e4000c10190e */
.L_x_2009:
[----:B------:R-:W-:Y:S05]  /*5750*/  BSYNC.RECONVERGENT B1 ;  /* 0x0000000000017941 */ /* 0x000fea0003800200 */
.L_x_2008:
[----:B------:R-:W-:Y:S01]  /*5760*/  BSSY.RECONVERGENT B1, `(.L_x_2010) ;  /* 0x0000020000017945 */ /* 0x000fe20003800200 */
[C---:B------:R-:W-:Y:S02]  /*5770*/  IADD3 R8, PT, PT, R56.reuse, 0x140, RZ ;  /* 0x0000014038087810 */ /* 0x040fe40007ffe0ff */
[----:B-1----:R-:W-:Y:S01]  /*5780*/  IADD3 R9, PT, PT, R56, 0x160, RZ ;  /* 0x0000016038097810 */ /* 0x002fe20007ffe0ff */
[----:B------:R-:W-:Y:S06]  /*5790*/  @P1 BRA `(.L_x_2011) ;  /* 0x0000000000701947 */ /* 0x000fec0003800000 */
        /* <DEDUP_REMOVED lines=28> */
.L_x_2011:
[----:B------:R-:W-:Y:S05]  /*5960*/  BSYNC.RECONVERGENT B1 ;  /* 0x0000000000017941 */ /* 0x000fea0003800200 */
.L_x_2010:
[----:B------:R-:W-:Y:S04]  /*5970*/  BSSY.RECONVERGENT B1, `(.L_x_2012) ;  /* 0x000001e000017945 */ /* 0x000fe80003800200 */
[----:B------:R-:W-:Y:S05]  /*5980*/  @P6 BRA `(.L_x_2013) ;  /* 0x0000000000706947 */ /* 0x000fea0003800000 */
[----:B------:R-:W-:Y:S01]  /*5990*/  FADD.FTZ R15, R15, -UR5 ;  /* 0x800000050f0f7e21 */ /* 0x000fe20008010000 */
[----:B------:R-:W-:Y:S01]  /*59a0*/  FADD.FTZ R14, R14, -UR5 ;  /* 0x800000050e0e7e21 */ /* 0x000fe20008010000 */
[----:B------:R-:W2:Y:S01]  /*59b0*/  LDCU.64 UR12, c[0x0][0x3e0] ;  /* 0x00007c00ff0c77ac */ /* 0x000ea20008000a00 */
[----:B01----:R-:W-:Y:S01]  /*59c0*/  MOV R3, R59 ;  /* 0x0000003b00037202 */ /* 0x003fe20000000f00 */
[----:B------:R-:W-:Y:S01]  /*59d0*/  FMUL.FTZ R15, R15, UR10 ;  /* 0x0000000a0f0f7c20 */ /* 0x000fe20008410000 */
[----:B------:R-:W-:Y:S01]  /*59e0*/  FMUL.FTZ R14, R14, UR10 ;  /* 0x0000000a0e0e7c20 */ /* 0x000fe20008410000 */
[----:B------:R-:W0:Y:S01]  /*59f0*/  LDCU.64 UR16, c[0x0][0x380] ;  /* 0x00007000ff1077ac */ /* 0x000e220008000a00 */
[----:B------:R-:W-:Y:S02]  /*5a00*/  IMAD.MOV.U32 R2, RZ, RZ, R60 ;  /* 0x000000ffff027224 */ /* 0x000fe400078e003c */
[----:B-----5:R-:W-:Y:S01]  /*5a10*/  FFMA.FTZ R15, R18, R15, R20 ;  /* 0x0000000f120f7223 */ /* 0x020fe20000010014 */
[----:B------:R-:W-:-:S03]  /*5a20*/  FFMA.FTZ R11, R19, R14, R21 ;  /* 0x0000000e130b7223 */ /* 0x000fc60000010015 */
[----:B------:R-:W-:Y:S01]  /*5a30*/  FMUL.FTZ R0, R15, -1.4426950216293334961 ;  /* 0xbfb8aa3b0f007820 */ /* 0x000fe20000410000 */
[----:B------:R-:W-:-:S05]  /*5a40*/  FMUL.FTZ R5, R11, -1.4426950216293334961 ;  /* 0xbfb8aa3b0b057820 */ /* 0x000fca0000410000 */
[----:B------:R-:W1:Y:S01]  /*5a50*/  MUFU.EX2 R0, R0 ;  /* 0x0000000000007308 */ /* 0x000e620000000800 */
[----:B--2---:R-:W-:-:S03]  /*5a60*/  IMAD R17, R17, UR12, RZ ;  /* 0x0000000c11117c24 */ /* 0x004fc6000f8e02ff */
        /* <DEDUP_REMOVED lines=14> */
.L_x_2013:
[----:B------:R-:W-:Y:S05]  /*5b50*/  BSYNC.RECONVERGENT B1 ;  /* 0x0000000000017941 */ /* 0x000fea0003800200 */
.L_x_2012:
[----:B------:R-:W-:Y:S04]  /*5b60*/  BSSY.RECONVERGENT B1, `(.L_x_2014) ;  /* 0x000001e000017945 */ /* 0x000fe80003800200 */
[----:B------:R-:W-:Y:S05]  /*5b70*/  @P3 BRA `(.L_x_2015) ;  /* 0x0000000000703947 */ /* 0x000fea0003800000 */
[----:B------:R-:W-:Y:S01]  /*5b80*/  FADD.FTZ R25, R25, -UR5 ;  /* 0x8000000519197e21 */ /* 0x000fe20008010000 */
[----:B------:R-:W-:Y:S01]  /*5b90*/  FADD.FTZ R24, R24, -UR5 ;  /* 0x8000000518187e21 */ /* 0x000fe20008010000 */
[----:B------:R-:W3:Y:S01]  /*5ba0*/  LDCU.64 UR12, c[0x0][0x3e0] ;  /* 0x00007c00ff0c77ac */ /* 0x000ee20008000a00 */
[----:B01----:R-:W-:Y:S01]  /*5bb0*/  MOV R2, R60 ;  /* 0x0000003c00027202 */ /* 0x003fe20000000f00 */
[----:B------:R-:W-:Y:S01]  /*5bc0*/  FMUL.FTZ R25, R25, UR10 ;  /* 0x0000000a19197c20 */ /* 0x000fe20008410000 */
[----:B------:R-:W-:Y:S01]  /*5bd0*/  FMUL.FTZ R24, R24, UR10 ;  /* 0x0000000a18187c20 */ /* 0x000fe20008410000 */
[----:B------:R-:W0:Y:S01]  /*5be0*/  LDCU.64 UR16, c[0x0][0x380] ;  /* 0x00007000ff1077ac */ /* 0x000e220008000a00 */
[----:B------:R-:W-:Y:S01]  /*5bf0*/  MOV R3, R59 ;  /* 0x0000003b00037202 */ /* 0x000fe20000000f00 */
[----:B-----5:R-:W-:Y:S01]  /*5c00*/  FFMA.FTZ R25, R18, R25, R20 ;  /* 0x0000001912197223 */ /* 0x020fe20000010014 */
[----:B--2---:R-:W-:-:S03]  /*5c10*/  FFMA.FTZ R11, R19, R24, R21 ;  /* 0x00000018130b7223 */ /* 0x004fc60000010015 */
[----:B------:R-:W-:Y:S01]  /*5c20*/  FMUL.FTZ R0, R25, -1.4426950216293334961 ;  /* 0xbfb8aa3b19007820 */ /* 0x000fe20000410000 */
[----:B------:R-:W-:-:S05]  /*5c30*/  FMUL.FTZ R5, R11, -1.4426950216293334961 ;  /* 0xbfb8aa3b0b057820 */ /* 0x000fca0000410000 */
[----:B------:R-:W1:Y:S01]  /*5c40*/  MUFU.EX2 R0, R0 ;  /* 0x0000000000007308 */ /* 0x000e620000000800 */
[----:B---3--:R-:W-:-:S03]  /*5c50*/  IMAD R13, R22, UR12, RZ ;  /* 0x0000000c160d7c24 */ /* 0x008fc6000f8e02ff */
        /* <DEDUP_REMOVED lines=14> */
.L_x_2015:
[----:B------:R-:W-:Y:S05]  /*5d40*/  BSYNC.RECONVERGENT B1 ;  /* 0x0000000000017941 */ /* 0x000fea0003800200 */
.L_x_2014:
[----:B------:R-:W-:Y:S04]  /*5d50*/  BSSY.RECONVERGENT B1, `(.L_x_2016) ;  /* 0x000001e000017945 */ /* 0x000fe80003800200 */
[----:B------:R-:W-:Y:S05]  /*5d60*/  @P4 BRA `(.L_x_2017) ;  /* 0x0000000000704947 */ /* 0x000fea0003800000 */
[----:B------:R-:W-:Y:S01]  /*5d70*/  FADD.FTZ R26, R26, -UR5 ;  /* 0x800000051a1a7e21 */ /* 0x000fe20008010000 */
[----:B------:R-:W-:Y:S01]  /*5d80*/  FADD.FTZ R27, R27, -UR5 ;  /* 0x800000051b1b7e21 */ /* 0x000fe20008010000 */
[----:B------:R-:W4:Y:S02]  /*5d90*/  LDCU.64 UR12, c[0x0][0x3e0] ;  /* 0x00007c00ff0c77ac */ /* 0x000f240008000a00 */
[----:B01----:R-:W-:Y:S01]  /*5da0*/  FMUL.FTZ R3, R26, UR10 ;  /* 0x0000000a1a037c20 */ /* 0x003fe20008410000 */
[----:B------:R-:W-:Y:S01]  /*5db0*/  FMUL.FTZ R2, R27, UR10 ;  /* 0x0000000a1b027c20 */ /* 0x000fe20008410000 */
[----:B------:R-:W0:Y:S02]  /*5dc0*/  LDCU.64 UR16, c[0x0][0x380] ;  /* 0x00007000ff1077ac */ /* 0x000e240008000a00 */
[----:B--23-5:R-:W-:Y:S01]  /*5dd0*/  FFMA.FTZ R11, R18, R3, R20 ;  /* 0x00000003120b7223 */ /* 0x02cfe20000010014 */
[----:B------:R-:W-:Y:S01]  /*5de0*/  FFMA.FTZ R13, R19, R2, R21 ;  /* 0x00000002130d7223 */ /* 0x000fe20000010015 */
[----:B------:R-:W-:-:S02]  /*5df0*/  MOV R2, R60 ;  /* 0x0000003c00027202 */ /* 0x000fc40000000f00 */
[----:B------:R-:W-:Y:S01]  /*5e00*/  FMUL.FTZ R0, R11, -1.4426950216293334961 ;  /* 0xbfb8aa3b0b007820 */ /* 0x000fe20000410000 */
[----:B------:R-:W-:Y:S01]  /*5e10*/  FMUL.FTZ R5, R13, -1.4426950216293334961 ;  /* 0xbfb8aa3b0d057820 */ /* 0x000fe20000410000 */
[----:B------:R-:W-:-:S04]  /*5e20*/  MOV R3, R59 ;  /* 0x0000003b00037202 */ /* 0x000fc80000000f00 */
        /* <DEDUP_REMOVED lines=16> */
.L_x_2017:
[----:B------:R-:W-:Y:S05]  /*5f30*/  BSYNC.RECONVERGENT B1 ;  /* 0x0000000000017941 */ /* 0x000fea0003800200 */
.L_x_2016:
[----:B------:R-:W-:Y:S01]  /*5f40*/  ISETP.GE.U32.AND P5, PT, R8, UR8, PT ;  /* 0x0000000808007c0c */ /* 0x000fe2000bfa6070 */
[C---:B-123--:R-:W-:Y:S01]  /*5f50*/  VIADD R11, R56.reuse, 0x1a0 ;  /* 0x000001a0380b7836 */ /* 0x04efe20000000000 */
[----:B------:R-:W-:Y:S01]  /*5f60*/  SHF.R.S32.HI R23, RZ, 0x1f, R8 ;  /* 0x0000001fff177819 */ /* 0x000fe20000011408 */
[----:B------:R-:W-:Y:S01]  /*5f70*/  BSSY.RECONVERGENT B1, `(.L_x_2018) ;  /* 0x0000031000017945 */ /* 0x000fe20003800200 */
[C---:B------:R-:W-:Y:S02]  /*5f80*/  IADD3 R13, PT, PT, R56.reuse, 0x180, RZ ;  /* 0x00000180380d7810 */ /* 0x040fe40007ffe0ff */
[----:B------:R-:W-:Y:S02]  /*5f90*/  ISETP.GE.AND.EX P5, PT, R23, UR9, PT, P5 ;  /* 0x0000000917007c0c */ /* 0x000fe4000bfa6350 */
[C---:B------:R-:W-:Y:S02]  /*5fa0*/  IADD3 R0, PT, PT, R56.reuse, 0x1c0, RZ ;  /* 0x000001c038007810 */ /* 0x040fe40007ffe0ff */
[----:B------:R-:W-:-:S02]  /*5fb0*/  IADD3 R6, PT, PT, R56, 0x1e0, RZ ;  /* 0x000001e038067810 */ /* 0x000fc40007ffe0ff */
[----:B------:R-:W-:Y:S02]  /*5fc0*/  ISETP.GE.U32.AND P2, PT, R9, UR8, PT ;  /* 0x0000000809007c0c */ /* 0x000fe4000bf46070 */
[----:B------:R-:W-:Y:S02]  /*5fd0*/  ISETP.GE.U32.AND P1, PT, R13, UR8, PT ;  /* 0x000000080d007c0c */ /* 0x000fe4000bf26070 */
[----:B------:R-:W-:Y:S02]  /*5fe0*/  ISETP.GE.U32.AND P6, PT, R11, UR8, PT ;  /* 0x000000080b007c0c */ /* 0x000fe4000bfc6070 */
[----:B------:R-:W-:Y:S02]  /*5ff0*/  ISETP.GE.U32.AND P3, PT, R0, UR8, PT ;  /* 0x0000000800007c0c */ /* 0x000fe4000bf66070 */
[----:B------:R-:W-:Y:S02]  /*6000*/  ISETP.GE.U32.AND P4, PT, R6, UR8, PT ;  /* 0x0000000806007c0c */ /* 0x000fe4000bf86070 */
[----:B------:R-:W-:-:S02]  /*6010*/  SHF.R.S32.HI R15, RZ, 0x1f, R9 ;  /* 0x0000001fff0f7819 */ /* 0x000fc40000011409 */
[----:B------:R-:W-:Y:S02]  /*6020*/  SHF.R.S32.HI R14, RZ, 0x1f, R13 ;  /* 0x0000001fff0e7819 */ /* 0x000fe4000001140d */
[----:B------:R-:W-:Y:S02]  /*6030*/  SHF.R.S32.HI R12, RZ, 0x1f, R11 ;  /* 0x0000001fff0c7819 */ /* 0x000fe4000001140b */
[----:B----4-:R-:W-:Y:S02]  /*6040*/  SHF.R.S32.HI R7, RZ, 0x1f, R0 ;  /* 0x0000001fff077819 */ /* 0x010fe40000011400 */
[----:B------:R-:W-:Y:S02]  /*6050*/  SHF.R.S32.HI R10, RZ, 0x1f, R6 ;  /* 0x0000001fff0a7819 */ /* 0x000fe40000011406 */
[----:B------:R-:W-:Y:S02]  /*6060*/  ISETP.GE.AND.EX P2, PT, R15, UR9, PT, P2 ;  /* 0x000000090f007c0c */ /* 0x000fe4000bf46320 */
[----:B------:R-:W-:-:S02]  /*6070*/  ISETP.GE.AND.EX P1, PT, R14, UR9, PT, P1 ;  /* 0x000000090e007c0c */ /* 0x000fc4000bf26310 */
[----:B------:R-:W-:Y:S02]  /*6080*/  ISETP.GE.AND.EX P6, PT, R12, UR9, PT, P6 ;  /* 0x000000090c007c0c */ /* 0x000fe4000bfc6360 */
[----:B------:R-:W-:Y:S02]  /*6090*/  ISETP.GE.AND.EX P3, PT, R7, UR9, PT, P3 ;  /* 0x0000000907007c0c */ /* 0x000fe4000bf66330 */
[----:B------:R-:W-:Y:S01]  /*60a0*/  ISETP.GE.AND.EX P4, PT, R10, UR9, PT, P4 ;  /* 0x000000090a007c0c */ /* 0x000fe2000bf86340 */
[----:B------:R-:W-:-:S12]  /*60b0*/  @P5 BRA `(.L_x_2019) ;  /* 0x0000000000705947 */ /* 0x000fd80003800000 */
        /* <DEDUP_REMOVED lines=8> */
[----:B------:R-:W-:-:S03]  /*6140*/  FFMA.FTZ R17, R19, R28, R21 ;  /* 0x0000001c13117223 */ /* 0x000fc60000010015 */
[----:B------:R-:W-:Y:S01]  /*6150*/  FMUL.FTZ R2, R29, -1.4426950216293334961 ;  /* 0xbfb8aa3b1d027820 */ /* 0x000fe20000410000 */
[----:B------:R-:W-:-:S05]  /*6160*/  FMUL.FTZ R5, R17, -1.4426950216293334961 ;  /* 0xbfb8aa3b11057820 */ /* 0x000fca0000410000 */
[----:B------:R-:W2:Y:S01]  /*6170*/  MUFU.EX2 R2, R2 ;  /* 0x0000000200027308 */ /* 0x000ea20000000800 */
[----:B-1----:R-:W-:-:S03]  /*6180*/  IMAD R23, R23, UR12, RZ ;  /* 0x0000000c17177c24 */ /* 0x002fc6000f8e02ff */
[----:B------:R-:W1:Y:S01]  /*6190*/  MUFU.EX2 R5, R5 ;  /* 0x0000000500057308 */ /* 0x000e620000000800 */
[----:B------:R-:W-:Y:S02]  /*61a0*/  IMAD R23, R8, UR13, R23 ;  /* 0x0000000d08177c24 */ /* 0x000fe4000f8e0217 */
[----:B--2---:R-:W-:Y:S01]  /*61b0*/  FADD.FTZ R4, R2, 1 ;  /* 0x3f80000002047421 */ /* 0x004fe20000010000 */
[----:B------:R-:W-:Y:S01]  /*61c0*/  MOV R2, R60 ;  /* 0x0000003c00027202 */ /* 0x000fe20000000f00 */
[----:B-1----:R-:W-:-:S04]  /*61d0*/  FADD.FTZ R16, R5, 1 ;  /* 0x3f80000005107421 */ /* 0x002fc80000010000 */
[----:B------:R-:W1:Y:S01]  /*61e0*/  MUFU.RCP R4, R4 ;  /* 0x0000000400047308 */ /* 0x000e620000001000 */
[----:B------:R-:W-:-:S05]  /*61f0*/  IMAD.WIDE.U32 R2, R8, UR12, R2 ;  /* 0x0000000c08027c25 */ /* 0x000fca000f8e0002 */
[----:B------:R-:W-:Y:S02]  /*6200*/  IADD3 R23, PT, PT, R3, R23, RZ ;  /* 0x0000001703177210 */ /* 0x000fe40007ffe0ff */
[----:B------:R-:W2:Y:S01]  /*6210*/  MUFU.RCP R16, R16 ;  /* 0x0000001000107308 */ /* 0x000ea20000001000 */
[----:B-1----:R-:W-:Y:S01]  /*6220*/  FMUL.FTZ R8, R29, R4 ;  /* 0x000000041d087220 */ /* 0x002fe20000410000 */
[----:B0-----:R-:W-:-:S04]  /*6230*/  LEA R4, P5, R2, UR16, 0x1 ;  /* 0x0000001002047c11 */ /* 0x001fc8000f8a08ff */
[----:B------:R-:W-:Y:S01]  /*6240*/  LEA.HI.X R5, R2, UR17, R23, 0x1, P5 ;  /* 0x0000001102057c11 */ /* 0x000fe2000a8f0c17 */
[----:B--2---:R-:W-:-:S05]  /*6250*/  FMUL.FTZ R17, R17, R16 ;  /* 0x0000001011117220 */ /* 0x004fca0000410000 */
[----:B------:R-:W-:-:S05]  /*6260*/  F2FP.BF16.F32.PACK_AB R17, R17, R8 ;  /* 0x000000081111723e */ /* 0x000fca00000010ff */
[----:B------:R1:W-:Y:S02]  /*6270*/  STG.E desc[UR14][R4.64], R17 ;  /* 0x0000001104007986 */ /* 0x0003e4000c10190e */
.L_x_2019:
[----:B------:R-:W-:Y:S05]  /*6280*/  BSYNC.RECONVERGENT B1 ;  /* 0x0000000000017941 */ /* 0x000fea0003800200 */
.L_x_2018:
[----:B------:R-:W-:Y:S04]  /*6290*/  BSSY.RECONVERGENT B1, `(.L_x_2020) ;  /* 0x000001e000017945 */ /* 0x000fe80003800200 */
[----:B------:R-:W-:Y:S05]  /*62a0*/  @P2 BRA `(.L_x_2021) ;  /* 0x0000000000702947 */ /* 0x000fea0003800000 */
[----:B------:R-:W-:Y:S01]  /*62b0*/  FADD.FTZ R31, R31, -UR5 ;  /* 0x800000051f1f7e21 */ /* 0x000fe20008010000 */
[----:B------:R-:W-:Y:S01]  /*62c0*/  FADD.FTZ R30, R30, -UR5 ;  /* 0x800000051e1e7e21 */ /* 0x000fe20008010000 */
[----:B------:R-:W2:Y:S01]  /*62d0*/  LDCU.64 UR12, c[0x0][0x3e0] ;  /* 0x00007c00ff0c77ac */ /* 0x000ea20008000a00 */
[----:B0-----:R-:W-:Y:S01]  /*62e0*/  MOV R3, R59 ;  /* 0x0000003b00037202 */ /* 0x001fe20000000f00 */
[----:B------:R-:W-:Y:S01]  /*62f0*/  FMUL.FTZ R31, R31, UR10 ;  /* 0x0000000a1f1f7c20 */ /* 0x000fe20008410000 */
[----:B------:R-:W-:Y:S01]  /*6300*/  FMUL.FTZ R30, R30, UR10 ;  /* 0x0000000a1e1e7c20 */ /* 0x000fe20008410000 */
[----:B------:R-:W0:Y:S02]  /*6310*/  LDCU.64 UR16, c[0x0][0x380] ;  /* 0x00007000ff1077ac */ /* 0x000e240008000a00 */
[----:B-----5:R-:W-:Y:S01]  /*6320*/  FFMA.FTZ R31, R18, R31, R20 ;  /* 0x0000001f121f7223 */ /* 0x020fe20000010014 */
[----:B-1----:R-:W-:-:S03]  /*6330*/  FFMA.FTZ R17, R19, R30, R21 ;  /* 0x0000001e13117223 */ /* 0x002fc60000010015 */
[----:B------:R-:W-:Y:S01]  /*6340*/  FMUL.FTZ R2, R31, -1.4426950216293334961 ;  /* 0xbfb8aa3b1f027820 */ /* 0x000fe20000410000 */
[----:B------:R-:W-:-:S05]  /*6350*/  FMUL.FTZ R5, R17, -1.4426950216293334961 ;  /* 0xbfb8aa3b11057820 */ /* 0x000fca0000410000 */
[----:B------:R-:W1:Y:S01]  /*6360*/  MUFU.EX2 R2, R2 ;  /* 0x0000000200027308 */ /* 0x000e620000000800 */
[----:B--2---:R-:W-:-:S03]  /*6370*/  IMAD R8, R15, UR12, RZ ;  /* 0x0000000c0f087c24 */ /* 0x004fc6000f8e02ff */
[----:B------:R-:W2:Y:S01]  /*6380*/  MUFU.EX2 R5, R5 ;  /* 0x0000000500057308 */ /* 0x000ea20000000800 */
[----:B------:R-:W-:Y:S02]  /*6390*/  IMAD R15, R9, UR13, R8 ;  /* 0x0000000d090f7c24 */ /* 0x000fe4000f8e0208 */
[----:B-1----:R-:W-:Y:S01]  /*63a0*/  FADD.FTZ R4, R2, 1 ;  /* 0x3f80000002047421 */ /* 0x002fe20000010000 */
[----:B------:R-:W-:Y:S01]  /*63b0*/  MOV R2, R60 ;  /* 0x0000003c00027202 */ /* 0x000fe20000000f00 */
[----:B--2---:R-:W-:-:S04]  /*63c0*/  FADD.FTZ R16, R5, 1 ;  /* 0x3f80000005107421 */ /* 0x004fc80000010000 */
        /* <DEDUP_REMOVED lines=10> */
.L_x_2021:
[----:B------:R-:W-:Y:S05]  /*6470*/  BSYNC.RECONVERGENT B1 ;  /* 0x0000000000017941 */ /* 0x000fea0003800200 */
.L_x_2020:
[----:B------:R-:W-:Y:S04]  /*6480*/  BSSY.RECONVERGENT B1, `(.L_x_2022) ;  /* 0x000001e000017945 */ /* 0x000fe80003800200 */
[----:B------:R-:W-:Y:S05]  /*6490*/  @P1 BRA `(.L_x_2023) ;  /* 0x0000000000701947 */ /* 0x000fea0003800000 */
[----:B------:R-:W-:Y:S01]  /*64a0*/  FADD.FTZ R33, R33, -UR5 ;  /* 0x8000000521217e21 */ /* 0x000fe20008010000 */
[----:B------:R-:W-:Y:S01]  /*64b0*/  FADD.FTZ R32, R32, -UR5 ;  /* 0x8000000520207e21 */ /* 0x000fe20008010000 */
[----:B------:R-:W3:Y:S01]  /*64c0*/  LDCU.64 UR12, c[0x0][0x3e0] ;  /* 0x00007c00ff0c77ac */ /* 0x000ee20008000a00 */
[----:B0-----:R-:W-:Y:S02]  /*64d0*/  IMAD.MOV.U32 R3, RZ, RZ, R59 ;  /* 0x000000ffff037224 */ /* 0x001fe400078e003b */
[----:B------:R-:W-:Y:S01]  /*64e0*/  FMUL.FTZ R33, R33, UR10 ;  /* 0x0000000a21217c20 */ /* 0x000fe20008410000 */
[----:B------:R-:W-:Y:S01]  /*64f0*/  FMUL.FTZ R32, R32, UR10 ;  /* 0x0000000a20207c20 */ /* 0x000fe20008410000 */
[----:B------:R-:W0:Y:S02]  /*6500*/  LDCU.64 UR16, c[0x0][0x380] ;  /* 0x00007000ff1077ac */ /* 0x000e240008000a00 */
[----:B-----5:R-:W-:Y:S01]  /*6510*/  FFMA.FTZ R33, R18, R33, R20 ;  /* 0x0000002112217223 */ /* 0x020fe20000010014 */
[----:B------:R-:W-:-:S03]  /*6520*/  FFMA.FTZ R32, R19, R32, R21 ;  /* 0x0000002013207223 */ /* 0x000fc60000010015 */
[----:B------:R-:W-:Y:S01]  /*6530*/  FMUL.FTZ R2, R33, -1.4426950216293334961 ;  /* 0xbfb8aa3b21027820 */ /* 0x000fe20000410000 */
[----:B-12---:R-:W-:-:S05]  /*6540*/  FMUL.FTZ R5, R32, -1.4426950216293334961 ;  /* 0xbfb8aa3b20057820 */ /* 0x006fca0000410000 */
[----:B------:R-:W1:Y:S01]  /*6550*/  MUFU.EX2 R2, R2 ;  /* 0x0000000200027308 */ /* 0x000e620000000800 */
[----:B---3--:R-:W-:-:S03]  /*6560*/  IMAD R14, R14, UR12, RZ ;  /* 0x0000000c0e0e7c24 */ /* 0x008fc6000f8e02ff */
        /* <DEDUP_REMOVED lines=15> */
.L_x_2023:
[----:B------:R-:W-:Y:S05]  /*6660*/  BSYNC.RECONVERGENT B1 ;  /* 0x0000000000017941 */ /* 0x000fea0003800200 */
.L_x_2022:
[----:B------:R-:W-:Y:S04]  /*6670*/  BSSY.RECONVERGENT B1, `(.L_x_2024) ;  /* 0x000001e000017945 */ /* 0x000fe80003800200 */
[----:B------:R-:W-:Y:S05]  /*6680*/  @P6 BRA `(.L_x_2025) ;  /* 0x0000000000706947 */ /* 0x000fea0003800000 */
[----:B------:R-:W-:Y:S01]  /*6690*/  FADD.FTZ R35, R35, -UR5 ;  /* 0x8000000523237e21 */ /* 0x000fe20008010000 */
[----:B------:R-:W-:Y:S01]  /*66a0*/  FADD.FTZ R34, R34, -UR5 ;  /* 0x8000000522227e21 */ /* 0x000fe20008010000 */
[----:B------:R-:W4:Y:S01]  /*66b0*/  LDCU.64 UR12, c[0x0][0x3e0] ;  /* 0x00007c00ff0c77ac */ /* 0x000f220008000a00 */
[----:B0-----:R-:W-:Y:S01]  /*66c0*/  MOV R3, R59 ;  /* 0x0000003b00037202 */ /* 0x001fe20000000f00 */
[----:B------:R-:W-:Y:S01]  /*66d0*/  FMUL.FTZ R35, R35, UR10 ;  /* 0x0000000a23237c20 */ /* 0x000fe20008410000 */
[----:B------:R-:W-:Y:S01]  /*66e0*/  FMUL.FTZ R34, R34, UR10 ;  /* 0x0000000a22227c20 */ /* 0x000fe20008410000 */
[----:B------:R-:W0:Y:S02]  /*66f0*/  LDCU.64 UR16, c[0x0][0x380] ;  /* 0x00007000ff1077ac */ /* 0x000e240008000a00 */
[----:B-----5:R-:W-:Y:S01]  /*6700*/  FFMA.FTZ R35, R18, R35, R20 ;  /* 0x0000002312237223 */ /* 0x020fe20000010014 */
[----:B------:R-:W-:-:S03]  /*6710*/  FFMA.FTZ R34, R19, R34, R21 ;  /* 0x0000002213227223 */ /* 0x000fc60000010015 */
[----:B------:R-:W-:Y:S01]  /*6720*/  FMUL.FTZ R2, R35, -1.4426950216293334961 ;  /* 0xbfb8aa3b23027820 */ /* 0x000fe20000410000 */
[----:B-123--:R-:W-:-:S05]  /*6730*/  FMUL.FTZ R5, R34, -1.4426950216293334961 ;  /* 0xbfb8aa3b22057820 */ /* 0x00efca0000410000 */
[----:B------:R-:W1:Y:S01]  /*6740*/  MUFU.EX2 R2, R2 ;  /* 0x0000000200027308 */ /* 0x000e620000000800 */
[----:B----4-:R-:W-:-:S03]  /*6750*/  IMAD R12, R12, UR12, RZ ;  /* 0x0000000c0c0c7c24 */ /* 0x010fc6000f8e02ff */
        /* <DEDUP_REMOVED lines=15> */
.L_x_2025:
[----:B------:R-:W-:Y:S05]  /*6850*/  BSYNC.RECONVERGENT B1 ;  /* 0x0000000000017941 */ /* 0x000fea0003800200 */
.L_x_2024:
        /* <DEDUP_REMOVED lines=10> */
[----:B--2---:R-:W-:-:S03]  /*6900*/  FFMA.FTZ R9, R19, R36, R21 ;  /* 0x0000002413097223 */ /* 0x004fc60000010015 */
[----:B------:R-:W-:Y:S01]  /*6910*/  FMUL.FTZ R2, R37, -1.4426950216293334961 ;  /* 0xbfb8aa3b25027820 */ /* 0x000fe20000410000 */
[----:B-1-34-:R-:W-:-:S05]  /*6920*/  FMUL.FTZ R5, R9, -1.4426950216293334961 ;  /* 0xbfb8aa3b09057820 */ /* 0x01afca0000410000 */
[----:B------:R-:W1:Y:S01]  /*6930*/  MUFU.EX2 R2, R2 ;  /* 0x0000000200027308 */ /* 0x000e620000000800 */
[----:B------:R-:W-:-:S03]  /*6940*/  IMAD R7, R7, UR12, RZ ;  /* 0x0000000c07077c24 */ /* 0x000fc6000f8e02ff */
        /* <DEDUP_REMOVED lines=15> */
.L_x_2027:
[----:B------:R-:W-:Y:S05]  /*6a40*/  BSYNC.RECONVERGENT B1 ;  /* 0x0000000000017941 */ /* 0x000fea0003800200 */
.L_x_2026:
[----:B------:R-:W-:Y:S05]  /*6a50*/  @P4 BRA `(.L_x_1997) ;  /* 0x00000000006c4947 */ /* 0x000fea0003800000 */
[----:B------:R-:W-:Y:S01]  /*6a60*/  FADD.FTZ R39, R39, -UR5 ;  /* 0x8000000527277e21 */ /* 0x000fe20008010000 */
[----:B------:R-:W-:Y:S01]  /*6a70*/  FADD.FTZ R38, R38, -UR5 ;  /* 0x8000000526267e21 */ /* 0x000fe20008010000 */
[----:B------:R-:W0:Y:S01]  /*6a80*/  LDCU.64 UR8, c[0x0][0x3e0] ;  /* 0x00007c00ff0877ac */ /* 0x000e220008000a00 */
[----:B------:R-:W-:Y:S01]  /*6a90*/  MOV R58, R60 ;  /* 0x0000003c003a7202 */ /* 0x000fe20000000f00 */
[----:B------:R-:W-:Y:S01]  /*6aa0*/  FMUL.FTZ R39, R39, UR10 ;  /* 0x0000000a27277c20 */ /* 0x000fe20008410000 */
[----:B------:R-:W-:Y:S01]  /*6ab0*/  FMUL.FTZ R38, R38, UR10 ;  /* 0x0000000a26267c20 */ /* 0x000fe20008410000 */
[----:B------:R-:W0:Y:S02]  /*6ac0*/  LDCU.64 UR12, c[0x0][0x380] ;  /* 0x00007000ff0c77ac */ /* 0x000e240008000a00 */
[----:B-----5:R-:W-:Y:S01]  /*6ad0*/  FFMA.FTZ R39, R18, R39, R20 ;  /* 0x0000002712277223 */ /* 0x020fe20000010014 */
[----:B01234-:R-:W-:-:S03]  /*6ae0*/  FFMA.FTZ R5, R19, R38, R21 ;  /* 0x0000002613057223 */ /* 0x01ffc60000010015 */
[----:B------:R-:W-:Y:S01]  /*6af0*/  FMUL.FTZ R0, R39, -1.4426950216293334961 ;  /* 0xbfb8aa3b27007820 */ /* 0x000fe20000410000 */
[----:B------:R-:W-:-:S05]  /*6b00*/  FMUL.FTZ R3, R5, -1.4426950216293334961 ;  /* 0xbfb8aa3b05037820 */ /* 0x000fca0000410000 */
[----:B------:R-:W0:Y:S01]  /*6b10*/  MUFU.EX2 R0, R0 ;  /* 0x0000000000007308 */ /* 0x000e220000000800 */
[----:B------:R-:W-:-:S03]  /*6b20*/  IMAD R7, R10, UR8, RZ ;  /* 0x000000080a077c24 */ /* 0x000fc6000f8e02ff */
        /* <DEDUP_REMOVED lines=9> */
[----:B------:R-:W-:-:S04]  /*6bc0*/  LEA R2, P1, R58, UR12, 0x1 ;  /* 0x0000000c3a027c11 */ /* 0x000fc8000f8208ff */
[----:B------:R-:W-:Y:S01]  /*6bd0*/  LEA.HI.X R3, R58, UR13, R7, 0x1, P1 ;  /* 0x0000000d3a037c11 */ /* 0x000fe200088f0c07 */
[----:B-1----:R-:W-:-:S05]  /*6be0*/  FMUL.FTZ R5, R5, R4 ;  /* 0x0000000405057220 */ /* 0x002fca0000410000 */
[----:B------:R-:W-:-:S05]  /*6bf0*/  F2FP.BF16.F32.PACK_AB R5, R5, R0 ;  /* 0x000000000505723e */ /* 0x000fca00000010ff */
[----:B------:R0:W-:Y:S02]  /*6c00*/  STG.E desc[UR14][R2.64], R5 ;  /* 0x0000000502007986 */ /* 0x0001e4000c10190e */
.L_x_1997:
[----:B------:R-:W-:Y:S05]  /*6c10*/  BSYNC.RECONVERGENT B0 ;  /* 0x0000000000007941 */ /* 0x000fea0003800200 */
.L_x_1965:
        /* <DEDUP_REMOVED lines=8> */
.L_x_2029:
        /* <DEDUP_REMOVED lines=14> */
.L_x_3446:


//--------------------- .text._Z35group_norm_nhwc_fwd_one_pass_kernelI11Bf16IOBf16WLi64ELi14ELi224EEv26Group_norm_nhwc_fwd_params --------------------------
	.section	.text._Z35group_norm_nhwc_fwd_one_pass_kernelI11Bf16IOBf16WLi64ELi14ELi224EEv26Group_norm_nhwc_fwd_params,"ax",@progbits
	.align	128
        .global         _Z35group_norm_nhwc_fwd_one_pass_kernelI11Bf16IOBf16WLi64ELi14ELi224EEv26Group_norm_nhwc_fwd_params
        .type           _Z35group_norm_nhwc_fwd_one_pass_kernelI11Bf16IOBf16WLi64ELi14ELi224EEv26Group_norm_nhwc_fwd_params,@function
        .size           _Z35group_norm_nhwc_fwd_one_pass_kernelI11Bf16IOBf16WLi64ELi14ELi224EEv26Group_norm_nhwc_fwd_params,(.L_x_3447 - _Z35group_norm_nhwc_fwd_one_pass_kernelI11Bf16IOBf16WLi64ELi14ELi224EEv26Group_norm_nhwc_fwd_params)
        .other          _Z35group_norm_nhwc_fwd_one_pass_kernelI11Bf16IOBf16WLi64ELi14ELi224EEv26Group_norm_nhwc_fwd_params,@"STO_CUDA_ENTRY STV_DEFAULT"
_Z35group_norm_nhwc_fwd_one_pass_kernelI11Bf16IOBf16WLi64ELi14ELi224EEv26Group_norm_nhwc_fwd_params:
.text._Z35group_norm_nhwc_fwd_one_pass_kernelI11Bf16IOBf16WLi64ELi14ELi224EEv26Group_norm_nhwc_fwd_params:
        /* <DEDUP_REMOVED lines=27> */
.L_x_2049:
[----:B01----:R-:W0:Y:S01]  /*01b0*/  LDC R4, c[0x0][0x3f8] ;  /* 0x0000fe00ff047b82 */ /* 0x003e220000000800 */
[----:B------:R-:W-:Y:S01]  /*01c0*/  IABS R10, UR8 ;  /* 0x00000008000a7c13 */ /* 0x000fe20008000000 */
[----:B------:R-:W1:Y:S01]  /*01d0*/  LDCU.64 UR10, c[0x0][0x3e8] ;  /* 0x00007d00ff0a77ac */ /* 0x000e620008000a00 */
[----:B------:R-:W-:Y:S01]  /*01e0*/  VIADD R12, R3, 0x20 ;  /* 0x00000020030c7836 */ /* 0x000fe20000000000 */
[----:B------:R-:W-:Y:S01]  /*01f0*/  SHF.R.S32.HI R15, RZ, 0x1f, R3 ;  /* 0x0000001fff0f7819 */ /* 0x000fe20000011403 */
[----:B------:R-:W-:Y:S01]  /*0200*/  HFMA2 R18, -RZ, RZ, 0, 0 ;  /* 0x00000000ff127431 */ /* 0x000fe200000001ff */
[----:B------:R-:W-:Y:S02]  /*0210*/  MOV R24, RZ ;  /* 0x000000ff00187202 */ /* 0x000fe40000000f00 */
[----:B--2---:R-:W-:Y:S02]  /*0220*/  SHF.R.S32.HI R13, RZ, 0x1f, R12 ;  /* 0x0000001fff0d7819 */ /* 0x004fe4000001140c */
        /* <DEDUP_REMOVED lines=123> */
.L_x_2031:
[----:B----4-:R-:W-:Y:S05]  /*09e0*/  BSYNC.RECONVERGENT B0 ;  /* 0x0000000000007941 */ /* 0x010fea0003800200 */
.L_x_2030:
        /* <DEDUP_REMOVED lines=23> */
.L_x_2033:
[----:B------:R-:W-:Y:S05]  /*0b60*/  BSYNC.RECONVERGENT B0 ;  /* 0x0000000000007941 */ /* 0x000fea0003800200 */
.L_x_2032:
        /* <DEDUP_REMOVED lines=31> */
.L_x_2036:
[----:B---3--:R-:W3:Y:S04]  /*0d60*/  LDG.E.STRONG.GPU R6, desc[UR14][R4.64] ;  /* 0x0000000e04067981 */ /* 0x008ee8000c1ef900 */
[----:B---3--:R-:W-:Y:S01]  /*0d70*/  CCTL.IVALL ;  /* 0x00000000ff00798f */ /* 0x008fe20002000000 */
[----:B------:R-:W-:Y:S05]  /*0d80*/  YIELD ;  /* 0x0000000000007946 */ /* 0x000fea0003800000 */
[----:B------:R-:W-:-:S13]  /*0d90*/  ISETP.NE.AND P2, PT, R6, R9, PT ;  /* 0x000000090600720c */ /* 0x000fda0003f45270 */
[----:B------:R-:W-:Y:S05]  /*0da0*/  @P2 BRA `(.L_x_2036) ;  /* 0xfffffffc00ec2947 */ /* 0x000fea000383ffff */
.L_x_2035:
        /* <DEDUP_REMOVED lines=15> */
.L_x_2038:
        /* <DEDUP_REMOVED lines=91> */
.L_x_2037:
        /* <DEDUP_REMOVED lines=53> */
.L_x_2039:
        /* <DEDUP_REMOVED lines=27> */
.L_x_2040:
        /* <DEDUP_REMOVED lines=13> */
.L_x_2041:
[----:B------:R-:W-:Y:S05]  /*1a20*/  BSYNC.RECONVERGENT B0 ;  /* 0x0000000000007941 */ /* 0x000fea0003800200 */
.L_x_2034:
[----:B---3--:R-:W-:Y:S01]  /*1a30*/  LOP3.LUT R4, R0, 0xffff, RZ, 0xc0, !PT ;  /* 0x0000ffff00047812 */ /* 0x008fe200078ec0ff */
[----:B------:R-:W3:Y:S01]  /*1a40*/  S2UR UR9, SR_CgaCtaId ;  /* 0x00000000000979c3 */ /* 0x000ee20000008800 */
[----:B------:R-:W4:Y:S01]  /*1a50*/  LDCU UR10, c[0x0][0x414] ;  /* 0x00008280ff0a77ac */ /* 0x000f220008000800 */
[----:B------:R-:W-:Y:S02]  /*1a60*/  MOV R13, UR8 ;  /* 0x00000008000d7c02 */ /* 0x000fe40008000f00 */
[----:B------:R-:W-:Y:S01]  /*1a70*/  IMAD R4, R4, 0x2493, RZ ;  /* 0x0000249304047824 */ /* 0x000fe200078e02ff */
[----:B------:R-:W-:-:S03]  /*1a80*/  UMOV UR5, 0x400 ;  /* 0x0000040000057882 */ /* 0x000fc60000000000 */
[----:B-1----:R-:W1:Y:S01]  /*1a90*/  @P0 LDC.64 R8, c[0x0][0x388] ;  /* 0x0000e200ff080b82 */ /* 0x002e620000000a00 */
[----:B------:R-:W-:-:S04]  /*1aa0*/  SHF.R.U32.HI R4, RZ, 0x10, R4 ;  /* 0x00000010ff047819 */ /* 0x000fc80000011604 */
[----:B------:R-:W-:-:S03]  /*1ab0*/  PRMT R4, R4, 0x9910, RZ ;  /* 0x0000991004047816 */ /* 0x000fc600000000ff */
[----:B------:R-:W5:Y:S02]  /*1ac0*/  LDC.64 R6, c[0x0][0x3a0] ;  /* 0x0000e800ff067b82 */ /* 0x000f640000000a00 */
[----:B------:R-:W-:Y:S02]  /*1ad0*/  IMAD R4, R4, 0x7, RZ ;  /* 0x0000000704047824 */ /* 0x000fe400078e02ff */
[----:B----4-:R-:W-:-:S03]  /*1ae0*/  @P0 FMUL.FTZ R10, R22, UR10 ;  /* 0x0000000a160a0c20 */ /* 0x010fc60008410000 */
[----:B------:R-:W-:Y:S01]  /*1af0*/  IADD3 R11, PT, PT, RZ, -R4, RZ ;  /* 0x80000004ff0b7210 */ /* 0x000fe20007ffe0ff */
[----:B---3--:R-:W-:Y:S01]  /*1b00*/  ULEA UR5, UR9, UR5, 0x18 ;  /* 0x0000000509057291 */ /* 0x008fe2000f8ec0ff */
[----:B------:R-:W2:Y:S02]  /*1b10*/  LDC.64 R4, c[0x0][0x398] ;  /* 0x0000e600ff047b82 */ /* 0x000ea40000000a00 */
[----:B------:R-:W-:-:S05]  /*1b20*/  PRMT R11, R11, 0x7710, RZ ;  /* 0x000077100b0b7816 */ /* 0x000fca00000000ff */
[----:B------:R-:W-:Y:S01]  /*1b30*/  IMAD.IADD R11, R11, 0x1, R0 ;  /* 0x000000010b0b7824 */ /* 0x000fe200078e0200 */
[----:B------:R-:W-:Y:S01]  /*1b40*/  @!P3 STS.64 [UR5+0x48], R22 ;  /* 0x00004816ff00b988 */ /* 0x000fe20008000a05 */
[----:B-1----:R-:W-:-:S03]  /*1b50*/  @P0 IMAD.WIDE R8, R13, 0x8, R8 ;  /* 0x000000080d080825 */ /* 0x002fc600078e0208 */
[----:B------:R-:W-:-:S04]  /*1b60*/  SHF.L.U32 R11, R11, 0x1, RZ ;  /* 0x000000010b0b7819 */ /* 0x000fc800000006ff */
[----:B------:R-:W-:Y:S01]  /*1b70*/  LOP3.LUT R15, R11, 0xffff, RZ, 0xc0, !PT ;  /* 0x0000ffff0b0f7812 */ /* 0x000fe200078ec0ff */
[----:B------:R-:W-:-:S04]  /*1b80*/  @P0 FMUL.FTZ R11, R23, UR10 ;  /* 0x0000000a170b0c20 */ /* 0x000fc80008410000 */
[----:B------:R-:W-:Y:S01]  /*1b90*/  IMAD.IADD R15, R16, 0x1, R15 ;  /* 0x00000001100f7824 */ /* 0x000fe200078e020f */
[----:B------:R-:W-:Y:S03]  /*1ba0*/  @P0 STG.E.64 desc[UR14][R8.64], R10 ;  /* 0x0000000a08000986 */ /* 0x000fe6000c101b0e */
[C---:B--2---:R-:W-:Y:S01]  /*1bb0*/  IMAD.WIDE R12, R15.reuse, 0x2, R4 ;  /* 0x000000020f0c7825 */ /* 0x044fe200078e0204 */
[----:B------:R-:W-:Y:S03]  /*1bc0*/  BAR.SYNC.DEFER_BLOCKING 0x0 ;  /* 0x0000000000007b1d */ /* 0x000fe60000010000 */
[----:B-----5:R-:W-:-:S03]  /*1bd0*/  IMAD.WIDE R14, R15, 0x2, R6 ;  /* 0x000000020f0e7825 */ /* 0x020fc600078e0206 */
[----:B------:R-:W2:Y:S04]  /*1be0*/  LDG.E.U16 R25, desc[UR14][R12.64] ;  /* 0x0000000e0c197981 */ /* 0x000ea8000c1e1500 */
[----:B------:R1:W3:Y:S04]  /*1bf0*/  LDG.E.U16 R28, desc[UR14][R12.64+0x2] ;  /* 0x0000020e0c1c7981 */ /* 0x0002e8000c1e1500 */
[----:B------:R-:W4:Y:S04]  /*1c00*/  LDG.E.U16 R16, desc[UR14][R14.64] ;  /* 0x0000000e0e107981 */ /* 0x000f28000c1e1500 */
[----:B------:R4:W5:Y:S01]  /*1c10*/  LDG.E.U16 R29, desc[UR14][R14.64+0x2] ;  /* 0x0000020e0e1d7981 */ /* 0x000962000c1e1500 */
[----:B------:R-:W-:Y:S01]  /*1c20*/  BSSY.RECONVERGENT B0, `(.L_x_2042) ;  /* 0x000007e000007945 */ /* 0x000fe20003800200 */
[----:B-1----:R-:W-:-:S02]  /*1c30*/  SHF.R.S32.HI R12, RZ, 0x1f, R3 ;  /* 0x0000001fff0c7819 */ /* 0x002fc40000011403 */
[----:B------:R-:W1:Y:S02]  /*1c40*/  LDS.64 R4, [UR5+0x48] ;  /* 0x00004805ff047984 */ /* 0x000e640008000a00 */
[----:B-1----:R-:W-:-:S04]  /*1c50*/  FMUL.FTZ R4, R4, UR10 ;  /* 0x0000000a04047c20 */ /* 0x002fc80008410000 */
[----:B------:R-:W-:-:S04]  /*1c60*/  FMUL.FTZ R6, R4, R4 ;  /* 0x0000000404067220 */ /* 0x000fc80000410000 */
[----:B------:R-:W-:Y:S01]  /*1c70*/  FFMA.FTZ R5, R5, UR10, -R6 ;  /* 0x0000000a05057c23 */ /* 0x000fe20008010806 */
[----:B------:R-:W-:-:S04]  /*1c80*/  IADD3 R6, PT, PT, R3, 0x20, RZ ;  /* 0x0000002003067810 */ /* 0x000fc80007ffe0ff */
[----:B------:R-:W-:Y:S02]  /*1c90*/  FSETP.GTU.FTZ.AND P2, PT, R5, RZ, PT ;  /* 0x000000ff0500720b */ /* 0x000fe40003f5c000 */
[----:B------:R-:W-:-:S11]  /*1ca0*/  SHF.R.S32.HI R7, RZ, 0x1f, R6 ;  /* 0x0000001fff077819 */ /* 0x000fd60000011406 */
[----:B------:R-:W1:Y:S02]  /*1cb0*/  @P2 LDC R10, c[0x0][0x3a8] ;  /* 0x0000ea00ff0a2b82 */ /* 0x000e640000000800 */
[----:B-1----:R-:W-:Y:S01]  /*1cc0*/  @P2 FADD.FTZ R10, R5, R10 ;  /* 0x0000000a050a2221 */ /* 0x002fe20000010000 */
[----:B------:R-:W-:-:S06]  /*1cd0*/  HFMA2 R5, -RZ, RZ, 1.875, 0 ;  /* 0x3f800000ff057431 */ /* 0x000fcc00000001ff */
[----:B------:R1:W0:Y:S01]  /*1ce0*/  @P2 MUFU.RSQ R5, R10 ;  /* 0x0000000a00052308 */ /* 0x0002220000001400 */
[----:B--2---:R-:W-:Y:S01]  /*1cf0*/  IMAD.U32 R8, R25, 0x10000, RZ ;  /* 0x0001000019087824 */ /* 0x004fe200078e00ff */
[----:B---3--:R-:W-:Y:S02]  /*1d00*/  SHF.L.U32 R9, R28, 0x10, RZ ;  /* 0x000000101c097819 */ /* 0x008fe400000006ff */
[----:B----4-:R-:W-:Y:S01]  /*1d10*/  SHF.L.U32 R15, R16, 0x10, RZ ;  /* 0x00000010100f7819 */ /* 0x010fe200000006ff */
[----:B-----5:R-:W-:Y:S01]  /*1d20*/  IMAD.U32 R14, R29, 0x10000, RZ ;  /* 0x000100001d0e7824 */ /* 0x020fe200078e00ff */
[----:B01----:R-:W-:Y:S06]  /*1d30*/  BRA.U UP0, `(.L_x_2043) ;  /* 0x0000000100b47547 */ /* 0x003fec000b800000 */
[----:B------:R-:W0:Y:S01]  /*1d40*/  LDCU.64 UR12, c[0x0][0x3e8] ;  /* 0x00007d00ff0c77ac */ /* 0x000e220008000a00 */
[----:B------:R-:W-:Y:S01]  /*1d50*/  BSSY.RECONVERGENT B1, `(.L_x_2044) ;  /* 0x0000018000017945 */ /* 0x000fe20003800200 */
[----:B0-----:R-:W-:Y:S02]  /*1d60*/  ISETP.GE.U32.AND P1, PT, R3, UR12, PT ;  /* 0x0000000c03007c0c */ /* 0x001fe4000bf26070 */
[----:B------:R-:W-:Y:S02]  /*1d70*/  ISETP.GE.U32.AND P2, PT, R6, UR12, PT ;  /* 0x0000000c06007c0c */ /* 0x000fe4000bf46070 */
[----:B------:R-:W-:Y:S02]  /*1d80*/  ISETP.GE.AND.EX P1, PT, R12, UR13, PT, P1 ;  /* 0x0000000d0c007c0c */ /* 0x000fe4000bf26310 */
[----:B------:R-:W-:-:S11]  /*1d90*/  ISETP.GE.AND.EX P2, PT, R7, UR13, PT, P2 ;  /* 0x0000000d07007c0c */ /* 0x000fd6000bf46320 */
[----:B------:R-:W-:Y:S05]  /*1da0*/  @P1 BRA `(.L_x_2045) ;  /* 0x0000000000481947 */ /* 0x000fea0003800000 */
[----:B------:R-:W0:Y:S01]  /*1db0*/  LDCU.64 UR16, c[0x0][0x3e0] ;  /* 0x00007c00ff1077ac */ /* 0x000e220008000a00 */
[----:B------:R-:W-:Y:S01]  /*1dc0*/  MOV R10, R20 ;  /* 0x00000014000a7202 */ /* 0x000fe20000000f00 */
[--C-:B------:R-:W-:Y:S01]  /*1dd0*/  FADD.FTZ R18, R18, -R4.reuse ;  /* 0x8000000412127221 */ /* 0x100fe20000010000 */
[----:B------:R-:W-:Y:S01]  /*1de0*/  MOV R11, R27 ;  /* 0x0000001b000b7202 */ /* 0x000fe20000000f00 */
[----:B------:R-:W1:Y:S01]  /*1df0*/  LDCU.64 UR10, c[0x0][0x380] ;  /* 0x00007000ff0a77ac */ /* 0x000e620008000a00 */
[----:B------:R-:W-:Y:S01]  /*1e00*/  FADD.FTZ R16, R17, -R4 ;  /* 0x8000000411107221 */ /* 0x000fe20000010000 */
[----:B------:R-:W-:-:S03]  /*1e10*/  FMUL.FTZ R18, R18, R5 ;  /* 0x0000000512127220 */ /* 0x000fc60000410000 */
[----:B------:R-:W-:Y:S01]  /*1e20*/  FMUL.FTZ R16, R16, R5 ;  /* 0x0000000510107220 */ /* 0x000fe20000410000 */
[----:B------:R-:W-:-:S03]  /*1e30*/  FFMA.FTZ R18, R8, R18, R15 ;  /* 0x0000001208127223 */ /* 0x000fc6000001000f */
[----:B------:R-:W-:Y:S01]  /*1e40*/  FFMA.FTZ R17, R9, R16, R14 ;  /* 0x0000001009117223 */ /* 0x000fe2000001000e */
[----:B0-----:R-:W-:Y:S02]  /*1e50*/  IMAD R12, R12, UR16, RZ ;  /* 0x000000100c0c7c24 */ /* 0x001fe4000f8e02ff */
[----:B------:R-:W-:-:S04]  /*1e60*/  IMAD.WIDE.U32 R10, R3, UR16, R10 ;  /* 0x00000010030a7c25 */ /* 0x000fc8000f8e000a */
[----:B------:R-:W-:Y:S01]  /*1e70*/  IMAD R13, R3, UR17, R12 ;  /* 0x00000011030d7c24 */ /* 0x000fe2000f8e020c */
[----:B-1----:R-:W-:-:S03]  /*1e80*/  LEA R12, P1, R10, UR10, 0x1 ;  /* 0x0000000a0a0c7c11 */ /* 0x002fc6000f8208ff */
[----:B------:R-:W-:Y:S01]  /*1e90*/  IMAD.IADD R13, R11, 0x1, R13 ;  /* 0x000000010b0d7824 */ /* 0x000fe200078e020d */
[----:B------:R-:W-:-:S04]  /*1ea0*/  F2FP.BF16.F32.PACK_AB R11, R17, R18 ;  /* 0x00000012110b723e */ /* 0x000fc800000010ff */
[----:B------:R-:W-:-:S05]  /*1eb0*/  LEA.HI.X R13, R10, UR11, R13, 0x1, P1 ;  /* 0x0000000b0a0d7c11 */ /* 0x000fca00088f0c0d */
[----:B------:R0:W-:Y:S02]  /*1ec0*/  STG.E desc[UR14][R12.64], R11 ;  /* 0x0000000b0c007986 */ /* 0x0001e4000c10190e */
.L_x_2045:
[----:B------:R-:W-:Y:S05]  /*1ed0*/  BSYNC.RECONVERGENT B1 ;  /* 0x0000000000017941 */ /* 0x000fea0003800200 */
.L_x_2044:
[----:B------:R-:W-:Y:S05]  /*1ee0*/  @P2 BRA `(.L_x_2046) ;  /* 0x0000000400442947 */ /* 0x000fea0003800000 */
[----:B------:R-:W1:Y:S01]  /*1ef0*/  LDCU.64 UR10, c[0x0][0x3e0] ;  /* 0x00007c00ff0a77ac */ /* 0x000e620008000a00 */
[--C-:B------:R-:W-:Y:S01]  /*1f00*/  FADD.FTZ R24, R24, -R4.reuse ;  /* 0x8000000418187221 */ /* 0x100fe20000010000 */
[----:B------:R-:W-:Y:S01]  /*1f10*/  FADD.FTZ R4, R19, -R4 ;  /* 0x8000000413047221 */ /* 0x000fe20000010000 */
[----:B------:R-:W-:Y:S01]  /*1f20*/  MOV R21, R27 ;  /* 0x0000001b00157202 */ /* 0x000fe20000000f00 */
[----:B------:R-:W2:Y:S01]  /*1f30*/  LDCU.64 UR12, c[0x0][0x380] ;  /* 0x00007000ff0c77ac */ /* 0x000ea20008000a00 */
[-C--:B------:R-:W-:Y:S01]  /*1f40*/  FMUL.FTZ R24, R24, R5.reuse ;  /* 0x0000000518187220 */ /* 0x080fe20000410000 */
[----:B------:R-:W-:-:S04]  /*1f50*/  FMUL.FTZ R4, R4, R5 ;  /* 0x0000000504047220 */ /* 0x000fc80000410000 */
[----:B------:R-:W-:Y:S01]  /*1f60*/  FFMA.FTZ R14, R9, R4, R14 ;  /* 0x00000004090e7223 */ /* 0x000fe2000001000e */
[----:B-1----:R-:W-:Y:S02]  /*1f70*/  IMAD R7, R7, UR10, RZ ;  /* 0x0000000a07077c24 */ /* 0x002fe4000f8e02ff */
[----:B------:R-:W-:-:S04]  /*1f80*/  IMAD.WIDE.U32 R20, R6, UR10, R20 ;  /* 0x0000000a06147c25 */ /* 0x000fc8000f8e0014 */
[----:B------:R-:W-:Y:S02]  /*1f90*/  IMAD R5, R6, UR11, R7 ;  /* 0x0000000b06057c24 */ /* 0x000fe4000f8e0207 */
[----:B------:R-:W-:Y:S01]  /*1fa0*/  FFMA.FTZ R7, R8, R24, R15 ;  /* 0x0000001808077223 */ /* 0x000fe2000001000f */
[----:B--2---:R-:W-:Y:S02]  /*1fb0*/  LEA R4, P1, R20, UR12, 0x1 ;  /* 0x0000000c14047c11 */ /* 0x004fe4000f8208ff */
[----:B------:R-:W-:Y:S02]  /*1fc0*/  IADD3 R5, PT, PT, R21, R5, RZ ;  /* 0x0000000515057210 */ /* 0x000fe40007ffe0ff */
[----:B------:R-:W-:Y:S02]  /*1fd0*/  F2FP.BF16.F32.PACK_AB R7, R14, R7 ;  /* 0x000000070e07723e */ /* 0x000fe400000010ff */
[----:B------:R-:W-:-:S05]  /*1fe0*/  LEA.HI.X R5, R20, UR13, R5, 0x1, P1 ;  /* 0x0000000d14057c11 */ /* 0x000fca00088f0c05 */
[----:B------:R1:W-:Y:S01]  /*1ff0*/  STG.E desc[UR14][R4.64], R7 ;  /* 0x0000000704007986 */ /* 0x0003e2000c10190e */
[----:B------:R-:W-:Y:S05]  /*2000*/  BRA `(.L_x_2046) ;  /* 0x0000000000fc7947 */ /* 0x000fea0003800000 */
.L_x_2043:
[----:B------:R-:W-:Y:S04]  /*2010*/  BSSY.RECONVERGENT B1, `(.L_x_2047) ;  /* 0x000001e000017945 */ /* 0x000fe80003800200 */
[----:B------:R-:W-:Y:S05]  /*2020*/  @P1 BRA `(.L_x_2048) ;  /* 0x0000000000701947 */ /* 0x000fea0003800000 */
[--C-:B------:R-:W-:Y:S01]  /*2030*/  FADD.FTZ R18, R18, -R4.reuse ;  /* 0x8000000412127221 */ /* 0x100fe20000010000 */
[----:B------:R-:W-:Y:S01]  /*2040*/  FADD.FTZ R10, R17, -R4 ;  /* 0x80000004110a7221 */ /* 0x000fe20000010000 */
[----:B------:R-:W0:Y:S01]  /*2050*/  LDCU.64 UR10, c[0x0][0x3e0] ;  /* 0x00007c00ff0a77ac */ /* 0x000e220008000a00 */
[----:B------:R-:W-:Y:S01]  /*2060*/  MOV R11, R27 ;  /* 0x0000001b000b7202 */ /* 0x000fe20000000f00 */
[-C--:B------:R-:W-:Y:S01]  /*2070*/  FMUL.FTZ R16, R18, R5.reuse ;  /* 0x0000000512107220 */ /* 0x080fe20000410000 */
[----:B------:R-:W-:Y:S01]  /*2080*/  FMUL.FTZ R13, R10, R5 ;  /* 0x000000050a0d7220 */ /* 0x000fe20000410000 */
[----:B------:R-:W1:Y:S02]  /*2090*/  LDCU.64 UR12, c[0x0][0x380] ;  /* 0x00007000ff0c77ac */ /* 0x000e640008000a00 */
[----:B------:R-:W-:Y:S01]  /*20a0*/  FFMA.FTZ R16, R8, R16, R15 ;  /* 0x0000001008107223 */ /* 0x000fe2000001000f */
[----:B------:R-:W-:-:S03]  /*20b0*/  FFMA.FTZ R13, R9, R13, R14 ;  /* 0x0000000d090d7223 */ /* 0x000fc6000001000e */
[----:B------:R-:W-:Y:S01]  /*20c0*/  FMUL.FTZ R10, R16, -1.4426950216293334961 ;  /* 0xbfb8aa3b100a7820 */ /* 0x000fe20000410000 */
[----:B------:R-:W-:-:S05]  /*20d0*/  FMUL.FTZ R18, R13, -1.4426950216293334961 ;  /* 0xbfb8aa3b0d127820 */ /* 0x000fca0000410000 */
[----:B------:R-:W2:Y:S01]  /*20e0*/  MUFU.EX2 R10, R10 ;  /* 0x0000000a000a7308 */ /* 0x000ea20000000800 */
[----:B0-----:R-:W-:-:S03]  /*20f0*/  IMAD R12, R12, UR10, RZ ;  /* 0x0000000a0c0c7c24 */ /* 0x001fc6000f8e02ff */
[----:B------:R-:W0:Y:S01]  /*2100*/  MUFU.EX2 R18, R18 ;  /* 0x0000001200127308 */ /* 0x000e220000000800 */
[C---:B------:R-:W-:Y:S02]  /*2110*/  IMAD R25, R3.reuse, UR11, R12 ;  /* 0x0000000b03197c24 */ /* 0x040fe4000f8e020c */
[----:B--2---:R-:W-:Y:S01]  /*2120*/  FADD.FTZ R17, R10, 1 ;  /* 0x3f8000000a117421 */ /* 0x004fe20000010000 */
[----:B------:R-:W-:Y:S02]  /*2130*/  IMAD.MOV.U32 R10, RZ, RZ, R20 ;  /* 0x000000ffff0a7224 */ /* 0x000fe400078e0014 */
[----:B0-----:R-:W-:Y:S02]  /*2140*/  FADD.FTZ R22, R18, 1 ;  /* 0x3f80000012167421 */ /* 0x001fe40000010000 */
[----:B------:R-:W-:Y:S01]  /*2150*/  IMAD.WIDE.U32 R10, R3, UR10, R10 ;  /* 0x0000000a030a7c25 */ /* 0x000fe2000f8e000a */
[----:B------:R-:W0:Y:S02]  /*2160*/  MUFU.RCP R17, R17 ;  /* 0x0000001100117308 */ /* 0x000e240000001000 */
[----:B-1----:R-:W-:-:S02]  /*2170*/  LEA R12, P1, R10, UR12, 0x1 ;  /* 0x0000000c0a0c7c11 */ /* 0x002fc4000f8208ff */
[----:B------:R-:W-:-:S04]  /*2180*/  IADD3 R25, PT, PT, R11, R25, RZ ;  /* 0x000000190b197210 */ /* 0x000fc80007ffe0ff */
[----:B------:R-:W1:Y:S01]  /*2190*/  MUFU.RCP R22, R22 ;  /* 0x0000001600167308 */ /* 0x000e620000001000 */
[----:B0-----:R-:W-:Y:S01]  /*21a0*/  FMUL.FTZ R16, R16, R17 ;  /* 0x0000001110107220 */ /* 0x001fe20000410000 */
[----:B-1----:R-:W-:Y:S01]  /*21b0*/  FMUL.FTZ R23, R13, R22 ;  /* 0x000000160d177220 */ /* 0x002fe20000410000 */
[----:B------:R-:W-:-:S04]  /*21c0*/  LEA.HI.X R13, R10, UR13, R25, 0x1, P1 ;  /* 0x0000000d0a0d7c11 */ /* 0x000fc800088f0c19 */
[----:B------:R-:W-:-:S05]  /*21d0*/  F2FP.BF16.F32.PACK_AB R23, R23, R16 ;  /* 0x000000101717723e */ /* 0x000fca00000010ff */
[----:B------:R0:W-:Y:S02]  /*21e0*/  STG.E desc[UR14][R12.64], R23 ;  /* 0x000000170c007986 */ /* 0x0001e4000c10190e */
.L_x_2048:
[----:B------:R-:W-:Y:S05]  /*21f0*/  BSYNC.RECONVERGENT B1 ;  /* 0x0000000000017941 */ /* 0x000fea0003800200 */
.L_x_2047:
[----:B------:R-:W1:Y:S02]  /*2200*/  LDCU.64 UR10, c[0x0][0x3e8] ;  /* 0x00007d00ff0a77ac */ /* 0x000e640008000a00 */
[----:B-1----:R-:W-:-:S04]  /*2210*/  ISETP.GE.U32.AND P1, PT, R6, UR10, PT ;  /* 0x0000000a06007c0c */ /* 0x002fc8000bf26070 */
[----:B------:R-:W-:-:S13]  /*2220*/  ISETP.GE.AND.EX P1, PT, R7, UR11, PT, P1 ;  /* 0x0000000b07007c0c */ /* 0x000fda000bf26310 */
[----:B------:R-:W-:Y:S05]  /*2230*/  @P1 BRA `(.L_x_2046) ;  /* 0x0000000000701947 */ /* 0x000fea0003800000 */
[--C-:B------:R-:W-:Y:S01]  /*2240*/  FADD.FTZ R24, R24, -R4.reuse ;  /* 0x8000000418187221 */ /* 0x100fe20000010000 */
[----:B------:R-:W-:Y:S01]  /*2250*/  FADD.FTZ R4, R19, -R4 ;  /* 0x8000000413047221 */ /* 0x000fe20000010000 */
[----:B------:R-:W1:Y:S02]  /*2260*/  LDCU.64 UR10, c[0x0][0x3e0] ;  /* 0x00007c00ff0a77ac */ /* 0x000e640008000a00 */
[-C--:B------:R-:W-:Y:S01]  /*2270*/  FMUL.FTZ R24, R24, R5.reuse ;  /* 0x0000000518187220 */ /* 0x080fe20000410000 */
[----:B------:R-:W-:Y:S01]  /*2280*/  FMUL.FTZ R5, R4, R5 ;  /* 0x0000000504057220 */ /* 0x000fe20000410000 */
[----:B------:R-:W2:Y:S02]  /*2290*/  LDCU.64 UR12, c[0x0][0x380] ;  /* 0x00007000ff0c77ac */ /* 0x000ea40008000a00 */
[----:B------:R-:W-:Y:S01]  /*22a0*/  FFMA.FTZ R8, R8, R24, R15 ;  /* 0x0000001808087223 */ /* 0x000fe2000001000f */
[----:B------:R-:W-:Y:S01]  /*22b0*/  FFMA.FTZ R14, R9, R5, R14 ;  /* 0x00000005090e7223 */ /* 0x000fe2000001000e */
[----:B------:R-:W-:-:S02]  /*22c0*/  MOV R5, R27 ;  /* 0x0000001b00057202 */ /* 0x000fc40000000f00 */
[----:B------:R-:W-:Y:S01]  /*22d0*/  FMUL.FTZ R4, R8, -1.4426950216293334961 ;  /* 0xbfb8aa3b08047820 */ /* 0x000fe20000410000 */
[----:B------:R-:W-:-:S05]  /*22e0*/  FMUL.FTZ R10, R14, -1.4426950216293334961 ;  /* 0xbfb8aa3b0e0a7820 */ /* 0x000fca0000410000 */
[----:B------:R-:W3:Y:S01]  /*22f0*/  MUFU.EX2 R4, R4 ;  /* 0x0000000400047308 */ /* 0x000ee20000000800 */
[----:B-1----:R-:W-:-:S03]  /*2300*/  IMAD R7, R7, UR10, RZ ;  /* 0x0000000a07077c24 */ /* 0x002fc6000f8e02ff */
[----:B------:R-:W1:Y:S01]  /*2310*/  MUFU.EX2 R10, R10 ;  /* 0x0000000a000a7308 */ /* 0x000e620000000800 */
[----:B------:R-:W-:Y:S02]  /*2320*/  IMAD R7, R6, UR11, R7 ;  /* 0x0000000b06077c24 */ /* 0x000fe4000f8e0207 */
[----:B---3--:R-:W-:Y:S01]  /*2330*/  FADD.FTZ R9, R4, 1 ;  /* 0x3f80000004097421 */ /* 0x008fe20000010000 */
[----:B------:R-:W-:Y:S02]  /*2340*/  IMAD.MOV.U32 R4, RZ, RZ, R20 ;  /* 0x000000ffff047224 */ /* 0x000fe400078e0014 */
[----:B-1----:R-:W-:Y:S02]  /*2350*/  FADD.FTZ R11, R10, 1 ;  /* 0x3f8000000a0b7421 */ /* 0x002fe40000010000 */
[----:B------:R-:W-:Y:S01]  /*2360*/  IMAD.WIDE.U32 R4, R6, UR10, R4 ;  /* 0x0000000a06047c25 */ /* 0x000fe2000f8e0004 */
[----:B------:R-:W1:Y:S02]  /*2370*/  MUFU.RCP R9, R9 ;  /* 0x0000000900097308 */ /* 0x000e640000001000 */
[----:B--2---:R-:W-:-:S02]  /*2380*/  LEA R6, P1, R4, UR12, 0x1 ;  /* 0x0000000c04067c11 */ /* 0x004fc4000f8208ff */
[----:B------:R-:W-:-:S04]  /*2390*/  IADD3 R7, PT, PT, R5, R7, RZ ;  /* 0x0000000705077210 */ /* 0x000fc80007ffe0ff */
[----:B------:R-:W0:Y:S01]  /*23a0*/  MUFU.RCP R11, R11 ;  /* 0x0000000b000b7308 */ /* 0x000e220000001000 */
[----:B------:R-:W-:Y:S01]  /*23b0*/  LEA.HI.X R7, R4, UR13, R7, 0x1, P1 ;  /* 0x0000000d04077c11 */ /* 0x000fe200088f0c07 */
[----:B-1----:R-:W-:Y:S01]  /*23c0*/  FMUL.FTZ R8, R8, R9 ;  /* 0x0000000908087220 */ /* 0x002fe20000410000 */
[----:B0-----:R-:W-:-:S05]  /*23d0*/  FMUL.FTZ R13, R14, R11 ;  /* 0x0000000b0e0d7220 */ /* 0x001fca0000410000 */
[----:B------:R-:W-:-:S05]  /*23e0*/  F2FP.BF16.F32.PACK_AB R13, R13, R8 ;  /* 0x000000080d0d723e */ /* 0x000fca00000010ff */
[----:B------:R2:W-:Y:S02]  /*23f0*/  STG.E desc[UR14][R6.64], R13 ;  /* 0x0000000d06007986 */ /* 0x0005e4000c10190e */
.L_x_2046:
[----:B------:R-:W-:Y:S05]  /*2400*/  BSYNC.RECONVERGENT B0 ;  /* 0x0000000000007941 */ /* 0x000fea0003800200 */
.L_x_2042:
[----:B------:R-:W-:Y:S02]  /*2410*/  UIADD3 UR8, UPT, UPT, UR19, UR8, URZ ;  /* 0x0000000813087290 */ /* 0x000fe4000fffe0ff */
[----:B------:R-:W-:Y:S02]  /*2420*/  UIADD3 UR4, UPT, UPT, UR4, 0x1, URZ ;  /* 0x0000000104047890 */ /* 0x000fe4000fffe0ff */
[----:B------:R-:W-:-:S09]  /*2430*/  UISETP.GE.AND UP1, UPT, UR8, UR7, UPT ;  /* 0x000000070800728c */ /* 0x000fd2000bf26270 */
[----:B------:R-:W-:Y:S05]  /*2440*/  BRA.U !UP1, `(.L_x_2049) ;  /* 0xffffffdd09587547 */ /* 0x000fea000b83ffff */
[----:B------:R-:W-:Y:S05]  /*2450*/  EXIT ;  /* 0x000000000000794d */ /* 0x000fea0003800000 */
.L_x_2050:
        /* <DEDUP_REMOVED lines=10> */
.L_x_3447:


//--------------------- .text._Z35group_norm_nhwc_fwd_one_pass_kernelI11Bf16IOBf16WLi128ELi14ELi224EEv26Group_norm_nhwc_fwd_params --------------------------
	.section	.text._Z35group_norm_nhwc_fwd_one_pass_kernelI11Bf16IOBf16WLi128ELi14ELi224EEv26Group_norm_nhwc_fwd_params,"ax",@progbits
	.align	128
        .global         _Z35group_norm_nhwc_fwd_one_pass_kernelI11Bf16IOBf16WLi128ELi14ELi224EEv26Group_norm_nhwc_fwd_params
        .type           _Z35group_norm_nhwc_fwd_one_pass_kernelI11Bf16IOBf16WLi128ELi14ELi224EEv26Group_norm_nhwc_fwd_params,@function
        .size           _Z35group_norm_nhwc_fwd_one_pass_kernelI11Bf16IOBf16WLi128ELi14ELi224EEv26Group_norm_nhwc_fwd_params,(.L_x_3448 - _Z35group_norm_nhwc_fwd_one_pass_kernelI11Bf16IOBf16WLi128ELi14ELi224EEv26Group_norm_nhwc_fwd_params)
        .other          _Z35group_norm_nhwc_fwd_one_pass_kernelI11Bf16IOBf16WLi128ELi14ELi224EEv26Group_norm_nhwc_fwd_params,@"STO_CUDA_ENTRY STV_DEFAULT"
_Z35group_norm_nhwc_fwd_one_pass_kernelI11Bf16IOBf16WLi128ELi14ELi224EEv26Group_norm_nhwc_fwd_params:
.text._Z35group_norm_nhwc_fwd_one_pass_kernelI11Bf16IOBf16WLi128ELi14ELi224EEv26Group_norm_nhwc_fwd_params:
        /* <DEDUP_REMOVED lines=45> */
.L_x_2078:
[----:B-1----:R-:W1:Y:S01]  /*02d0*/  LDCU UR5, c[0x0][0x3f8] ;  /* 0x00007f00ff0577ac */ /* 0x002e620008000800 */
[----:B------:R-:W-:Y:S02]  /*02e0*/  IABS R8, UR10 ;  /* 0x0000000a00087c13 */ /* 0x000fe40008000000 */
        /* <DEDUP_REMOVED lines=75> */
[----:B--2---:R-:W-:Y:S01]  /*07a0*/  @!P3 IMAD R3, R22, R12, RZ ;  /* 0x0000000c1603b224 */ /* 0x004fe200078e02ff */
[----:B------:R-:W-:-:S02]  /*07b0*/  CS2R R22, SRZ ;  /* 0x0000000000167805 */ /* 0x000fc4000001ff00 */
[----:B------:R-:W2:Y:S01]  /*07c0*/  @!P4 LDC.64 R6, c[0x0][0x3e0] ;  /* 0x0000f800ff06cb82 */ /* 0x000ea20000000a00 */
[----:B------:R-:W-:Y:S01]  /*07d0*/  @!P1 IADD3 R15, PT, PT, R21, R15, RZ ;  /* 0x0000000f150f9210 */ /* 0x000fe20007ffe0ff */
[----:B------:R-:W-:Y:S01]  /*07e0*/  @!P3 IMAD.MOV.U32 R21, RZ, RZ, R17 ;  /* 0x000000ffff15b224 */ /* 0x000fe200078e0011 */
[C---:B---3--:R-:W-:Y:S01]  /*07f0*/  @!P1 LEA R10, P5, R20.reuse, R10, 0x1 ;  /* 0x0000000a140a9211 */ /* 0x048fe200078a08ff */
[----:B------:R3:W4:Y:S01]  /*0800*/  @!P2 LDG.E R23, desc[UR18][R4.64] ;  /* 0x000000120417a981 */ /* 0x000722000c1e1900 */
[----:B------:R-:W-:Y:S02]  /*0810*/  @!P3 IMAD R13, R25, R13, R3 ;  /* 0x0000000d190db224 */ /* 0x000fe400078e0203 */
[----:B------:R-:W-:Y:S02]  /*0820*/  @!P1 LEA.HI.X R11, R20, R11, R15, 0x1, P5 ;  /* 0x0000000b140b9211 */ /* 0x000fe400028f0c0f */
[----:B------:R-:W5:Y:S01]  /*0830*/  @!P4 LDC.64 R14, c[0x0][0x390] ;  /* 0x0000e400ff0ecb82 */ /* 0x000f620000000a00 */
[----:B------:R-:W-:-:S02]  /*0840*/  @!P3 MOV R20, R18 ;  /* 0x000000120014b202 */ /* 0x000fc40000000f00 */
[----:B------:R-:W4:Y:S01]  /*0850*/  @!P1 LDG.E R22, desc[UR18][R10.64] ;  /* 0x000000120a169981 */ /* 0x000f22000c1e1900 */
[----:B---3--:R-:W-:Y:S02]  /*0860*/  @!P4 MOV R5, R17 ;  /* 0x000000110005c202 */ /* 0x008fe40000000f00 */
[----:B------:R-:W-:-:S04]  /*0870*/  @!P3 IMAD.WIDE.U32 R20, R25, R12, R20 ;  /* 0x0000000c1914b225 */ /* 0x000fc800078e0014 */
[----:B------:R-:W-:Y:S01]  /*0880*/  @!P4 IMAD.MOV.U32 R4, RZ, RZ, R18 ;  /* 0x000000ffff04c224 */ /* 0x000fe200078e0012 */
[----:B------:R-:W-:Y:S01]  /*0890*/  @!P3 IADD3 R13, PT, PT, R21, R13, RZ ;  /* 0x0000000d150db210 */ /* 0x000fe20007ffe0ff */
[----:B--2---:R-:W-:Y:S01]  /*08a0*/  @!P4 IMAD R3, R24, R6, RZ ;  /* 0x000000061803c224 */ /* 0x004fe200078e02ff */
[----:B-1----:R-:W-:Y:S01]  /*08b0*/  @!P3 LEA R8, P2, R20, R8, 0x1 ;  /* 0x000000081408b211 */ /* 0x002fe200078408ff */
[----:B------:R-:W-:-:S04]  /*08c0*/  @!P4 IMAD.WIDE.U32 R4, R27, R6, R4 ;  /* 0x000000061b04c225 */ /* 0x000fc800078e0004 */
[----:B------:R-:W-:Y:S01]  /*08d0*/  @!P4 IMAD R3, R27, R7, R3 ;  /* 0x000000071b03c224 */ /* 0x000fe200078e0203 */
[----:B------:R-:W-:Y:S01]  /*08e0*/  @!P3 LEA.HI.X R9, R20, R9, R13, 0x1, P2 ;  /* 0x000000091409b211 */ /* 0x000fe200010f0c0d */
[----:B------:R-:W-:Y:S01]  /*08f0*/  HFMA2 R24, -RZ, RZ, 0, 0 ;  /* 0x00000000ff187431 */ /* 0x000fe200000001ff */
[C---:B-----5:R-:W-:Y:S02]  /*0900*/  @!P4 LEA R14, P2, R4.reuse, R14, 0x1 ;  /* 0x0000000e040ec211 */ /* 0x060fe400078408ff */
[----:B------:R-:W-:Y:S01]  /*0910*/  @!P4 IADD3 R3, PT, PT, R5, R3, RZ ;  /* 0x000000030503c210 */ /* 0x000fe20007ffe0ff */
[----:B------:R-:W-:Y:S02]  /*0920*/  IMAD.MOV.U32 R7, RZ, RZ, RZ ;  /* 0x000000ffff077224 */ /* 0x000fe400078e00ff */
        /* <DEDUP_REMOVED lines=8> */
[----:B------:R-:W-:-:S02]  /*09b0*/  PRMT R3, R22, 0x7632, R3 ;  /* 0x0000763216037816 */ /* 0x000fc40000000003 */
[----:B------:R-:W-:Y:S02]  /*09c0*/  SHF.L.U32 R4, R4, 0x10, RZ ;  /* 0x0000001004047819 */ /* 0x000fe400000006ff */
[----:B------:R-:W-:Y:S01]  /*09d0*/  SHF.L.U32 R3, R3, 0x10, RZ ;  /* 0x0000001003037819 */ /* 0x000fe200000006ff */
[----:B------:R-:W-:Y:S01]  /*09e0*/  IMAD.U32 R22, R22, 0x10000, RZ ;  /* 0x0001000016167824 */ /* 0x000fe200078e00ff */
[----:B------:R-:W-:Y:S01]  /*09f0*/  SHF.L.U32 R23, R23, 0x10, RZ ;  /* 0x0000001017177819 */ /* 0x000fe200000006ff */
[----:B------:R-:W-:Y:S02]  /*0a00*/  FMUL.FTZ R6, R4, R4 ;  /* 0x0000000404067220 */ /* 0x000fe40000410000 */
        /* <DEDUP_REMOVED lines=9> */
[----:B---3--:R-:W-:Y:S01]  /*0aa0*/  PRMT R6, R7, 0x7632, R6 ;  /* 0x0000763207067816 */ /* 0x008fe20000000006 */
[----:B------:R-:W-:Y:S02]  /*0ab0*/  IMAD.U32 R24, R24, 0x10000, RZ ;  /* 0x0001000018187824 */ /* 0x000fe400078e00ff */
[----:B------:R-:W-:Y:S01]  /*0ac0*/  FMUL.FTZ R12, R5, R5 ;  /* 0x00000005050c7220 */ /* 0x000fe20000410000 */
[----:B------:R-:W-:Y:S01]  /*0ad0*/  SHF.L.U32 R6, R6, 0x10, RZ ;  /* 0x0000001006067819 */ /* 0x000fe200000006ff */
        /* <DEDUP_REMOVED lines=43> */
.L_x_2052:
[----:B------:R-:W-:Y:S05]  /*0d90*/  BSYNC.RECONVERGENT B0 ;  /* 0x0000000000007941 */ /* 0x000fea0003800200 */
.L_x_2051:
        /* <DEDUP_REMOVED lines=24> */
.L_x_2054:
[----:B------:R-:W-:Y:S05]  /*0f20*/  BSYNC.RECONVERGENT B0 ;  /* 0x0000000000007941 */ /* 0x000fea0003800200 */
.L_x_2053:
[----:B------:R-:W-:Y:S05]  /*0f30*/  @!P2 BRA `(.L_x_2055) ;  /* 0x0000000c00b4a947 */ /* 0x000fea0003800000 */
[----:B------:R-:W0:Y:S01]  /*0f40*/  LDC.64 R8, c[0x0][0x3b8] ;  /* 0x0000ee00ff087b82 */ /* 0x000e220000000a00 */
[----:B------:R-:W-:Y:S01]  /*0f50*/  ULOP3.LUT UR5, UR4, 0x1, URZ, 0xc0, !UPT ;  /* 0x0000000104057892 */ /* 0x000fe2000f8ec0ff */
[----:B------:R-:W-:-:S03]  /*0f60*/  ISETP.GE.U32.AND P2, PT, R2, 0x8, PT ;  /* 0x000000080200780c */ /* 0x000fc60003f46070 */
[----:B------:R-:W-:-:S06]  /*0f70*/  UIMAD UR5, UR5, UR22, URZ ;  /* 0x00000016050572a4 */ /* 0x000fcc000f8e02ff */
[----:B--2---:R-:W-:-:S04]  /*0f80*/  IMAD R10, R2, UR5, RZ ;  /* 0x00000005020a7c24 */ /* 0x004fc8000f8e02ff */
[----:B------:R-:W-:-:S04]  /*0f90*/  IMAD.SHL.U32 R10, R10, 0x2, RZ ;  /* 0x000000020a0a7824 */ /* 0x000fc800078e00ff */
        /* <DEDUP_REMOVED lines=8> */
[----:B------:R-:W-:Y:S01]  /*1020*/  MOV R10, UR15 ;  /* 0x0000000f000a7c02 */ /* 0x000fe20008000f00 */
[----:B------:R-:W-:Y:S01]  /*1030*/  UIMAD.WIDE.U32 UR12, UR12, 0x8, UR20 ;  /* 0x000000080c0c78a5 */ /* 0x000fe2000f8e0014 */
[----:B------:R-:W-:Y:S01]  /*1040*/  MOV R12, UR15 ;  /* 0x0000000f000c7c02 */ /* 0x000fe20008000f00 */
[----:B------:R-:W-:-:S04]  /*1050*/  UIADD3 UR14, UPT, UPT, -UR14, 0x1, URZ ;  /* 0x000000010e0e7890 */ /* 0x000fc8000fffe1ff */
[----:B---3--:R-:W-:Y:S02]  /*1060*/  MOV R11, UR13 ;  /* 0x0000000d000b7c02 */ /* 0x008fe40008000f00 */
[----:B0-----:R-:W-:Y:S01]  /*1070*/  LEA R8, P4, R10, R8, 0x2 ;  /* 0x000000080a087211 */ /* 0x001fe200078810ff */
[----:B------:R-:W-:-:S03]  /*1080*/  IMAD.U32 R10, RZ, RZ, UR12 ;  /* 0x0000000cff0a7e24 */ /* 0x000fc6000f8e00ff */
        /* <DEDUP_REMOVED lines=11> */
.L_x_2057:
[----:B------:R-:W2:Y:S04]  /*1140*/  LDG.E.STRONG.GPU R11, desc[UR18][R8.64] ;  /* 0x00000012080b7981 */ /* 0x000ea8000c1ef900 */
[----:B--2---:R-:W-:Y:S01]  /*1150*/  CCTL.IVALL ;  /* 0x00000000ff00798f */ /* 0x004fe20002000000 */
[----:B------:R-:W-:Y:S05]  /*1160*/  YIELD ;  /* 0x0000000000007946 */ /* 0x000fea0003800000 */
[----:B------:R-:W-:-:S13]  /*1170*/  ISETP.NE.AND P4, PT, R11, R10, PT ;  /* 0x0000000a0b00720c */ /* 0x000fda0003f85270 */
[----:B------:R-:W-:Y:S05]  /*1180*/  @P4 BRA `(.L_x_2057) ;  /* 0xfffffffc00ec4947 */ /* 0x000fea000383ffff */
.L_x_2056:
        /* <DEDUP_REMOVED lines=15> */
.L_x_2059:
[----:B------:R-:W-:Y:S01]  /*1280*/  ISETP.EQ.OR P4, PT, RZ, UR24, P3 ;  /* 0x00000018ff007c0c */ /* 0x000fe20009f82670 */
[----:B------:R-:W-:-:S06]  /*1290*/  UIADD3 UR27, UPT, UPT, UR5, 0x1, URZ ;  /* 0x00000001051b7890 */ /* 0x000fcc000fffe0ff */
[----:B------:R-:W-:-:S06]  /*12a0*/  MOV R10, UR27 ;  /* 0x0000001b000a7c02 */ /* 0x000fcc0008000f00 */
[----:B------:R-:W-:-:S05]  /*12b0*/  VOTEU.ALL UP1, P4 ;  /* 0x0000000000ff7886 */ /* 0x000fca0002020000 */
[----:B------:R-:W-:-:S06]  /*12c0*/  @!UP1 UIMAD.WIDE.U32 UR28, UR12, 0x8, UR20 ;  /* 0x000000080c1c98a5 */ /* 0x000fcc000f8e0014 */
[----:B------:R-:W-:Y:S01]  /*12d0*/  IMAD.U32 R8, RZ, RZ, UR28 ;  /* 0x0000001cff087e24 */ /* 0x000fe2000f8e00ff */
[----:B------:R-:W-:-:S06]  /*12e0*/  MOV R9, UR29 ;  /* 0x0000001d00097c02 */ /* 0x000fcc0008000f00 */
[----:B------:R-:W1:Y:S01]  /*12f0*/  @!P4 LDG.E.64 R8, desc[UR18][R8.64] ;  /* 0x000000120808c981 */ /* 0x000e62000c1e1b00 */
[----:B------:R-:W-:-:S13]  /*1300*/  ISETP.EQ.OR P5, PT, R10, UR17, P3 ;  /* 0x000000110a007c0c */ /* 0x000fda0009fa2670 */
[----:B------:R-:W-:-:S05]  /*1310*/  VOTEU.ALL UP1, P5 ;  /* 0x0000000000ff7886 */ /* 0x000fca0002820000 */
[----:B------:R-:W-:-:S06]  /*1320*/  @!UP1 UIMAD.WIDE.U32 UR28, UR23, 0x8, UR20 ;  /* 0x00000008171c98a5 */ /* 0x000fcc000f8e0014 */
[----:B------:R-:W-:Y:S01]  /*1330*/  IMAD.U32 R12, RZ, RZ, UR28 ;  /* 0x0000001cff0c7e24 */ /* 0x000fe2000f8e00ff */
[----:B----4-:R-:W-:-:S06]  /*1340*/  MOV R13, UR29 ;  /* 0x0000001d000d7c02 */ /* 0x010fcc0008000f00 */
[----:B------:R-:W2:Y:S01]  /*1350*/  @!P5 LDG.E.64 R12, desc[UR18][R12.64] ;  /* 0x000000120c0cd981 */ /* 0x000ea2000c1e1b00 */
[----:B------:R-:W-:-:S06]  /*1360*/  UIADD3 UR27, UPT, UPT, UR5, 0x2, URZ ;  /* 0x00000002051b7890 */ /* 0x000fcc000fffe0ff */
[----:B------:R-:W-:Y:S01]  /*1370*/  MOV R10, UR27 ;  /* 0x0000001b000a7c02 */ /* 0x000fe20008000f00 */
[----:B------:R-:W-:-:S03]  /*1380*/  UIADD3 UR27, UPT, UPT, UR5, 0x3, URZ ;  /* 0x00000003051b7890 */ /* 0x000fc6000fffe0ff */
[----:B------:R-:W-:-:S13]  /*1390*/  ISETP.EQ.OR P6, PT, R10, UR17, P3 ;  /* 0x000000110a007c0c */ /* 0x000fda0009fc2670 */
[----:B------:R-:W-:-:S05]  /*13a0*/  VOTEU.ALL UP1, P6 ;  /* 0x0000000000ff7886 */ /* 0x000fca0003020000 */
[----:B------:R-:W-:-:S06]  /*13b0*/  @!UP1 UIMAD.WIDE.U32 UR28, UR16, 0x8, UR20 ;  /* 0x00000008101c98a5 */ /* 0x000fcc000f8e0014 */
[----:B------:R-:W-:Y:S02]  /*13c0*/  MOV R10, UR28 ;  /* 0x0000001c000a7c02 */ /* 0x000fe40008000f00 */
[----:B---3--:R-:W-:-:S06]  /*13d0*/  MOV R11, UR29 ;  /* 0x0000001d000b7c02 */ /* 0x008fcc0008000f00 */
[----:B------:R-:W3:Y:S01]  /*13e0*/  @!P6 LDG.E.64 R10, desc[UR18][R10.64] ;  /* 0x000000120a0ae981 */ /* 0x000ee2000c1e1b00 */
[----:B-1----:R-:W-:Y:S01]  /*13f0*/  @!P4 FADD.FTZ R20, R20, R8 ;  /* 0x000000081414c221 */ /* 0x002fe20000010000 */
[----:B------:R-:W-:Y:S01]  /*1400*/  IMAD.U32 R8, RZ, RZ, UR27 ;  /* 0x0000001bff087e24 */ /* 0x000fe2000f8e00ff */
[----:B------:R-:W-:Y:S01]  /*1410*/  UIADD3 UR27, UPT, UPT, UR5, 0x4, URZ ;  /* 0x00000004051b7890 */ /* 0x000fe2000fffe0ff */
[----:B------:R-:W-:-:S03]  /*1420*/  @!P4 FADD.FTZ R21, R21, R9 ;  /* 0x000000091515c221 */ /* 0x000fc60000010000 */
[----:B------:R-:W-:Y:S02]  /*1430*/  ISETP.EQ.OR P2, PT, R8, UR17, P3 ;  /* 0x0000001108007c0c */ /* 0x000fe40009f42670 */
[----:B------:R-:W-:-:S11]  /*1440*/  IMAD.U32 R8, RZ, RZ, UR27 ;  /* 0x0000001bff087e24 */ /* 0x000fd6000f8e00ff */
[----:B------:R-:W-:-:S05]  /*1450*/  VOTEU.ALL UP1, P2 ;  /* 0x0000000000ff7886 */ /* 0x000fca0001020000 */
[----:B------:R-:W-:Y:S01]  /*1460*/  @!UP1 UIMAD.WIDE.U32 UR28, UR13, 0x8, UR20 ;  /* 0x000000080d1c98a5 */ /* 0x000fe2000f8e0014 */
[----:B------:R-:W-:-:S05]  /*1470*/  ISETP.EQ.OR P4, PT, R8, UR17, P3 ;  /* 0x0000001108007c0c */ /* 0x000fca0009f82670 */
[----:B------:R-:W-:Y:S02]  /*1480*/  MOV R8, UR28 ;  /* 0x0000001c00087c02 */ /* 0x000fe40008000f00 */
[----:B------:R-:W-:-:S06]  /*1490*/  MOV R9, UR29 ;  /* 0x0000001d00097c02 */ /* 0x000fcc0008000f00 */
[----:B------:R-:W4:Y:S01]  /*14a0*/  @!P2 LDG.E.64 R8, desc[UR18][R8.64] ;  /* 0x000000120808a981 */ /* 0x000f22000c1e1b00 */
[----:B------:R-:W-:-:S05]  /*14b0*/  VOTEU.ALL UP1, P4 ;  /* 0x0000000000ff7886 */ /* 0x000fca0002020000 */
[----:B------:R-:W-:Y:S01]  /*14c0*/  @!UP1 UIMAD.WIDE.U32 UR28, UR25, 0x8, UR20 ;  /* 0x00000008191c98a5 */ /* 0x000fe2000f8e0014 */
[----:B--2---:R-:W-:Y:S01]  /*14d0*/  @!P5 FADD.FTZ R20, R20, R12 ;  /* 0x0000000c1414d221 */ /* 0x004fe20000010000 */
[----:B------:R-:W-:-:S04]  /*14e0*/  @!P5 FADD.FTZ R21, R21, R13 ;  /* 0x0000000d1515d221 */ /* 0x000fc80000010000 */
[----:B------:R-:W-:Y:S01]  /*14f0*/  IMAD.U32 R12, RZ, RZ, UR28 ;  /* 0x0000001cff0c7e24 */ /* 0x000fe2000f8e00ff */
[----:B------:R-:W-:-:S06]  /*1500*/  MOV R13, UR29 ;  /* 0x0000001d000d7c02 */ /* 0x000fcc0008000f00 */
[----:B------:R-:W2:Y:S01]  /*1510*/  @!P4 LDG.E.64 R12, desc[UR18][R12.64] ;  /* 0x000000120c0cc981 */ /* 0x000ea2000c1e1b00 */
[----:B------:R-:W-:Y:S02]  /*1520*/  UIADD3 UR27, UPT, UPT, UR5, 0x5, URZ ;  /* 0x00000005051b7890 */ /* 0x000fe4000fffe0ff */
[----:B------:R-:W-:Y:S01]  /*1530*/  UIADD3 UR28, UPT, UPT, UR5, 0x6, URZ ;  /* 0x00000006051c7890 */ /* 0x000fe2000fffe0ff */
[----:B---3--:R-:W-:-:S03]  /*1540*/  @!P6 FADD.FTZ R20, R20, R10 ;  /* 0x0000000a1414e221 */ /* 0x008fc60000010000 */
[----:B------:R-:W-:Y:S01]  /*1550*/  MOV R10, UR27 ;  /* 0x0000001b000a7c02 */ /* 0x000fe20008000f00 */
[----:B------:R-:W-:Y:S01]  /*1560*/  @!P6 FADD.FTZ R21, R21, R11 ;  /* 0x0000000b1515e221 */ /* 0x000fe20000010000 */
[----:B------:R-:W-:Y:S02]  /*1570*/  UIADD3 UR27, UPT, UPT, UR5, 0x7, URZ ;  /* 0x00000007051b7890 */ /* 0x000fe4000fffe0ff */
[----:B------:R-:W-:Y:S01]  /*1580*/  ISETP.EQ.OR P6, PT, R10, UR17, P3 ;  /* 0x000000110a007c0c */ /* 0x000fe20009fc2670 */
[----:B------:R-:W-:-:S05]  /*1590*/  IMAD.U32 R10, RZ, RZ, UR28 ;  /* 0x0000001cff0a7e24 */ /* 0x000fca000f8e00ff */
[----:B------:R-:W-:-:S07]  /*15a0*/  ISETP.EQ.OR P5, PT, R10, UR17, P3 ;  /* 0x000000110a007c0c */ /* 0x000fce0009fa2670 */
[----:B------:R-:W-:-:S05]  /*15b0*/  VOTEU.ALL UP1, P6 ;  /* 0x0000000000ff7886 */ /* 0x000fca0003020000 */
[----:B------:R-:W-:Y:S01]  /*15c0*/  @!UP1 UIMAD.WIDE.U32 UR28, UR15, 0x8, UR20 ;  /* 0x000000080f1c98a5 */ /* 0x000fe2000f8e0014 */
[----:B------:R-:W-:-:S05]  /*15d0*/  VOTEU.ALL UP2, P5 ;  /* 0x0000000000ff7886 */ /* 0x000fca0002840000 */
[----:B------:R-:W-:-:S06]  /*15e0*/  @!UP2 UIMAD.WIDE.U32 UR30, UR26, 0x8, UR20 ;  /* 0x000000081a1ea8a5 */ /* 0x000fcc000f8e0014 */
[----:B------:R-:W-:Y:S02]  /*15f0*/  MOV R10, UR30 ;  /* 0x0000001e000a7c02 */ /* 0x000fe40008000f00 */
[----:B------:R-:W-:-:S06]  /*1600*/  MOV R11, UR31 ;  /* 0x0000001f000b7c02 */ /* 0x000fcc0008000f00 */
[----:B------:R-:W3:Y:S01]  /*1610*/  @!P5 LDG.E.64 R10, desc[UR18][R10.64] ;  /* 0x000000120a0ad981 */ /* 0x000ee2000c1e1b00 */
[----:B----4-:R-:W-:Y:S01]  /*1620*/  @!P2 FADD.FTZ R20, R20, R8 ;  /* 0x000000081414a221 */ /* 0x010fe20000010000 */
[----:B------:R-:W-:Y:S01]  /*1630*/  MOV R8, UR27 ;  /* 0x0000001b00087c02 */ /* 0x000fe20008000f00 */
[----:B------:R-:W-:-:S03]  /*1640*/  @!P2 FADD.FTZ R21, R21, R9 ;  /* 0x000000091515a221 */ /* 0x000fc60000010000 */
[----:B------:R-:W-:Y:S01]  /*1650*/  ISETP.EQ.OR P2, PT, R8, UR17, P3 ;  /* 0x0000001108007c0c */ /* 0x000fe20009f42670 */
[----:B------:R-:W-:Y:S01]  /*1660*/  IMAD.U32 R9, RZ, RZ, UR29 ;  /* 0x0000001dff097e24 */ /* 0x000fe2000f8e00ff */
[----:B------:R-:W-:-:S06]  /*1670*/  MOV R8, UR28 ;  /* 0x0000001c00087c02 */ /* 0x000fcc0008000f00 */
[----:B------:R-:W4:Y:S05]  /*1680*/  @!P6 LDG.E.64 R8, desc[UR18][R8.64] ;  /* 0x000000120808e981 */ /* 0x000f2a000c1e1b00 */
[----:B------:R-:W-:-:S05]  /*1690*/  VOTEU.ALL UP1, P2 ;  /* 0x0000000000ff7886 */ /* 0x000fca0001020000 */
[----:B------:R-:W-:Y:S01]  /*16a0*/  @!UP1 UIMAD.WIDE.U32 UR28, UR14, 0x8, UR20 ;  /* 0x000000080e1c98a5 */ /* 0x000fe2000f8e0014 */
[----:B--2---:R-:W-:Y:S01]  /*16b0*/  @!P4 FADD.FTZ R20, R20, R12 ;  /* 0x0000000c1414c221 */ /* 0x004fe20000010000 */
[----:B------:R-:W-:-:S04]  /*16c0*/  @!P4 FADD.FTZ R21, R21, R13 ;  /* 0x0000000d1515c221 */ /* 0x000fc80000010000 */
[----:B------:R-:W-:Y:S01]  /*16d0*/  IMAD.U32 R12, RZ, RZ, UR28 ;  /* 0x0000001cff0c7e24 */ /* 0x000fe2000f8e00ff */
        /* <DEDUP_REMOVED lines=21> */
.L_x_2058:
[----:B------:R-:W-:-:S04]  /*1830*/  LOP3.LUT R8, R2, 0x7, RZ, 0xc0, !PT ;  /* 0x0000000702087812 */ /* 0x000fc800078ec0ff */
[----:B------:R-:W-:-:S13]  /*1840*/  ISETP.NE.AND P2, PT, R8, RZ, PT ;  /* 0x000000ff0800720c */ /* 0x000fda0003f45270 */
[----:B------:R-:W-:Y:S05]  /*1850*/  @!P2 BRA `(.L_x_2055) ;  /* 0x00000004006ca947 */ /* 0x000fea0003800000 */
[----:B------:R-:W-:-:S04]  /*1860*/  IADD3 R8, PT, PT, R8, -0x1, RZ ;  /* 0xffffffff08087810 */ /* 0x000fc80007ffe0ff */
[----:B------:R-:W-:-:S13]  /*1870*/  ISETP.GE.U32.AND P2, PT, R8, 0x3, PT ;  /* 0x000000030800780c */ /* 0x000fda0003f46070 */
[----:B------:R-:W-:Y:S05]  /*1880*/  @!P2 BRA `(.L_x_2060) ;  /* 0x0000000000b8a947 */ /* 0x000fea0003800000 */
[----:B------:R-:W-:-:S05]  /*1890*/  IMAD.U32 R8, RZ, RZ, UR5 ;  /* 0x00000005ff087e24 */ /* 0x000fca000f8e00ff */
[----:B------:R-:W-:-:S13]  /*18a0*/  ISETP.EQ.OR P2, PT, R8, UR17, P3 ;  /* 0x0000001108007c0c */ /* 0x000fda0009f42670 */
[----:B------:R-:W-:-:S05]  /*18b0*/  VOTEU.ALL UP1, P2 ;  /* 0x0000000000ff7886 */ /* 0x000fca0001020000 */
[----:B------:R-:W-:-:S04]  /*18c0*/  @!UP1 UIMAD UR12, UR5, UR22, UR6 ;  /* 0x00000016050c92a4 */ /* 0x000fc8000f8e0206 */
[----:B------:R-:W-:-:S06]  /*18d0*/  @!UP1 UIMAD.WIDE.U32 UR12, UR12, 0x8, UR20 ;  /* 0x000000080c0c98a5 */ /* 0x000fcc000f8e0014 */
[----:B------:R-:W-:Y:S01]  /*18e0*/  MOV R8, UR12 ;  /* 0x0000000c00087c02 */ /* 0x000fe20008000f00 */
[----:B------:R-:W-:Y:S01]  /*18f0*/  UIADD3 UR12, UPT, UPT, UR5, 0x1, URZ ;  /* 0x00000001050c7890 */ /* 0x000fe2000fffe0ff */
[----:B------:R-:W-:Y:S01]  /*1900*/  MOV R9, UR13 ;  /* 0x0000000d00097c02 */ /* 0x000fe20008000f00 */
[----:B------:R-:W-:-:S04]  /*1910*/  UIADD3 UR14, UPT, UPT, UR5, 0x2, URZ ;  /* 0x00000002050e7890 */ /* 0x000fc8000fffe0ff */
[----:B---3--:R-:W-:Y:S01]  /*1920*/  IMAD.U32 R11, RZ, RZ, UR12 ;  /* 0x0000000cff0b7e24 */ /* 0x008fe2000f8e00ff */
[----:B------:R-:W-:Y:S01]  /*1930*/  UIADD3 UR16, UPT, UPT, UR5, 0x3, URZ ;  /* 0x0000000305107890 */ /* 0x000fe2000fffe0ff */
[----:B------:R-:W-:Y:S01]  /*1940*/  MOV R10, UR14 ;  /* 0x0000000e000a7c02 */ /* 0x000fe20008000f00 */
[----:B------:R-:W1:Y:S02]  /*1950*/  @!P2 LDG.E.64 R8, desc[UR18][R8.64] ;  /* 0x000000120808a981 */ /* 0x000e64000c1e1b00 */
[----:B------:R-:W-:Y:S02]  /*1960*/  ISETP.EQ.OR P4, PT, R11, UR17, P3 ;  /* 0x000000110b007c0c */ /* 0x000fe40009f82670 */
        /* <DEDUP_REMOVED lines=32> */
.L_x_2060:
        /* <DEDUP_REMOVED lines=28> */
.L_x_2061:
        /* <DEDUP_REMOVED lines=13> */
.L_x_2062:
[----:B------:R-:W-:Y:S05]  /*1e00*/  BSYNC.RECONVERGENT B0 ;  /* 0x0000000000007941 */ /* 0x000fea0003800200 */
.L_x_2055:
        /* <DEDUP_REMOVED lines=11> */
[----:B------:R1:W-:Y:S01]  /*1ec0*/  @!P3 STS.64 [UR5+0x48], R20 ;  /* 0x00004814ff00b988 */ /* 0x0003e20008000a05 */
[----:B0-----:R-:W0:Y:S08]  /*1ed0*/  LDC.64 R8, c[0x0][0x398] ;  /* 0x0000e600ff087b82 */ /* 0x001e300000000a00 */
[----:B------:R-:W2:Y:S01]  /*1ee0*/  LDC.64 R10, c[0x0][0x3a0] ;  /* 0x0000e800ff0a7b82 */ /* 0x000ea20000000a00 */
[----:B0-----:R-:W-:-:S07]  /*1ef0*/  IMAD.WIDE R8, R29, 0x2, R8 ;  /* 0x000000021d087825 */ /* 0x001fce00078e0208 */
[----:B------:R-:W-:Y:S01]  /*1f00*/  BAR.SYNC.DEFER_BLOCKING 0x0 ;  /* 0x0000000000007b1d */ /* 0x000fe20000010000 */
[----:B--2---:R-:W-:-:S05]  /*1f10*/  IMAD.WIDE R10, R29, 0x2, R10 ;  /* 0x000000021d0a7825 */ /* 0x004fca00078e020a */
[----:B------:R-:W2:Y:S04]  /*1f20*/  LDG.E.U16 R12, desc[UR18][R8.64] ;  /* 0x00000012080c7981 */ /* 0x000ea8000c1e1500 */
[----:B------:R0:W3:Y:S04]  /*1f30*/  LDG.E.U16 R14, desc[UR18][R8.64+0x2] ;  /* 0x00000212080e7981 */ /* 0x0000e8000c1e1500 */
[----:B----4-:R-:W4:Y:S04]  /*1f40*/  LDG.E.U16 R13, desc[UR18][R10.64] ;  /* 0x000000120a0d7981 */ /* 0x010f28000c1e1500 */
[----:B-1----:R1:W5:Y:S01]  /*1f50*/  LDG.E.U16 R20, desc[UR18][R10.64+0x2] ;  /* 0x000002120a147981 */ /* 0x002362000c1e1500 */
[----:B------:R-:W-:Y:S03]  /*1f60*/  BSSY.RECONVERGENT B0, `(.L_x_2063) ;  /* 0x00000fb000007945 */ /* 0x000fe60003800200 */
[----:B0-----:R-:W0:Y:S02]  /*1f70*/  LDS.64 R8, [UR5+0x48] ;  /* 0x00004805ff087984 */ /* 0x001e240008000a00 */
[----:B0-----:R-:W-:-:S04]  /*1f80*/  FMUL.FTZ R8, R8, UR13 ;  /* 0x0000000d08087c20 */ /* 0x001fc80008410000 */
[----:B-1----:R-:W-:-:S04]  /*1f90*/  FMUL.FTZ R10, R8, R8 ;  /* 0x00000008080a7220 */ /* 0x002fc80000410000 */
[----:B------:R-:W-:-:S05]  /*1fa0*/  FFMA.FTZ R9, R9, UR13, -R10 ;  /* 0x0000000d09097c23 */ /* 0x000fca000801080a */
[----:B------:R-:W-:-:S13]  /*1fb0*/  FSETP.GTU.FTZ.AND P2, PT, R9, RZ, PT ;  /* 0x000000ff0900720b */ /* 0x000fda0003f5c000 */
[----:B------:R-:W-:Y:S01]  /*1fc0*/  VOTEU.ANY UP1, P2 ;  /* 0x0000000000ff7886 */ /* 0x000fe20001020100 */
[----:B------:R-:W-:-:S04]  /*1fd0*/  PLOP3.LUT P2, PT, PT, PT, UP1, 0x80, 0x8 ;  /* 0x000000000008781c */ /* 0x000fc80003f4f018 */
[----:B------:R-:W0:Y:S09]  /*1fe0*/  @UP1 LDCU UR5, c[0x0][0x3a8] ;  /* 0x00007500ff0517ac */ /* 0x000e320008000800 */
[----:B0-----:R-:W-:Y:S01]  /*1ff0*/  @P2 FADD.FTZ R9, R9, UR5 ;  /* 0x0000000509092e21 */ /* 0x001fe20008010000 */
[----:B------:R-:W-:-:S05]  /*2000*/  UMOV UR5, 0x3f800000 ;  /* 0x3f80000000057882 */ /* 0x000fca0000000000 */
[----:B------:R-:W0:Y:S02]  /*2010*/  @P2 MUFU.RSQ R9, R9 ;  /* 0x0000000900092308 */ /* 0x000e240000001400 */
[----:B0-----:R-:W-:-:S13]  /*2020*/  @P2 R2UR UR11, R9 ;  /* 0x00000000090b22ca */ /* 0x001fda00000e0000 */
[----:B------:R-:W-:Y:S01]  /*2030*/  @UP1 UMOV UR5, UR11 ;  /* 0x0000000b00051c82 */ /* 0x000fe20008000000 */
[----:B--2---:R-:W-:Y:S02]  /*2040*/  SHF.L.U32 R9, R12, 0x10, RZ ;  /* 0x000000100c097819 */ /* 0x004fe400000006ff */
[----:B---3--:R-:W-:Y:S02]  /*2050*/  SHF.L.U32 R10, R14, 0x10, RZ ;  /* 0x000000100e0a7819 */ /* 0x008fe400000006ff */
[----:B----4-:R-:W-:Y:S01]  /*2060*/  SHF.L.U32 R11, R13, 0x10, RZ ;  /* 0x000000100d0b7819 */ /* 0x010fe200000006ff */
[----:B-----5:R-:W-:Y:S01]  /*2070*/  IMAD.U32 R20, R20, 0x10000, RZ ;  /* 0x0001000014147824 */ /* 0x020fe200078e00ff */
[----:B------:R-:W-:Y:S06]  /*2080*/  BRA.U UP0, `(.L_x_2064) ;  /* 0x0000000500847547 */ /* 0x000fec000b800000 */
        /* <DEDUP_REMOVED lines=23> */
[----:B------:R-:W-:-:S03]  /*2200*/  FFMA.FTZ R3, R9, R22, R11 ;  /* 0x0000001609037223 */ /* 0x000fc6000001000b */
        /* <DEDUP_REMOVED lines=9> */
.L_x_2066:
[----:B------:R-:W-:Y:S05]  /*22a0*/  BSYNC.RECONVERGENT B1 ;  /* 0x0000000000017941 */ /* 0x000fea0003800200 */
.L_x_2065:
        /* <DEDUP_REMOVED lines=11> */
[----:B------:R-:W-:Y:S01]  /*2360*/  FFMA.FTZ R3, R10, R3, R20 ;  /* 0x000000030a037223 */ /* 0x000fe20000010014 */
        /* <DEDUP_REMOVED lines=9> */
.L_x_2068:
[----:B------:R-:W-:Y:S05]  /*2400*/  BSYNC.RECONVERGENT B1 ;  /* 0x0000000000017941 */ /* 0x000fea0003800200 */
.L_x_2067:
        /* <DEDUP_REMOVED lines=21> */
.L_x_2070:
[----:B------:R-:W-:Y:S05]  /*2560*/  BSYNC.RECONVERGENT B1 ;  /* 0x0000000000017941 */ /* 0x000fea0003800200 */
.L_x_2069:
[----:B------:R-:W-:Y:S05]  /*2570*/  @P1 BRA `(.L_x_2071) ;  /* 0x0000000800641947 */ /* 0x000fea0003800000 */
[----:B------:R-:W3:Y:S01]  /*2580*/  LDCU.64 UR12, c[0x0][0x3e0] ;  /* 0x00007c00ff0c77ac */ /* 0x000ee20008000a00 */
[--C-:B------:R-:W-:Y:S01]  /*2590*/  FADD.FTZ R7, R7, -R8.reuse ;  /* 0x8000000807077221 */ /* 0x100fe20000010000 */
[----:B------:R-:W-:Y:S01]  /*25a0*/  FADD.FTZ R6, R6, -R8 ;  /* 0x8000000806067221 */ /* 0x000fe20000010000 */
[----:B------:R-:W-:Y:S01]  /*25b0*/  MOV R16, R18 ;  /* 0x0000001200107202 */ /* 0x000fe20000000f00 */
[----:B------:R-:W4:Y:S01]  /*25c0*/  LDCU.64 UR14, c[0x0][0x380] ;  /* 0x00007000ff0e77ac */ /* 0x000f220008000a00 */
[----:B------:R-:W-:Y:S01]  /*25d0*/  FMUL.FTZ R4, R7, UR5 ;  /* 0x0000000507047c20 */ /* 0x000fe20008410000 */
[----:B012---:R-:W-:-:S03]  /*25e0*/  FMUL.FTZ R3, R6, UR5 ;  /* 0x0000000506037c20 */ /* 0x007fc60008410000 */
[----:B------:R-:W-:Y:S01]  /*25f0*/  FFMA.FTZ R9, R9, R4, R11 ;  /* 0x0000000409097223 */ /* 0x000fe2000001000b */
        /* <DEDUP_REMOVED lines=10> */
.L_x_2064:
        /* <DEDUP_REMOVED lines=41> */
.L_x_2073:
[----:B------:R-:W-:Y:S05]  /*2930*/  BSYNC.RECONVERGENT B1 ;  /* 0x0000000000017941 */ /* 0x000fea0003800200 */
.L_x_2072:
[----:B------:R-:W-:Y:S04]  /*2940*/  BSSY.RECONVERGENT B1, `(.L_x_2074) ;  /* 0x000001f000017945 */ /* 0x000fe80003800200 */
[----:B------:R-:W-:Y:S05]  /*2950*/  @P2 BRA `(.L_x_2075) ;  /* 0x0000000000742947 */ /* 0x000fea0003800000 */
[--C-:B------:R-:W-:Y:S01]  /*2960*/  FADD.FTZ R4, R4, -R8.reuse ;  /* 0x8000000804047221 */ /* 0x100fe20000010000 */
[----:B------:R-:W-:Y:S01]  /*2970*/  FADD.FTZ R23, R23, -R8 ;  /* 0x8000000817177221 */ /* 0x000fe20000010000 */
[----:B------:R-:W1:Y:S01]  /*2980*/  LDCU.64 UR12, c[0x0][0x3e0] ;  /* 0x00007c00ff0c77ac */ /* 0x000e620008000a00 */
[----:B------:R-:W-:Y:S01]  /*2990*/  SHF.R.S32.HI R21, RZ, 0x1f, R26 ;  /* 0x0000001fff157819 */ /* 0x000fe2000001141a */
[----:B0-----:R-:W-:Y:S01]  /*29a0*/  FMUL.FTZ R3, R4, UR5 ;  /* 0x0000000504037c20 */ /* 0x001fe20008410000 */
[----:B------:R-:W-:Y:S01]  /*29b0*/  FMUL.FTZ R14, R23, UR5 ;  /* 0x00000005170e7c20 */ /* 0x000fe20008410000 */
[----:B------:R-:W0:Y:S02]  /*29c0*/  LDCU.64 UR14, c[0x0][0x380] ;  /* 0x00007000ff0e77ac */ /* 0x000e240008000a00 */
[----:B------:R-:W-:Y:S01]  /*29d0*/  FFMA.FTZ R4, R10, R3, R20 ;  /* 0x000000030a047223 */ /* 0x000fe20000010014 */
[----:B------:R-:W-:-:S03]  /*29e0*/  FFMA.FTZ R14, R9, R14, R11 ;  /* 0x0000000e090e7223 */ /* 0x000fc6000001000b */
[----:B------:R-:W-:Y:S01]  /*29f0*/  FMUL.FTZ R3, R4, -1.4426950216293334961 ;  /* 0xbfb8aa3b04037820 */ /* 0x000fe20000410000 */
[----:B------:R-:W-:-:S04]  /*2a00*/  FMUL.FTZ R13, R14, -1.4426950216293334961 ;  /* 0xbfb8aa3b0e0d7820 */ /* 0x000fc80000410000 */
[----:B------:R2:W3:Y:S01]  /*2a10*/  MUFU.EX2 R12, R13 ;  /* 0x0000000d000c7308 */ /* 0x0004e20000000800 */
[----:B-1----:R-:W-:-:S03]  /*2a20*/  IMAD R21, R21, UR12, RZ ;  /* 0x0000000c15157c24 */ /* 0x002fc6000f8e02ff */
[----:B------:R-:W1:Y:S01]  /*2a30*/  MUFU.EX2 R3, R3 ;  /* 0x0000000300037308 */ /* 0x000e620000000800 */
[----:B------:R-:W-:Y:S02]  /*2a40*/  IMAD R21, R26, UR13, R21 ;  /* 0x0000000d1a157c24 */ /* 0x000fe4000f8e0215 */
[----:B--2---:R-:W-:Y:S02]  /*2a50*/  IMAD.MOV.U32 R13, RZ, RZ, R17 ;  /* 0x000000ffff0d7224 */ /* 0x004fe400078e0011 */
[----:B---3--:R-:W-:Y:S01]  /*2a60*/  FADD.FTZ R12, R12, 1 ;  /* 0x3f8000000c0c7421 */ /* 0x008fe20000010000 */
[----:B-1----:R-:W-:-:S03]  /*2a70*/  FADD.FTZ R3, R3, 1 ;  /* 0x3f80000003037421 */ /* 0x002fc60000010000 */
[----:B------:R1:W2:Y:S08]  /*2a80*/  MUFU.RCP R15, R12 ;  /* 0x0000000c000f7308 */ /* 0x0002b00000001000 */
[----:B------:R-:W3:Y:S01]  /*2a90*/  MUFU.RCP R3, R3 ;  /* 0x0000000300037308 */ /* 0x000ee20000001000 */
[----:B-1----:R-:W-:-:S05]  /*2aa0*/  MOV R12, R18 ;  /* 0x00000012000c7202 */ /* 0x002fca0000000f00 */
[----:B------:R-:W-:-:S04]  /*2ab0*/  IMAD.WIDE.U32 R12, R26, UR12, R12 ;  /* 0x0000000c1a0c7c25 */ /* 0x000fc8000f8e000c */
[----:B--2---:R-:W-:Y:S01]  /*2ac0*/  FMUL.FTZ R22, R14, R15 ;  /* 0x0000000f0e167220 */ /* 0x004fe20000410000 */
[----:B0-----:R-:W-:Y:S02]  /*2ad0*/  LEA R14, P1, R12, UR14, 0x1 ;  /* 0x0000000e0c0e7c11 */ /* 0x001fe4000f8208ff */
[----:B------:R-:W-:-:S04]  /*2ae0*/  IADD3 R21, PT, PT, R13, R21, RZ ;  /* 0x000000150d157210 */ /* 0x000fc80007ffe0ff */
[----:B------:R-:W-:Y:S01]  /*2af0*/  LEA.HI.X R15, R12, UR15, R21, 0x1, P1 ;  /* 0x0000000f0c0f7c11 */ /* 0x000fe200088f0c15 */
[----:B---3--:R-:W-:-:S05]  /*2b00*/  FMUL.FTZ R3, R4, R3 ;  /* 0x0000000304037220 */ /* 0x008fca0000410000 */
[----:B------:R-:W-:-:S05]  /*2b10*/  F2FP.BF16.F32.PACK_AB R3, R3, R22 ;  /* 0x000000160303723e */ /* 0x000fca00000010ff */
[----:B------:R1:W-:Y:S02]  /*2b20*/  STG.E desc[UR18][R14.64], R3 ;  /* 0x000000030e007986 */ /* 0x0003e4000c101912 */
.L_x_2075:
[----:B------:R-:W-:Y:S05]  /*2b30*/  BSYNC.RECONVERGENT B1 ;  /* 0x0000000000017941 */ /* 0x000fea0003800200 */
.L_x_2074:
        /* <DEDUP_REMOVED lines=8> */
[----:B------:R-:W0:Y:S02]  /*2bc0*/  LDCU.64 UR14, c[0x0][0x380] ;  /* 0x00007000ff0e77ac */ /* 0x000e240008000a00 */
[----:B------:R-:W-:Y:S01]  /*2bd0*/  FFMA.FTZ R13, R9, R24, R11 ;  /* 0x00000018090d7223 */ /* 0x000fe2000001000b */
[----:B------:R-:W-:Y:S01]  /*2be0*/  FFMA.FTZ R12, R10, R5, R20 ;  /* 0x000000050a0c7223 */ /* 0x000fe20000010014 */
[----:B------:R-:W-:-:S02]  /*2bf0*/  MOV R5, R17 ;  /* 0x0000001100057202 */ /* 0x000fc40000000f00 */
        /* <DEDUP_REMOVED lines=19> */
.L_x_2077:
[----:B------:R-:W-:Y:S05]  /*2d30*/  BSYNC.RECONVERGENT B1 ;  /* 0x0000000000017941 */ /* 0x000fea0003800200 */
.L_x_2076:
[----:B------:R-:W-:Y:S05]  /*2d40*/  @P4 BRA `(.L_x_2071) ;  /* 0x0000000000704947 */ /* 0x000fea0003800000 */
[--C-:B------:R-:W-:Y:S01]  /*2d50*/  FADD.FTZ R7, R7, -R8.reuse ;  /* 0x8000000807077221 */ /* 0x100fe20000010000 */
[----:B------:R-:W-:Y:S01]  /*2d60*/  FADD.FTZ R6, R6, -R8 ;  /* 0x8000000806067221 */ /* 0x000fe20000010000 */
[----:B------:R-:W3:Y:S02]  /*2d70*/  LDCU.64 UR12, c[0x0][0x3e0] ;  /* 0x00007c00ff0c77ac */ /* 0x000ee40008000a00 */
[----:B------:R-:W-:Y:S01]  /*2d80*/  FMUL.FTZ R4, R7, UR5 ;  /* 0x0000000507047c20 */ /* 0x000fe20008410000 */
[----:B------:R-:W-:Y:S01]  /*2d90*/  FMUL.FTZ R5, R6, UR5 ;  /* 0x0000000506057c20 */ /* 0x000fe20008410000 */
[----:B------:R-:W4:Y:S02]  /*2da0*/  LDCU.64 UR14, c[0x0][0x380] ;  /* 0x00007000ff0e77ac */ /* 0x000f240008000a00 */
[----:B------:R-:W-:Y:S01]  /*2db0*/  FFMA.FTZ R9, R9, R4, R11 ;  /* 0x0000000409097223 */ /* 0x000fe2000001000b */
[----:B------:R-:W-:Y:S01]  /*2dc0*/  FFMA.FTZ R10, R10, R5, R20 ;  /* 0x000000050a0a7223 */ /* 0x000fe20000010014 */
[----:B------:R-:W-:-:S02]  /*2dd0*/  MOV R4, R18 ;  /* 0x0000001200047202 */ /* 0x000fc40000000f00 */
[----:B012---:R-:W-:Y:S01]  /*2de0*/  FMUL.FTZ R3, R9, -1.4426950216293334961 ;  /* 0xbfb8aa3b09037820 */ /* 0x007fe20000410000 */
[----:B------:R-:W-:Y:S01]  /*2df0*/  FMUL.FTZ R7, R10, -1.4426950216293334961 ;  /* 0xbfb8aa3b0a077820 */ /* 0x000fe20000410000 */
[----:B------:R-:W-:-:S04]  /*2e00*/  MOV R5, R17 ;  /* 0x0000001100057202 */ /* 0x000fc80000000f00 */
[----:B------:R-:W0:Y:S01]  /*2e10*/  MUFU.EX2 R3, R3 ;  /* 0x0000000300037308 */ /* 0x000e220000000800 */
[----:B---3--:R-:W-:-:S03]  /*2e20*/  IMAD R12, R29, UR12, RZ ;  /* 0x0000000c1d0c7c24 */ /* 0x008fc6000f8e02ff */
[----:B------:R-:W1:Y:S01]  /*2e30*/  MUFU.EX2 R7, R7 ;  /* 0x0000000700077308 */ /* 0x000e620000000800 */
[----:B------:R-:W-:-:S04]  /*2e40*/  IMAD.WIDE.U32 R4, R27, UR12, R4 ;  /* 0x0000000c1b047c25 */ /* 0x000fc8000f8e0004 */
[----:B0-----:R-:W-:Y:S01]  /*2e50*/  FADD.FTZ R6, R3, 1 ;  /* 0x3f80000003067421 */ /* 0x001fe20000010000 */
[----:B------:R-:W-:Y:S02]  /*2e60*/  IMAD R3, R27, UR13, R12 ;  /* 0x0000000d1b037c24 */ /* 0x000fe4000f8e020c */
[----:B-1----:R-:W-:-:S03]  /*2e70*/  FADD.FTZ R8, R7, 1 ;  /* 0x3f80000007087421 */ /* 0x002fc60000010000 */
[----:B------:R-:W0:Y:S01]  /*2e80*/  MUFU.RCP R6, R6 ;  /* 0x0000000600067308 */ /* 0x000e220000001000 */
[----:B------:R-:W-:-:S07]  /*2e90*/  IADD3 R3, PT, PT, R5, R3, RZ ;  /* 0x0000000305037210 */ /* 0x000fce0007ffe0ff */
[----:B------:R-:W1:Y:S01]  /*2ea0*/  MUFU.RCP R11, R8 ;  /* 0x00000008000b7308 */ /* 0x000e620000001000 */
[----:B0-----:R-:W-:Y:S01]  /*2eb0*/  FMUL.FTZ R9, R9, R6 ;  /* 0x0000000609097220 */ /* 0x001fe20000410000 */
[----:B----4-:R-:W-:-:S04]  /*2ec0*/  LEA R6, P1, R4, UR14, 0x1 ;  /* 0x0000000e04067c11 */ /* 0x010fc8000f8208ff */
[----:B------:R-:W-:Y:S01]  /*2ed0*/  LEA.HI.X R7, R4, UR15, R3, 0x1, P1 ;  /* 0x0000000f04077c11 */ /* 0x000fe200088f0c03 */
[----:B-1----:R-:W-:-:S05]  /*2ee0*/  FMUL.FTZ R10, R10, R11 ;  /* 0x0000000b0a0a7220 */ /* 0x002fca0000410000 */
[----:B------:R-:W-:-:S05]  /*2ef0*/  F2FP.BF16.F32.PACK_AB R9, R10, R9 ;  /* 0x000000090a09723e */ /* 0x000fca00000010ff */
[----:B------:R4:W-:Y:S02]  /*2f00*/  STG.E desc[UR18][R6.64], R9 ;  /* 0x0000000906007986 */ /* 0x0009e4000c101912 */
.L_x_2071:
[----:B------:R-:W-:Y:S05]  /*2f10*/  BSYNC.RECONVERGENT B0 ;  /* 0x0000000000007941 */ /* 0x000fea0003800200 */
.L_x_2063:
[----:B------:R-:W-:Y:S02]  /*2f20*/  UIADD3 UR10, UPT, UPT, UR22, UR10, URZ ;  /* 0x0000000a160a7290 */ /* 0x000fe4000fffe0ff */
[----:B------:R-:W-:Y:S02]  /*2f30*/  UIADD3 UR4, UPT, UPT, UR4, 0x1, URZ ;  /* 0x0000000104047890 */ /* 0x000fe4000fffe0ff */
[----:B------:R-:W-:-:S09]  /*2f40*/  UISETP.GE.AND UP1, UPT, UR10, UR7, UPT ;  /* 0x000000070a00728c */ /* 0x000fd2000bf26270 */
[----:B------:R-:W-:Y:S05]  /*2f50*/  BRA.U !UP1, `(.L_x_2078) ;  /* 0xffffffd109dc7547 */ /* 0x000fea000b83ffff */
[----:B------:R-:W-:Y:S05]  /*2f60*/  EXIT ;  /* 0x000000000000794d */ /* 0x000fea0003800000 */
.L_x_2079:
        /* <DEDUP_REMOVED lines=9> */
.L_x_3448:


//--------------------- .text._Z35group_norm_nhwc_fwd_one_pass_kernelI11Bf16IOBf16WLi256ELi14ELi224EEv26Group_norm_nhwc_fwd_params --------------------------
	.section	.text._Z35group_norm_nhwc_fwd_one_pass_kernelI11Bf16IOBf16WLi256ELi14ELi224EEv26Group_norm_nhwc_fwd_params,"ax",@progbits
	.align	128
        .global         _Z35group_norm_nhwc_fwd_one_pass_kernelI11Bf16IOBf16WLi256ELi14ELi224EEv26Group_norm_nhwc_fwd_params
        .type           _Z35group_norm_nhwc_fwd_one_pass_kernelI11Bf16IOBf16WLi256ELi14ELi224EEv26Group_norm_nhwc_fwd_params,@function
        .size           _Z35group_norm_nhwc_fwd_one_pass_kernelI11Bf16IOBf16WLi256ELi14ELi224EEv26Group_norm_nhwc_fwd_params,(.L_x_3449 - _Z35group_norm_nhwc_fwd_one_pass_kernelI11Bf16IOBf16WLi256ELi14ELi224EEv26Group_norm_nhwc_fwd_params)
        .other          _Z35group_norm_nhwc_fwd_one_pass_kernelI11Bf16IOBf16WLi256ELi14ELi224EEv26Group_norm_nhwc_fwd_params,@"STO_CUDA_ENTRY STV_DEFAULT"
_Z35group_norm_nhwc_fwd_one_pass_kernelI11Bf16IOBf16WLi256ELi14ELi224EEv26Group_norm_nhwc_fwd_params:
.text._Z35group_norm_nhwc_fwd_one_pass_kernelI11Bf16IOBf16WLi256ELi14ELi224EEv26Group_norm_nhwc_fwd_params:
        /* <DEDUP_REMOVED lines=35> */
[----:B---3--:R-:W-:-:S07]  /*0230*/  SHF.L.U32 R28, R28, 0x1, RZ ;  /* 0x000000011c1c7819 */ /* 0x008fce00000006ff */
.L_x_2123:
[----:B0-----:R-:W0:Y:S01]  /*0240*/  LDCU UR5, c[0x0][0x3f8] ;  /* 0x00007f00ff0577ac */ /* 0x001e220008000800 */
[----:B-1-3--:R-:W-:Y:S01]  /*0250*/  IABS R6, UR7 ;  /* 0x0000000700067c13 */ /* 0x00afe20008000000 */
[C---:B----4-:R-:W-:Y:S01]  /*0260*/  VIADD R13, R31.reuse, 0x40 ;  /* 0x000000401f0d7836 */ /* 0x050fe20000000000 */
[----:B------:R-:W-:Y:S01]  /*0270*/  LOP3.LUT R34, R28, 0xffff, RZ, 0xc0, !PT ;  /* 0x0000ffff1c227812 */ /* 0x000fe200078ec0ff */
[----:B------:R-:W1:Y:S01]  /*0280*/  LDCU.64 UR14, c[0x0][0x3f0] ;  /* 0x00007e00ff0e77ac */ /* 0x000e620008000a00 */
[----:B------:R-:W-:Y:S02]  /*0290*/  IADD3 R18, PT, PT, R31, 0x80, RZ ;  /* 0x000000801f127810 */ /* 0x000fe40007ffe0ff */
[----:B------:R-:W-:Y:S02]  /*02a0*/  SHF.R.S32.HI R9, RZ, 0x1f, R13 ;  /* 0x0000001fff097819 */ /* 0x000fe4000001140d */
[----:B------:R-:W-:Y:S02]  /*02b0*/  SHF.R.S32.HI R16, RZ, 0x1f, R18 ;  /* 0x0000001fff107819 */ /* 0x000fe40000011412 */
[----:B0-----:R-:W-:-:S04]  /*02c0*/  MOV R0, UR5 ;  /* 0x0000000500007c02 */ /* 0x001fc80008000f00 */
[----:B--2---:R-:W-:Y:S02]  /*02d0*/  IABS R5, R0 ;  /* 0x0000000000057213 */ /* 0x004fe40000000000 */
[----:B-1----:R-:W-:Y:S02]  /*02e0*/  MOV R17, UR14 ;  /* 0x0000000e00117c02 */ /* 0x002fe40008000f00 */
[----:B------:R-:W0:Y:S08]  /*02f0*/  I2F.RP R0, R5 ;  /* 0x0000000500007306 */ /* 0x000e300000209400 */
[----:B0-----:R-:W0:Y:S02]  /*0300*/  MUFU.RCP R0, R0 ;  /* 0x0000000000007308 */ /* 0x001e240000001000 */
[----:B0-----:R-:W-:-:S06]  /*0310*/  IADD3 R2, PT, PT, R0, 0xffffffe, RZ ;  /* 0x0ffffffe00027810 */ /* 0x001fcc0007ffe0ff */
[----:B------:R0:W1:Y:S02]  /*0320*/  F2I.FTZ.U32.TRUNC.NTZ R3, R2 ;  /* 0x0000000200037305 */ /* 0x000064000021f000 */
[----:B0-----:R-:W-:-:S05]  /*0330*/  IMAD.MOV.U32 R2, RZ, RZ, RZ ;  /* 0x000000ffff027224 */ /* 0x001fca00078e00ff */
[----:B------:R-:W-:Y:S02]  /*0340*/  R2UR UR8, R2 ;  /* 0x00000000020872ca */ /* 0x000fe400000e0000 */
[----:B-1----:R-:W-:Y:S02]  /*0350*/  R2UR UR9, R3 ;  /* 0x00000000030972ca */ /* 0x002fe400000e0000 */
[----:B------:R-:W-:-:S05]  /*0360*/  IADD3 R4, PT, PT, RZ, -R3, RZ ;  /* 0x80000003ff047210 */ /* 0x000fca0007ffe0ff */
[----:B------:R-:W-:Y:S01]  /*0370*/  IMAD R7, R4, R5, RZ ;  /* 0x0000000504077224 */ /* 0x000fe200078e02ff */
[----:B------:R-:W-:-:S04]  /*0380*/  MOV R4, R6 ;  /* 0x0000000600047202 */ /* 0x000fc80000000f00 */
[----:B------:R-:W-:Y:S01]  /*0390*/  R2UR UR10, R4 ;  /* 0x00000000040a72ca */ /* 0x000fe200000e0000 */
[----:B------:R-:W-:-:S05]  /*03a0*/  IMAD.HI.U32 R7, R3, R7, UR8 ;  /* 0x0000000803077e27 */ /* 0x000fca000f8e0007 */
        /* <DEDUP_REMOVED lines=14> */
[----:B------:R-:W-:-:S04]  /*0490*/  ISETP.GE.AND.EX P3, PT, R24, UR11, PT, P3 ;  /* 0x0000000b18007c0c */ /* 0x000fc8000bf66330 */
[----:B------:R-:W-:-:S04]  /*04a0*/  @!P1 IADD3 R0, PT, PT, R0, -R5, RZ ;  /* 0x8000000500009210 */ /* 0x000fc80007ffe0ff */
[----:B------:R-:W-:Y:S02]  /*04b0*/  ISETP.GE.U32.AND P1, PT, R0, R5, PT ;  /* 0x000000050000720c */ /* 0x000fe40003f26070 */
[C---:B------:R-:W-:Y:S01]  /*04c0*/  IADD3 R5, PT, PT, R31.reuse, 0x20, RZ ;  /* 0x000000201f057810 */ /* 0x040fe20007ffe0ff */
[----:B------:R-:W0:Y:S01]  /*04d0*/  @!P5 LDC.64 R20, c[0x0][0x3e0] ;  /* 0x0000f800ff14db82 */ /* 0x000e220000000a00 */
[----:B------:R-:W-:Y:S02]  /*04e0*/  IADD3 R0, PT, PT, R31, 0x60, RZ ;  /* 0x000000601f007810 */ /* 0x000fe40007ffe0ff */
[----:B------:R-:W-:Y:S02]  /*04f0*/  ISETP.GE.U32.AND P4, PT, R5, UR10, PT ;  /* 0x0000000a05007c0c */ /* 0x000fe4000bf86070 */
[----:B------:R-:W-:Y:S02]  /*0500*/  SHF.R.S32.HI R11, RZ, 0x1f, R5 ;  /* 0x0000001fff0b7819 */ /* 0x000fe40000011405 */
[----:B------:R-:W-:-:S02]  /*0510*/  ISETP.GE.U32.AND P2, PT, R0, UR10, PT ;  /* 0x0000000a00007c0c */ /* 0x000fc4000bf46070 */
[----:B------:R-:W-:Y:S01]  /*0520*/  ISETP.GE.AND.EX P4, PT, R11, UR11, PT, P4 ;  /* 0x0000000b0b007c0c */ /* 0x000fe2000bf86340 */
[----:B------:R-:W-:Y:S01]  /*0530*/  VOTEU.ANY UP1, P1 ;  /* 0x0000000000ff7886 */ /* 0x000fe20000820100 */
[----:B------:R-:W-:-:S04]  /*0540*/  SHF.R.S32.HI R15, RZ, 0x1f, R0 ;  /* 0x0000001fff0f7819 */ /* 0x000fc80000011400 */
[----:B------:R-:W-:Y:S01]  /*0550*/  @UP1 UIADD3 UR9, UPT, UPT, UR9, 0x1, URZ ;  /* 0x0000000109091890 */ /* 0x000fe2000fffe0ff */
[----:B------:R-:W-:Y:S01]  /*0560*/  ISETP.GE.AND.EX P2, PT, R15, UR11, PT, P2 ;  /* 0x0000000b0f007c0c */ /* 0x000fe2000bf46320 */
[----:B------:R-:W-:Y:S02]  /*0570*/  UISETP.NE.AND UP1, UPT, UR5, URZ, UPT ;  /* 0x000000ff0500728c */ /* 0x000fe4000bf25270 */
[----:B------:R-:W-:-:S03]  /*0580*/  @!UP0 UIADD3 UR9, UPT, UPT, -UR9, URZ, URZ ;  /* 0x000000ff09098290 */ /* 0x000fc6000fffe1ff */
[----:B------:R-:W1:Y:S06]  /*0590*/  @!P4 LDC.64 R6, c[0x0][0x3e0] ;  /* 0x0000f800ff06cb82 */ /* 0x000e6c0000000a00 */
[----:B------:R-:W-:-:S04]  /*05a0*/  @!UP1 ULOP3.LUT UR9, URZ, UR5, URZ, 0x33, !UPT ;  /* 0x00000005ff099292 */ /* 0x000fc8000f8e33ff */
[----:B------:R-:W-:-:S04]  /*05b0*/  UIADD3 UR8, UPT, UPT, -UR9, URZ, URZ ;  /* 0x000000ff09087290 */ /* 0x000fc8000fffe1ff */
[----:B------:R-:W-:Y:S02]  /*05c0*/  UIMAD UR8, UR5, UR8, UR7 ;  /* 0x00000008050872a4 */ /* 0x000fe4000f8e0207 */
[----:B------:R-:W-:Y:S02]  /*05d0*/  USHF.R.S32.HI UR5, URZ, 0x1f, UR9 ;  /* 0x0000001fff057899 */ /* 0x000fe40008011409 */
[----:B------:R-:W-:Y:S02]  /*05e0*/  UIMAD UR8, UR8, 0xe, URZ ;  /* 0x0000000e080878a4 */ /* 0x000fe4000f8e02ff */
[----:B------:R-:W-:-:S04]  /*05f0*/  UIMAD UR5, UR5, UR14, URZ ;  /* 0x0000000e050572a4 */ /* 0x000fc8000f8e02ff */
[----:B------:R-:W-:Y:S01]  /*0600*/  MOV R2, UR8 ;  /* 0x0000000800027c02 */ /* 0x000fe20008000f00 */
[----:B------:R-:W-:Y:S01]  /*0610*/  UIMAD UR5, UR9, UR15, UR5 ;  /* 0x0000000f090572a4 */ /* 0x000fe2000f8e0205 */
[----:B------:R-:W-:Y:S01]  /*0620*/  IADD3 R34, P1, PT, R34, UR8, RZ ;  /* 0x0000000822227c10 */ /* 0x000fe2000ff3e0ff */
[----:B-1----:R-:W-:Y:S02]  /*0630*/  @!P4 IMAD R4, R11, R6, RZ ;  /* 0x000000060b04c224 */ /* 0x002fe400078e02ff */
[----:B------:R-:W1:Y:S01]  /*0640*/  @!P5 LDC.64 R10, c[0x0][0x390] ;  /* 0x0000e400ff0adb82 */ /* 0x000e620000000a00 */
[----:B------:R-:W-:Y:S02]  /*0650*/  LEA.HI.X.SX32 R35, R2, RZ, 0x1, P1 ;  /* 0x000000ff02237211 */ /* 0x000fe400008f0eff */
[----:B------:R-:W-:Y:S01]  /*0660*/  ISETP.GE.U32.AND P1, PT, R18, UR10, PT ;  /* 0x0000000a12007c0c */ /* 0x000fe2000bf26070 */
[----:B------:R-:W-:-:S03]  /*0670*/  IMAD.WIDE.U32 R34, R17, UR9, R34 ;  /* 0x0000000911227c25 */ /* 0x000fc6000f8e0022 */
[----:B------:R-:W-:Y:S01]  /*0680*/  ISETP.GE.AND.EX P1, PT, R16, UR11, PT, P1 ;  /* 0x0000000b10007c0c */ /* 0x000fe2000bf26310 */
[----:B------:R-:W2:Y:S01]  /*0690*/  @!P4 LDC.64 R2, c[0x0][0x390] ;  /* 0x0000e400ff02cb82 */ /* 0x000ea20000000a00 */
[----:B------:R-:W-:Y:S01]  /*06a0*/  @!P4 IMAD.MOV.U32 R32, RZ, RZ, R34 ;  /* 0x000000ffff20c224 */ /* 0x000fe200078e0022 */
[----:B------:R-:W-:Y:S01]  /*06b0*/  IADD3 R33, PT, PT, R35, UR5, RZ ;  /* 0x0000000523217c10 */ /* 0x000fe2000fffe0ff */
[C---:B------:R-:W-:Y:S02]  /*06c0*/  @!P4 IMAD R17, R5.reuse, R7, R4 ;  /* 0x000000070511c224 */ /* 0x040fe400078e0204 */
[----:B------:R-:W-:-:S03]  /*06d0*/  @!P4 IMAD.WIDE.U32 R6, R5, R6, R32 ;  /* 0x000000060506c225 */ /* 0x000fc600078e0020 */
[----:B------:R-:W3:Y:S02]  /*06e0*/  @!P2 LDC.64 R4, c[0x0][0x3e0] ;  /* 0x0000f800ff04ab82 */ /* 0x000ee40000000a00 */
[----:B------:R-:W-:Y:S02]  /*06f0*/  @!P4 IADD3 R7, PT, PT, R7, R17, RZ ;  /* 0x000000110707c210 */ /* 0x000fe40007ffe0ff */
[----:B--2---:R-:W-:Y:S01]  /*0700*/  @!P4 LEA R8, P6, R6, R2, 0x1 ;  /* 0x000000020608c211 */ /* 0x004fe200078c08ff */
[----:B0-----:R-:W-:-:S03]  /*0710*/  @!P5 IMAD R2, R9, R20, RZ ;  /* 0x000000140902d224 */ /* 0x001fc600078e02ff */
[----:B------:R-:W-:Y:S01]  /*0720*/  @!P4 LEA.HI.X R9, R6, R3, R7, 0x1, P6 ;  /* 0x000000030609c211 */ /* 0x000fe200030f0c07 */
[----:B------:R-:W-:Y:S01]  /*0730*/  @!P5 IMAD R17, R13, R21, R2 ;  /* 0x000000150d11d224 */ /* 0x000fe200078e0202 */
[----:B------:R-:W-:Y:S01]  /*0740*/  @!P5 MOV R2, R34 ;  /* 0x000000220002d202 */ /* 0x000fe20000000f00 */
[----:B------:R-:W0:Y:S01]  /*0750*/  @!P3 LDC.64 R6, c[0x0][0x3e0] ;  /* 0x0000f800ff06bb82 */ /* 0x000e220000000a00 */
[----:B------:R-:W-:-:S03]  /*0760*/  @!P5 MOV R3, R33 ;  /* 0x000000210003d202 */ /* 0x000fc60000000f00 */
[----:B------:R-:W-:-:S04]  /*0770*/  @!P5 IMAD.WIDE.U32 R20, R13, R20, R2 ;  /* 0x000000140d14d225 */ /* 0x000fc800078e0002 */
[----:B------:R-:W2:Y:S01]  /*0780*/  @!P2 LDC.64 R12, c[0x0][0x390] ;  /* 0x0000e400ff0cab82 */ /* 0x000ea20000000a00 */
[----:B------:R-:W-:Y:S01]  /*0790*/  IMAD.MOV.U32 R2, RZ, RZ, RZ ;  /* 0x000000ffff027224 */ /* 0x000fe200078e00ff */
[----:B------:R-:W-:-:S05]  /*07a0*/  @!P5 IADD3 R3, PT, PT, R21, R17, RZ ;  /* 0x000000111503d210 */ /* 0x000fca0007ffe0ff */
[----:B------:R4:W5:Y:S01]  /*07b0*/  @!P4 LDG.E R2, desc[UR12][R8.64] ;  /* 0x0000000c0802c981 */ /* 0x000962000c1e1900 */
[C---:B-1----:R-:W-:Y:S01]  /*07c0*/  @!P5 LEA R14, P4, R20.reuse, R10, 0x1 ;  /* 0x0000000a140ed211 */ /* 0x042fe200078808ff */
[----:B---3--:R-:W-:Y:S01]  /*07d0*/  @!P2 IMAD R10, R15, R4, RZ ;  /* 0x000000040f0aa224 */ /* 0x008fe200078e02ff */
[----:B------:R-:W-:Y:S02]  /*07e0*/  @!P2 MOV R21, R33 ;  /* 0x000000210015a202 */ /* 0x000fe40000000f00 */
[----:B------:R-:W-:Y:S01]  /*07f0*/  @!P5 LEA.HI.X R15, R20, R11, R3, 0x1, P4 ;  /* 0x0000000b140fd211 */ /* 0x000fe200020f0c03 */
[----:B------:R-:W-:Y:S01]  /*0800*/  @!P2 IMAD R17, R0, R5, R10 ;  /* 0x000000050011a224 */ /* 0x000fe200078e020a */
[----:B------:R-:W-:Y:S01]  /*0810*/  @!P2 MOV R20, R34 ;  /* 0x000000220014a202 */ /* 0x000fe20000000f00 */
[----:B------:R-:W1:Y:S01]  /*0820*/  @!P3 LDC.64 R10, c[0x0][0x390] ;  /* 0x0000e400ff0abb82 */ /* 0x000e620000000a00 */
[----:B------:R-:W-:Y:S01]  /*0830*/  IMAD.MOV.U32 R5, RZ, RZ, RZ ;  /* 0x000000ffff057224 */ /* 0x000fe200078e00ff */
[----:B------:R-:W-:-:S02]  /*0840*/  IADD3 R3, PT, PT, R31, 0xa0, RZ ;  /* 0x000000a01f037810 */ /* 0x000fc40007ffe0ff */
[----:B------:R-:W-:Y:S02]  /*0850*/  @!P2 IMAD.WIDE.U32 R20, R0, R4, R20 ;  /* 0x000000040014a225 */ /* 0x000fe400078e0014 */
[----:B------:R-:W-:Y:S01]  /*0860*/  ISETP.GE.U32.AND P4, PT, R3, UR10, PT ;  /* 0x0000000a03007c0c */ /* 0x000fe2000bf86070 */
[----:B------:R2:W3:Y:S01]  /*0870*/  @!P5 LDG.E R5, desc[UR12][R14.64] ;  /* 0x0000000c0e05d981 */ /* 0x0004e2000c1e1900 */
[----:B----4-:R-:W4:Y:S01]  /*0880*/  @!P1 LDC.64 R8, c[0x0][0x3e0] ;  /* 0x0000f800ff089b82 */ /* 0x010f220000000a00 */
[----:B------:R-:W-:Y:S02]  /*0890*/  SHF.R.S32.HI R4, RZ, 0x1f, R3 ;  /* 0x0000001fff047819 */ /* 0x000fe40000011403 */
[----:B------:R-:W-:Y:S02]  /*08a0*/  @!P2 IADD3 R17, PT, PT, R21, R17, RZ ;  /* 0x000000111511a210 */ /* 0x000fe40007ffe0ff */
[----:B------:R-:W-:Y:S02]  /*08b0*/  ISETP.GE.AND.EX P4, PT, R4, UR11, PT, P4 ;  /* 0x0000000b04007c0c */ /* 0x000fe4000bf86340 */
[----:B--2---:R-:W-:Y:S01]  /*08c0*/  @!P2 LEA R14, P6, R20, R12, 0x1 ;  /* 0x0000000c140ea211 */ /* 0x004fe200078c08ff */
[----:B0-----:R-:W-:Y:S01]  /*08d0*/  @!P3 IMAD R12, R24, R6, RZ ;  /* 0x00000006180cb224 */ /* 0x001fe200078e02ff */
[----:B------:R-:W-:-:S02]  /*08e0*/  SHF.R.S32.HI R0, RZ, 0x1f, R30 ;  /* 0x0000001fff007819 */ /* 0x000fc4000001141e */
[----:B------:R-:W-:Y:S02]  /*08f0*/  ISETP.GE.U32.AND P5, PT, R30, UR10, PT ;  /* 0x0000000a1e007c0c */ /* 0x000fe4000bfa6070 */
[----:B------:R-:W-:Y:S02]  /*0900*/  @!P2 LEA.HI.X R15, R20, R13, R17, 0x1, P6 ;  /* 0x0000000d140fa211 */ /* 0x000fe400030f0c11 */
[----:B------:R-:W-:Y:S02]  /*0910*/  @!P3 MOV R20, R34 ;  /* 0x000000220014b202 */ /* 0x000fe40000000f00 */
[----:B------:R-:W-:Y:S01]  /*0920*/  @!P3 MOV R21, R33 ;  /* 0x000000210015b202 */ /* 0x000fe20000000f00 */
[----:B------:R-:W-:Y:S01]  /*0930*/  @!P3 IMAD R19, R31, R7, R12 ;  /* 0x000000071f13b224 */ /* 0x000fe200078e020c */
[----:B------:R-:W-:Y:S01]  /*0940*/  ISETP.GE.AND.EX P5, PT, R0, UR11, PT, P5 ;  /* 0x0000000b00007c0c */ /* 0x000fe2000bfa6350 */
[----:B------:R-:W0:Y:S01]  /*0950*/  @!P1 LDC.64 R12, c[0x0][0x390] ;  /* 0x0000e400ff0c9b82 */ /* 0x000e220000000a00 */
[----:B----4-:R-:W-:-:S02]  /*0960*/  @!P1 IMAD R17, R16, R8, RZ ;  /* 0x0000000810119224 */ /* 0x010fc400078e02ff */
[----:B------:R-:W-:Y:S01]  /*0970*/  @!P3 IMAD.WIDE.U32 R20, R31, R6, R20 ;  /* 0x000000061f14b225 */ /* 0x000fe200078e0014 */
[----:B------:R-:W-:-:S03]  /*0980*/  @!P1 MOV R37, R33 ;  /* 0x0000002100259202 */ /* 0x000fc60000000f00 */
[----:B------:R-:W-:Y:S01]  /*0990*/  @!P1 IMAD R17, R18, R9, R17 ;  /* 0x0000000912119224 */ /* 0x000fe200078e0211 */
[----:B------:R-:W-:Y:S01]  /*09a0*/  @!P3 IADD3 R9, PT, PT, R21, R19, RZ ;  /* 0x000000131509b210 */ /* 0x000fe20007ffe0ff */
[----:B------:R-:W2:Y:S01]  /*09b0*/  @!P4 LDC.64 R6, c[0x0][0x3e0] ;  /* 0x0000f800ff06cb82 */ /* 0x000ea20000000a00 */
[C---:B-1----:R-:W-:Y:S01]  /*09c0*/  @!P3 LEA R10, P6, R20.reuse, R10, 0x1 ;  /* 0x0000000a140ab211 */ /* 0x042fe200078c08ff */
[----:B------:R-:W-:Y:S02]  /*09d0*/  @!P1 IMAD.MOV.U32 R36, RZ, RZ, R34 ;  /* 0x000000ffff249224 */ /* 0x000fe400078e0022 */
[----:B------:R-:W-:Y:S01]  /*09e0*/  HFMA2 R22, -RZ, RZ, 0, 0 ;  /* 0x00000000ff167431 */ /* 0x000fe200000001ff */
[----:B------:R-:W-:Y:S01]  /*09f0*/  @!P3 LEA.HI.X R11, R20, R11, R9, 0x1, P6 ;  /* 0x0000000b140bb211 */ /* 0x000fe200030f0c09 */
[----:B------:R-:W-:Y:S02]  /*0a00*/  @!P1 IMAD.WIDE.U32 R18, R18, R8, R36 ;  /* 0x0000000812129225 */ /* 0x000fe400078e0024 */
[----:B------:R-:W1:Y:S01]  /*0a10*/  @!P5 LDC.64 R8, c[0x0][0x3e0] ;  /* 0x0000f800ff08db82 */ /* 0x000e620000000a00 */
[----:B------:R-:W-:Y:S01]  /*0a20*/  ISETP.GE.U32.AND P6, PT, R29, UR10, PT ;  /* 0x0000000a1d007c0c */ /* 0x000fe2000bfc6070 */
[----:B------:R4:W3:Y:S01]  /*0a30*/  @!P3 LDG.E R22, desc[UR12][R10.64] ;  /* 0x0000000c0a16b981 */ /* 0x0008e2000c1e1900 */
[----:B------:R-:W-:-:S02]  /*0a40*/  MOV R16, RZ ;  /* 0x000000ff00107202 */ /* 0x000fc40000000f00 */
[----:B------:R-:W-:Y:S02]  /*0a50*/  ISETP.GE.AND.EX P3, PT, R23, UR11, PT, P6 ;  /* 0x0000000b17007c0c */ /* 0x000fe4000bf66360 */
[----:B------:R-:W-:Y:S02]  /*0a60*/  @!P1 IADD3 R17, PT, PT, R19, R17, RZ ;  /* 0x0000001113119210 */ /* 0x000fe40007ffe0ff */
[----:B------:R2:W3:Y:S01]  /*0a70*/  @!P2 LDG.E R16, desc[UR12][R14.64] ;  /* 0x0000000c0e10a981 */ /* 0x0004e2000c1e1900 */
[----:B----4-:R-:W4:Y:S01]  /*0a80*/  @!P4 LDC.64 R10, c[0x0][0x390] ;  /* 0x0000e400ff0acb82 */ /* 0x010f220000000a00 */
[C---:B0-----:R-:W-:Y:S02]  /*0a90*/  @!P1 LEA R20, P2, R18.reuse, R12, 0x1 ;  /* 0x0000000c12149211 */ /* 0x041fe400078408ff */
[----:B------:R-:W-:Y:S02]  /*0aa0*/  @!P4 MOV R19, R33 ;  /* 0x000000210013c202 */ /* 0x000fe40000000f00 */
[----:B------:R-:W-:Y:S01]  /*0ab0*/  @!P1 LEA.HI.X R21, R18, R13, R17, 0x1, P2 ;  /* 0x0000000d12159211 */ /* 0x000fe200010f0c11 */
[----:B--2---:R-:W-:-:S02]  /*0ac0*/  @!P4 IMAD R4, R4, R6, RZ ;  /* 0x000000060404c224 */ /* 0x004fc400078e02ff */
[----:B------:R-:W0:Y:S01]  /*0ad0*/  @!P5 LDC.64 R12, c[0x0][0x390] ;  /* 0x0000e400ff0cdb82 */ /* 0x000e220000000a00 */
[----:B------:R-:W-:Y:S02]  /*0ae0*/  @!P4 IMAD.MOV.U32 R18, RZ, RZ, R34 ;  /* 0x000000ffff12c224 */ /* 0x000fe400078e0022 */
[C---:B------:R-:W-:Y:S01]  /*0af0*/  @!P4 IMAD R4, R3.reuse, R7, R4 ;  /* 0x000000070304c224 */ /* 0x040fe200078e0204 */
[----:B------:R-:W-:Y:S01]  /*0b00*/  @!P5 MOV R7, R33 ;  /* 0x000000210007d202 */ /* 0x000fe20000000f00 */
[----:B------:R-:W-:-:S03]  /*0b10*/  @!P4 IMAD.WIDE.U32 R18, R3, R6, R18 ;  /* 0x000000060312c225 */ /* 0x000fc600078e0012 */
[----:B------:R-:W2:Y:S01]  /*0b20*/  @!P3 LDC.64 R14, c[0x0][0x3e0] ;  /* 0x0000f800ff0ebb82 */ /* 0x000ea20000000a00 */
[----:B-1----:R-:W-:Y:S01]  /*0b30*/  @!P5 IMAD R0, R0, R8, RZ ;  /* 0x000000080000d224 */ /* 0x002fe200078e02ff */
[----:B------:R-:W-:Y:S01]  /*0b40*/  @!P5 MOV R6, R34 ;  /* 0x000000220006d202 */ /* 0x000fe20000000f00 */
[----:B------:R-:W-:Y:S02]  /*0b50*/  HFMA2 R17, -RZ, RZ, 0, 0 ;  /* 0x00000000ff117431 */ /* 0x000fe400000001ff */
[C---:B------:R-:W-:Y:S02]  /*0b60*/  @!P5 IMAD R0, R30.reuse, R9, R0 ;  /* 0x000000091e00d224 */ /* 0x040fe400078e0200 */
[----:B------:R-:W-:Y:S02]  /*0b70*/  @!P5 IMAD.WIDE.U32 R8, R30, R8, R6 ;  /* 0x000000081e08d225 */ /* 0x000fe400078e0006 */
[----:B------:R-:W1:Y:S01]  /*0b80*/  @!P3 LDC.64 R6, c[0x0][0x390] ;  /* 0x0000e400ff06bb82 */ /* 0x000e620000000a00 */
[----:B----4-:R-:W-:Y:S01]  /*0b90*/  @!P4 LEA R10, P2, R18, R10, 0x1 ;  /* 0x0000000a120ac211 */ /* 0x010fe200078408ff */
[----:B------:R-:W-:Y:S01]  /*0ba0*/  @!P4 IMAD.IADD R4, R19, 0x1, R4 ;  /* 0x000000011304c824 */ /* 0x000fe200078e0204 */
[----:B------:R-:W4:Y:S01]  /*0bb0*/  @!P1 LDG.E R17, desc[UR12][R20.64] ;  /* 0x0000000c14119981 */ /* 0x000f22000c1e1900 */
[----:B------:R-:W-:Y:S01]  /*0bc0*/  @!P5 IADD3 R0, PT, PT, R9, R0, RZ ;  /* 0x000000000900d210 */ /* 0x000fe20007ffe0ff */
[----:B------:R-:W-:-:S02]  /*0bd0*/  HFMA2 R9, -RZ, RZ, 0, 0 ;  /* 0x00000000ff097431 */ /* 0x000fc400000001ff */
[----:B------:R-:W-:Y:S02]  /*0be0*/  @!P4 LEA.HI.X R11, R18, R11, R4, 0x1, P2 ;  /* 0x0000000b120bc211 */ /* 0x000fe400010f0c04 */
[----:B0-----:R-:W-:-:S03]  /*0bf0*/  @!P5 LEA R12, P2, R8, R12, 0x1 ;  /* 0x0000000c080cd211 */ /* 0x001fc600078408ff */
[----:B------:R0:W4:Y:S01]  /*0c00*/  @!P4 LDG.E R9, desc[UR12][R10.64] ;  /* 0x0000000c0a09c981 */ /* 0x000122000c1e1900 */
[----:B------:R-:W-:Y:S01]  /*0c10*/  @!P5 LEA.HI.X R13, R8, R13, R0, 0x1, P2 ;  /* 0x0000000d080dd211 */ /* 0x000fe200010f0c00 */
[----:B--2---:R-:W-:Y:S01]  /*0c20*/  @!P3 IMAD R4, R23, R14, RZ ;  /* 0x0000000e1704b224 */ /* 0x004fe200078e02ff */
[----:B------:R-:W-:Y:S02]  /*0c30*/  MOV R8, RZ ;  /* 0x000000ff00087202 */ /* 0x000fe40000000f00 */
[----:B0-----:R-:W-:Y:S01]  /*0c40*/  @!P3 MOV R10, R34 ;  /* 0x00000022000ab202 */ /* 0x001fe20000000f00 */
[----:B------:R-:W-:-:S03]  /*0c50*/  @!P3 IMAD.MOV.U32 R11, RZ, RZ, R33 ;  /* 0x000000ffff0bb224 */ /* 0x000fc600078e0021 */
[----:B------:R0:W2:Y:S01]  /*0c60*/  @!P5 LDG.E R8, desc[UR12][R12.64] ;  /* 0x0000000c0c08d981 */ /* 0x0000a2000c1e1900 */
[C---:B------:R-:W-:Y:S02]  /*0c70*/  @!P3 IMAD R15, R29.reuse, R15, R4 ;  /* 0x0000000f1d0fb224 */ /* 0x040fe400078e0204 */
[----:B------:R-:W-:-:S04]  /*0c80*/  @!P3 IMAD.WIDE.U32 R10, R29, R14, R10 ;  /* 0x0000000e1d0ab225 */ /* 0x000fc800078e000a */
[----:B------:R-:W-:Y:S01]  /*0c90*/  HFMA2 R19, -RZ, RZ, 0, 0 ;  /* 0x00000000ff137431 */ /* 0x000fe200000001ff */
[----:B------:R-:W-:Y:S02]  /*0ca0*/  @!P3 IADD3 R0, PT, PT, R11, R15, RZ ;  /* 0x0000000f0b00b210 */ /* 0x000fe40007ffe0ff */
[----:B-1----:R-:W-:-:S04]  /*0cb0*/  @!P3 LEA R6, P2, R10, R6, 0x1 ;  /* 0x000000060a06b211 */ /* 0x002fc800078408ff */
[----:B------:R-:W-:-:S05]  /*0cc0*/  @!P3 LEA.HI.X R7, R10, R7, R0, 0x1, P2 ;  /* 0x000000070a07b211 */ /* 0x000fca00010f0c00 */
[----:B------:R1:W2:Y:S01]  /*0cd0*/  @!P3 LDG.E R19, desc[UR12][R6.64] ;  /* 0x0000000c0613b981 */ /* 0x0002a2000c1e1900 */
[----:B------:R-:W-:Y:S02]  /*0ce0*/  ISETP.GT.AND P2, PT, R26, 0x1e, PT ;  /* 0x0000001e1a00780c */ /* 0x000fe40003f44270 */
[C---:B-----5:R-:W-:Y:S01]  /*0cf0*/  PRMT R3, R2.reuse, 0x7632, R3 ;  /* 0x0000763202037816 */ /* 0x060fe20000000003 */
[----:B------:R-:W-:-:S03]  /*0d00*/  IMAD.U32 R2, R2, 0x10000, RZ ;  /* 0x0001000002027824 */ /* 0x000fc600078e00ff */
[----:B------:R-:W-:-:S05]  /*0d10*/  SHF.L.U32 R3, R3, 0x10, RZ ;  /* 0x0000001003037819 */ /* 0x000fca00000006ff */
[----:B0-----:R-:W-:Y:S01]  /*0d20*/  FADD.FTZ R13, R2, R3 ;  /* 0x00000003020d7221 */ /* 0x001fe20000010000 */
[----:B-1----:R-:W-:-:S04]  /*0d30*/  FMUL.FTZ R7, R3, R3 ;  /* 0x0000000303077220 */ /* 0x002fc80000410000 */
[----:B------:R-:W-:Y:S01]  /*0d40*/  FFMA.FTZ R12, R2, R2, R7 ;  /* 0x00000002020c7223 */ /* 0x000fe20000010007 */
[C---:B---3--:R-:W-:Y:S02]  /*0d50*/  PRMT R0, R22.reuse, 0x7632, R0 ;  /* 0x0000763216007816 */ /* 0x048fe40000000000 */
[----:B------:R-:W-:Y:S02]  /*0d60*/  SHF.L.U32 R22, R22, 0x10, RZ ;  /* 0x0000001016167819 */ /* 0x000fe400000006ff */
[----:B------:R-:W-:-:S05]  /*0d70*/  SHF.L.U32 R0, R0, 0x10, RZ ;  /* 0x0000001000007819 */ /* 0x000fca00000006ff */
[----:B------:R-:W-:Y:S01]  /*0d80*/  FADD.FTZ R4, R22, R0 ;  /* 0x0000000016047221 */ /* 0x000fe20000010000 */
[----:B------:R-:W-:-:S03]  /*0d90*/  FMUL.FTZ R11, R0, R0 ;  /* 0x00000000000b7220 */ /* 0x000fc60000410000 */
[----:B------:R-:W-:Y:S01]  /*0da0*/  FADD.FTZ R4, RZ, R4 ;  /* 0x00000004ff047221 */ /* 0x000fe20000010000 */
[----:B------:R-:W-:-:S03]  /*0db0*/  FFMA.FTZ R11, R22, R22, R11 ;  /* 0x00000016160b7223 */ /* 0x000fc6000001000b */
[----:B------:R-:W-:Y:S01]  /*0dc0*/  FADD.FTZ R10, R4, R13 ;  /* 0x0000000d040a7221 */ /* 0x000fe20000010000 */
[----:B------:R-:W-:Y:S01]  /*0dd0*/  PRMT R4, R5, 0x7632, R4 ;  /* 0x0000763205047816 */ /* 0x000fe20000000004 */
[----:B------:R-:W-:Y:S01]  /*0de0*/  FADD.FTZ R11, RZ, R11 ;  /* 0x0000000bff0b7221 */ /* 0x000fe20000010000 */
[----:B------:R-:W-:Y:S02]  /*0df0*/  PRMT R6, R16, 0x7632, R6 ;  /* 0x0000763210067816 */ /* 0x000fe40000000006 */
[----:B------:R-:W-:Y:S01]  /*0e00*/  SHF.L.U32 R4, R4, 0x10, RZ ;  /* 0x0000001004047819 */ /* 0x000fe200000006ff */
[----:B------:R-:W-:Y:S01]  /*0e10*/  FADD.FTZ R11, R11, R12 ;  /* 0x0000000c0b0b7221 */ /* 0x000fe20000010000 */
[----:B------:R-:W-:Y:S02]  /*0e20*/  SHF.L.U32 R5, R5, 0x10, RZ ;  /* 0x0000001005057819 */ /* 0x000fe400000006ff */
[----:B------:R-:W-:Y:S01]  /*0e30*/  SHF.L.U32 R6, R6, 0x10, RZ ;  /* 0x0000001006067819 */ /* 0x000fe200000006ff */
[----:B------:R-:W-:Y:S01]  /*0e40*/  FMUL.FTZ R14, R4, R4 ;  /* 0x00000004040e7220 */ /* 0x000fe20000410000 */
[----:B------:R-:W-:-:S02]  /*0e50*/  IMAD.U32 R7, R16, 0x10000, RZ ;  /* 0x0001000010077824 */ /* 0x000fc400078e00ff */
[C---:B------:R-:W-:Y:S01]  /*0e60*/  FADD.FTZ R13, R5.reuse, R4 ;  /* 0x00000004050d7221 */ /* 0x040fe20000010000 */
[----:B------:R-:W-:Y:S01]  /*0e70*/  FFMA.FTZ R14, R5, R5, R14 ;  /* 0x00000005050e7223 */ /* 0x000fe2000001000e */
[----:B------:R-:W-:Y:S01]  /*0e80*/  FMUL.FTZ R16, R6, R6 ;  /* 0x0000000606107220 */ /* 0x000fe20000410000 */
[----:B----4-:R-:W-:Y:S02]  /*0e90*/  PRMT R12, R17, 0x7632, R12 ;  /* 0x00007632110c7816 */ /* 0x010fe4000000000c */
[----:B------:R-:W-:Y:S02]  /*0ea0*/  FADD.FTZ R11, R11, R14 ;  /* 0x0000000e0b0b7221 */ /* 0x000fe40000010000 */
[----:B------:R-:W-:Y:S01]  /*0eb0*/  SHF.L.U32 R12, R12, 0x10, RZ ;  /* 0x000000100c0c7819 */ /* 0x000fe200000006ff */
[----:B------:R-:W-:Y:S01]  /*0ec0*/  FFMA.FTZ R16, R7, R7, R16 ;  /* 0x0000000707107223 */ /* 0x000fe20000010010 */
[----:B------:R-:W-:Y:S01]  /*0ed0*/  FADD.FTZ R10, R10, R13 ;  /* 0x0000000d0a0a7221 */ /* 0x000fe20000010000 */
[----:B------:R-:W-:-:S02]  /*0ee0*/  SHF.L.U32 R13, R17, 0x10, RZ ;  /* 0x00000010110d7819 */ /* 0x000fc400000006ff */
[----:B------:R-:W-:Y:S01]  /*0ef0*/  FMUL.FTZ R18, R12, R12 ;  /* 0x0000000c0c127220 */ /* 0x000fe20000410000 */
[----:B------:R-:W-:Y:S01]  /*0f00*/  FADD.FTZ R16, R11, R16 ;  /* 0x000000100b107221 */ /* 0x000fe20000010000 */
[----:B------:R-:W-:Y:S01]  /*0f10*/  FADD.FTZ R11, R7, R6 ;  /* 0x00000006070b7221 */ /* 0x000fe20000010000 */
[----:B------:R-:W-:Y:S01]  /*0f20*/  PRMT R14, R9, 0x7632, R14 ;  /* 0x00007632090e7816 */ /* 0x000fe2000000000e */
[----:B------:R-:W-:Y:S02]  /*0f30*/  FFMA.FTZ R15, R13, R13, R18 ;  /* 0x0000000d0d0f7223 */ /* 0x000fe40000010012 */
[----:B------:R-:W-:Y:S01]  /*0f40*/  FADD.FTZ R11, R10, R11 ;  /* 0x0000000b0a0b7221 */ /* 0x000fe20000010000 */
[----:B------:R-:W-:Y:S01]  /*0f50*/  SHF.L.U32 R14, R14, 0x10, RZ ;  /* 0x000000100e0e7819 */ /* 0x000fe200000006ff */
[----:B------:R-:W-:Y:S01]  /*0f60*/  FADD.FTZ R10, R16, R15 ;  /* 0x0000000f100a7221 */ /* 0x000fe20000010000 */
[----:B------:R-:W-:Y:S02]  /*0f70*/  SHF.L.U32 R15, R9, 0x10, RZ ;  /* 0x00000010090f7819 */ /* 0x000fe400000006ff */
[----:B--2---:R-:W-:Y:S01]  /*0f80*/  PRMT R16, R8, 0x7632, R16 ;  /* 0x0000763208107816 */ /* 0x004fe20000000010 */
[----:B------:R-:W-:Y:S01]  /*0f90*/  FMUL.FTZ R20, R14, R14 ;  /* 0x0000000e0e147220 */ /* 0x000fe20000410000 */
[----:B------:R-:W-:-:S03]  /*0fa0*/  FADD.FTZ R18, R13, R12 ;  /* 0x0000000c0d127221 */ /* 0x000fc60000010000 */
[----:B------:R-:W-:Y:S02]  /*0fb0*/  IMAD.U32 R16, R16, 0x10000, RZ ;  /* 0x0001000010107824 */ /* 0x000fe400078e00ff */
[----:B------:R-:W-:Y:S01]  /*0fc0*/  FFMA.FTZ R9, R15, R15, R20 ;  /* 0x0000000f0f097223 */ /* 0x000fe20000010014 */
[----:B------:R-:W-:Y:S01]  /*0fd0*/  FADD.FTZ R11, R11, R18 ;  /* 0x000000120b0b7221 */ /* 0x000fe20000010000 */
[----:B------:R-:W-:Y:S01]  /*0fe0*/  SHF.L.U32 R17, R8, 0x10, RZ ;  /* 0x0000001008117819 */ /* 0x000fe200000006ff */
[----:B------:R-:W-:Y:S01]  /*0ff0*/  FMUL.FTZ R18, R16, R16 ;  /* 0x0000001010127220 */ /* 0x000fe20000410000 */
[----:B------:R-:W-:Y:S01]  /*1000*/  FADD.FTZ R9, R10, R9 ;  /* 0x000000090a097221 */ /* 0x000fe20000010000 */
[----:B------:R-:W-:Y:S02]  /*1010*/  FADD.FTZ R8, R15, R14 ;  /* 0x0000000e0f087221 */ /* 0x000fe40000010000 */
[----:B------:R-:W-:Y:S01]  /*1020*/  FFMA.FTZ R10, R17, R17, R18 ;  /* 0x00000011110a7223 */ /* 0x000fe20000010012 */
[----:B------:R-:W-:Y:S01]  /*1030*/  PRMT R20, R19, 0x7632, R20 ;  /* 0x0000763213147816 */ /* 0x000fe20000000014 */
[----:B------:R-:W-:-:S03]  /*1040*/  FADD.FTZ R11, R11, R8 ;  /* 0x000000080b0b7221 */ /* 0x000fc60000010000 */
[----:B------:R-:W-:Y:S01]  /*1050*/  SHF.L.U32 R18, R20, 0x10, RZ ;  /* 0x0000001014127819 */ /* 0x000fe200000006ff */
[----:B------:R-:W-:Y:S01]  /*1060*/  FADD.FTZ R8, R9, R10 ;  /* 0x0000000a09087221 */ /* 0x000fe20000010000 */
[----:B------:R-:W-:Y:S01]  /*1070*/  SHF.L.U32 R19, R19, 0x10, RZ ;  /* 0x0000001013137819 */ /* 0x000fe200000006ff */
[----:B------:R-:W-:Y:S02]  /*1080*/  FADD.FTZ R10, R17, R16 ;  /* 0x00000010110a7221 */ /* 0x000fe40000010000 */
[----:B------:R-:W-:Y:S02]  /*1090*/  FMUL.FTZ R20, R18, R18 ;  /* 0x0000001212147220 */ /* 0x000fe40000410000 */
        /* <DEDUP_REMOVED lines=35> */
[----:B------:R-:W-:-:S04]  /*12d0*/  @!P2 MOV R8, 0x400 ;  /* 0x000004000008a802 */ /* 0x000fc80000000f00 */
[----:B0-----:R-:W-:Y:S02]  /*12e0*/  @!P2 LEA R9, R9, R8, 0x18 ;  /* 0x000000080909a211 */ /* 0x001fe400078ec0ff */
[----:B------:R-:W-:-:S04]  /*12f0*/  @!P2 SHF.R.U32.HI R8, RZ, 0x2, R27 ;  /* 0x00000002ff08a819 */ /* 0x000fc8000001161b */
[----:B------:R-:W-:-:S04]  /*1300*/  @!P2 LOP3.LUT R8, R8, 0xf8, RZ, 0xc0, !PT ;  /* 0x000000f80808a812 */ /* 0x000fc800078ec0ff */
[----:B------:R-:W-:-:S05]  /*1310*/  @!P2 IADD3 R8, PT, PT, R8, R9, RZ ;  /* 0x000000090808a210 */ /* 0x000fca0007ffe0ff */
[----:B------:R3:W-:Y:S02]  /*1320*/  @!P2 STS.64 [R8+0x8], R20 ;  /* 0x000008140800a388 */ /* 0x0007e40000000a00 */
.L_x_2081:
[----:B------:R-:W-:Y:S05]  /*1330*/  BSYNC.RECONVERGENT B0 ;  /* 0x0000000000007941 */ /* 0x000fea0003800200 */
.L_x_2080:
        /* <DEDUP_REMOVED lines=23> */
.L_x_2083:
[----:B------:R-:W-:Y:S05]  /*14b0*/  BSYNC.RECONVERGENT B0 ;  /* 0x0000000000007941 */ /* 0x000fea0003800200 */
.L_x_2082:
[----:B------:R-:W-:Y:S05]  /*14c0*/  @!P2 BRA `(.L_x_2084) ;  /* 0x0000000c00b0a947 */ /* 0x000fea0003800000 */
[----:B---3--:R-:W3:Y:S01]  /*14d0*/  LDC.64 R8, c[0x0][0x3b8] ;  /* 0x0000ee00ff087b82 */ /* 0x008ee20000000a00 */
[----:B------:R-:W-:Y:S01]  /*14e0*/  ULOP3.LUT UR5, UR4, 0x1, URZ, 0xc0, !UPT ;  /* 0x0000000104057892 */ /* 0x000fe2000f8ec0ff */
[----:B------:R-:W-:-:S03]  /*14f0*/  ISETP.GE.U32.AND P2, PT, R25, 0x8, PT ;  /* 0x000000081900780c */ /* 0x000fc60003f46070 */
[----:B------:R-:W-:-:S06]  /*1500*/  UIMAD UR5, UR5, UR17, URZ ;  /* 0x00000011050572a4 */ /* 0x000fcc000f8e02ff */
[----:B--2---:R-:W-:-:S04]  /*1510*/  IMAD R10, R25, UR5, RZ ;  /* 0x00000005190a7c24 */ /* 0x004fc8000f8e02ff */
[----:B------:R-:W-:-:S04]  /*1520*/  IMAD.SHL.U32 R11, R10, 0x2, RZ ;  /* 0x000000020a0b7824 */ /* 0x000fc800078e00ff */
[----:B---3--:R-:W-:-:S03]  /*1530*/  IMAD.WIDE R8, R11, 0x4, R8 ;  /* 0x000000040b087825 */ /* 0x008fc600078e0208 */
        /* <DEDUP_REMOVED lines=10> */
[----:B------:R-:W-:-:S06]  /*15e0*/  UIMAD.WIDE.U32 UR10, UR10, 0x8, UR14 ;  /* 0x000000080a0a78a5 */ /* 0x000fcc000f8e000e */
[----:B------:R-:W-:Y:S02]  /*15f0*/  MOV R10, UR10 ;  /* 0x0000000a000a7c02 */ /* 0x000fe40008000f00 */
[----:B------:R-:W-:-:S05]  /*1600*/  MOV R11, UR11 ;  /* 0x0000000b000b7c02 */ /* 0x000fca0008000f00 */
[----:B------:R3:W-:Y:S01]  /*1610*/  STG.E.64 desc[UR12][R10.64], R20 ;  /* 0x000000140a007986 */ /* 0x0007e2000c101b0c */
[----:B--2---:R-:W-:-:S04]  /*1620*/  LEA R8, P4, R37, R8, 0x2 ;  /* 0x0000000825087211 */ /* 0x004fc800078810ff */
[----:B------:R-:W-:Y:S01]  /*1630*/  LEA.HI.X R9, R36, R9, RZ, 0x2, P4 ;  /* 0x0000000924097211 */ /* 0x000fe200020f14ff */
[----:B------:R-:W-:Y:S01]  /*1640*/  IMAD.U32 R36, RZ, RZ, UR9 ;  /* 0x00000009ff247e24 */ /* 0x000fe2000f8e00ff */
[----:B------:R-:W-:-:S04]  /*1650*/  PLOP3.LUT P4, PT, PT, PT, UP0, 0x80, 0x8 ;  /* 0x000000000008781c */ /* 0x000fc80003f8f008 */
[----:B------:R-:W-:Y:S01]  /*1660*/  SEL R37, R25, RZ, !P4 ;  /* 0x000000ff19257207 */ /* 0x000fe20006000000 */
[----:B------:R-:W-:Y:S06]  /*1670*/  MEMBAR.ALL.GPU ;  /* 0x0000000000007992 */ /* 0x000fec000000a000 */
[----:B------:R-:W-:-:S00]  /*1680*/  ERRBAR ;  /* 0x00000000000079ab */ /* 0x000fc00000000000 */
[----:B------:R-:W-:Y:S06]  /*1690*/  CGAERRBAR ;  /* 0x00000000000075ab */ /* 0x000fec0000000000 */
[----:B------:R3:W-:Y:S01]  /*16a0*/  REDG.E.ADD.S32.STRONG.GPU desc[UR12][R8.64], R36 ;  /* 0x000000240800798e */ /* 0x0007e2000c12e30c */
[----:B------:R-:W-:-:S13]  /*16b0*/  ISETP.NE.AND P4, PT, R37, -0x1, PT ;  /* 0xffffffff2500780c */ /* 0x000fda0003f85270 */
[----:B---3--:R-:W-:Y:S05]  /*16c0*/  @!P4 BRA `(.L_x_2085) ;  /* 0x000000000014c947 */ /* 0x008fea0003800000 */
.L_x_2086:
[----:B------:R-:W2:Y:S04]  /*16d0*/  LDG.E.STRONG.GPU R10, desc[UR12][R8.64] ;  /* 0x0000000c080a7981 */ /* 0x000ea8000c1ef900 */
[----:B--2---:R-:W-:Y:S01]  /*16e0*/  CCTL.IVALL ;  /* 0x00000000ff00798f */ /* 0x004fe20002000000 */
[----:B------:R-:W-:Y:S05]  /*16f0*/  YIELD ;  /* 0x0000000000007946 */ /* 0x000fea0003800000 */
[----:B------:R-:W-:-:S13]  /*1700*/  ISETP.NE.AND P4, PT, R10, R37, PT ;  /* 0x000000250a00720c */ /* 0x000fda0003f85270 */
[----:B------:R-:W-:Y:S05]  /*1710*/  @P4 BRA `(.L_x_2086) ;  /* 0xfffffffc00ec4947 */ /* 0x000fea000383ffff */
.L_x_2085:
[----:B------:R-:W-:Y:S05]  /*1720*/  WARPSYNC.ALL ;  /* 0x0000000000007948 */ /* 0x000fea0003800000 */
[----:B------:R-:W-:Y:S06]  /*1730*/  BAR.SYNC.DEFER_BLOCKING 0x0 ;  /* 0x0000000000007b1d */ /* 0x000fec0000010000 */
[----:B------:R-:W-:Y:S01]  /*1740*/  UMOV UR5, URZ ;  /* 0x000000ff00057c82 */ /* 0x000fe20008000000 */
[----:B------:R-:W-:Y:S05]  /*1750*/  @!P2 BRA `(.L_x_2087) ;  /* 0x000000040098a947 */ /* 0x000fea0003800000 */
[----:B------:R-:W-:Y:S01]  /*1760*/  LOP3.LUT R36, R25, 0x7ffffff8, RZ, 0xc0, !PT ;  /* 0x7ffffff819247812 */ /* 0x000fe200078ec0ff */
        /* <DEDUP_REMOVED lines=10> */
.L_x_2088:
        /* <DEDUP_REMOVED lines=91> */
.L_x_2087:
        /* <DEDUP_REMOVED lines=24> */
[----:B------:R-:W-:-:S04]  /*1f40*/  MOV R36, UR10 ;  /* 0x0000000a00247c02 */ /* 0x000fc80008000f00 */
        /* <DEDUP_REMOVED lines=26> */
.L_x_2089:
        /* <DEDUP_REMOVED lines=21> */
[----:B------:R-:W-:-:S05]  /*2240*/  IMAD.U32 R36, RZ, RZ, UR5 ;  /* 0x00000005ff247e24 */ /* 0x000fca000f8e00ff */
[----:B------:R-:W-:-:S04]  /*2250*/  IADD3 R36, PT, PT, R36, 0x2, RZ ;  /* 0x0000000224247810 */ /* 0x000fc80007ffe0ff */
[----:B------:R-:W-:Y:S01]  /*2260*/  R2UR UR5, R36 ;  /* 0x00000000240572ca */ /* 0x000fe200000e0000 */
[----:B0-----:R-:W-:Y:S01]  /*2270*/  @!P4 FADD.FTZ R20, R20, R8 ;  /* 0x000000081414c221 */ /* 0x001fe20000010000 */
[----:B------:R-:W-:-:S03]  /*2280*/  @!P4 FADD.FTZ R21, R21, R9 ;  /* 0x000000091515c221 */ /* 0x000fc60000010000 */
[----:B--2---:R-:W-:Y:S01]  /*2290*/  @!P2 FADD.FTZ R20, R20, R10 ;  /* 0x0000000a1414a221 */ /* 0x004fe20000010000 */
[----:B------:R-:W-:-:S09]  /*22a0*/  @!P2 FADD.FTZ R21, R21, R11 ;  /* 0x0000000b1515a221 */ /* 0x000fd20000010000 */
.L_x_2090:
        /* <DEDUP_REMOVED lines=13> */
.L_x_2091:
[----:B------:R-:W-:Y:S05]  /*2380*/  BSYNC.RECONVERGENT B0 ;  /* 0x0000000000007941 */ /* 0x000fea0003800200 */
.L_x_2084:
[----:B------:R-:W4:Y:S01]  /*2390*/  S2UR UR9, SR_CgaCtaId ;  /* 0x00000000000979c3 */ /* 0x000f220000008800 */
[----:B------:R-:W0:Y:S01]  /*23a0*/  LDCU UR10, c[0x0][0x414] ;  /* 0x00008280ff0a77ac */ /* 0x000e220008000800 */
[----:B------:R-:W-:Y:S01]  /*23b0*/  IMAD.U32 R11, RZ, RZ, UR7 ;  /* 0x00000007ff0b7e24 */ /* 0x000fe2000f8e00ff */
[----:B------:R-:W-:-:S05]  /*23c0*/  UMOV UR5, 0x400 ;  /* 0x0000040000057882 */ /* 0x000fca0000000000 */
[----:B---3--:R-:W3:Y:S01]  /*23d0*/  @P0 LDC.64 R8, c[0x0][0x388] ;  /* 0x0000e200ff080b82 */ /* 0x008ee20000000a00 */
[----:B----4-:R-:W-:Y:S01]  /*23e0*/  ULEA UR5, UR9, UR5, 0x18 ;  /* 0x0000000509057291 */ /* 0x010fe2000f8ec0ff */
[----:B---3--:R-:W-:-:S08]  /*23f0*/  @P0 IMAD.WIDE R8, R11, 0x8, R8 ;  /* 0x000000080b080825 */ /* 0x008fd000078e0208 */
[----:B------:R0:W-:Y:S01]  /*2400*/  @!P3 STS.64 [UR5+0x48], R20 ;  /* 0x00004814ff00b988 */ /* 0x0001e20008000a05 */
[----:B--2---:R-:W2:Y:S01]  /*2410*/  LDC.64 R10, c[0x0][0x398] ;  /* 0x0000e600ff0a7b82 */ /* 0x004ea20000000a00 */
[----:B0-----:R-:W-:Y:S01]  /*2420*/  @P0 FMUL.FTZ R20, R20, UR10 ;  /* 0x0000000a14140c20 */ /* 0x001fe20008410000 */
[----:B------:R-:W-:-:S05]  /*2430*/  @P0 FMUL.FTZ R21, R21, UR10 ;  /* 0x0000000a15150c20 */ /* 0x000fca0008410000 */
[----:B------:R-:W-:Y:S01]  /*2440*/  @P0 STG.E.64 desc[UR12][R8.64], R20 ;  /* 0x0000001408000986 */ /* 0x000fe2000c101b0c */
[----:B------:R-:W-:Y:S06]  /*2450*/  BAR.SYNC.DEFER_BLOCKING 0x0 ;  /* 0x0000000000007b1d */ /* 0x000fec0000010000 */
[----:B------:R-:W0:Y:S02]  /*2460*/  LDS.64 R8, [UR5+0x48] ;  /* 0x00004805ff087984 */ /* 0x000e240008000a00 */
[----:B0-----:R-:W-:-:S05]  /*2470*/  FMUL.FTZ R36, R8, UR10 ;  /* 0x0000000a08247c20 */ /* 0x001fca0008410000 */
[----:B------:R-:W-:Y:S02]  /*2480*/  R2UR UR5, R36 ;  /* 0x00000000240572ca */ /* 0x000fe400000e0000 */
[----:B------:R-:W-:-:S04]  /*2490*/  LOP3.LUT R36, R28, 0xffff, RZ, 0xc0, !PT ;  /* 0x0000ffff1c247812 */ /* 0x000fc800078ec0ff */
[----:B------:R-:W-:-:S05]  /*24a0*/  IADD3 R20, PT, PT, R36, UR8, RZ ;  /* 0x0000000824147c10 */ /* 0x000fca000fffe0ff */
[----:B--2---:R-:W-:Y:S02]  /*24b0*/  IMAD.WIDE R10, R20, 0x2, R10 ;  /* 0x00000002140a7825 */ /* 0x004fe400078e020a */
[----:B------:R-:W-:-:S03]  /*24c0*/  MOV R36, UR5 ;  /* 0x0000000500247c02 */ /* 0x000fc60008000f00 */
[----:B------:R-:W2:Y:S02]  /*24d0*/  LDG.E.U16 R21, desc[UR12][R10.64] ;  /* 0x0000000c0a157981 */ /* 0x000ea4000c1e1500 */
[----:B------:R-:W-:-:S04]  /*24e0*/  FMUL.FTZ R36, R36, UR5 ;  /* 0x0000000524247c20 */ /* 0x000fc80008410000 */
[----:B------:R-:W-:Y:S01]  /*24f0*/  FFMA.FTZ R36, R9, UR10, -R36 ;  /* 0x0000000a09247c23 */ /* 0x000fe20008010824 */
[----:B------:R-:W0:Y:S01]  /*2500*/  LDCU.U8 UR10, c[0x0][0x3fc] ;  /* 0x00007f80ff0a77ac */ /* 0x000e220008000000 */
[----:B------:R-:W3:Y:S01]  /*2510*/  LDC.64 R8, c[0x0][0x3a0] ;  /* 0x0000e800ff087b82 */ /* 0x000ee20000000a00 */
[----:B------:R2:W4:Y:S01]  /*2520*/  LDG.E.U16 R10, desc[UR12][R10.64+0x2] ;  /* 0x0000020c0a0a7981 */ /* 0x000522000c1e1500 */
[----:B---3--:R-:W-:-:S05]  /*2530*/  IMAD.WIDE R8, R20, 0x2, R8 ;  /* 0x0000000214087825 */ /* 0x008fca00078e0208 */
[----:B------:R-:W3:Y:S04]  /*2540*/  LDG.E.U16 R20, desc[UR12][R8.64] ;  /* 0x0000000c08147981 */ /* 0x000ee8000c1e1500 */
[----:B-1----:R3:W5:Y:S01]  /*2550*/  LDG.E.U16 R37, desc[UR12][R8.64+0x2] ;  /* 0x0000020c08257981 */ /* 0x002762000c1e1500 */
[----:B------:R-:W-:-:S13]  /*2560*/  FSETP.GTU.FTZ.AND P2, PT, R36, RZ, PT ;  /* 0x000000ff2400720b */ /* 0x000fda0003f5c000 */
[----:B------:R-:W-:-:S05]  /*2570*/  VOTEU.ANY UP0, P2 ;  /* 0x0000000000ff7886 */ /* 0x000fca0001000100 */
[----:B------:R-:W1:Y:S01]  /*2580*/  @UP0 LDCU UR8, c[0x0][0x3a8] ;  /* 0x00007500ff0807ac */ /* 0x000e620008000800 */
[----:B------:R-:W-:-:S13]  /*2590*/  PLOP3.LUT P2, PT, PT, PT, UP0, 0x80, 0x8 ;  /* 0x000000000008781c */ /* 0x000fda0003f4f008 */
[----:B-1----:R-:W-:-:S06]  /*25a0*/  @P2 FADD.FTZ R36, R36, UR8 ;  /* 0x0000000824242e21 */ /* 0x002fcc0008010000 */
[----:B------:R-:W1:Y:S01]  /*25b0*/  @P2 MUFU.RSQ R36, R36 ;  /* 0x0000002400242308 */ /* 0x000e620000001400 */
[----:B0-----:R-:W-:Y:S01]  /*25c0*/  UISETP.NE.AND UP1, UPT, UR10, URZ, UPT ;  /* 0x000000ff0a00728c */ /* 0x001fe2000bf25270 */
[----:B------:R-:W-:Y:S01]  /*25d0*/  BSSY.RECONVERGENT B0, `(.L_x_2092) ;  /* 0x00001dc000007945 */ /* 0x000fe20003800200 */
[----:B------:R-:W-:Y:S01]  /*25e0*/  UMOV UR8, 0x3f800000 ;  /* 0x3f80000000087882 */ /* 0x000fe20000000000 */
[----:B-1----:R-:W-:-:S13]  /*25f0*/  @P2 R2UR UR9, R36 ;  /* 0x00000000240922ca */ /* 0x002fda00000e0000 */
[----:B------:R-:W-:Y:S01]  /*2600*/  @UP0 UMOV UR8, UR9 ;  /* 0x0000000900080c82 */ /* 0x000fe20008000000 */
[----:B--2---:R-:W-:Y:S02]  /*2610*/  SHF.L.U32 R11, R21, 0x10, RZ ;  /* 0x00000010150b7819 */ /* 0x004fe400000006ff */
[----:B----4-:R-:W-:Y:S01]  /*2620*/  SHF.L.U32 R10, R10, 0x10, RZ ;  /* 0x000000100a0a7819 */ /* 0x010fe200000006ff */
[----:B---3--:R-:W-:Y:S01]  /*2630*/  IMAD.U32 R9, R20, 0x10000, RZ ;  /* 0x0001000014097824 */ /* 0x008fe200078e00ff */
[----:B-----5:R-:W-:Y:S01]  /*2640*/  SHF.L.U32 R8, R37, 0x10, RZ ;  /* 0x0000001025087819 */ /* 0x020fe200000006ff */
[----:B------:R-:W-:Y:S06]  /*2650*/  BRA.U UP1, `(.L_x_2093) ;  /* 0x0000000d010c7547 */ /* 0x000fec000b800000 */
        /* <DEDUP_REMOVED lines=12> */
[----:B------:R-:W-:Y:S01]  /*2720*/  FFMA.FTZ R0, R11, R22, R9 ;  /* 0x000000160b007223 */ /* 0x000fe20000010009 */
[----:B------:R-:W-:-:S05]  /*2730*/  FFMA.FTZ R21, R10, R21, R8 ;  /* 0x000000150a157223 */ /* 0x000fca0000010008 */
[----:B------:R-:W-:Y:S02]  /*2740*/  F2FP.BF16.F32.PACK_AB R0, R21, R0 ;  /* 0x000000001500723e */ /* 0x000fe400000010ff */
[----:B------:R-:W-:Y:S01]  /*2750*/  MOV R21, R33 ;  /* 0x0000002100157202 */ /* 0x000fe20000000f00 */
[----:B0-----:R-:W-:Y:S02]  /*2760*/  IMAD R22, R24, UR18, RZ ;  /* 0x0000001218167c24 */ /* 0x001fe4000f8e02ff */
[----:B------:R-:W-:-:S04]  /*2770*/  IMAD.WIDE.U32 R20, R31, UR18, R20 ;  /* 0x000000121f147c25 */ /* 0x000fc8000f8e0014 */
[----:B------:R-:W-:Y:S01]  /*2780*/  IMAD R37, R31, UR19, R22 ;  /* 0x000000131f257c24 */ /* 0x000fe2000f8e0216 */
[----:B-1----:R-:W-:-:S04]  /*2790*/  LEA R36, P1, R20, UR10, 0x1 ;  /* 0x0000000a14247c11 */ /* 0x002fc8000f8208ff */
[----:B------:R-:W-:-:S04]  /*27a0*/  IADD3 R37, PT, PT, R21, R37, RZ ;  /* 0x0000002515257210 */ /* 0x000fc80007ffe0ff */
[----:B------:R-:W-:-:S05]  /*27b0*/  LEA.HI.X R37, R20, UR11, R37, 0x1, P1 ;  /* 0x0000000b14257c11 */ /* 0x000fca00088f0c25 */
[----:B------:R0:W-:Y:S02]  /*27c0*/  STG.E desc[UR12][R36.64], R0 ;  /* 0x0000000024007986 */ /* 0x0001e4000c10190c */
.L_x_2095:
[----:B------:R-:W-:Y:S05]  /*27d0*/  BSYNC.RECONVERGENT B1 ;  /* 0x0000000000017941 */ /* 0x000fea0003800200 */
.L_x_2094:
[----:B------:R-:W-:Y:S01]  /*27e0*/  VIADD R22, R31, 0x20 ;  /* 0x000000201f167836 */ /* 0x000fe20000000000 */
[----:B------:R-:W-:Y:S04]  /*27f0*/  BSSY.RECONVERGENT B1, `(.L_x_2096) ;  /* 0x0000017000017945 */ /* 0x000fe80003800200 */
[----:B------:R-:W-:Y:S02]  /*2800*/  ISETP.GE.U32.AND P1, PT, R22, UR14, PT ;  /* 0x0000000e16007c0c */ /* 0x000fe4000bf26070 */
[----:B0-----:R-:W-:-:S04]  /*2810*/  SHF.R.S32.HI R0, RZ, 0x1f, R22 ;  /* 0x0000001fff007819 */ /* 0x001fc80000011416 */
[----:B------:R-:W-:-:S13]  /*2820*/  ISETP.GE.AND.EX P1, PT, R0, UR15, PT, P1 ;  /* 0x0000000f00007c0c */ /* 0x000fda000bf26310 */
[----:B------:R-:W-:Y:S05]  /*2830*/  @P1 BRA `(.L_x_2097) ;  /* 0x0000000000481947 */ /* 0x000fea0003800000 */
        /* <DEDUP_REMOVED lines=8> */
[----:B------:R-:W-:-:S03]  /*28c0*/  FFMA.FTZ R2, R11, R2, R9 ;  /* 0x000000020b027223 */ /* 0x000fc60000010009 */
[----:B------:R-:W-:Y:S01]  /*28d0*/  FFMA.FTZ R3, R10, R3, R8 ;  /* 0x000000030a037223 */ /* 0x000fe20000010008 */
[----:B0-----:R-:W-:-:S04]  /*28e0*/  IMAD R0, R0, UR10, RZ ;  /* 0x0000000a00007c24 */ /* 0x001fc8000f8e02ff */
[----:B------:R-:W-:Y:S01]  /*28f0*/  F2FP.BF16.F32.PACK_AB R3, R3, R2 ;  /* 0x000000020303723e */ /* 0x000fe200000010ff */
[----:B------:R-:W-:-:S04]  /*2900*/  IMAD.WIDE.U32 R20, R22, UR10, R20 ;  /* 0x0000000a16147c25 */ /* 0x000fc8000f8e0014 */
[----:B------:R-:W-:Y:S01]  /*2910*/  IMAD R37, R22, UR11, R0 ;  /* 0x0000000b16257c24 */ /* 0x000fe2000f8e0200 */
[----:B-1----:R-:W-:-:S04]  /*2920*/  LEA R36, P1, R20, UR18, 0x1 ;  /* 0x0000001214247c11 */ /* 0x002fc8000f8208ff */
[----:B------:R-:W-:-:S04]  /*2930*/  IADD3 R37, PT, PT, R21, R37, RZ ;  /* 0x0000002515257210 */ /* 0x000fc80007ffe0ff */
[----:B------:R-:W-:-:S05]  /*2940*/  LEA.HI.X R37, R20, UR19, R37, 0x1, P1 ;  /* 0x0000001314257c11 */ /* 0x000fca00088f0c25 */
[----:B------:R0:W-:Y:S02]  /*2950*/  STG.E desc[UR12][R36.64], R3 ;  /* 0x0000000324007986 */ /* 0x0001e4000c10190c */
.L_x_2097:
[----:B------:R-:W-:Y:S05]  /*2960*/  BSYNC.RECONVERGENT B1 ;  /* 0x0000000000017941 */ /* 0x000fea0003800200 */
.L_x_2096:
[C---:B------:R-:W-:Y:S01]  /*2970*/  IADD3 R21, PT, PT, R31.reuse, 0x40, RZ ;  /* 0x000000401f157810 */ /* 0x040fe20007ffe0ff */
[----:B------:R-:W-:Y:S01]  /*2980*/  BSSY.RECONVERGENT B1, `(.L_x_2098) ;  /* 0x0000018000017945 */ /* 0x000fe20003800200 */
[----:B------:R-:W-:Y:S02]  /*2990*/  VIADD R0, R31, 0x60 ;  /* 0x000000601f007836 */ /* 0x000fe40000000000 */
[----:B------:R-:W-:Y:S02]  /*29a0*/  ISETP.GE.U32.AND P1, PT, R21, UR14, PT ;  /* 0x0000000e15007c0c */ /* 0x000fe4000bf26070 */
[----:B------:R-:W-:-:S04]  /*29b0*/  SHF.R.S32.HI R2, RZ, 0x1f, R21 ;  /* 0x0000001fff027819 */ /* 0x000fc80000011415 */
[----:B------:R-:W-:-:S13]  /*29c0*/  ISETP.GE.AND.EX P1, PT, R2, UR15, PT, P1 ;  /* 0x0000000f02007c0c */ /* 0x000fda000bf26310 */
[----:B------:R-:W-:Y:S05]  /*29d0*/  @P1 BRA `(.L_x_2099) ;  /* 0x0000000000481947 */ /* 0x000fea0003800000 */
[----:B------:R-:W1:Y:S01]  /*29e0*/  LDCU.64 UR10, c[0x0][0x3e0] ;  /* 0x00007c00ff0a77ac */ /* 0x000e620008000a00 */
[----:B------:R-:W-:Y:S01]  /*29f0*/  FADD.FTZ R20, R5, -UR5 ;  /* 0x8000000505147e21 */ /* 0x000fe20008010000 */
[----:B0-----:R-:W-:Y:S01]  /*2a00*/  MOV R3, R33 ;  /* 0x0000002100037202 */ /* 0x001fe20000000f00 */
[----:B------:R-:W-:Y:S01]  /*2a10*/  FADD.FTZ R4, R4, -UR5 ;  /* 0x8000000504047e21 */ /* 0x000fe20008010000 */
[----:B------:R-:W0:Y:S01]  /*2a20*/  LDCU.64 UR18, c[0x0][0x380] ;  /* 0x00007000ff1277ac */ /* 0x000e220008000a00 */
[----:B------:R-:W-:-:S04]  /*2a30*/  FMUL.FTZ R20, R20, UR8 ;  /* 0x0000000814147c20 */ /* 0x000fc80008410000 */
[----:B------:R-:W-:Y:S01]  /*2a40*/  FFMA.FTZ R20, R11, R20, R9 ;  /* 0x000000140b147223 */ /* 0x000fe20000010009 */
[----:B-1----:R-:W-:-:S04]  /*2a50*/  IMAD R2, R2, UR10, RZ ;  /* 0x0000000a02027c24 */ /* 0x002fc8000f8e02ff */
[----:B------:R-:W-:Y:S01]  /*2a60*/  IMAD R5, R21, UR11, R2 ;  /* 0x0000000b15057c24 */ /* 0x000fe2000f8e0202 */
[----:B------:R-:W-:-:S05]  /*2a70*/  MOV R2, R34 ;  /* 0x0000002200027202 */ /* 0x000fca0000000f00 */
[----:B------:R-:W-:-:S04]  /*2a80*/  IMAD.WIDE.U32 R2, R21, UR10, R2 ;  /* 0x0000000a15027c25 */ /* 0x000fc8000f8e0002 */
[----:B------:R-:W-:-:S04]  /*2a90*/  FMUL.FTZ R21, R4, UR8 ;  /* 0x0000000804157c20 */ /* 0x000fc80008410000 */
[----:B------:R-:W-:Y:S01]  /*2aa0*/  FFMA.FTZ R21, R10, R21, R8 ;  /* 0x000000150a157223 */ /* 0x000fe20000010008 */
[----:B------:R-:W-:Y:S02]  /*2ab0*/  IADD3 R5, PT, PT, R3, R5, RZ ;  /* 0x0000000503057210 */ /* 0x000fe40007ffe0ff */
[C---:B0-----:R-:W-:Y:S02]  /*2ac0*/  LEA R4, P1, R2.reuse, UR18, 0x1 ;  /* 0x0000001202047c11 */ /* 0x041fe4000f8208ff */
[----:B------:R-:W-:Y:S02]  /*2ad0*/  F2FP.BF16.F32.PACK_AB R3, R21, R20 ;  /* 0x000000141503723e */ /* 0x000fe400000010ff */
[----:B------:R-:W-:-:S05]  /*2ae0*/  LEA.HI.X R5, R2, UR19, R5, 0x1, P1 ;  /* 0x0000001302057c11 */ /* 0x000fca00088f0c05 */
[----:B------:R1:W-:Y:S04]  /*2af0*/  STG.E desc[UR12][R4.64], R3 ;  /* 0x0000000304007986 */ /* 0x0003e8000c10190c */
.L_x_2099:
[----:B------:R-:W-:Y:S05]  /*2b00*/  BSYNC.RECONVERGENT B1 ;  /* 0x0000000000017941 */ /* 0x000fea0003800200 */
.L_x_2098:
[----:B------:R-:W-:Y:S01]  /*2b10*/  ISETP.GE.U32.AND P3, PT, R0, UR14, PT ;  /* 0x0000000e00007c0c */ /* 0x000fe2000bf66070 */
[C---:B-1----:R-:W-:Y:S01]  /*2b20*/  VIADD R5, R31.reuse, 0xa0 ;  /* 0x000000a01f057836 */ /* 0x042fe20000000000 */
[----:B0-----:R-:W-:Y:S01]  /*2b30*/  SHF.R.S32.HI R3, RZ, 0x1f, R0 ;  /* 0x0000001fff037819 */ /* 0x001fe20000011400 */
[----:B------:R-:W-:Y:S01]  /*2b40*/  BSSY.RECONVERGENT B1, `(.L_x_2100) ;  /* 0x0000021000017945 */ /* 0x000fe20003800200 */
[----:B------:R-:W-:Y:S02]  /*2b50*/  IADD3 R4, PT, PT, R31, 0x80, RZ ;  /* 0x000000801f047810 */ /* 0x000fe40007ffe0ff */
[----:B------:R-:W-:Y:S02]  /*2b60*/  ISETP.GE.AND.EX P3, PT, R3, UR15, PT, P3 ;  /* 0x0000000f03007c0c */ /* 0x000fe4000bf66330 */
[----:B------:R-:W-:Y:S02]  /*2b70*/  ISETP.GE.U32.AND P1, PT, R4, UR14, PT ;  /* 0x0000000e04007c0c */ /* 0x000fe4000bf26070 */
[----:B------:R-:W-:-:S02]  /*2b80*/  ISETP.GE.U32.AND P4, PT, R5, UR14, PT ;  /* 0x0000000e05007c0c */ /* 0x000fc4000bf86070 */
[----:B------:R-:W-:Y:S02]  /*2b90*/  ISETP.GE.U32.AND P5, PT, R30, UR14, PT ;  /* 0x0000000e1e007c0c */ /* 0x000fe4000bfa6070 */
[----:B------:R-:W-:Y:S02]  /*2ba0*/  ISETP.GE.U32.AND P2, PT, R29, UR14, PT ;  /* 0x0000000e1d007c0c */ /* 0x000fe4000bf46070 */
[----:B------:R-:W-:Y:S02]  /*2bb0*/  SHF.R.S32.HI R20, RZ, 0x1f, R4 ;  /* 0x0000001fff147819 */ /* 0x000fe40000011404 */
[----:B------:R-:W-:Y:S02]  /*2bc0*/  SHF.R.S32.HI R21, RZ, 0x1f, R5 ;  /* 0x0000001fff157819 */ /* 0x000fe40000011405 */
[----:B------:R-:W-:Y:S02]  /*2bd0*/  SHF.R.S32.HI R22, RZ, 0x1f, R30 ;  /* 0x0000001fff167819 */ /* 0x000fe4000001141e */
[----:B------:R-:W-:-:S02]  /*2be0*/  ISETP.GE.AND.EX P1, PT, R20, UR15, PT, P1 ;  /* 0x0000000f14007c0c */ /* 0x000fc4000bf26310 */
[----:B------:R-:W-:Y:S02]  /*2bf0*/  ISETP.GE.AND.EX P4, PT, R21, UR15, PT, P4 ;  /* 0x0000000f15007c0c */ /* 0x000fe4000bf86340 */
[----:B------:R-:W-:Y:S02]  /*2c00*/  ISETP.GE.AND.EX P5, PT, R22, UR15, PT, P5 ;  /* 0x0000000f16007c0c */ /* 0x000fe4000bfa6350 */
[----:B------:R-:W-:Y:S01]  /*2c10*/  ISETP.GE.AND.EX P2, PT, R23, UR15, PT, P2 ;  /* 0x0000000f17007c0c */ /* 0x000fe2000bf46320 */
[----:B------:R-:W-:-:S12]  /*2c20*/  @P3 BRA `(.L_x_2101) ;  /* 0x0000000000483947 */ /* 0x000fd80003800000 */
[----:B------:R-:W0:Y:S01]  /*2c30*/  LDCU.64 UR10, c[0x0][0x3e0] ;  /* 0x00007c00ff0a77ac */ /* 0x000e220008000a00 */
[----:B------:R-:W-:Y:S01]  /*2c40*/  MOV R2, R34 ;  /* 0x0000002200027202 */ /* 0x000fe20000000f00 */
[----:B------:R-:W-:Y:S01]  /*2c50*/  FADD.FTZ R7, R7, -UR5 ;  /* 0x8000000507077e21 */ /* 0x000fe20008010000 */
[----:B------:R-:W-:Y:S01]  /*2c60*/  FADD.FTZ R6, R6, -UR5 ;  /* 0x8000000506067e21 */ /* 0x000fe20008010000 */
[----:B------:R-:W1:Y:S01]  /*2c70*/  LDCU.64 UR18, c[0x0][0x380] ;  /* 0x00007000ff1277ac */ /* 0x000e620008000a00 */
[----:B0-----:R-:W-:-:S04]  /*2c80*/  IMAD R3, R3, UR10, RZ ;  /* 0x0000000a03037c24 */ /* 0x001fc8000f8e02ff */
[----:B------:R-:W-:Y:S01]  /*2c90*/  IMAD R36, R0, UR11, R3 ;  /* 0x0000000b00247c24 */ /* 0x000fe2000f8e0203 */
[----:B------:R-:W-:-:S03]  /*2ca0*/  MOV R3, R33 ;  /* 0x0000002100037202 */ /* 0x000fc60000000f00 */
[----:B------:R-:W-:-:S04]  /*2cb0*/  IMAD.WIDE.U32 R2, R0, UR10, R2 ;  /* 0x0000000a00027c25 */ /* 0x000fc8000f8e0002 */
[----:B------:R-:W-:Y:S01]  /*2cc0*/  FMUL.FTZ R0, R7, UR8 ;  /* 0x0000000807007c20 */ /* 0x000fe20008410000 */
[----:B------:R-:W-:-:S03]  /*2cd0*/  IADD3 R3, PT, PT, R3, R36, RZ ;  /* 0x0000002403037210 */ /* 0x000fc60007ffe0ff */
[----:B------:R-:W-:Y:S01]  /*2ce0*/  FFMA.FTZ R0, R11, R0, R9 ;  /* 0x000000000b007223 */ /* 0x000fe20000010009 */
[----:B-1----:R-:W-:-:S04]  /*2cf0*/  LEA R36, P3, R2, UR18, 0x1 ;  /* 0x0000001202247c11 */ /* 0x002fc8000f8608ff */
[----:B------:R-:W-:Y:S01]  /*2d00*/  LEA.HI.X R37, R2, UR19, R3, 0x1, P3 ;  /* 0x0000001302257c11 */ /* 0x000fe200098f0c03 */
[----:B------:R-:W-:-:S04]  /*2d10*/  FMUL.FTZ R3, R6, UR8 ;  /* 0x0000000806037c20 */ /* 0x000fc80008410000 */
[----:B------:R-:W-:-:S05]  /*2d20*/  FFMA.FTZ R3, R10, R3, R8 ;  /* 0x000000030a037223 */ /* 0x000fca0000010008 */
[----:B------:R-:W-:-:S05]  /*2d30*/  F2FP.BF16.F32.PACK_AB R3, R3, R0 ;  /* 0x000000000303723e */ /* 0x000fca00000010ff */
[----:B------:R0:W-:Y:S02]  /*2d40*/  STG.E desc[UR12][R36.64], R3 ;  /* 0x0000000324007986 */ /* 0x0001e4000c10190c */
.L_x_2101:
[----:B------:R-:W-:Y:S05]  /*2d50*/  BSYNC.RECONVERGENT B1 ;  /* 0x0000000000017941 */ /* 0x000fea0003800200 */
.L_x_2100:
[----:B------:R-:W-:Y:S04]  /*2d60*/  BSSY.RECONVERGENT B1, `(.L_x_2102) ;  /* 0x0000014000017945 */ /* 0x000fe80003800200 */
[----:B------:R-:W-:Y:S05]  /*2d70*/  @P1 BRA `(.L_x_2103) ;  /* 0x0000000000481947 */ /* 0x000fea0003800000 */
[----:B------:R-:W1:Y:S01]  /*2d80*/  LDCU.64 UR10, c[0x0][0x3e0] ;  /* 0x00007c00ff0a77ac */ /* 0x000e620008000a00 */
[----:B------:R-:W-:Y:S01]  /*2d90*/  MOV R2, R34 ;  /* 0x0000002200027202 */ /* 0x000fe20000000f00 */
[----:B------:R-:W-:Y:S01]  /*2da0*/  FADD.FTZ R13, R13, -UR5 ;  /* 0x800000050d0d7e21 */ /* 0x000fe20008010000 */
[----:B------:R-:W-:Y:S01]  /*2db0*/  FADD.FTZ R12, R12, -UR5 ;  /* 0x800000050c0c7e21 */ /* 0x000fe20008010000 */
[----:B------:R-:W2:Y:S01]  /*2dc0*/  LDCU.64 UR18, c[0x0][0x380] ;  /* 0x00007000ff1277ac */ /* 0x000ea20008000a00 */
[----:B0-----:R-:W-:Y:S02]  /*2dd0*/  IMAD.MOV.U32 R3, RZ, RZ, R33 ;  /* 0x000000ffff037224 */ /* 0x001fe400078e0021 */
[----:B------:R-:W-:Y:S01]  /*2de0*/  FMUL.FTZ R0, R13, UR8 ;  /* 0x000000080d007c20 */ /* 0x000fe20008410000 */
[----:B------:R-:W-:-:S03]  /*2df0*/  FMUL.FTZ R7, R12, UR8 ;  /* 0x000000080c077c20 */ /* 0x000fc60008410000 */
[----:B------:R-:W-:Y:S01]  /*2e00*/  FFMA.FTZ R0, R11, R0, R9 ;  /* 0x000000000b007223 */ /* 0x000fe20000010009 */
[----:B------:R-:W-:Y:S01]  /*2e10*/  FFMA.FTZ R13, R10, R7, R8 ;  /* 0x000000070a0d7223 */ /* 0x000fe20000010008 */
[----:B-1----:R-:W-:Y:S02]  /*2e20*/  IMAD R37, R20, UR10, RZ ;  /* 0x0000000a14257c24 */ /* 0x002fe4000f8e02ff */
[----:B------:R-:W-:-:S04]  /*2e30*/  IMAD.WIDE.U32 R2, R4, UR10, R2 ;  /* 0x0000000a04027c25 */ /* 0x000fc8000f8e0002 */
[----:B------:R-:W-:Y:S01]  /*2e40*/  IMAD R37, R4, UR11, R37 ;  /* 0x0000000b04257c24 */ /* 0x000fe2000f8e0225 */
[----:B--2---:R-:W-:-:S04]  /*2e50*/  LEA R6, P1, R2, UR18, 0x1 ;  /* 0x0000001202067c11 */ /* 0x004fc8000f8208ff */
[----:B------:R-:W-:Y:S02]  /*2e60*/  IADD3 R37, PT, PT, R3, R37, RZ ;  /* 0x0000002503257210 */ /* 0x000fe40007ffe0ff */
[----:B------:R-:W-:Y:S02]  /*2e70*/  F2FP.BF16.F32.PACK_AB R3, R13, R0 ;  /* 0x000000000d03723e */ /* 0x000fe400000010ff */
[----:B------:R-:W-:-:S05]  /*2e80*/  LEA.HI.X R7, R2, UR19, R37, 0x1, P1 ;  /* 0x0000001302077c11 */ /* 0x000fca00088f0c25 */
[----:B------:R1:W-:Y:S02]  /*2e90*/  STG.E desc[UR12][R6.64], R3 ;  /* 0x0000000306007986 */ /* 0x0003e4000c10190c */
.L_x_2103:
[----:B------:R-:W-:Y:S05]  /*2ea0*/  BSYNC.RECONVERGENT B1 ;  /* 0x0000000000017941 */ /* 0x000fea0003800200 */
.L_x_2102:
        /* <DEDUP_REMOVED lines=10> */
[----:B------:R-:W-:-:S03]  /*2f50*/  FFMA.FTZ R0, R11, R0, R9 ;  /* 0x000000000b007223 */ /* 0x000fc60000010009 */
        /* <DEDUP_REMOVED lines=9> */
.L_x_2105:
[----:B------:R-:W-:Y:S05]  /*2ff0*/  BSYNC.RECONVERGENT B1 ;  /* 0x0000000000017941 */ /* 0x000fea0003800200 */
.L_x_2104:
[----:B------:R-:W-:Y:S04]  /*3000*/  BSSY.RECONVERGENT B1, `(.L_x_2106) ;  /* 0x0000014000017945 */ /* 0x000fe80003800200 */
[----:B------:R-:W-:Y:S05]  /*3010*/  @P5 BRA `(.L_x_2107) ;  /* 0x0000000000485947 */ /* 0x000fea0003800000 */
        /* <DEDUP_REMOVED lines=8> */
[----:B------:R-:W-:Y:S01]  /*30a0*/  FFMA.FTZ R0, R11, R0, R9 ;  /* 0x000000000b007223 */ /* 0x000fe20000010009 */
[----:B---3--:R-:W-:Y:S02]  /*30b0*/  IMAD R7, R22, UR10, RZ ;  /* 0x0000000a16077c24 */ /* 0x008fe4000f8e02ff */
[----:B------:R-:W-:-:S04]  /*30c0*/  IMAD.WIDE.U32 R2, R30, UR10, R2 ;  /* 0x0000000a1e027c25 */ /* 0x000fc8000f8e0002 */
[----:B------:R-:W-:Y:S02]  /*30d0*/  IMAD R13, R30, UR11, R7 ;  /* 0x0000000b1e0d7c24 */ /* 0x000fe4000f8e0207 */
[----:B------:R-:W-:Y:S01]  /*30e0*/  FFMA.FTZ R7, R10, R5, R8 ;  /* 0x000000050a077223 */ /* 0x000fe20000010008 */
[C---:B0-----:R-:W-:Y:S02]  /*30f0*/  LEA R4, P1, R2.reuse, UR18, 0x1 ;  /* 0x0000001202047c11 */ /* 0x041fe4000f8208ff */
[----:B------:R-:W-:Y:S02]  /*3100*/  IADD3 R13, PT, PT, R3, R13, RZ ;  /* 0x0000000d030d7210 */ /* 0x000fe40007ffe0ff */
[----:B------:R-:W-:Y:S02]  /*3110*/  F2FP.BF16.F32.PACK_AB R3, R7, R0 ;  /* 0x000000000703723e */ /* 0x000fe400000010ff */
[----:B------:R-:W-:-:S05]  /*3120*/  LEA.HI.X R5, R2, UR19, R13, 0x1, P1 ;  /* 0x0000001302057c11 */ /* 0x000fca00088f0c0d */
[----:B------:R3:W-:Y:S02]  /*3130*/  STG.E desc[UR12][R4.64], R3 ;  /* 0x0000000304007986 */ /* 0x0007e4000c10190c */
.L_x_2107:
[----:B------:R-:W-:Y:S05]  /*3140*/  BSYNC.RECONVERGENT B1 ;  /* 0x0000000000017941 */ /* 0x000fea0003800200 */
.L_x_2106:
        /* <DEDUP_REMOVED lines=9> */
[----:B------:R-:W-:-:S03]  /*31e0*/  FFMA.FTZ R0, R11, R0, R9 ;  /* 0x000000000b007223 */ /* 0x000fc60000010009 */
        /* <DEDUP_REMOVED lines=8> */
[----:B------:R4:W-:Y:S01]  /*3270*/  STG.E desc[UR12][R4.64], R3 ;  /* 0x0000000304007986 */ /* 0x0009e2000c10190c */
[----:B------:R-:W-:Y:S05]  /*3280*/  BRA `(.L_x_2108) ;  /* 0x0000001000407947 */ /* 0x000fea0003800000 */
.L_x_2093:
        /* <DEDUP_REMOVED lines=11> */
[----:B------:R-:W-:Y:S01]  /*3340*/  FFMA.FTZ R20, R11, R20, R9 ;  /* 0x000000140b147223 */ /* 0x000fe20000010009 */
[----:B------:R-:W-:-:S03]  /*3350*/  FFMA.FTZ R0, R10, R21, R8 ;  /* 0x000000150a007223 */ /* 0x000fc60000010008 */
[----:B------:R-:W-:Y:S01]  /*3360*/  FMUL.FTZ R21, R20, -1.4426950216293334961 ;  /* 0xbfb8aa3b14157820 */ /* 0x000fe20000410000 */
[----:B------:R-:W-:-:S05]  /*3370*/  FMUL.FTZ R36, R0, -1.4426950216293334961 ;  /* 0xbfb8aa3b00247820 */ /* 0x000fca0000410000 */
[----:B------:R-:W2:Y:S04]  /*3380*/  MUFU.EX2 R21, R21 ;  /* 0x0000001500157308 */ /* 0x000ea80000000800 */
[----:B------:R-:W3:Y:S01]  /*3390*/  MUFU.EX2 R36, R36 ;  /* 0x0000002400247308 */ /* 0x000ee20000000800 */
[----:B--2---:R-:W-:Y:S01]  /*33a0*/  FADD.FTZ R22, R21, 1 ;  /* 0x3f80000015167421 */ /* 0x004fe20000010000 */
[----:B---3--:R-:W-:-:S03]  /*33b0*/  FADD.FTZ R21, R36, 1 ;  /* 0x3f80000024157421 */ /* 0x008fc60000010000 */
[----:B------:R-:W2:Y:S01]  /*33c0*/  MUFU.RCP R37, R22 ;  /* 0x0000001600257308 */ /* 0x000ea20000001000 */
[----:B------:R-:W-:-:S07]  /*33d0*/  MOV R36, R34 ;  /* 0x0000002200247202 */ /* 0x000fce0000000f00 */
[----:B------:R-:W3:Y:S01]  /*33e0*/  MUFU.RCP R21, R21 ;  /* 0x0000001500157308 */ /* 0x000ee20000001000 */
[----:B--2---:R-:W-:Y:S01]  /*33f0*/  FMUL.FTZ R37, R20, R37 ;  /* 0x0000002514257220 */ /* 0x004fe20000410000 */
[----:B0-----:R-:W-:-:S04]  /*3400*/  IMAD R20, R24, UR14, RZ ;  /* 0x0000000e18147c24 */ /* 0x001fc8000f8e02ff */
[----:B------:R-:W-:Y:S02]  /*3410*/  IMAD R20, R31, UR15, R20 ;  /* 0x0000000f1f147c24 */ /* 0x000fe4000f8e0214 */
[----:B---3--:R-:W-:-:S05]  /*3420*/  FMUL.FTZ R0, R0, R21 ;  /* 0x0000001500007220 */ /* 0x008fca0000410000 */
[----:B------:R-:W-:Y:S02]  /*3430*/  F2FP.BF16.F32.PACK_AB R0, R0, R37 ;  /* 0x000000250000723e */ /* 0x000fe400000010ff */
[----:B------:R-:W-:-:S03]  /*3440*/  MOV R37, R33 ;  /* 0x0000002100257202 */ /* 0x000fc60000000f00 */
[----:B------:R-:W-:-:S05]  /*3450*/  IMAD.WIDE.U32 R36, R31, UR14, R36 ;  /* 0x0000000e1f247c25 */ /* 0x000fca000f8e0024 */
[----:B------:R-:W-:Y:S02]  /*3460*/  IADD3 R37, PT, PT, R37, R20, RZ ;  /* 0x0000001425257210 */ /* 0x000fe40007ffe0ff */
[----:B-1----:R-:W-:-:S04]  /*3470*/  LEA R20, P2, R36, UR18, 0x1 ;  /* 0x0000001224147c11 */ /* 0x002fc8000f8408ff */
[----:B------:R-:W-:-:S05]  /*3480*/  LEA.HI.X R21, R36, UR19, R37, 0x1, P2 ;  /* 0x0000001324157c11 */ /* 0x000fca00090f0c25 */
[----:B------:R0:W-:Y:S04]  /*3490*/  STG.E desc[UR12][R20.64], R0 ;  /* 0x0000000014007986 */ /* 0x0001e8000c10190c */
.L_x_2110:
[----:B------:R-:W-:Y:S05]  /*34a0*/  BSYNC.RECONVERGENT B1 ;  /* 0x0000000000017941 */ /* 0x000fea0003800200 */
.L_x_2109:
        /* <DEDUP_REMOVED lines=15> */
[----:B------:R-:W-:-:S04]  /*35a0*/  FMUL.FTZ R3, R22, -1.4426950216293334961 ;  /* 0xbfb8aa3b16037820 */ /* 0x000fc80000410000 */
[----:B------:R-:W2:Y:S04]  /*35b0*/  MUFU.EX2 R36, R3 ;  /* 0x0000000300247308 */ /* 0x000ea80000000800 */
[----:B------:R-:W3:Y:S01]  /*35c0*/  MUFU.EX2 R21, R21 ;  /* 0x0000001500157308 */ /* 0x000ee20000000800 */
[----:B--2---:R-:W-:Y:S01]  /*35d0*/  FADD.FTZ R36, R36, 1 ;  /* 0x3f80000024247421 */ /* 0x004fe20000010000 */
[----:B---3--:R-:W-:Y:S01]  /*35e0*/  FADD.FTZ R37, R21, 1 ;  /* 0x3f80000015257421 */ /* 0x008fe20000010000 */
[----:B0-----:R-:W-:-:S04]  /*35f0*/  IMAD R21, R20, UR14, RZ ;  /* 0x0000000e14157c24 */ /* 0x001fc8000f8e02ff */
[----:B------:R-:W0:Y:S01]  /*3600*/  MUFU.RCP R36, R36 ;  /* 0x0000002400247308 */ /* 0x000e220000001000 */
[----:B------:R-:W-:-:S07]  /*3610*/  IMAD R21, R0, UR15, R21 ;  /* 0x0000000f00157c24 */ /* 0x000fce000f8e0215 */
[----:B------:R-:W2:Y:S01]  /*3620*/  MUFU.RCP R3, R37 ;  /* 0x0000002500037308 */ /* 0x000ea20000001000 */
[----:B0-----:R-:W-:Y:S01]  /*3630*/  FMUL.FTZ R22, R22, R36 ;  /* 0x0000002416167220 */ /* 0x001fe20000410000 */
[----:B--2---:R-:W-:Y:S01]  /*3640*/  FMUL.FTZ R20, R2, R3 ;  /* 0x0000000302147220 */ /* 0x004fe20000410000 */
[----:B------:R-:W-:Y:S01]  /*3650*/  MOV R3, R33 ;  /* 0x0000002100037202 */ /* 0x000fe20000000f00 */
[----:B------:R-:W-:-:S04]  /*3660*/  IMAD.MOV.U32 R2, RZ, RZ, R34 ;  /* 0x000000ffff027224 */ /* 0x000fc800078e0022 */
[----:B------:R-:W-:-:S05]  /*3670*/  IMAD.WIDE.U32 R2, R0, UR14, R2 ;  /* 0x0000000e00027c25 */ /* 0x000fca000f8e0002 */
[----:B------:R-:W-:Y:S02]  /*3680*/  IADD3 R21, PT, PT, R3, R21, RZ ;  /* 0x0000001503157210 */ /* 0x000fe40007ffe0ff */
[----:B-1----:R-:W-:Y:S02]  /*3690*/  LEA R36, P2, R2, UR18, 0x1 ;  /* 0x0000001202247c11 */ /* 0x002fe4000f8408ff */
[----:B------:R-:W-:Y:S02]  /*36a0*/  F2FP.BF16.F32.PACK_AB R3, R22, R20 ;  /* 0x000000141603723e */ /* 0x000fe400000010ff */
[----:B------:R-:W-:-:S05]  /*36b0*/  LEA.HI.X R37, R2, UR19, R21, 0x1, P2 ;  /* 0x0000001302257c11 */ /* 0x000fca00090f0c15 */
[----:B------:R0:W-:Y:S04]  /*36c0*/  STG.E desc[UR12][R36.64], R3 ;  /* 0x0000000324007986 */ /* 0x0001e8000c10190c */
.L_x_2112:
[----:B------:R-:W-:Y:S05]  /*36d0*/  BSYNC.RECONVERGENT B1 ;  /* 0x0000000000017941 */ /* 0x000fea0003800200 */
.L_x_2111:
[C---:B------:R-:W-:Y:S01]  /*36e0*/  IADD3 R20, PT, PT, R31.reuse, 0x40, RZ ;  /* 0x000000401f147810 */ /* 0x040fe20007ffe0ff */
[----:B------:R-:W-:Y:S01]  /*36f0*/  BSSY.RECONVERGENT B1, `(.L_x_2113) ;  /* 0x0000022000017945 */ /* 0x000fe20003800200 */
[----:B------:R-:W-:Y:S02]  /*3700*/  IADD3 R0, PT, PT, R31, 0x60, RZ ;  /* 0x000000601f007810 */ /* 0x000fe40007ffe0ff */
[----:B------:R-:W-:Y:S02]  /*3710*/  ISETP.GE.U32.AND P2, PT, R20, UR10, PT ;  /* 0x0000000a14007c0c */ /* 0x000fe4000bf46070 */
[----:B------:R-:W-:-:S04]  /*3720*/  SHF.R.S32.HI R2, RZ, 0x1f, R20 ;  /* 0x0000001fff027819 */ /* 0x000fc80000011414 */
[----:B------:R-:W-:-:S13]  /*3730*/  ISETP.GE.AND.EX P2, PT, R2, UR11, PT, P2 ;  /* 0x0000000b02007c0c */ /* 0x000fda000bf46320 */
[----:B------:R-:W-:Y:S05]  /*3740*/  @P2 BRA `(.L_x_2114) ;  /* 0x0000000000702947 */ /* 0x000fea0003800000 */
[----:B------:R-:W-:Y:S01]  /*3750*/  FADD.FTZ R5, R5, -UR5 ;  /* 0x8000000505057e21 */ /* 0x000fe20008010000 */
[----:B------:R-:W-:Y:S01]  /*3760*/  FADD.FTZ R4, R4, -UR5 ;  /* 0x8000000504047e21 */ /* 0x000fe20008010000 */
[----:B------:R-:W1:Y:S02]  /*3770*/  LDCU.64 UR14, c[0x0][0x3e0] ;  /* 0x00007c00ff0e77ac */ /* 0x000e640008000a00 */
[----:B------:R-:W-:Y:S01]  /*3780*/  FMUL.FTZ R22, R5, UR8 ;  /* 0x0000000805167c20 */ /* 0x000fe20008410000 */
[----:B------:R-:W-:Y:S01]  /*3790*/  FMUL.FTZ R21, R4, UR8 ;  /* 0x0000000804157c20 */ /* 0x000fe20008410000 */
[----:B------:R-:W2:Y:S02]  /*37a0*/  LDCU.64 UR18, c[0x0][0x380] ;  /* 0x00007000ff1277ac */ /* 0x000ea40008000a00 */
[----:B------:R-:W-:Y:S01]  /*37b0*/  FFMA.FTZ R22, R11, R22, R9 ;  /* 0x000000160b167223 */ /* 0x000fe20000010009 */
[----:B------:R-:W-:-:S03]  /*37c0*/  FFMA.FTZ R21, R10, R21, R8 ;  /* 0x000000150a157223 */ /* 0x000fc60000010008 */
[----:B0-----:R-:W-:Y:S01]  /*37d0*/  FMUL.FTZ R3, R22, -1.4426950216293334961 ;  /* 0xbfb8aa3b16037820 */ /* 0x001fe20000410000 */
[----:B------:R-:W-:-:S05]  /*37e0*/  FMUL.FTZ R4, R21, -1.4426950216293334961 ;  /* 0xbfb8aa3b15047820 */ /* 0x000fca0000410000 */
[----:B------:R-:W0:Y:S01]  /*37f0*/  MUFU.EX2 R3, R3 ;  /* 0x0000000300037308 */ /* 0x000e220000000800 */
[----:B-1----:R-:W-:-:S03]  /*3800*/  IMAD R5, R2, UR14, RZ ;  /* 0x0000000e02057c24 */ /* 0x002fc6000f8e02ff */
[----:B------:R-:W1:Y:S01]  /*3810*/  MUFU.EX2 R4, R4 ;  /* 0x0000000400047308 */ /* 0x000e620000000800 */
[----:B------:R-:W-:Y:S02]  /*3820*/  IMAD.MOV.U32 R2, RZ, RZ, R34 ;  /* 0x000000ffff027224 */ /* 0x000fe400078e0022 */
[----:B------:R-:W-:Y:S02]  /*3830*/  IMAD R5, R20, UR15, R5 ;  /* 0x0000000f14057c24 */ /* 0x000fe4000f8e0205 */
[----:B0-----:R-:W-:Y:S01]  /*3840*/  FADD.FTZ R37, R3, 1 ;  /* 0x3f80000003257421 */ /* 0x001fe20000010000 */
[----:B------:R-:W-:-:S03]  /*3850*/  MOV R3, R33 ;  /* 0x0000002100037202 */ /* 0x000fc60000000f00 */
[----:B------:R1:W0:Y:S01]  /*3860*/  MUFU.RCP R36, R37 ;  /* 0x0000002500247308 */ /* 0x0002220000001000 */
[----:B------:R-:W-:-:S05]  /*3870*/  IMAD.WIDE.U32 R2, R20, UR14, R2 ;  /* 0x0000000e14027c25 */ /* 0x000fca000f8e0002 */
[----:B------:R-:W-:Y:S01]  /*3880*/  IADD3 R5, PT, PT, R3, R5, RZ ;  /* 0x0000000503057210 */ /* 0x000fe20007ffe0ff */
[----:B-1----:R-:W-:-:S04]  /*3890*/  FADD.FTZ R37, R4, 1 ;  /* 0x3f80000004257421 */ /* 0x002fc80000010000 */
[----:B------:R-:W1:Y:S01]  /*38a0*/  MUFU.RCP R4, R37 ;  /* 0x0000002500047308 */ /* 0x000e620000001000 */
[----:B0-----:R-:W-:Y:S01]  /*38b0*/  FMUL.FTZ R36, R22, R36 ;  /* 0x0000002416247220 */ /* 0x001fe20000410000 */
[----:B-1----:R-:W-:Y:S01]  /*38c0*/  FMUL.FTZ R21, R21, R4 ;  /* 0x0000000415157220 */ /* 0x002fe20000410000 */
[----:B--2---:R-:W-:-:S04]  /*38d0*/  LEA R4, P2, R2, UR18, 0x1 ;  /* 0x0000001202047c11 */ /* 0x004fc8000f8408ff */
[----:B------:R-:W-:Y:S02]  /*38e0*/  LEA.HI.X R5, R2, UR19, R5, 0x1, P2 ;  /* 0x0000001302057c11 */ /* 0x000fe400090f0c05 */
[----:B------:R-:W-:-:S05]  /*38f0*/  F2FP.BF16.F32.PACK_AB R21, R21, R36 ;  /* 0x000000241515723e */ /* 0x000fca00000010ff */
[----:B------:R1:W-:Y:S02]  /*3900*/  STG.E desc[UR12][R4.64], R21 ;  /* 0x0000001504007986 */ /* 0x0003e4000c10190c */
.L_x_2114:
[----:B------:R-:W-:Y:S05]  /*3910*/  BSYNC.RECONVERGENT B1 ;  /* 0x0000000000017941 */ /* 0x000fea0003800200 */
.L_x_2113:
[----:B------:R-:W-:Y:S01]  /*3920*/  ISETP.GE.U32.AND P3, PT, R0, UR10, PT ;  /* 0x0000000a00007c0c */ /* 0x000fe2000bf66070 */
[----:B------:R-:W-:Y:S01]  /*3930*/  BSSY.RECONVERGENT B1, `(.L_x_2115) ;  /* 0x0000029000017945 */ /* 0x000fe20003800200 */
[----:B------:R-:W-:Y:S02]  /*3940*/  SHF.R.S32.HI R2, RZ, 0x1f, R0 ;  /* 0x0000001fff027819 */ /* 0x000fe40000011400 */
[----:B-1----:R-:W-:Y:S02]  /*3950*/  IADD3 R4, PT, PT, R31, 0xa0, RZ ;  /* 0x000000a01f047810 */ /* 0x002fe40007ffe0ff */
[----:B------:R-:W-:Y:S02]  /*3960*/  ISETP.GE.AND.EX P3, PT, R2, UR11, PT, P3 ;  /* 0x0000000b02007c0c */ /* 0x000fe4000bf66330 */
[----:B------:R-:W-:Y:S02]  /*3970*/  SHF.R.S32.HI R5, RZ, 0x1f, R30 ;  /* 0x0000001fff057819 */ /* 0x000fe4000001141e */
[----:B------:R-:W-:-:S02]  /*3980*/  ISETP.GE.U32.AND P2, PT, R4, UR10, PT ;  /* 0x0000000a04007c0c */ /* 0x000fc4000bf46070 */
[----:B------:R-:W-:Y:S02]  /*3990*/  SHF.R.S32.HI R20, RZ, 0x1f, R4 ;  /* 0x0000001fff147819 */ /* 0x000fe40000011404 */
[----:B------:R-:W-:Y:S02]  /*39a0*/  ISETP.GE.U32.AND P5, PT, R30, UR10, PT ;  /* 0x0000000a1e007c0c */ /* 0x000fe4000bfa6070 */
[----:B------:R-:W-:Y:S02]  /*39b0*/  ISETP.GE.U32.AND P4, PT, R29, UR10, PT ;  /* 0x0000000a1d007c0c */ /* 0x000fe4000bf86070 */
[----:B------:R-:W-:Y:S02]  /*39c0*/  ISETP.GE.AND.EX P2, PT, R20, UR11, PT, P2 ;  /* 0x0000000b14007c0c */ /* 0x000fe4000bf46320 */
[----:B------:R-:W-:Y:S02]  /*39d0*/  ISETP.GE.AND.EX P5, PT, R5, UR11, PT, P5 ;  /* 0x0000000b05007c0c */ /* 0x000fe4000bfa6350 */
[----:B------:R-:W-:Y:S01]  /*39e0*/  ISETP.GE.AND.EX P4, PT, R23, UR11, PT, P4 ;  /* 0x0000000b17007c0c */ /* 0x000fe2000bf86340 */
[----:B------:R-:W-:-:S12]  /*39f0*/  @P3 BRA `(.L_x_2116) ;  /* 0x0000000000703947 */ /* 0x000fd80003800000 */
        /* <DEDUP_REMOVED lines=11> */
[----:B-1----:R-:W-:Y:S01]  /*3ab0*/  IMAD R7, R2, UR14, RZ ;  /* 0x0000000e02077c24 */ /* 0x002fe2000f8e02ff */
[----:B------:R-:W-:Y:S02]  /*3ac0*/  MOV R2, R34 ;  /* 0x0000002200027202 */ /* 0x000fe40000000f00 */
[----:B------:R-:W1:Y:S01]  /*3ad0*/  MUFU.EX2 R6, R6 ;  /* 0x0000000600067308 */ /* 0x000e620000000800 */
[----:B------:R-:W-:Y:S02]  /*3ae0*/  IMAD R7, R0, UR15, R7 ;  /* 0x0000000f00077c24 */ /* 0x000fe4000f8e0207 */
[----:B0-----:R-:W-:Y:S01]  /*3af0*/  FADD.FTZ R37, R3, 1 ;  /* 0x3f80000003257421 */ /* 0x001fe20000010000 */
[----:B------:R-:W-:-:S03]  /*3b00*/  IMAD.MOV.U32 R3, RZ, RZ, R33 ;  /* 0x000000ffff037224 */ /* 0x000fc600078e0021 */
        /* <DEDUP_REMOVED lines=11> */
.L_x_2116:
[----:B------:R-:W-:Y:S05]  /*3bc0*/  BSYNC.RECONVERGENT B1 ;  /* 0x0000000000017941 */ /* 0x000fea0003800200 */
.L_x_2115:
[----:B------:R-:W-:Y:S04]  /*3bd0*/  BSSY.RECONVERGENT B1, `(.L_x_2117) ;  /* 0x0000020000017945 */ /* 0x000fe80003800200 */
[----:B------:R-:W-:Y:S05]  /*3be0*/  @P1 BRA `(.L_x_2118) ;  /* 0x0000000000781947 */ /* 0x000fea0003800000 */
[----:B------:R-:W-:Y:S01]  /*3bf0*/  FADD.FTZ R13, R13, -UR5 ;  /* 0x800000050d0d7e21 */ /* 0x000fe20008010000 */
[----:B------:R-:W-:Y:S01]  /*3c00*/  FADD.FTZ R12, R12, -UR5 ;  /* 0x800000050c0c7e21 */ /* 0x000fe20008010000 */
[----:B------:R-:W2:Y:S01]  /*3c10*/  LDCU.64 UR14, c[0x0][0x3e0] ;  /* 0x00007c00ff0e77ac */ /* 0x000ea20008000a00 */
[----:B0-----:R-:W-:Y:S01]  /*3c20*/  IADD3 R37, PT, PT, R31, 0x80, RZ ;  /* 0x000000801f257810 */ /* 0x001fe20007ffe0ff */
[----:B------:R-:W-:Y:S01]  /*3c30*/  FMUL.FTZ R2, R13, UR8 ;  /* 0x000000080d027c20 */ /* 0x000fe20008410000 */
[----:B------:R-:W-:Y:S01]  /*3c40*/  FMUL.FTZ R3, R12, UR8 ;  /* 0x000000080c037c20 */ /* 0x000fe20008410000 */
[----:B------:R-:W0:Y:S01]  /*3c50*/  LDCU.64 UR18, c[0x0][0x380] ;  /* 0x00007000ff1277ac */ /* 0x000e220008000a00 */
[----:B------:R-:W-:Y:S01]  /*3c60*/  SHF.R.S32.HI R12, RZ, 0x1f, R37 ;  /* 0x0000001fff0c7819 */ /* 0x000fe20000011425 */
[----:B------:R-:W-:Y:S01]  /*3c70*/  FFMA.FTZ R2, R11, R2, R9 ;  /* 0x000000020b027223 */ /* 0x000fe20000010009 */
[----:B------:R-:W-:-:S03]  /*3c80*/  FFMA.FTZ R0, R10, R3, R8 ;  /* 0x000000030a007223 */ /* 0x000fc60000010008 */
[----:B-1----:R-:W-:Y:S01]  /*3c90*/  FMUL.FTZ R6, R2, -1.4426950216293334961 ;  /* 0xbfb8aa3b02067820 */ /* 0x002fe20000410000 */
[----:B------:R-:W-:-:S05]  /*3ca0*/  FMUL.FTZ R7, R0, -1.4426950216293334961 ;  /* 0xbfb8aa3b00077820 */ /* 0x000fca0000410000 */
[----:B------:R-:W1:Y:S01]  /*3cb0*/  MUFU.EX2 R6, R6 ;  /* 0x0000000600067308 */ /* 0x000e620000000800 */
[----:B--2---:R-:W-:-:S03]  /*3cc0*/  IMAD R12, R12, UR14, RZ ;  /* 0x0000000e0c0c7c24 */ /* 0x004fc6000f8e02ff */
[----:B------:R-:W2:Y:S01]  /*3cd0*/  MUFU.EX2 R7, R7 ;  /* 0x0000000700077308 */ /* 0x000ea20000000800 */
[----:B-1----:R-:W-:Y:S01]  /*3ce0*/  FADD.FTZ R3, R6, 1 ;  /* 0x3f80000006037421 */ /* 0x002fe20000010000 */
[----:B------:R-:W-:Y:S01]  /*3cf0*/  MOV R6, R34 ;  /* 0x0000002200067202 */ /* 0x000fe20000000f00 */
[----:B--2---:R-:W-:Y:S01]  /*3d00*/  FADD.FTZ R13, R7, 1 ;  /* 0x3f800000070d7421 */ /* 0x004fe20000010000 */
[----:B------:R-:W-:-:S03]  /*3d10*/  MOV R7, R33 ;  /* 0x0000002100077202 */ /* 0x000fc60000000f00 */
[----:B------:R-:W1:Y:S01]  /*3d20*/  MUFU.RCP R3, R3 ;  /* 0x0000000300037308 */ /* 0x000e620000001000 */
[----:B------:R-:W-:-:S07]  /*3d30*/  IMAD.WIDE.U32 R6, R37, UR14, R6 ;  /* 0x0000000e25067c25 */ /* 0x000fce000f8e0006 */
[----:B------:R-:W2:Y:S01]  /*3d40*/  MUFU.RCP R13, R13 ;  /* 0x0000000d000d7308 */ /* 0x000ea20000001000 */
[----:B------:R-:W-:-:S04]  /*3d50*/  IMAD R37, R37, UR15, R12 ;  /* 0x0000000f25257c24 */ /* 0x000fc8000f8e020c */
[----:B------:R-:W-:Y:S02]  /*3d60*/  IMAD.IADD R37, R7, 0x1, R37 ;  /* 0x0000000107257824 */ /* 0x000fe400078e0225 */
[----:B-1----:R-:W-:Y:S01]  /*3d70*/  FMUL.FTZ R12, R2, R3 ;  /* 0x00000003020c7220 */ /* 0x002fe20000410000 */
[----:B0-----:R-:W-:-:S04]  /*3d80*/  LEA R2, P1, R6, UR18, 0x1 ;  /* 0x0000001206027c11 */ /* 0x001fc8000f8208ff */
[----:B------:R-:W-:Y:S01]  /*3d90*/  LEA.HI.X R3, R6, UR19, R37, 0x1, P1 ;  /* 0x0000001306037c11 */ /* 0x000fe200088f0c25 */
[----:B--2---:R-:W-:-:S05]  /*3da0*/  FMUL.FTZ R21, R0, R13 ;  /* 0x0000000d00157220 */ /* 0x004fca0000410000 */
[----:B------:R-:W-:-:S05]  /*3db0*/  F2FP.BF16.F32.PACK_AB R21, R21, R12 ;  /* 0x0000000c1515723e */ /* 0x000fca00000010ff */
[----:B------:R2:W-:Y:S02]  /*3dc0*/  STG.E desc[UR12][R2.64], R21 ;  /* 0x0000001502007986 */ /* 0x0005e4000c10190c */
.L_x_2118:
[----:B------:R-:W-:Y:S05]  /*3dd0*/  BSYNC.RECONVERGENT B1 ;  /* 0x0000000000017941 */ /* 0x000fea0003800200 */
.L_x_2117:
[----:B------:R-:W-:Y:S04]  /*3de0*/  BSSY.RECONVERGENT B1, `(.L_x_2119) ;  /* 0x000001e000017945 */ /* 0x000fe80003800200 */
[----:B------:R-:W-:Y:S05]  /*3df0*/  @P2 BRA `(.L_x_2120) ;  /* 0x0000000000702947 */ /* 0x000fea0003800000 */
[----:B------:R-:W-:Y:S01]  /*3e00*/  FADD.FTZ R15, R15, -UR5 ;  /* 0x800000050f0f7e21 */ /* 0x000fe20008010000 */
[----:B------:R-:W-:Y:S01]  /*3e10*/  FADD.FTZ R14, R14, -UR5 ;  /* 0x800000050e0e7e21 */ /* 0x000fe20008010000 */
[----:B------:R-:W3:Y:S02]  /*3e20*/  LDCU.64 UR14, c[0x0][0x3e0] ;  /* 0x00007c00ff0e77ac */ /* 0x000ee40008000a00 */
[----:B-1----:R-:W-:Y:S01]  /*3e30*/  FMUL.FTZ R6, R15, UR8 ;  /* 0x000000080f067c20 */ /* 0x002fe20008410000 */
[----:B0-2---:R-:W-:Y:S01]  /*3e40*/  FMUL.FTZ R3, R14, UR8 ;  /* 0x000000080e037c20 */ /* 0x005fe20008410000 */
[----:B------:R-:W0:Y:S02]  /*3e50*/  LDCU.64 UR18, c[0x0][0x380] ;  /* 0x00007000ff1277ac */ /* 0x000e240008000a00 */
[----:B------:R-:W-:Y:S01]  /*3e60*/  FFMA.FTZ R6, R11, R6, R9 ;  /* 0x000000060b067223 */ /* 0x000fe20000010009 */
[----:B------:R-:W-:Y:S01]  /*3e70*/  FFMA.FTZ R0, R10, R3, R8 ;  /* 0x000000030a007223 */ /* 0x000fe20000010008 */
[----:B------:R-:W-:-:S02]  /*3e80*/  MOV R3, R33 ;  /* 0x0000002100037202 */ /* 0x000fc40000000f00 */
[----:B------:R-:W-:Y:S01]  /*3e90*/  FMUL.FTZ R2, R6, -1.4426950216293334961 ;  /* 0xbfb8aa3b06027820 */ /* 0x000fe20000410000 */
[----:B------:R-:W-:-:S05]  /*3ea0*/  FMUL.FTZ R12, R0, -1.4426950216293334961 ;  /* 0xbfb8aa3b000c7820 */ /* 0x000fca0000410000 */
        /* <DEDUP_REMOVED lines=17> */
.L_x_2120:
[----:B------:R-:W-:Y:S05]  /*3fc0*/  BSYNC.RECONVERGENT B1 ;  /* 0x0000000000017941 */ /* 0x000fea0003800200 */
.L_x_2119:
[----:B------:R-:W-:Y:S04]  /*3fd0*/  BSSY.RECONVERGENT B1, `(.L_x_2121) ;  /* 0x000001e000017945 */ /* 0x000fe80003800200 */
[----:B------:R-:W-:Y:S05]  /*3fe0*/  @P5 BRA `(.L_x_2122) ;  /* 0x0000000000705947 */ /* 0x000fea0003800000 */
[----:B------:R-:W-:Y:S01]  /*3ff0*/  FADD.FTZ R17, R17, -UR5 ;  /* 0x8000000511117e21 */ /* 0x000fe20008010000 */
[----:B------:R-:W-:Y:S01]  /*4000*/  FADD.FTZ R16, R16, -UR5 ;  /* 0x8000000510107e21 */ /* 0x000fe20008010000 */
[----:B------:R-:W4:Y:S01]  /*4010*/  LDCU.64 UR14, c[0x0][0x3e0] ;  /* 0x00007c00ff0e77ac */ /* 0x000f220008000a00 */
[----:B------:R-:W-:Y:S01]  /*4020*/  MOV R4, R34 ;  /* 0x0000002200047202 */ /* 0x000fe20000000f00 */
[----:B------:R-:W-:Y:S01]  /*4030*/  FMUL.FTZ R0, R17, UR8 ;  /* 0x0000000811007c20 */ /* 0x000fe20008410000 */
[----:B0-2---:R-:W-:Y:S01]  /*4040*/  FMUL.FTZ R3, R16, UR8 ;  /* 0x0000000810037c20 */ /* 0x005fe20008410000 */
[----:B------:R-:W0:Y:S02]  /*4050*/  LDCU.64 UR18, c[0x0][0x380] ;  /* 0x00007000ff1277ac */ /* 0x000e240008000a00 */
[----:B------:R-:W-:Y:S01]  /*4060*/  FFMA.FTZ R0, R11, R0, R9 ;  /* 0x000000000b007223 */ /* 0x000fe20000010009 */
[----:B------:R-:W-:-:S03]  /*4070*/  FFMA.FTZ R12, R10, R3, R8 ;  /* 0x000000030a0c7223 */ /* 0x000fc60000010008 */
[----:B------:R-:W-:Y:S01]  /*4080*/  FMUL.FTZ R2, R0, -1.4426950216293334961 ;  /* 0xbfb8aa3b00027820 */ /* 0x000fe20000410000 */
[----:B-1-3--:R-:W-:-:S05]  /*4090*/  FMUL.FTZ R6, R12, -1.4426950216293334961 ;  /* 0xbfb8aa3b0c067820 */ /* 0x00afca0000410000 */
[----:B------:R-:W1:Y:S01]  /*40a0*/  MUFU.EX2 R2, R2 ;  /* 0x0000000200027308 */ /* 0x000e620000000800 */
[----:B----4-:R-:W-:-:S03]  /*40b0*/  IMAD R13, R5, UR14, RZ ;  /* 0x0000000e050d7c24 */ /* 0x010fc6000f8e02ff */
[----:B------:R-:W2:Y:S01]  /*40c0*/  MUFU.EX2 R6, R6 ;  /* 0x0000000600067308 */ /* 0x000ea20000000800 */
[----:B------:R-:W-:Y:S02]  /*40d0*/  IMAD.MOV.U32 R5, RZ, RZ, R33 ;  /* 0x000000ffff057224 */ /* 0x000fe400078e0021 */
[C---:B------:R-:W-:Y:S02]  /*40e0*/  IMAD R15, R30.reuse, UR15, R13 ;  /* 0x0000000f1e0f7c24 */ /* 0x040fe4000f8e020d */
[----:B------:R-:W-:-:S04]  /*40f0*/  IMAD.WIDE.U32 R4, R30, UR14, R4 ;  /* 0x0000000e1e047c25 */ /* 0x000fc8000f8e0004 */
[----:B-1----:R-:W-:Y:S01]  /*4100*/  FADD.FTZ R3, R2, 1 ;  /* 0x3f80000002037421 */ /* 0x002fe20000010000 */
[----:B0-----:R-:W-:Y:S02]  /*4110*/  LEA R2, P1, R4, UR18, 0x1 ;  /* 0x0000001204027c11 */ /* 0x001fe4000f8208ff */
[----:B------:R-:W-:Y:S01]  /*4120*/  IADD3 R15, PT, PT, R5, R15, RZ ;  /* 0x0000000f050f7210 */ /* 0x000fe20007ffe0ff */
[----:B--2---:R-:W-:Y:S02]  /*4130*/  FADD.FTZ R7, R6, 1 ;  /* 0x3f80000006077421 */ /* 0x004fe40000010000 */
[----:B------:R-:W0:Y:S08]  /*4140*/  MUFU.RCP R3, R3 ;  /* 0x0000000300037308 */ /* 0x000e300000001000 */
[----:B------:R-:W1:Y:S01]  /*4150*/  MUFU.RCP R7, R7 ;  /* 0x0000000700077308 */ /* 0x000e620000001000 */
[----:B0-----:R-:W-:Y:S01]  /*4160*/  FMUL.FTZ R0, R0, R3 ;  /* 0x0000000300007220 */ /* 0x001fe20000410000 */
[----:B------:R-:W-:Y:S01]  /*4170*/  LEA.HI.X R3, R4, UR19, R15, 0x1, P1 ;  /* 0x0000001304037c11 */ /* 0x000fe200088f0c0f */
[----:B-1----:R-:W-:-:S05]  /*4180*/  FMUL.FTZ R13, R12, R7 ;  /* 0x000000070c0d7220 */ /* 0x002fca0000410000 */
[----:B------:R-:W-:-:S05]  /*4190*/  F2FP.BF16.F32.PACK_AB R13, R13, R0 ;  /* 0x000000000d0d723e */ /* 0x000fca00000010ff */
[----:B------:R4:W-:Y:S02]  /*41a0*/  STG.E desc[UR12][R2.64], R13 ;  /* 0x0000000d02007986 */ /* 0x0009e4000c10190c */
.L_x_2122:
[----:B------:R-:W-:Y:S05]  /*41b0*/  BSYNC.RECONVERGENT B1 ;  /* 0x0000000000017941 */ /* 0x000fea0003800200 */
.L_x_2121:
[----:B------:R-:W-:Y:S05]  /*41c0*/  @P4 BRA `(.L_x_2108) ;  /* 0x0000000000704947 */ /* 0x000fea0003800000 */
[----:B------:R-:W-:Y:S01]  /*41d0*/  FADD.FTZ R19, R19, -UR5 ;  /* 0x8000000513137e21 */ /* 0x000fe20008010000 */
[----:B------:R-:W-:Y:S01]  /*41e0*/  FADD.FTZ R18, R18, -UR5 ;  /* 0x8000000512127e21 */ /* 0x000fe20008010000 */
[----:B------:R-:W5:Y:S01]  /*41f0*/  LDCU.64 UR10, c[0x0][0x3e0] ;  /* 0x00007c00ff0a77ac */ /* 0x000f620008000a00 */
[----:B--2-4-:R-:W-:Y:S01]  /*4200*/  MOV R2, R34 ;  /* 0x0000002200027202 */ /* 0x014fe20000000f00 */
[----:B------:R-:W-:Y:S01]  /*4210*/  FMUL.FTZ R0, R19, UR8 ;  /* 0x0000000813007c20 */ /* 0x000fe20008410000 */
[----:B0-----:R-:W-:Y:S01]  /*4220*/  FMUL.FTZ R3, R18, UR8 ;  /* 0x0000000812037c20 */ /* 0x001fe20008410000 */
[----:B------:R-:W0:Y:S02]  /*4230*/  LDCU.64 UR14, c[0x0][0x380] ;  /* 0x00007000ff0e77ac */ /* 0x000e240008000a00 */
[----:B------:R-:W-:Y:S01]  /*4240*/  FFMA.FTZ R9, R11, R0, R9 ;  /* 0x000000000b097223 */ /* 0x000fe20000010009 */
[----:B-1-3--:R-:W-:Y:S01]  /*4250*/  FFMA.FTZ R7, R10, R3, R8 ;  /* 0x000000030a077223 */ /* 0x00afe20000010008 */
[----:B------:R-:W-:-:S02]  /*4260*/  MOV R3, R33 ;  /* 0x0000002100037202 */ /* 0x000fc40000000f00 */
[----:B------:R-:W-:Y:S01]  /*4270*/  FMUL.FTZ R0, R9, -1.4426950216293334961 ;  /* 0xbfb8aa3b09007820 */ /* 0x000fe20000410000 */
[----:B------:R-:W-:-:S05]  /*4280*/  FMUL.FTZ R5, R7, -1.4426950216293334961 ;  /* 0xbfb8aa3b07057820 */ /* 0x000fca0000410000 */
[----:B------:R-:W1:Y:S01]  /*4290*/  MUFU.EX2 R0, R0 ;  /* 0x0000000000007308 */ /* 0x000e620000000800 */
[----:B-----5:R-:W-:-:S03]  /*42a0*/  IMAD R8, R23, UR10, RZ ;  /* 0x0000000a17087c24 */ /* 0x020fc6000f8e02ff */
        /* <DEDUP_REMOVED lines=14> */
.L_x_2108:
[----:B------:R-:W-:Y:S05]  /*4390*/  BSYNC.RECONVERGENT B0 ;  /* 0x0000000000007941 */ /* 0x000fea0003800200 */
.L_x_2092:
[----:B------:R-:W5:Y:S01]  /*43a0*/  LDCU UR5, c[0x0][0x3f8] ;  /* 0x00007f00ff0577ac */ /* 0x000f620008000800 */
[----:B------:R-:W5:Y:S01]  /*43b0*/  LDCU UR8, c[0x0][0x3c8] ;  /* 0x00007900ff0877ac */ /* 0x000f620008000800 */
[----:B------:R-:W-:Y:S02]  /*43c0*/  UIADD3 UR7, UPT, UPT, UR17, UR7, URZ ;  /* 0x0000000711077290 */ /* 0x000fe4000fffe0ff */
[----:B------:R-:W-:Y:S02]  /*43d0*/  UIADD3 UR4, UPT, UPT, UR4, 0x1, URZ ;  /* 0x0000000104047890 */ /* 0x000fe4000fffe0ff */
[----:B-----5:R-:W-:-:S04]  /*43e0*/  UIMAD UR5, UR5, UR8, URZ ;  /* 0x00000008050572a4 */ /* 0x020fc8000f8e02ff */
[----:B------:R-:W-:-:S09]  /*43f0*/  UISETP.GE.AND UP0, UPT, UR7, UR5, UPT ;  /* 0x000000050700728c */ /* 0x000fd2000bf06270 */
[----:B------:R-:W-:Y:S05]  /*4400*/  BRA.U !UP0, `(.L_x_2123) ;  /* 0xffffffbd088c7547 */ /* 0x000fea000b83ffff */
[----:B------:R-:W-:Y:S05]  /*4410*/  EXIT ;  /* 0x000000000000794d */ /* 0x000fea0003800000 */
.L_x_2124:
        /* <DEDUP_REMOVED lines=14> */
.L_x_3449:


//--------------------- .text._Z35group_norm_nhwc_fwd_one_pass_kernelI11Bf16IOBf16WLi512ELi14ELi224EEv26Group_norm_nhwc_fwd_params --------------------------
	.section	.text._Z35group_norm_nhwc_fwd_one_pass_kernelI11Bf16IOBf16WLi512ELi14ELi224EEv26Group_norm_nhwc_fwd_params,"ax",@progbits
	.align	128
        .global         _Z35group_norm_nhwc_fwd_one_pass_kernelI11Bf16IOBf16WLi512ELi14ELi224EEv26Group_norm_nhwc_fwd_params
        .type           _Z35group_norm_nhwc_fwd_one_pass_kernelI11Bf16IOBf16WLi512ELi14ELi224EEv26Group_norm_nhwc_fwd_params,@function
        .size           _Z35group_norm_nhwc_fwd_one_pass_kernelI11Bf16IOBf16WLi512ELi14ELi224EEv26Group_norm_nhwc_fwd_params,(.L_x_3450 - _Z35group_norm_nhwc_fwd_one_pass_kernelI11Bf16IOBf16WLi512ELi14ELi224EEv26Group_norm_nhwc_fwd_params)
        .other          _Z35group_norm_nhwc_fwd_one_pass_kernelI11Bf16IOBf16WLi512ELi14ELi224EEv26Group_norm_nhwc_fwd_params,@"STO_CUDA_ENTRY STV_DEFAULT"
_Z35group_norm_nhwc_fwd_one_pass_kernelI11Bf16IOBf16WLi512ELi14ELi224EEv26Group_norm_nhwc_fwd_params:
.text._Z35group_norm_nhwc_fwd_one_pass_kernelI11Bf16IOBf16WLi512ELi14ELi224EEv26Group_norm_nhwc_fwd_params:
        /* <DEDUP_REMOVED lines=34> */
[----:B------:R-:W-:Y:S02]  /*0220*/  IADD3 R46, PT, PT, R3, R44, RZ ;  /* 0x0000002c032e7210 */ /* 0x000fe40007ffe0ff */
[----:B------:R-:W-:Y:S02]  /*0230*/  IADD3 R48, PT, PT, R56, 0xa0, RZ ;  /* 0x000000a038307810 */ /* 0x000fe40007ffe0ff */
[----:B------:R-:W-:Y:S01]  /*0240*/  SHF.R.S32.HI R53, RZ, 0x1f, R56 ;  /* 0x0000001fff357819 */ /* 0x000fe20000011438 */
[----:B------:R-:W-:Y:S01]  /*0250*/  IMAD.SHL.U32 R46, R46, 0x2, RZ ;  /* 0x000000022e2e7824 */ /* 0x000fe200078e00ff */
[----:B------:R-:W-:Y:S02]  /*0260*/  SHF.R.S32.HI R51, RZ, 0x1f, R55 ;  /* 0x0000001fff337819 */ /* 0x000fe40000011437 */
[----:B------:R-:W-:Y:S02]  /*0270*/  SHF.R.S32.HI R49, RZ, 0x1f, R54 ;  /* 0x0000001fff317819 */ /* 0x000fe40000011436 */
[----:B------:R-:W-:-:S02]  /*0280*/  SHF.R.S32.HI R47, RZ, 0x1f, R52 ;  /* 0x0000001fff2f7819 */ /* 0x000fc40000011434 */
[----:B------:R-:W-:Y:S02]  /*0290*/  SHF.R.S32.HI R45, RZ, 0x1f, R50 ;  /* 0x0000001fff2d7819 */ /* 0x000fe40000011432 */
[----:B---3--:R-:W-:-:S07]  /*02a0*/  SHF.R.S32.HI R43, RZ, 0x1f, R48 ;  /* 0x0000001fff2b7819 */ /* 0x008fce0000011430 */
.L_x_2200:
[----:B0-----:R-:W0:Y:S01]  /*02b0*/  LDCU UR5, c[0x0][0x3f8] ;  /* 0x00007f00ff0577ac */ /* 0x001e220008000800 */
[----:B------:R-:W-:Y:S01]  /*02c0*/  IABS R6, UR7 ;  /* 0x0000000700067c13 */ /* 0x000fe20008000000 */
[C---:B------:R-:W-:Y:S01]  /*02d0*/  VIADD R23, R56.reuse, 0xe0 ;  /* 0x000000e038177836 */ /* 0x040fe20000000000 */
[----:B---3--:R-:W-:Y:S01]  /*02e0*/  IADD3 R13, PT, PT, R56, 0xc0, RZ ;  /* 0x000000c0380d7810 */ /* 0x008fe20007ffe0ff */
[----:B-1----:R-:W1:Y:S01]  /*02f0*/  LDCU.64 UR12, c[0x0][0x3f0] ;  /* 0x00007e00ff0c77ac */ /* 0x002e620008000a00 */
[----:B------:R-:W-:Y:S02]  /*0300*/  LOP3.LUT R60, R46, 0xffff, RZ, 0xc0, !PT ;  /* 0x0000ffff2e3c7812 */ /* 0x000fe400078ec0ff */
[----:B--2---:R-:W-:Y:S02]  /*0310*/  SHF.R.S32.HI R9, RZ, 0x1f, R13 ;  /* 0x0000001fff097819 */ /* 0x004fe4000001140d */
[----:B------:R-:W-:Y:S02]  /*0320*/  SHF.R.S32.HI R15, RZ, 0x1f, R23 ;  /* 0x0000001fff0f7819 */ /* 0x000fe40000011417 */
[----:B------:R-:W-:-:S02]  /*0330*/  IADD3 R27, PT, PT, R56, 0x100, RZ ;  /* 0x00000100381b7810 */ /* 0x000fc40007ffe0ff */
[C---:B------:R-:W-:Y:S02]  /*0340*/  IADD3 R14, PT, PT, R56.reuse, 0x120, RZ ;  /* 0x00000120380e7810 */ /* 0x040fe40007ffe0ff */
[----:B------:R-:W-:Y:S02]  /*0350*/  SHF.R.S32.HI R25, RZ, 0x1f, R27 ;  /* 0x0000001fff197819 */ /* 0x000fe4000001141b */
[----:B------:R-:W-:Y:S02]  /*0360*/  SHF.R.S32.HI R19, RZ, 0x1f, R14 ;  /* 0x0000001fff137819 */ /* 0x000fe4000001140e */
[----:B0-----:R-:W-:Y:S02]  /*0370*/  MOV R0, UR5 ;  /* 0x0000000500007c02 */ /* 0x001fe40008000f00 */
[----:B------:R-:W-:Y:S02]  /*0380*/  IADD3 R12, PT, PT, R56, 0x140, RZ ;  /* 0x00000140380c7810 */ /* 0x000fe40007ffe0ff */
[----:B----4-:R-:W-:-:S02]  /*0390*/  IABS R5, R0 ;  /* 0x0000000000057213 */ /* 0x010fc40000000000 */
[----:B------:R-:W-:Y:S02]  /*03a0*/  SHF.R.S32.HI R21, RZ, 0x1f, R12 ;  /* 0x0000001fff157819 */ /* 0x000fe4000001140c */
        /* <DEDUP_REMOVED lines=59> */
[----:B------:R-:W-:Y:S01]  /*0760*/  IMAD.MOV.U32 R13, RZ, RZ, RZ ;  /* 0x000000ffff0d7224 */ /* 0x000fe200078e00ff */
        /* <DEDUP_REMOVED lines=9> */
[----:B--2---:R-:W-:Y:S02]  /*0800*/  @!P3 MOV R8, R60 ;  /* 0x0000003c0008b202 */ /* 0x004fe40000000f00 */
[----:B------:R-:W-:Y:S01]  /*0810*/  @!P3 MOV R9, R59 ;  /* 0x0000003b0009b202 */ /* 0x000fe20000000f00 */
        /* <DEDUP_REMOVED lines=16> */
[----:B-----5:R-:W-:Y:S01]  /*0920*/  @!P5 IMAD R6, R19, R4, RZ ;  /* 0x000000041306d224 */ /* 0x020fe200078e02ff */
[----:B------:R-:W-:Y:S01]  /*0930*/  @!P4 IADD3 R11, PT, PT, R11, R25, RZ ;  /* 0x000000190b0bc210 */ /* 0x000fe20007ffe0ff */
[----:B------:R-:W-:Y:S01]  /*0940*/  HFMA2 R15, -RZ, RZ, 0, 0 ;  /* 0x00000000ff0f7431 */ /* 0x000fe200000001ff */
[----:B------:R-:W-:Y:S01]  /*0950*/  ISETP.GE.AND.EX P2, PT, R23, UR11, PT, P2 ;  /* 0x0000000b17007c0c */ /* 0x000fe2000bf46320 */
[----:B------:R-:W-:Y:S01]  /*0960*/  @!P5 IMAD R27, R14, R5, R6 ;  /* 0x000000050e1bd224 */ /* 0x000fe200078e0206 */
[----:B------:R-:W-:Y:S01]  /*0970*/  @!P4 LEA.HI.X R19, R10, R7, R11, 0x1, P6 ;  /* 0x000000070a13c211 */ /* 0x000fe200030f0c0b */
[----:B------:R-:W-:Y:S01]  /*0980*/  IMAD.MOV.U32 R25, RZ, RZ, RZ ;  /* 0x000000ffff197224 */ /* 0x000fe200078e00ff */
[----:B------:R-:W2:Y:S01]  /*0990*/  @!P1 LDC.64 R6, c[0x0][0x390] ;  /* 0x0000e400ff069b82 */ /* 0x000ea20000000a00 */
[----:B------:R3:W5:Y:S01]  /*09a0*/  @!P3 LDG.E R15, desc[UR14][R16.64] ;  /* 0x0000000e100fb981 */ /* 0x000762000c1e1900 */
[----:B------:R-:W-:-:S02]  /*09b0*/  ISETP.GE.U32.AND P3, PT, R55, UR10, PT ;  /* 0x0000000a37007c0c */ /* 0x000fc4000bf66070 */
[----:B------:R-:W-:Y:S01]  /*09c0*/  @!P5 MOV R10, R60 ;  /* 0x0000003c000ad202 */ /* 0x000fe20000000f00 */
[----:B------:R2:W5:Y:S01]  /*09d0*/  @!P4 LDG.E R25, desc[UR14][R18.64] ;  /* 0x0000000e1219c981 */ /* 0x000562000c1e1900 */
[----:B------:R-:W-:Y:S02]  /*09e0*/  @!P5 MOV R11, R59 ;  /* 0x0000003b000bd202 */ /* 0x000fe40000000f00 */
[----:B------:R-:W-:Y:S02]  /*09f0*/  ISETP.GE.AND.EX P3, PT, R51, UR11, PT, P3 ;  /* 0x0000000b33007c0c */ /* 0x000fe4000bf66330 */
[----:B------:R-:W-:Y:S01]  /*0a00*/  ISETP.GE.U32.AND P4, PT, R54, UR10, PT ;  /* 0x0000000a36007c0c */ /* 0x000fe2000bf86070 */
[----:B------:R-:W-:Y:S02]  /*0a10*/  @!P5 IMAD.WIDE.U32 R10, R14, R4, R10 ;  /* 0x000000040e0ad225 */ /* 0x000fe400078e000a */
[----:B------:R-:W2:Y:S01]  /*0a20*/  @!P2 LDC.64 R4, c[0x0][0x3e0] ;  /* 0x0000f800ff04ab82 */ /* 0x000ea20000000a00 */
[----:B------:R-:W-:-:S02]  /*0a30*/  ISETP.GE.AND.EX P4, PT, R49, UR11, PT, P4 ;  /* 0x0000000b31007c0c */ /* 0x000fc4000bf86340 */
[----:B------:R-:W-:Y:S02]  /*0a40*/  @!P5 IADD3 R11, PT, PT, R11, R27, RZ ;  /* 0x0000001b0b0bd210 */ /* 0x000fe40007ffe0ff */
[C---:B0-----:R-:W-:Y:S01]  /*0a50*/  @!P5 LEA R20, P6, R10.reuse, R8, 0x1 ;  /* 0x000000080a14d211 */ /* 0x041fe200078c08ff */
[----:B-1----:R-:W-:Y:S01]  /*0a60*/  @!P1 IMAD R8, R21, R2, RZ ;  /* 0x0000000215089224 */ /* 0x002fe200078e02ff */
[----:B---3--:R-:W-:Y:S02]  /*0a70*/  @!P1 MOV R16, R60 ;  /* 0x0000003c00109202 */ /* 0x008fe40000000f00 */
[----:B------:R-:W-:Y:S01]  /*0a80*/  @!P1 MOV R17, R59 ;  /* 0x0000003b00119202 */ /* 0x000fe20000000f00 */
[----:B------:R-:W-:Y:S01]  /*0a90*/  HFMA2 R26, -RZ, RZ, 0, 0 ;  /* 0x00000000ff1a7431 */ /* 0x000fe200000001ff */
[----:B------:R-:W-:Y:S01]  /*0aa0*/  @!P5 LEA.HI.X R21, R10, R9, R11, 0x1, P6 ;  /* 0x000000090a15d211 */ /* 0x000fe200030f0c0b */
[C---:B------:R-:W-:Y:S01]  /*0ab0*/  @!P1 IMAD R9, R12.reuse, R3, R8 ;  /* 0x000000030c099224 */ /* 0x040fe200078e0208 */
[----:B------:R-:W0:Y:S01]  /*0ac0*/  @!P3 LDC.64 R10, c[0x0][0x3e0] ;  /* 0x0000f800ff0abb82 */ /* 0x000e220000000a00 */
[----:B------:R-:W-:-:S02]  /*0ad0*/  @!P1 IMAD.WIDE.U32 R16, R12, R2, R16 ;  /* 0x000000020c109225 */ /* 0x000fc400078e0010 */
[----:B------:R1:W3:Y:S03]  /*0ae0*/  @!P5 LDG.E R26, desc[UR14][R20.64] ;  /* 0x0000000e141ad981 */ /* 0x0002e6000c1e1900 */
[----:B------:R-:W-:Y:S02]  /*0af0*/  @!P1 IADD3 R12, PT, PT, R17, R9, RZ ;  /* 0x00000009110c9210 */ /* 0x000fe40007ffe0ff */
[----:B------:R-:W0:Y:S01]  /*0b00*/  @!P2 LDC.64 R2, c[0x0][0x390] ;  /* 0x0000e400ff02ab82 */ /* 0x000e220000000a00 */
[----:B--2---:R-:W-:-:S04]  /*0b10*/  @!P1 LEA R18, P5, R16, R6, 0x1 ;  /* 0x0000000610129211 */ /* 0x004fc800078a08ff */
[----:B------:R-:W-:-:S03]  /*0b20*/  @!P1 LEA.HI.X R19, R16, R7, R12, 0x1, P5 ;  /* 0x0000000710139211 */ /* 0x000fc600028f0c0c */
[----:B------:R-:W2:Y:S01]  /*0b30*/  @!P4 LDC.64 R8, c[0x0][0x3e0] ;  /* 0x0000f800ff08cb82 */ /* 0x000ea20000000a00 */
[----:B------:R-:W-:Y:S01]  /*0b40*/  ISETP.GE.U32.AND P6, PT, R52, UR10, PT ;  /* 0x0000000a34007c0c */ /* 0x000fe2000bfc6070 */
[----:B------:R-:W-:-:S06]  /*0b50*/  @!P2 IMAD R23, R23, R4, RZ ;  /* 0x000000041717a224 */ /* 0x000fcc00078e02ff */
[----:B------:R-:W2:Y:S01]  /*0b60*/  @!P3 LDC.64 R16, c[0x0][0x390] ;  /* 0x0000e400ff10bb82 */ /* 0x000ea20000000a00 */
[----:B------:R-:W-:Y:S01]  /*0b70*/  ISETP.GE.AND.EX P6, PT, R47, UR11, PT, P6 ;  /* 0x0000000b2f007c0c */ /* 0x000fe2000bfc6360 */
[----:B------:R-:W-:Y:S01]  /*0b80*/  @!P2 IMAD R31, R0, R5, R23 ;  /* 0x00000005001fa224 */ /* 0x000fe200078e0217 */
[----:B------:R-:W-:Y:S01]  /*0b90*/  ISETP.GE.U32.AND P5, PT, R56, UR10, PT ;  /* 0x0000000a38007c0c */ /* 0x000fe2000bfa6070 */
[----:B------:R-:W-:Y:S01]  /*0ba0*/  @!P2 IMAD.MOV.U32 R22, RZ, RZ, R60 ;  /* 0x000000ffff16a224 */ /* 0x000fe200078e003c */
[----:B------:R-:W-:-:S03]  /*0bb0*/  @!P2 MOV R23, R59 ;  /* 0x0000003b0017a202 */ /* 0x000fc60000000f00 */
[----:B------:R-:W2:Y:S01]  /*0bc0*/  @!P4 LDC.64 R6, c[0x0][0x390] ;  /* 0x0000e400ff06cb82 */ /* 0x000ea20000000a00 */
[----:B------:R-:W-:Y:S01]  /*0bd0*/  HFMA2 R29, -RZ, RZ, 0, 0 ;  /* 0x00000000ff1d7431 */ /* 0x000fe200000001ff */
[----:B------:R-:W-:Y:S01]  /*0be0*/  ISETP.GE.AND.EX P5, PT, R53, UR11, PT, P5 ;  /* 0x0000000b35007c0c */ /* 0x000fe2000bfa6350 */
[----:B------:R-:W-:Y:S01]  /*0bf0*/  @!P2 IMAD.WIDE.U32 R22, R0, R4, R22 ;  /* 0x000000040016a225 */ /* 0x000fe200078e0016 */
[----:B-1----:R-:W-:Y:S02]  /*0c00*/  @!P3 MOV R20, R60 ;  /* 0x0000003c0014b202 */ /* 0x002fe40000000f00 */
[----:B------:R-:W-:Y:S01]  /*0c10*/  @!P3 MOV R21, R59 ;  /* 0x0000003b0015b202 */ /* 0x000fe20000000f00 */
[----:B0-----:R-:W-:Y:S01]  /*0c20*/  @!P3 IMAD R12, R51, R10, RZ ;  /* 0x0000000a330cb224 */ /* 0x001fe200078e02ff */
[----:B------:R0:W3:Y:S01]  /*0c30*/  @!P1 LDG.E R29, desc[UR14][R18.64] ;  /* 0x0000000e121d9981 */ /* 0x0000e2000c1e1900 */
[----:B------:R-:W1:Y:S01]  /*0c40*/  @!P6 LDC.64 R4, c[0x0][0x3e0] ;  /* 0x0000f800ff04eb82 */ /* 0x000e620000000a00 */
[----:B------:R-:W-:Y:S01]  /*0c50*/  @!P2 IADD3 R0, PT, PT, R23, R31, RZ ;  /* 0x0000001f1700a210 */ /* 0x000fe20007ffe0ff */
[C---:B------:R-:W-:Y:S01]  /*0c60*/  @!P3 IMAD R27, R55.reuse, R11, R12 ;  /* 0x0000000b371bb224 */ /* 0x040fe200078e020c */
[----:B------:R-:W-:Y:S01]  /*0c70*/  @!P2 LEA R2, P1, R22, R2, 0x1 ;  /* 0x000000021602a211 */ /* 0x000fe200078208ff */
[----:B------:R-:W-:-:S04]  /*0c80*/  @!P3 IMAD.WIDE.U32 R20, R55, R10, R20 ;  /* 0x0000000a3714b225 */ /* 0x000fc800078e0014 */
[----:B--2---:R-:W-:Y:S01]  /*0c90*/  @!P4 IMAD R12, R49, R8, RZ ;  /* 0x00000008310cc224 */ /* 0x004fe200078e02ff */
[----:B0-----:R-:W-:Y:S01]  /*0ca0*/  @!P4 MOV R18, R60 ;  /* 0x0000003c0012c202 */ /* 0x001fe20000000f00 */
[----:B------:R-:W0:Y:S01]  /*0cb0*/  @!P5 LDC.64 R10, c[0x0][0x3e0] ;  /* 0x0000f800ff0adb82 */ /* 0x000e220000000a00 */
[----:B------:R-:W-:Y:S01]  /*0cc0*/  @!P4 MOV R19, R59 ;  /* 0x0000003b0013c202 */ /* 0x000fe20000000f00 */
[----:B------:R-:W-:Y:S01]  /*0cd0*/  @!P4 IMAD R23, R54, R9, R12 ;  /* 0x000000093617c224 */ /* 0x000fe200078e020c */
[----:B------:R-:W-:Y:S02]  /*0ce0*/  @!P2 LEA.HI.X R3, R22, R3, R0, 0x1, P1 ;  /* 0x000000031603a211 */ /* 0x000fe400008f0c00 */
[----:B------:R-:W-:Y:S01]  /*0cf0*/  @!P3 IADD3 R0, PT, PT, R21, R27, RZ ;  /* 0x0000001b1500b210 */ /* 0x000fe20007ffe0ff */
[----:B------:R-:W-:Y:S01]  /*0d00*/  @!P4 IMAD.WIDE.U32 R8, R54, R8, R18 ;  /* 0x000000083608c225 */ /* 0x000fe200078e0012 */
[----:B------:R-:W-:-:S03]  /*0d10*/  @!P3 LEA R16, P1, R20, R16, 0x1 ;  /* 0x000000101410b211 */ /* 0x000fc600078208ff */
[----:B------:R-:W-:Y:S01]  /*0d20*/  HFMA2 R22, -RZ, RZ, 0, 0 ;  /* 0x00000000ff167431 */ /* 0x000fe200000001ff */
[----:B------:R-:W2:Y:S01]  /*0d30*/  @!P6 LDC.64 R18, c[0x0][0x390] ;  /* 0x0000e400ff12eb82 */ /* 0x000ea20000000a00 */
[----:B------:R-:W-:Y:S01]  /*0d40*/  @!P3 LEA.HI.X R17, R20, R17, R0, 0x1, P1 ;  /* 0x000000111411b211 */ /* 0x000fe200008f0c00 */
[----:B------:R-:W-:Y:S01]  /*0d50*/  @!P4 IMAD.IADD R0, R9, 0x1, R23 ;  /* 0x000000010900c824 */ /* 0x000fe200078e0217 */
[C---:B------:R-:W-:Y:S02]  /*0d60*/  @!P4 LEA R20, P1, R8.reuse, R6, 0x1 ;  /* 0x000000060814c211 */ /* 0x040fe400078208ff */
[----:B------:R-:W-:Y:S01]  /*0d70*/  MOV R14, RZ ;  /* 0x000000ff000e7202 */ /* 0x000fe20000000f00 */
[----:B------:R0:W3:Y:S01]  /*0d80*/  @!P3 LDG.E R22, desc[UR14][R16.64] ;  /* 0x0000000e1016b981 */ /* 0x0000e2000c1e1900 */
[----:B------:R-:W-:Y:S02]  /*0d90*/  @!P4 LEA.HI.X R21, R8, R7, R0, 0x1, P1 ;  /* 0x000000070815c211 */ /* 0x000fe400008f0c00 */
[----:B------:R-:W2:Y:S01]  /*0da0*/  @!P5 LDC.64 R6, c[0x0][0x390] ;  /* 0x0000e400ff06db82 */ /* 0x000ea20000000a00 */
[----:B------:R-:W-:-:S02]  /*0db0*/  ISETP.GE.U32.AND P3, PT, R50, UR10, PT ;  /* 0x0000000a32007c0c */ /* 0x000fc4000bf66070 */
[----:B------:R2:W3:Y:S01]  /*0dc0*/  @!P4 LDG.E R14, desc[UR14][R20.64] ;  /* 0x0000000e140ec981 */ /* 0x0004e2000c1e1900 */
[----:B------:R-:W-:Y:S02]  /*0dd0*/  ISETP.GE.U32.AND P4, PT, R48, UR10, PT ;  /* 0x0000000a30007c0c */ /* 0x000fe4000bf86070 */
[----:B------:R-:W-:Y:S01]  /*0de0*/  ISETP.GE.AND.EX P1, PT, R45, UR11, PT, P3 ;  /* 0x0000000b2d007c0c */ /* 0x000fe2000bf26330 */
[----:B-1----:R-:W-:Y:S01]  /*0df0*/  @!P6 IMAD R0, R47, R4, RZ ;  /* 0x000000042f00e224 */ /* 0x002fe200078e02ff */
[----:B------:R-:W-:Y:S02]  /*0e00*/  @!P6 MOV R8, R60 ;  /* 0x0000003c0008e202 */ /* 0x000fe40000000f00 */
[----:B------:R-:W-:Y:S01]  /*0e10*/  @!P6 MOV R9, R59 ;  /* 0x0000003b0009e202 */ /* 0x000fe20000000f00 */
[C---:B------:R-:W-:Y:S01]  /*0e20*/  @!P6 IMAD R23, R52.reuse, R5, R0 ;  /* 0x000000053417e224 */ /* 0x040fe200078e0200 */
[----:B------:R-:W-:Y:S01]  /*0e30*/  ISETP.GE.AND.EX P4, PT, R43, UR11, PT, P4 ;  /* 0x0000000b2b007c0c */ /* 0x000fe2000bf86340 */
[----:B0-----:R-:W-:Y:S01]  /*0e40*/  @!P5 IMAD R0, R53, R10, RZ ;  /* 0x0000000a3500d224 */ /* 0x001fe200078e02ff */
[----:B------:R-:W-:Y:S01]  /*0e50*/  @!P5 MOV R5, R59 ;  /* 0x0000003b0005d202 */ /* 0x000fe20000000f00 */
[----:B------:R-:W-:Y:S01]  /*0e60*/  @!P6 IMAD.WIDE.U32 R8, R52, R4, R8 ;  /* 0x000000043408e225 */ /* 0x000fe200078e0008 */
[----:B------:R-:W-:-:S03]  /*0e70*/  @!P5 MOV R4, R60 ;  /* 0x0000003c0004d202 */ /* 0x000fc60000000f00 */
[C---:B------:R-:W-:Y:S01]  /*0e80*/  @!P5 IMAD R17, R56.reuse, R11, R0 ;  /* 0x0000000b3811d224 */ /* 0x040fe200078e0200 */
[----:B------:R-:W-:Y:S01]  /*0e90*/  @!P6 IADD3 R0, PT, PT, R9, R23, RZ ;  /* 0x000000170900e210 */ /* 0x000fe20007ffe0ff */
[----:B------:R-:W-:Y:S01]  /*0ea0*/  @!P5 IMAD.WIDE.U32 R4, R56, R10, R4 ;  /* 0x0000000a3804d225 */ /* 0x000fe200078e0004 */
[----:B--2---:R-:W-:Y:S01]  /*0eb0*/  @!P6 LEA R18, P3, R8, R18, 0x1 ;  /* 0x000000120812e211 */ /* 0x004fe200078608ff */
        /* <DEDUP_REMOVED lines=9> */
[----:B------:R-:W2:Y:S01]  /*0f50*/  @!P1 LDC.64 R16, c[0x0][0x390] ;  /* 0x0000e400ff109b82 */ /* 0x000ea20000000a00 */
[----:B------:R-:W-:Y:S01]  /*0f60*/  ISETP.GE.AND.EX P3, PT, R31, UR11, PT, P3 ;  /* 0x0000000b1f007c0c */ /* 0x000fe2000bf66330 */
[----:B------:R-:W-:-:S06]  /*0f70*/  IMAD.MOV.U32 R41, RZ, RZ, RZ ;  /* 0x000000ffff297224 */ /* 0x000fcc00078e00ff */
[----:B------:R-:W4:Y:S01]  /*0f80*/  @!P4 LDC.64 R6, c[0x0][0x390] ;  /* 0x0000e400ff06cb82 */ /* 0x000f220000000a00 */
[----:B------:R0:W3:Y:S02]  /*0f90*/  @!P5 LDG.E R41, desc[UR14][R20.64] ;  /* 0x0000000e1429d981 */ /* 0x0000e4000c1e1900 */
[----:B0-----:R-:W-:Y:S02]  /*0fa0*/  @!P1 IMAD R0, R45, R10, RZ ;  /* 0x0000000a2d009224 */ /* 0x001fe400078e02ff */
[----:B------:R-:W-:Y:S02]  /*0fb0*/  HFMA2 R12, -RZ, RZ, 0, 0 ;  /* 0x00000000ff0c7431 */ /* 0x000fe400000001ff */
[C---:B------:R-:W-:Y:S01]  /*0fc0*/  @!P1 IMAD R23, R50.reuse, R11, R0 ;  /* 0x0000000b32179224 */ /* 0x040fe200078e0200 */
[----:B------:R-:W0:Y:S01]  /*0fd0*/  @!P3 LDC.64 R4, c[0x0][0x3e0] ;  /* 0x0000f800ff04bb82 */ /* 0x000e220000000a00 */
[----:B------:R-:W-:Y:S02]  /*0fe0*/  @!P1 MOV R20, R60 ;  /* 0x0000003c00149202 */ /* 0x000fe40000000f00 */
[----:B------:R-:W-:Y:S01]  /*0ff0*/  @!P1 MOV R21, R59 ;  /* 0x0000003b00159202 */ /* 0x000fe20000000f00 */
[----:B-1----:R-:W-:Y:S01]  /*1000*/  @!P4 IMAD R0, R43, R8, RZ ;  /* 0x000000082b00c224 */ /* 0x002fe200078e02ff */
[----:B------:R1:W3:Y:S01]  /*1010*/  @!P6 LDG.E R12, desc[UR14][R18.64] ;  /* 0x0000000e120ce981 */ /* 0x0002e2000c1e1900 */
[----:B------:R-:W-:-:S03]  /*1020*/  @!P1 IMAD.WIDE.U32 R10, R50, R10, R20 ;  /* 0x0000000a320a9225 */ /* 0x000fc600078e0014 */
[----:B------:R-:W0:Y:S01]  /*1030*/  @!P3 LDC.64 R20, c[0x0][0x390] ;  /* 0x0000e400ff14bb82 */ /* 0x000e220000000a00 */
[----:B------:R-:W-:Y:S01]  /*1040*/  @!P4 IMAD R33, R48, R9, R0 ;  /* 0x000000093021c224 */ /* 0x000fe200078e0200 */
[----:B-1----:R-:W-:Y:S02]  /*1050*/  @!P4 MOV R18, R60 ;  /* 0x0000003c0012c202 */ /* 0x002fe40000000f00 */
[----:B------:R-:W-:Y:S02]  /*1060*/  @!P4 MOV R19, R59 ;  /* 0x0000003b0013c202 */ /* 0x000fe40000000f00 */
[----:B------:R-:W-:Y:S02]  /*1070*/  @!P1 IADD3 R0, PT, PT, R11, R23, RZ ;  /* 0x000000170b009210 */ /* 0x000fe40007ffe0ff */
[----:B--2---:R-:W-:Y:S01]  /*1080*/  @!P1 LEA R16, P6, R10, R16, 0x1 ;  /* 0x000000100a109211 */ /* 0x004fe200078c08ff */
[----:B------:R-:W-:-:S03]  /*1090*/  @!P4 IMAD.WIDE.U32 R8, R48, R8, R18 ;  /* 0x000000083008c225 */ /* 0x000fc600078e0012 */
[----:B------:R-:W-:Y:S02]  /*10a0*/  @!P1 LEA.HI.X R17, R10, R17, R0, 0x1, P6 ;  /* 0x000000110a119211 */ /* 0x000fe400030f0c00 */
[----:B------:R-:W-:Y:S02]  /*10b0*/  CS2R R10, SRZ ;  /* 0x00000000000a7805 */ /* 0x000fe4000001ff00 */
[----:B------:R-:W-:Y:S02]  /*10c0*/  @!P4 IADD3 R0, PT, PT, R9, R33, RZ ;  /* 0x000000210900c210 */ /* 0x000fe40007ffe0ff */
[----:B----4-:R-:W-:Y:S02]  /*10d0*/  @!P4 LEA R6, P6, R8, R6, 0x1 ;  /* 0x000000060806c211 */ /* 0x010fe400078c08ff */
[----:B------:R-:W-:Y:S01]  /*10e0*/  IADD3 R35, PT, PT, R56, 0x1a0, RZ ;  /* 0x000001a038237810 */ /* 0x000fe20007ffe0ff */
[----:B------:R-:W2:Y:S01]  /*10f0*/  @!P1 LDG.E R10, desc[UR14][R16.64] ;  /* 0x0000000e100a9981 */ /* 0x000ea2000c1e1900 */
[----:B------:R-:W-:Y:S01]  /*1100*/  @!P4 LEA.HI.X R7, R8, R7, R0, 0x1, P6 ;  /* 0x000000070807c211 */ /* 0x000fe200030f0c00 */
[----:B------:R-:W-:Y:S01]  /*1110*/  VIADD R23, R56, 0x1c0 ;  /* 0x000001c038177836 */ /* 0x000fe20000000000 */
[----:B------:R-:W-:-:S02]  /*1120*/  ISETP.GE.U32.AND P1, PT, R35, UR10, PT ;  /* 0x0000000a23007c0c */ /* 0x000fc4000bf26070 */
[----:B------:R-:W-:Y:S01]  /*1130*/  SHF.R.S32.HI R33, RZ, 0x1f, R35 ;  /* 0x0000001fff217819 */ /* 0x000fe20000011423 */
[----:B------:R1:W4:Y:S01]  /*1140*/  @!P4 LDG.E R11, desc[UR14][R6.64] ;  /* 0x0000000e060bc981 */ /* 0x000322000c1e1900 */
[----:B0-----:R-:W-:Y:S01]  /*1150*/  @!P3 IMAD R0, R31, R4, RZ ;  /* 0x000000041f00b224 */ /* 0x001fe200078e02ff */
[----:B------:R-:W-:Y:S02]  /*1160*/  ISETP.GE.U32.AND P4, PT, R23, UR10, PT ;  /* 0x0000000a17007c0c */ /* 0x000fe4000bf86070 */
[----:B------:R-:W-:Y:S02]  /*1170*/  ISETP.GE.AND.EX P1, PT, R33, UR11, PT, P1 ;  /* 0x0000000b21007c0c */ /* 0x000fe4000bf26310 */
[----:B------:R-:W-:Y:S01]  /*1180*/  SHF.R.S32.HI R57, RZ, 0x1f, R23 ;  /* 0x0000001fff397819 */ /* 0x000fe20000011417 */
[----:B------:R-:W-:Y:S01]  /*1190*/  HFMA2 R31, -RZ, RZ, 0, 0 ;  /* 0x00000000ff1f7431 */ /* 0x000fe200000001ff */
[----:B-1----:R-:W-:Y:S02]  /*11a0*/  @!P3 MOV R6, R60 ;  /* 0x0000003c0006b202 */ /* 0x002fe40000000f00 */
[----:B------:R-:W-:Y:S01]  /*11b0*/  @!P3 MOV R7, R59 ;  /* 0x0000003b0007b202 */ /* 0x000fe20000000f00 */
[----:B------:R-:W-:Y:S01]  /*11c0*/  @!P3 IMAD R9, R27, R5, R0 ;  /* 0x000000051b09b224 */ /* 0x000fe200078e0200 */
[----:B------:R-:W-:Y:S01]  /*11d0*/  ISETP.GE.AND.EX P4, PT, R57, UR11, PT, P4 ;  /* 0x0000000b39007c0c */ /* 0x000fe2000bf86340 */
[----:B------:R0:W4:Y:S01]  /*11e0*/  @!P2 LDG.E R31, desc[UR14][R2.64] ;  /* 0x0000000e021fa981 */ /* 0x000122000c1e1900 */
[----:B------:R-:W-:Y:S01]  /*11f0*/  @!P3 IMAD.WIDE.U32 R4, R27, R4, R6 ;  /* 0x000000041b04b225 */ /* 0x000fe200078e0006 */
[----:B------:R-:W-:-:S02]  /*1200*/  IADD3 R27, PT, PT, R56, 0x1e0, RZ ;  /* 0x000001e0381b7810 */ /* 0x000fc40007ffe0ff */
[----:B------:R-:W1:Y:S02]  /*1210*/  @!P1 LDC.64 R18, c[0x0][0x3e0] ;  /* 0x0000f800ff129b82 */ /* 0x000e640000000a00 */
[----:B------:R-:W-:Y:S02]  /*1220*/  @!P3 IADD3 R0, PT, PT, R5, R9, RZ ;  /* 0x000000090500b210 */ /* 0x000fe40007ffe0ff */
[C---:B------:R-:W-:Y:S02]  /*1230*/  @!P3 LEA R20, P2, R4.reuse, R20, 0x1 ;  /* 0x000000140414b211 */ /* 0x040fe400078408ff */
[----:B------:R-:W-:Y:S02]  /*1240*/  SHF.R.S32.HI R37, RZ, 0x1f, R27 ;  /* 0x0000001fff257819 */ /* 0x000fe4000001141b */
[----:B------:R-:W5:Y:S01]  /*1250*/  @!P4 LDC.64 R16, c[0x0][0x3e0] ;  /* 0x0000f800ff10cb82 */ /* 0x000f620000000a00 */
[----:B------:R-:W-:Y:S02]  /*1260*/  @!P3 LEA.HI.X R21, R4, R21, R0, 0x1, P2 ;  /* 0x000000150415b211 */ /* 0x000fe400010f0c00 */
[----:B------:R-:W-:-:S04]  /*1270*/  ISETP.GE.U32.AND P2, PT, R27, UR10, PT ;  /* 0x0000000a1b007c0c */ /* 0x000fc8000bf46070 */
[----:B------:R-:W-:Y:S01]  /*1280*/  ISETP.GE.AND.EX P2, PT, R37, UR11, PT, P2 ;  /* 0x0000000b25007c0c */ /* 0x000fe2000bf46320 */
[----:B------:R-:W5:Y:S01]  /*1290*/  @!P1 LDC.64 R8, c[0x0][0x390] ;  /* 0x0000e400ff089b82 */ /* 0x000f620000000a00 */
[----:B------:R-:W-:Y:S02]  /*12a0*/  @!P1 MOV R4, R60 ;  /* 0x0000003c00049202 */ /* 0x000fe40000000f00 */
[----:B------:R-:W-:Y:S01]  /*12b0*/  @!P1 MOV R5, R59 ;  /* 0x0000003b00059202 */ /* 0x000fe20000000f00 */
[----:B-1----:R-:W-:-:S04]  /*12c0*/  @!P1 IMAD R0, R33, R18, RZ ;  /* 0x0000001221009224 */ /* 0x002fc800078e02ff */
[----:B------:R-:W1:Y:S01]  /*12d0*/  @!P4 LDC.64 R6, c[0x0][0x390] ;  /* 0x0000e400ff06cb82 */ /* 0x000e620000000a00 */
[----:B------:R-:W-:-:S07]  /*12e0*/  HFMA2 R33, -RZ, RZ, 0, 0 ;  /* 0x00000000ff217431 */ /* 0x000fce00000001ff */
[----:B0-----:R-:W0:Y:S01]  /*12f0*/  @!P2 LDC.64 R2, c[0x0][0x3e0] ;  /* 0x0000f800ff02ab82 */ /* 0x001e220000000a00 */
[----:B------:R-:W-:Y:S01]  /*1300*/  @!P1 IMAD R39, R35, R19, R0 ;  /* 0x0000001323279224 */ /* 0x000fe200078e0200 */
[----:B------:R5:W4:Y:S02]  /*1310*/  @!P3 LDG.E R33, desc[UR14][R20.64] ;  /* 0x0000000e1421b981 */ /* 0x000b24000c1e1900 */
[----:B-----5:R-:W-:Y:S02]  /*1320*/  @!P4 IMAD R0, R57, R16, RZ ;  /* 0x000000103900c224 */ /* 0x020fe400078e02ff */
[----:B------:R-:W-:Y:S02]  /*1330*/  @!P1 IMAD.WIDE.U32 R18, R35, R18, R4 ;  /* 0x0000001223129225 */ /* 0x000fe400078e0004 */
[----:B------:R-:W5:Y:S02]  /*1340*/  @!P2 LDC.64 R4, c[0x0][0x390] ;  /* 0x0000e400ff04ab82 */ /* 0x000f640000000a00 */
[----:B------:R-:W-:Y:S01]  /*1350*/  @!P4 IMAD R57, R23, R17, R0 ;  /* 0x000000111739c224 */ /* 0x000fe200078e0200 */
[----:B------:R-:W-:-:S02]  /*1360*/  @!P1 IADD3 R0, PT, PT, R19, R39, RZ ;  /* 0x0000002713009210 */ /* 0x000fc40007ffe0ff */
[C---:B------:R-:W-:Y:S01]  /*1370*/  @!P1 LEA R8, P3, R18.reuse, R8, 0x1 ;  /* 0x0000000812089211 */ /* 0x040fe200078608ff */
[----:B------:R-:W-:Y:S01]  /*1380*/  HFMA2 R35, -RZ, RZ, 0, 0 ;  /* 0x00000000ff237431 */ /* 0x000fe200000001ff */
[----:B------:R-:W-:Y:S01]  /*1390*/  @!P4 MOV R21, R59 ;  /* 0x0000003b0015c202 */ /* 0x000fe20000000f00 */
[----:B------:R-:W-:Y:S01]  /*13a0*/  @!P4 IMAD.MOV.U32 R20, RZ, RZ, R60 ;  /* 0x000000ffff14c224 */ /* 0x000fe200078e003c */
[----:B------:R-:W-:-:S03]  /*13b0*/  @!P1 LEA.HI.X R9, R18, R9, R0, 0x1, P3 ;  /* 0x0000000912099211 */ /* 0x000fc600018f0c00 */
[----:B------:R-:W-:Y:S02]  /*13c0*/  @!P4 IMAD.WIDE.U32 R16, R23, R16, R20 ;  /* 0x000000101710c225 */ /* 0x000fe400078e0014 */
[----:B------:R0:W4:Y:S02]  /*13d0*/  @!P1 LDG.E R35, desc[UR14][R8.64] ;  /* 0x0000000e08239981 */ /* 0x000124000c1e1900 */
[----:B0-----:R-:W-:Y:S01]  /*13e0*/  @!P2 IMAD R18, R37, R2, RZ ;  /* 0x000000022512a224 */ /* 0x001fe200078e02ff */
[----:B------:R-:W-:Y:S02]  /*13f0*/  @!P4 IADD3 R0, PT, PT, R17, R57, RZ ;  /* 0x000000391100c210 */ /* 0x000fe40007ffe0ff */
[----:B------:R-:W-:Y:S02]  /*1400*/  @!P2 MOV R8, R60 ;  /* 0x0000003c0008a202 */ /* 0x000fe40000000f00 */
[----:B------:R-:W-:Y:S01]  /*1410*/  @!P2 MOV R9, R59 ;  /* 0x0000003b0009a202 */ /* 0x000fe20000000f00 */
[C---:B------:R-:W-:Y:S01]  /*1420*/  @!P2 IMAD R17, R27.reuse, R3, R18 ;  /* 0x000000031b11a224 */ /* 0x040fe200078e0212 */
[----:B-1----:R-:W-:Y:S01]  /*1430*/  @!P4 LEA R6, P3, R16, R6, 0x1 ;  /* 0x000000061006c211 */ /* 0x002fe200078608ff */
[----:B------:R-:W-:Y:S01]  /*1440*/  @!P2 IMAD.WIDE.U32 R2, R27, R2, R8 ;  /* 0x000000021b02a225 */ /* 0x000fe200078e0008 */
[----:B------:R-:W-:-:S02]  /*1450*/  MOV R37, RZ ;  /* 0x000000ff00257202 */ /* 0x000fc40000000f00 */
[----:B------:R-:W-:Y:S02]  /*1460*/  @!P4 LEA.HI.X R7, R16, R7, R0, 0x1, P3 ;  /* 0x000000071007c211 */ /* 0x000fe400018f0c00 */
[----:B------:R-:W-:Y:S02]  /*1470*/  @!P2 IADD3 R0, PT, PT, R3, R17, RZ ;  /* 0x000000110300a210 */ /* 0x000fe40007ffe0ff */
[C---:B-----5:R-:W-:Y:S01]  /*1480*/  @!P2 LEA R16, P1, R2.reuse, R4, 0x1 ;  /* 0x000000040210a211 */ /* 0x060fe200078208ff */
[----:B------:R-:W-:Y:S01]  /*1490*/  IMAD.MOV.U32 R39, RZ, RZ, RZ ;  /* 0x000000ffff277224 */ /* 0x000fe200078e00ff */
[----:B------:R-:W5:Y:S02]  /*14a0*/  @!P4 LDG.E R37, desc[UR14][R6.64] ;  /* 0x0000000e0625c981 */ /* 0x000f64000c1e1900 */
[----:B------:R-:W-:-:S05]  /*14b0*/  @!P2 LEA.HI.X R17, R2, R5, R0, 0x1, P1 ;  /* 0x000000050211a211 */ /* 0x000fca00008f0c00 */
[----:B------:R0:W5:Y:S01]  /*14c0*/  @!P2 LDG.E R39, desc[UR14][R16.64] ;  /* 0x0000000e1027a981 */ /* 0x000162000c1e1900 */
[C---:B------:R-:W-:Y:S02]  /*14d0*/  PRMT R18, R13.reuse, 0x7632, R18 ;  /* 0x000076320d127816 */ /* 0x040fe40000000012 */
[----:B------:R-:W-:Y:S02]  /*14e0*/  SHF.L.U32 R13, R13, 0x10, RZ ;  /* 0x000000100d0d7819 */ /* 0x000fe400000006ff */
[----:B------:R-:W-:-:S04]  /*14f0*/  PRMT R24, R25, 0x7632, R24 ;  /* 0x0000763219187816 */ /* 0x000fc80000000018 */
[----:B------:R-:W-:Y:S01]  /*1500*/  SHF.L.U32 R24, R24, 0x10, RZ ;  /* 0x0000001018187819 */ /* 0x000fe200000006ff */
[----:B------:R-:W-:Y:S01]  /*1510*/  IMAD.U32 R25, R25, 0x10000, RZ ;  /* 0x0001000019197824 */ /* 0x000fe200078e00ff */
[C---:B---3--:R-:W-:Y:S02]  /*1520*/  PRMT R27, R26.reuse, 0x7632, R27 ;  /* 0x000076321a1b7816 */ /* 0x048fe4000000001b */
[----:B------:R-:W-:Y:S02]  /*1530*/  SHF.L.U32 R26, R26, 0x10, RZ ;  /* 0x000000101a1a7819 */ /* 0x000fe400000006ff */
[----:B------:R-:W-:Y:S02]  /*1540*/  SHF.L.U32 R27, R27, 0x10, RZ ;  /* 0x000000101b1b7819 */ /* 0x000fe400000006ff */
[C---:B------:R-:W-:Y:S02]  /*1550*/  PRMT R2, R22.reuse, 0x7632, R2 ;  /* 0x0000763216027816 */ /* 0x040fe40000000002 */
[----:B------:R-:W-:-:S02]  /*1560*/  SHF.L.U32 R3, R22, 0x10, RZ ;  /* 0x0000001016037819 */ /* 0x000fc400000006ff */
[----:B------:R-:W-:Y:S02]  /*1570*/  SHF.L.U32 R2, R2, 0x10, RZ ;  /* 0x0000001002027819 */ /* 0x000fe400000006ff */
[----:B------:R-:W-:-:S03]  /*1580*/  PRMT R4, R14, 0x7632, R4 ;  /* 0x000076320e047816 */ /* 0x000fc60000000004 */
[----:B------:R-:W-:Y:S01]  /*1590*/  FADD.FTZ R9, R3, R2 ;  /* 0x0000000203097221 */ /* 0x000fe20000010000 */
[----:B------:R-:W-:Y:S01]  /*15a0*/  SHF.L.U32 R4, R4, 0x10, RZ ;  /* 0x0000001004047819 */ /* 0x000fe200000006ff */
[----:B------:R-:W-:-:S04]  /*15b0*/  FMUL.FTZ R8, R2, R2 ;  /* 0x0000000202087220 */ /* 0x000fc80000410000 */
        /* <DEDUP_REMOVED lines=12> */
[----:B------:R-:W-:Y:S01]  /*1680*/  FADD.FTZ R14, R5, R4 ;  /* 0x00000004050e7221 */ /* 0x000fe20000010000 */
[----:B------:R-:W-:Y:S02]  /*1690*/  FADD.FTZ R7, RZ, R7 ;  /* 0x00000007ff077221 */ /* 0x000fe40000010000 */
[----:B------:R-:W-:Y:S01]  /*16a0*/  SHF.L.U32 R6, R6, 0x10, RZ ;  /* 0x0000001006067819 */ /* 0x000fe200000006ff */
[----:B------:R-:W-:Y:S01]  /*16b0*/  FADD.FTZ R14, R9, R14 ;  /* 0x0000000e090e7221 */ /* 0x000fe20000010000 */
[----:B------:R-:W-:Y:S01]  /*16c0*/  FADD.FTZ R8, R7, R8 ;  /* 0x0000000807087221 */ /* 0x000fe20000010000 */
[----:B------:R-:W-:Y:S01]  /*16d0*/  FFMA.FTZ R17, R5, R5, R16 ;  /* 0x0000000505117223 */ /* 0x000fe20000010010 */
[----:B------:R-:W-:Y:S01]  /*16e0*/  SHF.L.U32 R7, R12, 0x10, RZ ;  /* 0x000000100c077819 */ /* 0x000fe200000006ff */
[----:B------:R-:W-:-:S02]  /*16f0*/  FMUL.FTZ R12, R6, R6 ;  /* 0x00000006060c7220 */ /* 0x000fc40000410000 */
[----:B------:R-:W-:Y:S02]  /*1700*/  FADD.FTZ R17, R8, R17 ;  /* 0x0000001108117221 */ /* 0x000fe40000010000 */
[C---:B------:R-:W-:Y:S01]  /*1710*/  FFMA.FTZ R12, R7.reuse, R7, R12 ;  /* 0x00000007070c7223 */ /* 0x040fe2000001000c */
[----:B------:R-:W-:Y:S01]  /*1720*/  FADD.FTZ R19, R7, R6 ;  /* 0x0000000607137221 */ /* 0x000fe20000010000 */
[----:B--2---:R-:W-:-:S05]  /*1730*/  PRMT R9, R10, 0x7632, R9 ;  /* 0x000076320a097816 */ /* 0x004fca0000000009 */
[----:B------:R-:W-:Y:S01]  /*1740*/  IMAD.U32 R8, R9, 0x10000, RZ ;  /* 0x0001000009087824 */ /* 0x000fe200078e00ff */
[----:B------:R-:W-:Y:S02]  /*1750*/  SHF.L.U32 R9, R10, 0x10, RZ ;  /* 0x000000100a097819 */ /* 0x000fe400000006ff */
[----:B----4-:R-:W-:Y:S01]  /*1760*/  PRMT R10, R11, 0x7632, R10 ;  /* 0x000076320b0a7816 */ /* 0x010fe2000000000a */
        /* <DEDUP_REMOVED lines=15> */
[----:B------:R-:W-:Y:S01]  /*1860*/  FMUL.FTZ R20, R12, R12 ;  /* 0x0000000c0c147220 */ /* 0x000fe20000410000 */
[----:B------:R-:W-:Y:S01]  /*1870*/  SHF.L.U32 R14, R14, 0x10, RZ ;  /* 0x000000100e0e7819 */ /* 0x000fe200000006ff */
[----:B------:R-:W-:Y:S01]  /*1880*/  FADD.FTZ R16, R19, R16 ;  /* 0x0000001013107221 */ /* 0x000fe20000010000 */
[----:B------:R-:W-:Y:S01]  /*1890*/  FADD.FTZ R18, R13, R12 ;  /* 0x0000000c0d127221 */ /* 0x000fe20000010000 */
[----:B------:R-:W-:Y:S01]  /*18a0*/  SHF.L.U32 R15, R15, 0x10, RZ ;  /* 0x000000100f0f7819 */ /* 0x000fe200000006ff */
[----:B------:R-:W-:Y:S01]  /*18b0*/  FFMA.FTZ R19, R13, R13, R20 ;  /* 0x0000000d0d137223 */ /* 0x000fe20000010014 */
[----:B------:R-:W-:Y:S01]  /*18c0*/  FMUL.FTZ R20, R14, R14 ;  /* 0x0000000e0e147220 */ /* 0x000fe20000410000 */
[----:B------:R-:W-:-:S02]  /*18d0*/  FADD.FTZ R17, R17, R18 ;  /* 0x0000001211117221 */ /* 0x000fc40000010000 */
[----:B------:R-:W-:Y:S01]  /*18e0*/  FADD.FTZ R16, R16, R19 ;  /* 0x0000001310107221 */ /* 0x000fe20000010000 */
[C---:B------:R-:W-:Y:S01]  /*18f0*/  FADD.FTZ R18, R15.reuse, R14 ;  /* 0x0000000e0f127221 */ /* 0x040fe20000010000 */
[----:B------:R-:W-:Y:S01]  /*1900*/  FFMA.FTZ R19, R15, R15, R20 ;  /* 0x0000000f0f137223 */ /* 0x000fe20000010014 */
[----:B------:R-:W-:Y:S02]  /*1910*/  FMUL.FTZ R20, R24, R24 ;  /* 0x0000001818147220 */ /* 0x000fe40000410000 */
        /* <DEDUP_REMOVED lines=24> */
[----:B------:R-:W-:Y:S02]  /*1aa0*/  SHF.L.U32 R32, R32, 0x10, RZ ;  /* 0x0000001020207819 */ /* 0x000fe400000006ff */
[----:B------:R-:W-:Y:S01]  /*1ab0*/  FADD.FTZ R17, R17, R18 ;  /* 0x0000001211117221 */ /* 0x000fe20000010000 */
[----:B------:R-:W-:Y:S01]  /*1ac0*/  FADD.FTZ R19, R16, R19 ;  /* 0x0000001310137221 */ /* 0x000fe20000010000 */
[----:B------:R-:W-:Y:S01]  /*1ad0*/  SHF.L.U32 R33, R33, 0x10, RZ ;  /* 0x0000001021217819 */ /* 0x000fe200000006ff */
[----:B------:R-:W-:Y:S01]  /*1ae0*/  FADD.FTZ R16, R31, R30 ;  /* 0x0000001e1f107221 */ /* 0x000fe20000010000 */
[----:B------:R-:W-:Y:S01]  /*1af0*/  FMUL.FTZ R18, R32, R32 ;  /* 0x0000002020127220 */ /* 0x000fe20000410000 */
[----:B------:R-:W-:-:S02]  /*1b00*/  PRMT R34, R35, 0x7632, R34 ;  /* 0x0000763223227816 */ /* 0x000fc40000000022 */
[----:B------:R-:W-:Y:S01]  /*1b10*/  FADD.FTZ R16, R17, R16 ;  /* 0x0000001011107221 */ /* 0x000fe20000010000 */
[----:B------:R-:W-:Y:S02]  /*1b20*/  FFMA.FTZ R18, R33, R33, R18 ;  /* 0x0000002121127223 */ /* 0x000fe40000010012 */
[----:B------:R-:W-:Y:S01]  /*1b30*/  IMAD.U32 R34, R34, 0x10000, RZ ;  /* 0x0001000022227824 */ /* 0x000fe200078e00ff */
        /* <DEDUP_REMOVED lines=9> */
[----:B------:R-:W-:Y:S02]  /*1bd0*/  PRMT R38, R39, 0x7632, R38 ;  /* 0x0000763227267816 */ /* 0x000fe40000000026 */
[----:B------:R-:W-:Y:S01]  /*1be0*/  SHF.L.U32 R37, R37, 0x10, RZ ;  /* 0x0000001025257819 */ /* 0x000fe200000006ff */
[----:B------:R-:W-:Y:S01]  /*1bf0*/  FMUL.FTZ R20, R36, R36 ;  /* 0x0000002424147220 */ /* 0x000fe20000410000 */
[----:B------:R-:W-:Y:S01]  /*1c00*/  SHF.L.U32 R38, R38, 0x10, RZ ;  /* 0x0000001026267819 */ /* 0x000fe200000006ff */
[----:B------:R-:W-:Y:S01]  /*1c10*/  FADD.FTZ R18, R18, R19 ;  /* 0x0000001312127221 */ /* 0x000fe20000010000 */
[----:B------:R-:W-:Y:S01]  /*1c20*/  FADD.FTZ R16, R16, R17 ;  /* 0x0000001110107221 */ /* 0x000fe20000010000 */
[----:B------:R-:W-:Y:S01]  /*1c30*/  FFMA.FTZ R19, R37, R37, R20 ;  /* 0x0000002525137223 */ /* 0x000fe20000010014 */
[----:B------:R-:W-:Y:S01]  /*1c40*/  SHF.L.U32 R39, R39, 0x10, RZ ;  /* 0x0000001027277819 */ /* 0x000fe200000006ff */
[----:B------:R-:W-:Y:S01]  /*1c50*/  FADD.FTZ R17, R37, R36 ;  /* 0x0000002425117221 */ /* 0x000fe20000010000 */
[----:B------:R-:W-:Y:S01]  /*1c60*/  FMUL.FTZ R20, R38, R38 ;  /* 0x0000002626147220 */ /* 0x000fe20000410000 */
[----:B------:R-:W-:-:S02]  /*1c70*/  FADD.FTZ R18, R18, R19 ;  /* 0x0000001312127221 */ /* 0x000fc40000010000 */
        /* <DEDUP_REMOVED lines=42> */
.L_x_2126:
[----:B------:R-:W-:Y:S05]  /*1f20*/  BSYNC.RECONVERGENT B0 ;  /* 0x0000000000007941 */ /* 0x000fea0003800200 */
.L_x_2125:
        /* <DEDUP_REMOVED lines=23> */
.L_x_2128:
[----:B------:R-:W-:Y:S05]  /*20a0*/  BSYNC.RECONVERGENT B0 ;  /* 0x0000000000007941 */ /* 0x000fea0003800200 */
.L_x_2127:
        /* <DEDUP_REMOVED lines=16> */
[----:B------:R-:W-:Y:S01]  /*21b0*/  MOV R18, UR10 ;  /* 0x0000000a00127c02 */ /* 0x000fe20008000f00 */
[----:B------:R-:W-:Y:S01]  /*21c0*/  UIMAD UR10, UR9, UR18, UR6 ;  /* 0x00000012090a72a4 */ /* 0x000fe2000f8e0206 */
[----:B------:R-:W-:Y:S01]  /*21d0*/  PLOP3.LUT P1, PT, PT, PT, UP0, 0x80, 0x8 ;  /* 0x000000000008781c */ /* 0x000fe20003f2f008 */
[----:B------:R-:W-:Y:S01]  /*21e0*/  IMAD.U32 R19, RZ, RZ, UR11 ;  /* 0x0000000bff137e24 */ /* 0x000fe2000f8e00ff */
[----:B------:R-:W-:-:S03]  /*21f0*/  MOV R57, UR5 ;  /* 0x0000000500397c02 */ /* 0x000fc60008000f00 */
        /* <DEDUP_REMOVED lines=10> */
.L_x_2131:
[----:B----4-:R-:W3:Y:S04]  /*22a0*/  LDG.E.STRONG.GPU R18, desc[UR14][R20.64] ;  /* 0x0000000e14127981 */ /* 0x010ee8000c1ef900 */
[----:B---3--:R-:W-:Y:S01]  /*22b0*/  CCTL.IVALL ;  /* 0x00000000ff00798f */ /* 0x008fe20002000000 */
[----:B------:R-:W-:Y:S05]  /*22c0*/  YIELD ;  /* 0x0000000000007946 */ /* 0x000fea0003800000 */
[----:B------:R-:W-:-:S13]  /*22d0*/  ISETP.NE.AND P1, PT, R18, R23, PT ;  /* 0x000000171200720c */ /* 0x000fda0003f25270 */
[----:B------:R-:W-:Y:S05]  /*22e0*/  @P1 BRA `(.L_x_2131) ;  /* 0xfffffffc00ec1947 */ /* 0x000fea000383ffff */
.L_x_2130:
        /* <DEDUP_REMOVED lines=15> */
.L_x_2133:
        /* <DEDUP_REMOVED lines=91> */
.L_x_2132:
[----:B------:R-:W-:-:S13]  /*2990*/  LOP3.LUT P1, RZ, R40, 0x7, RZ, 0xc0, !PT ;  /* 0x0000000728ff7812 */ /* 0x000fda000782c0ff */
[----:B------:R-:W-:Y:S05]  /*29a0*/  @!P1 BRA `(.L_x_2129) ;  /* 0x0000000400709947 */ /* 0x000fea0003800000 */
[----:B----4-:R-:W-:-:S04]  /*29b0*/  LOP3.LUT R18, R40, 0x7, RZ, 0xc0, !PT ;  /* 0x0000000728127812 */ /* 0x010fc800078ec0ff */
        /* <DEDUP_REMOVED lines=13> */
[----:B------:R-:W-:Y:S02]  /*2a90*/  MOV R20, UR10 ;  /* 0x0000000a00147c02 */ /* 0x000fe40008000f00 */
        /* <DEDUP_REMOVED lines=23> */
[----:B------:R-:W-:Y:S01]  /*2c10*/  MOV R20, UR10 ;  /* 0x0000000a00147c02 */ /* 0x000fe20008000f00 */
[----:B------:R-:W-:-:S06]  /*2c20*/  IMAD.U32 R21, RZ, RZ, UR11 ;  /* 0x0000000bff157e24 */ /* 0x000fcc000f8e00ff */
[----:B------:R-:W4:Y:S01]  /*2c30*/  @!P4 LDG.E.64 R20, desc[UR14][R20.64] ;  /* 0x0000000e1414c981 */ /* 0x000f22000c1e1b00 */
[----:B--2---:R-:W-:Y:S01]  /*2c40*/  @!P3 FADD.FTZ R16, R16, R18 ;  /* 0x000000121010b221 */ /* 0x004fe20000010000 */
[----:B------:R-:W-:-:S04]  /*2c50*/  MOV R18, UR5 ;  /* 0x0000000500127c02 */ /* 0x000fc80008000f00 */
[----:B------:R-:W-:Y:S01]  /*2c60*/  IADD3 R18, PT, PT, R18, 0x4, RZ ;  /* 0x0000000412127810 */ /* 0x000fe20007ffe0ff */
[----:B------:R-:W-:-:S03]  /*2c70*/  @!P3 FADD.FTZ R17, R17, R19 ;  /* 0x000000131111b221 */ /* 0x000fc60000010000 */
[----:B------:R-:W-:Y:S01]  /*2c80*/  R2UR UR5, R18 ;  /* 0x00000000120572ca */ /* 0x000fe200000e0000 */
[----:B----4-:R-:W-:Y:S01]  /*2c90*/  @!P4 FADD.FTZ R16, R16, R20 ;  /* 0x000000141010c221 */ /* 0x010fe20000010000 */
[----:B------:R-:W-:-:S03]  /*2ca0*/  @!P4 FADD.FTZ R17, R17, R21 ;  /* 0x000000151111c221 */ /* 0x000fc60000010000 */
[----:B---3--:R-:W-:Y:S01]  /*2cb0*/  @!P6 FADD.FTZ R16, R16, R22 ;  /* 0x000000161010e221 */ /* 0x008fe20000010000 */
[----:B------:R-:W-:-:S09]  /*2cc0*/  @!P6 FADD.FTZ R17, R17, R23 ;  /* 0x000000171111e221 */ /* 0x000fd20000010000 */
.L_x_2134:
        /* <DEDUP_REMOVED lines=17> */
[----:B------:R-:W-:Y:S01]  /*2de0*/  IMAD.U32 R20, RZ, RZ, UR10 ;  /* 0x0000000aff147e24 */ /* 0x000fe2000f8e00ff */
[----:B------:R-:W-:Y:S01]  /*2df0*/  MOV R21, UR11 ;  /* 0x0000000b00157c02 */ /* 0x000fe20008000f00 */
[----:B------:R-:W0:Y:S05]  /*2e00*/  @!P3 LDG.E.64 R18, desc[UR14][R18.64] ;  /* 0x0000000e1212b981 */ /* 0x000e2a000c1e1b00 */
        /* <DEDUP_REMOVED lines=8> */
.L_x_2135:
        /* <DEDUP_REMOVED lines=13> */
.L_x_2136:
[----:B------:R-:W-:Y:S05]  /*2f60*/  BSYNC.RECONVERGENT B0 ;  /* 0x0000000000007941 */ /* 0x000fea0003800200 */
.L_x_2129:
[----:B------:R-:W5:Y:S01]  /*2f70*/  S2UR UR9, SR_CgaCtaId ;  /* 0x00000000000979c3 */ /* 0x000f620000008800 */
[----:B------:R-:W3:Y:S01]  /*2f80*/  LDCU UR10, c[0x0][0x414] ;  /* 0x00008280ff0a77ac */ /* 0x000ee20008000800 */
[----:B----4-:R-:W-:Y:S02]  /*2f90*/  MOV R19, UR7 ;  /* 0x0000000700137c02 */ /* 0x010fe40008000f00 */
[----:B------:R-:W-:Y:S01]  /*2fa0*/  LOP3.LUT R57, R46, 0xffff, RZ, 0xc0, !PT ;  /* 0x0000ffff2e397812 */ /* 0x000fe200078ec0ff */
[----:B------:R-:W-:-:S03]  /*2fb0*/  UMOV UR5, 0x400 ;  /* 0x0000040000057882 */ /* 0x000fc60000000000 */
[----:B------:R-:W4:Y:S01]  /*2fc0*/  @P0 LDC.64 R62, c[0x0][0x388] ;  /* 0x0000e200ff3e0b82 */ /* 0x000f220000000a00 */
[----:B------:R-:W-:-:S07]  /*2fd0*/  IADD3 R57, PT, PT, R57, UR8, RZ ;  /* 0x0000000839397c10 */ /* 0x000fce000fffe0ff */
[----:B-12---:R-:W1:Y:S01]  /*2fe0*/  LDC.64 R22, c[0x0][0x398] ;  /* 0x0000e600ff167b82 */ /* 0x006e620000000a00 */
[----:B---3--:R-:W-:Y:S01]  /*2ff0*/  @P0 FMUL.FTZ R18, R16, UR10 ;  /* 0x0000000a10120c20 */ /* 0x008fe20008410000 */
[----:B-----5:R-:W-:-:S06]  /*3000*/  ULEA UR5, UR9, UR5, 0x18 ;  /* 0x0000000509057291 */ /* 0x020fcc000f8ec0ff */
[----:B------:R-:W2:Y:S01]  /*3010*/  LDC.64 R20, c[0x0][0x3a0] ;  /* 0x0000e800ff147b82 */ /* 0x000ea20000000a00 */
[----:B------:R-:W3:Y:S01]  /*3020*/  LDCU.U8 UR9, c[0x0][0x3fc] ;  /* 0x00007f80ff0977ac */ /* 0x000ee20008000000 */
[----:B----4-:R-:W-:-:S04]  /*3030*/  @P0 IMAD.WIDE R62, R19, 0x8, R62 ;  /* 0x00000008133e0825 */ /* 0x010fc800078e023e */
[----:B------:R-:W-:Y:S01]  /*3040*/  @P0 FMUL.FTZ R19, R17, UR10 ;  /* 0x0000000a11130c20 */ /* 0x000fe20008410000 */
[----:B------:R-:W-:Y:S04]  /*3050*/  @!P2 STS.64 [UR5+0x48], R16 ;  /* 0x00004810ff00a988 */ /* 0x000fe80008000a05 */
[----:B------:R4:W-:Y:S01]  /*3060*/  @P0 STG.E.64 desc[UR14][R62.64], R18 ;  /* 0x000000123e000986 */ /* 0x0009e2000c101b0e */
[C---:B-1----:R-:W-:Y:S01]  /*3070*/  IMAD.WIDE R22, R57.reuse, 0x2, R22 ;  /* 0x0000000239167825 */ /* 0x042fe200078e0216 */
[----:B------:R-:W-:Y:S03]  /*3080*/  BAR.SYNC.DEFER_BLOCKING 0x0 ;  /* 0x0000000000007b1d */ /* 0x000fe60000010000 */
[----:B--2---:R-:W-:-:S03]  /*3090*/  IMAD.WIDE R20, R57, 0x2, R20 ;  /* 0x0000000239147825 */ /* 0x004fc600078e0214 */
[----:B------:R-:W2:Y:S04]  /*30a0*/  LDG.E.U16 R57, desc[UR14][R22.64] ;  /* 0x0000000e16397981 */ /* 0x000ea8000c1e1500 */
[----:B----4-:R-:W4:Y:S04]  /*30b0*/  LDG.E.U16 R62, desc[UR14][R22.64+0x2] ;  /* 0x0000020e163e7981 */ /* 0x010f28000c1e1500 */
[----:B------:R-:W5:Y:S04]  /*30c0*/  LDG.E.U16 R63, desc[UR14][R20.64] ;  /* 0x0000000e143f7981 */ /* 0x000f68000c1e1500 */
[----:B------:R2:W5:Y:S01]  /*30d0*/  LDG.E.U16 R64, desc[UR14][R20.64+0x2] ;  /* 0x0000020e14407981 */ /* 0x000562000c1e1500 */
[----:B---3--:R-:W-:Y:S01]  /*30e0*/  UISETP.NE.AND UP1, UPT, UR9, URZ, UPT ;  /* 0x000000ff0900728c */ /* 0x008fe2000bf25270 */
[----:B------:R-:W-:Y:S02]  /*30f0*/  BSSY.RECONVERGENT B0, `(.L_x_2137) ;  /* 0x00003b8000007945 */ /* 0x000fe40003800200 */
[----:B------:R-:W1:Y:S02]  /*3100*/  LDS.64 R18, [UR5+0x48] ;  /* 0x00004805ff127984 */ /* 0x000e640008000a00 */
[----:B-1----:R-:W-:-:S05]  /*3110*/  FMUL.FTZ R18, R18, UR10 ;  /* 0x0000000a12127c20 */ /* 0x002fca0008410000 */
[----:B------:R-:W-:-:S13]  /*3120*/  R2UR UR5, R18 ;  /* 0x00000000120572ca */ /* 0x000fda00000e0000 */
[----:B0-----:R-:W-:-:S04]  /*3130*/  IMAD.U32 R16, RZ, RZ, UR5 ;  /* 0x00000005ff107e24 */ /* 0x001fc8000f8e00ff */
[----:B------:R-:W-:-:S04]  /*3140*/  FMUL.FTZ R16, R16, UR5 ;  /* 0x0000000510107c20 */ /* 0x000fc80008410000 */
[----:B------:R-:W-:Y:S01]  /*3150*/  FFMA.FTZ R16, R19, UR10, -R16 ;  /* 0x0000000a13107c23 */ /* 0x000fe20008010810 */
[----:B------:R-:W-:-:S04]  /*3160*/  UMOV UR10, 0x3f800000 ;  /* 0x3f800000000a7882 */ /* 0x000fc80000000000 */
[----:B------:R-:W-:-:S13]  /*3170*/  FSETP.GTU.FTZ.AND P1, PT, R16, RZ, PT ;  /* 0x000000ff1000720b */ /* 0x000fda0003f3c000 */
[----:B------:R-:W-:Y:S01]  /*3180*/  VOTEU.ANY UP0, P1 ;  /* 0x0000000000ff7886 */ /* 0x000fe20000800100 */
[----:B------:R-:W-:-:S04]  /*3190*/  PLOP3.LUT P1, PT, PT, PT, UP0, 0x80, 0x8 ;  /* 0x000000000008781c */ /* 0x000fc80003f2f008 */
[----:B------:R-:W0:Y:S09]  /*31a0*/  @UP0 LDCU UR8, c[0x0][0x3a8] ;  /* 0x00007500ff0807ac */ /* 0x000e320008000800 */
[----:B0-----:R-:W-:-:S06]  /*31b0*/  @P1 FADD.FTZ R16, R16, UR8 ;  /* 0x0000000810101e21 */ /* 0x001fcc0008010000 */
[----:B------:R-:W0:Y:S02]  /*31c0*/  @P1 MUFU.RSQ R16, R16 ;  /* 0x0000001000101308 */ /* 0x000e240000001400 */
[----:B0-----:R-:W-:-:S13]  /*31d0*/  @P1 R2UR UR8, R16 ;  /* 0x00000000100812ca */ /* 0x001fda00000e0000 */
[----:B------:R-:W-:Y:S01]  /*31e0*/  @UP0 UMOV UR10, UR8 ;  /* 0x00000008000a0c82 */ /* 0x000fe20008000000 */
[----:B--2---:R-:W-:Y:S02]  /*31f0*/  SHF.L.U32 R20, R57, 0x10, RZ ;  /* 0x0000001039147819 */ /* 0x004fe400000006ff */
[----:B----4-:R-:W-:Y:S02]  /*3200*/  SHF.L.U32 R21, R62, 0x10, RZ ;  /* 0x000000103e157819 */ /* 0x010fe400000006ff */
[----:B-----5:R-:W-:Y:S02]  /*3210*/  SHF.L.U32 R23, R63, 0x10, RZ ;  /* 0x000000103f177819 */ /* 0x020fe400000006ff */
[----:B------:R-:W-:Y:S01]  /*3220*/  SHF.L.U32 R22, R64, 0x10, RZ ;  /* 0x0000001040167819 */ /* 0x000fe200000006ff */
[----:B------:R-:W-:Y:S06]  /*3230*/  BRA.U UP1, `(.L_x_2138) ;  /* 0x00000019010c7547 */ /* 0x000fec000b800000 */
        /* <DEDUP_REMOVED lines=19> */
[----:B------:R-:W-:Y:S01]  /*3370*/  FFMA.FTZ R0, R21, R0, R22 ;  /* 0x0000000015007223 */ /* 0x000fe20000010016 */
        /* <DEDUP_REMOVED lines=9> */
.L_x_2140:
[----:B------:R-:W-:Y:S05]  /*3410*/  BSYNC.RECONVERGENT B1 ;  /* 0x0000000000017941 */ /* 0x000fea0003800200 */
.L_x_2139:
        /* <DEDUP_REMOVED lines=10> */
[----:B------:R-:W-:Y:S02]  /*34c0*/  FFMA.FTZ R3, R20, R3, R23 ;  /* 0x0000000314037223 */ /* 0x000fe40000010017 */
        /* <DEDUP_REMOVED lines=9> */
.L_x_2142:
[----:B------:R-:W-:Y:S05]  /*3560*/  BSYNC.RECONVERGENT B1 ;  /* 0x0000000000017941 */ /* 0x000fea0003800200 */
.L_x_2141:
        /* <DEDUP_REMOVED lines=22> */
.L_x_2144:
[----:B------:R-:W-:Y:S05]  /*36d0*/  BSYNC.RECONVERGENT B1 ;  /* 0x0000000000017941 */ /* 0x000fea0003800200 */
.L_x_2143:
        /* <DEDUP_REMOVED lines=10> */
[----:B------:R-:W-:-:S03]  /*3780*/  FFMA.FTZ R7, R20, R7, R23 ;  /* 0x0000000714077223 */ /* 0x000fc60000010017 */
        /* <DEDUP_REMOVED lines=9> */
.L_x_2146:
[----:B------:R-:W-:Y:S05]  /*3820*/  BSYNC.RECONVERGENT B1 ;  /* 0x0000000000017941 */ /* 0x000fea0003800200 */
.L_x_2145:
        /* <DEDUP_REMOVED lines=38> */
.L_x_2148:
[----:B------:R-:W-:Y:S05]  /*3a90*/  BSYNC.RECONVERGENT B1 ;  /* 0x0000000000017941 */ /* 0x000fea0003800200 */
.L_x_2147:
        /* <DEDUP_REMOVED lines=10> */
[----:B------:R-:W-:Y:S01]  /*3b40*/  FFMA.FTZ R10, R21, R10, R22 ;  /* 0x0000000a150a7223 */ /* 0x000fe20000010016 */
        /* <DEDUP_REMOVED lines=9> */
.L_x_2150:
[----:B------:R-:W-:Y:S05]  /*3be0*/  BSYNC.RECONVERGENT B1 ;  /* 0x0000000000017941 */ /* 0x000fea0003800200 */
.L_x_2149:
        /* <DEDUP_REMOVED lines=22> */
.L_x_2152:
[----:B------:R-:W-:Y:S05]  /*3d50*/  BSYNC.RECONVERGENT B1 ;  /* 0x0000000000017941 */ /* 0x000fea0003800200 */
.L_x_2151:
        /* <DEDUP_REMOVED lines=20> */
.L_x_2154:
[----:B------:R-:W-:Y:S05]  /*3ea0*/  BSYNC.RECONVERGENT B1 ;  /* 0x0000000000017941 */ /* 0x000fea0003800200 */
.L_x_2153:
[----:B------:R-:W-:Y:S04]  /*3eb0*/  BSSY.RECONVERGENT B1, `(.L_x_2155) ;  /* 0x0000014000017945 */ /* 0x000fe80003800200 */
[----:B------:R-:W-:Y:S05]  /*3ec0*/  @P3 BRA `(.L_x_2156) ;  /* 0x0000000000483947 */ /* 0x000fea0003800000 */
[----:B------:R-:W5:Y:S01]  /*3ed0*/  LDCU.64 UR12, c[0x0][0x3e0] ;  /* 0x00007c00ff0c77ac */ /* 0x000f620008000a00 */
[----:B------:R-:W-:Y:S01]  /*3ee0*/  MOV R2, R60 ;  /* 0x0000003c00027202 */ /* 0x000fe20000000f00 */
[----:B------:R-:W-:Y:S01]  /*3ef0*/  FADD.FTZ R25, R25, -UR5 ;  /* 0x8000000519197e21 */ /* 0x000fe20008010000 */
[----:B01234-:R-:W-:Y:S01]  /*3f00*/  MOV R3, R59 ;  /* 0x0000003b00037202 */ /* 0x01ffe20000000f00 */
[----:B------:R-:W0:Y:S01]  /*3f10*/  LDCU.64 UR16, c[0x0][0x380] ;  /* 0x00007000ff1077ac */ /* 0x000e220008000a00 */
[----:B------:R-:W-:Y:S01]  /*3f20*/  FADD.FTZ R24, R24, -UR5 ;  /* 0x8000000518187e21 */ /* 0x000fe20008010000 */
[----:B------:R-:W-:-:S03]  /*3f30*/  FMUL.FTZ R25, R25, UR10 ;  /* 0x0000000a19197c20 */ /* 0x000fc60008410000 */
[----:B------:R-:W-:Y:S01]  /*3f40*/  FMUL.FTZ R24, R24, UR10 ;  /* 0x0000000a18187c20 */ /* 0x000fe20008410000 */
[----:B------:R-:W-:-:S03]  /*3f50*/  FFMA.FTZ R25, R20, R25, R23 ;  /* 0x0000001914197223 */ /* 0x000fc60000010017 */
[----:B------:R-:W-:Y:S01]  /*3f60*/  FFMA.FTZ R24, R21, R24, R22 ;  /* 0x0000001815187223 */ /* 0x000fe20000010016 */
[----:B-----5:R-:W-:Y:S02]  /*3f70*/  IMAD R17, R17, UR12, RZ ;  /* 0x0000000c11117c24 */ /* 0x020fe4000f8e02ff */
[----:B------:R-:W-:-:S04]  /*3f80*/  IMAD.WIDE.U32 R2, R6, UR12, R2 ;  /* 0x0000000c06027c25 */ /* 0x000fc8000f8e0002 */
[----:B------:R-:W-:Y:S01]  /*3f90*/  IMAD R17, R6, UR13, R17 ;  /* 0x0000000d06117c24 */ /* 0x000fe2000f8e0211 */
[----:B0-----:R-:W-:-:S04]  /*3fa0*/  LEA R4, P1, R2, UR16, 0x1 ;  /* 0x0000001002047c11 */ /* 0x001fc8000f8208ff */
[----:B------:R-:W-:Y:S02]  /*3fb0*/  IADD3 R17, PT, PT, R3, R17, RZ ;  /* 0x0000001103117210 */ /* 0x000fe40007ffe0ff */
[----:B------:R-:W-:Y:S02]  /*3fc0*/  F2FP.BF16.F32.PACK_AB R3, R24, R25 ;  /* 0x000000191803723e */ /* 0x000fe400000010ff */
[----:B------:R-:W-:-:S05]  /*3fd0*/  LEA.HI.X R5, R2, UR17, R17, 0x1, P1 ;  /* 0x0000001102057c11 */ /* 0x000fca00088f0c11 */
[----:B------:R0:W-:Y:S02]  /*3fe0*/  STG.E desc[UR14][R4.64], R3 ;  /* 0x0000000304007986 */ /* 0x0001e4000c10190e */
.L_x_2156:
[----:B------:R-:W-:Y:S05]  /*3ff0*/  BSYNC.RECONVERGENT B1 ;  /* 0x0000000000017941 */ /* 0x000fea0003800200 */
.L_x_2155:
[----:B------:R-:W-:Y:S04]  /*4000*/  BSSY.RECONVERGENT B1, `(.L_x_2157) ;  /* 0x0000014000017945 */ /* 0x000fe80003800200 */
[----:B------:R-:W-:Y:S05]  /*4010*/  @P4 BRA `(.L_x_2158) ;  /* 0x0000000000484947 */ /* 0x000fea0003800000 */
[----:B------:R-:W5:Y:S01]  /*4020*/  LDCU.64 UR12, c[0x0][0x3e0] ;  /* 0x00007c00ff0c77ac */ /* 0x000f620008000a00 */
[----:B------:R-:W-:Y:S01]  /*4030*/  MOV R2, R60 ;  /* 0x0000003c00027202 */ /* 0x000fe20000000f00 */
[----:B01234-:R-:W-:Y:S02]  /*4040*/  IMAD.MOV.U32 R3, RZ, RZ, R59 ;  /* 0x000000ffff037224 */ /* 0x01ffe400078e003b */
[----:B------:R-:W-:Y:S01]  /*4050*/  FADD.FTZ R26, R26, -UR5 ;  /* 0x800000051a1a7e21 */ /* 0x000fe20008010000 */
[----:B------:R-:W0:Y:S01]  /*4060*/  LDCU.64 UR16, c[0x0][0x380] ;  /* 0x00007000ff1077ac */ /* 0x000e220008000a00 */
[----:B------:R-:W-:Y:S02]  /*4070*/  FADD.FTZ R27, R27, -UR5 ;  /* 0x800000051b1b7e21 */ /* 0x000fe40008010000 */
[----:B------:R-:W-:Y:S02]  /*4080*/  FMUL.FTZ R26, R26, UR10 ;  /* 0x0000000a1a1a7c20 */ /* 0x000fe40008410000 */
[----:B------:R-:W-:-:S02]  /*4090*/  FMUL.FTZ R27, R27, UR10 ;  /* 0x0000000a1b1b7c20 */ /* 0x000fc40008410000 */
[----:B------:R-:W-:Y:S02]  /*40a0*/  FFMA.FTZ R26, R20, R26, R23 ;  /* 0x0000001a141a7223 */ /* 0x000fe40000010017 */
        /* <DEDUP_REMOVED lines=9> */
.L_x_2158:
[----:B------:R-:W-:Y:S05]  /*4140*/  BSYNC.RECONVERGENT B1 ;  /* 0x0000000000017941 */ /* 0x000fea0003800200 */
.L_x_2157:
        /* <DEDUP_REMOVED lines=42> */
.L_x_2160:
[----:B------:R-:W-:Y:S05]  /*43f0*/  BSYNC.RECONVERGENT B1 ;  /* 0x0000000000017941 */ /* 0x000fea0003800200 */
.L_x_2159:
        /* <DEDUP_REMOVED lines=20> */
.L_x_2162:
[----:B------:R-:W-:Y:S05]  /*4540*/  BSYNC.RECONVERGENT B1 ;  /* 0x0000000000017941 */ /* 0x000fea0003800200 */
.L_x_2161:
        /* <DEDUP_REMOVED lines=20> */
.L_x_2164:
[----:B------:R-:W-:Y:S05]  /*4690*/  BSYNC.RECONVERGENT B1 ;  /* 0x0000000000017941 */ /* 0x000fea0003800200 */
.L_x_2163:
        /* <DEDUP_REMOVED lines=10> */
[----:B------:R-:W-:-:S03]  /*4740*/  FFMA.FTZ R35, R20, R35, R23 ;  /* 0x0000002314237223 */ /* 0x000fc60000010017 */
        /* <DEDUP_REMOVED lines=9> */
.L_x_2166:
[----:B------:R-:W-:Y:S05]  /*47e0*/  BSYNC.RECONVERGENT B1 ;  /* 0x0000000000017941 */ /* 0x000fea0003800200 */
.L_x_2165:
        /* <DEDUP_REMOVED lines=20> */
.L_x_2168:
[----:B------:R-:W-:Y:S05]  /*4930*/  BSYNC.RECONVERGENT B1 ;  /* 0x0000000000017941 */ /* 0x000fea0003800200 */
.L_x_2167:
[----:B------:R-:W-:Y:S05]  /*4940*/  @P4 BRA `(.L_x_2169) ;  /* 0x0000002000c84947 */ /* 0x000fea0003800000 */
[----:B------:R-:W5:Y:S01]  /*4950*/  LDCU.64 UR8, c[0x0][0x3e0] ;  /* 0x00007c00ff0877ac */ /* 0x000f620008000a00 */
[----:B------:R-:W-:Y:S01]  /*4960*/  MOV R58, R60 ;  /* 0x0000003c003a7202 */ /* 0x000fe20000000f00 */
[----:B------:R-:W-:Y:S01]  /*4970*/  FADD.FTZ R39, R39, -UR5 ;  /* 0x8000000527277e21 */ /* 0x000fe20008010000 */
[----:B------:R-:W-:Y:S01]  /*4980*/  FADD.FTZ R38, R38, -UR5 ;  /* 0x8000000526267e21 */ /* 0x000fe20008010000 */
[----:B------:R-:W5:Y:S02]  /*4990*/  LDCU.64 UR12, c[0x0][0x380] ;  /* 0x00007000ff0c77ac */ /* 0x000f640008000a00 */
[----:B------:R-:W-:Y:S01]  /*49a0*/  FMUL.FTZ R39, R39, UR10 ;  /* 0x0000000a27277c20 */ /* 0x000fe20008410000 */
[----:B------:R-:W-:-:S03]  /*49b0*/  FMUL.FTZ R38, R38, UR10 ;  /* 0x0000000a26267c20 */ /* 0x000fc60008410000 */
[----:B01234-:R-:W-:Y:S01]  /*49c0*/  FFMA.FTZ R5, R20, R39, R23 ;  /* 0x0000002714057223 */ /* 0x01ffe20000010017 */
[----:B------:R-:W-:-:S05]  /*49d0*/  FFMA.FTZ R38, R21, R38, R22 ;  /* 0x0000002615267223 */ /* 0x000fca0000010016 */
[----:B------:R-:W-:Y:S01]  /*49e0*/  F2FP.BF16.F32.PACK_AB R5, R38, R5 ;  /* 0x000000052605723e */ /* 0x000fe200000010ff */
[----:B-----5:R-:W-:Y:S02]  /*49f0*/  IMAD R3, R10, UR8, RZ ;  /* 0x000000080a037c24 */ /* 0x020fe4000f8e02ff */
[----:B------:R-:W-:-:S04]  /*4a00*/  IMAD.WIDE.U32 R58, R6, UR8, R58 ;  /* 0x00000008063a7c25 */ /* 0x000fc8000f8e003a */
[----:B------:R-:W-:Y:S01]  /*4a10*/  IMAD R3, R6, UR9, R3 ;  /* 0x0000000906037c24 */ /* 0x000fe2000f8e0203 */
[----:B------:R-:W-:-:S04]  /*4a20*/  LEA R2, P1, R58, UR12, 0x1 ;  /* 0x0000000c3a027c11 */ /* 0x000fc8000f8208ff */
[----:B------:R-:W-:-:S04]  /*4a30*/  IADD3 R3, PT, PT, R59, R3, RZ ;  /* 0x000000033b037210 */ /* 0x000fc80007ffe0ff */
[----:B------:R-:W-:-:S05]  /*4a40*/  LEA.HI.X R3, R58, UR13, R3, 0x1, P1 ;  /* 0x0000000d3a037c11 */ /* 0x000fca00088f0c03 */
[----:B------:R0:W-:Y:S01]  /*4a50*/  STG.E desc[UR14][R2.64], R5 ;  /* 0x0000000502007986 */ /* 0x0001e2000c10190e */
[----:B------:R-:W-:Y:S05]  /*4a60*/  BRA `(.L_x_2169) ;  /* 0x0000002000807947 */ /* 0x000fea0003800000 */
.L_x_2138:
        /* <DEDUP_REMOVED lines=17> */
[----:B------:R-:W-:Y:S01]  /*4b80*/  FFMA.FTZ R41, R20, R41, R23 ;  /* 0x0000002914297223 */ /* 0x000fe20000010017 */
        /* <DEDUP_REMOVED lines=19> */
.L_x_2171:
[----:B------:R-:W-:Y:S05]  /*4cc0*/  BSYNC.RECONVERGENT B1 ;  /* 0x0000000000017941 */ /* 0x000fea0003800200 */
.L_x_2170:
        /* <DEDUP_REMOVED lines=8> */
[----:B------:R-:W0:Y:S01]  /*4d50*/  LDCU.64 UR16, c[0x0][0x380] ;  /* 0x00007000ff1077ac */ /* 0x000e220008000a00 */
[----:B------:R-:W-:Y:S01]  /*4d60*/  MOV R17, R59 ;  /* 0x0000003b00117202 */ /* 0x000fe20000000f00 */
[----:B------:R-:W-:Y:S01]  /*4d70*/  FFMA.FTZ R0, R20, R0, R23 ;  /* 0x0000000014007223 */ /* 0x000fe20000010017 */
[----:B------:R-:W-:-:S03]  /*4d80*/  FFMA.FTZ R62, R21, R3, R22 ;  /* 0x00000003153e7223 */ /* 0x000fc60000010016 */
        /* <DEDUP_REMOVED lines=18> */
.L_x_2173:
[----:B------:R-:W-:Y:S05]  /*4eb0*/  BSYNC.RECONVERGENT B1 ;  /* 0x0000000000017941 */ /* 0x000fea0003800200 */
.L_x_2172:
[----:B------:R-:W-:Y:S01]  /*4ec0*/  BSSY.RECONVERGENT B1, `(.L_x_2174) ;  /* 0x0000020000017945 */ /* 0x000fe20003800200 */
[C---:B------:R-:W-:Y:S01]  /*4ed0*/  IADD3 R0, PT, PT, R56.reuse, 0xc0, RZ ;  /* 0x000000c038007810 */ /* 0x040fe20007ffe0ff */
[----:B0-----:R-:W-:Y:S02]  /*4ee0*/  VIADD R16, R56, 0xe0 ;  /* 0x000000e038107836 */ /* 0x001fe40000000000 */
[----:B------:R-:W-:Y:S05]  /*4ef0*/  @P2 BRA `(.L_x_2175) ;  /* 0x0000000000702947 */ /* 0x000fea0003800000 */
[----:B------:R-:W-:Y:S01]  /*4f00*/  FADD.FTZ R5, R5, -UR5 ;  /* 0x8000000505057e21 */ /* 0x000fe20008010000 */
[----:B------:R-:W-:Y:S01]  /*4f10*/  FADD.FTZ R4, R4, -UR5 ;  /* 0x8000000504047e21 */ /* 0x000fe20008010000 */
[----:B------:R-:W0:Y:S02]  /*4f20*/  LDCU.64 UR12, c[0x0][0x3e0] ;  /* 0x00007c00ff0c77ac */ /* 0x000e240008000a00 */
[----:B-1----:R-:W-:Y:S01]  /*4f30*/  FMUL.FTZ R2, R5, UR10 ;  /* 0x0000000a05027c20 */ /* 0x002fe20008410000 */
[----:B------:R-:W-:Y:S01]  /*4f40*/  FMUL.FTZ R4, R4, UR10 ;  /* 0x0000000a04047c20 */ /* 0x000fe20008410000 */
[----:B------:R-:W1:Y:S01]  /*4f50*/  LDCU.64 UR16, c[0x0][0x380] ;  /* 0x00007000ff1077ac */ /* 0x000e620008000a00 */
[----:B------:R-:W-:Y:S01]  /*4f60*/  MOV R5, R59 ;  /* 0x0000003b00057202 */ /* 0x000fe20000000f00 */
[----:B------:R-:W-:Y:S01]  /*4f70*/  FFMA.FTZ R2, R20, R2, R23 ;  /* 0x0000000214027223 */ /* 0x000fe20000010017 */
[----:B------:R-:W-:Y:S01]  /*4f80*/  FFMA.FTZ R62, R21, R4, R22 ;  /* 0x00000004153e7223 */ /* 0x000fe20000010016 */
[----:B------:R-:W-:-:S02]  /*4f90*/  MOV R4, R60 ;  /* 0x0000003c00047202 */ /* 0x000fc40000000f00 */
[----:B------:R-:W-:Y:S01]  /*4fa0*/  FMUL.FTZ R3, R2, -1.4426950216293334961 ;  /* 0xbfb8aa3b02037820 */ /* 0x000fe20000410000 */
[----:B------:R-:W-:-:S05]  /*4fb0*/  FMUL.FTZ R18, R62, -1.4426950216293334961 ;  /* 0xbfb8aa3b3e127820 */ /* 0x000fca0000410000 */
[----:B------:R-:W2:Y:S01]  /*4fc0*/  MUFU.EX2 R3, R3 ;  /* 0x0000000300037308 */ /* 0x000ea20000000800 */
[----:B0-----:R-:W-:-:S03]  /*4fd0*/  IMAD R41, R49, UR12, RZ ;  /* 0x0000000c31297c24 */ /* 0x001fc6000f8e02ff */
[----:B------:R-:W0:Y:S01]  /*4fe0*/  MUFU.EX2 R18, R18 ;  /* 0x0000001200127308 */ /* 0x000e220000000800 */
[----:B------:R-:W-:-:S04]  /*4ff0*/  IMAD.WIDE.U32 R4, R54, UR12, R4 ;  /* 0x0000000c36047c25 */ /* 0x000fc8000f8e0004 */
[----:B--2---:R-:W-:Y:S01]  /*5000*/  FADD.FTZ R17, R3, 1 ;  /* 0x3f80000003117421 */ /* 0x004fe20000010000 */
[----:B------:R-:W-:Y:S02]  /*5010*/  IMAD R3, R54, UR13, R41 ;  /* 0x0000000d36037c24 */ /* 0x000fe4000f8e0229 */
[----:B0-----:R-:W-:-:S03]  /*5020*/  FADD.FTZ R19, R18, 1 ;  /* 0x3f80000012137421 */ /* 0x001fc60000010000 */
[----:B------:R-:W0:Y:S01]  /*5030*/  MUFU.RCP R17, R17 ;  /* 0x0000001100117308 */ /* 0x000e220000001000 */
[----:B------:R-:W-:-:S07]  /*5040*/  IADD3 R3, PT, PT, R5, R3, RZ ;  /* 0x0000000305037210 */ /* 0x000fce0007ffe0ff */
[----:B------:R-:W2:Y:S01]  /*5050*/  MUFU.RCP R19, R19 ;  /* 0x0000001300137308 */ /* 0x000ea20000001000 */
[----:B0-----:R-:W-:Y:S01]  /*5060*/  FMUL.FTZ R18, R2, R17 ;  /* 0x0000001102127220 */ /* 0x001fe20000410000 */
[----:B-1----:R-:W-:-:S04]  /*5070*/  LEA R2, P1, R4, UR16, 0x1 ;  /* 0x0000001004027c11 */ /* 0x002fc8000f8208ff */
[----:B------:R-:W-:Y:S01]  /*5080*/  LEA.HI.X R3, R4, UR17, R3, 0x1, P1 ;  /* 0x0000001104037c11 */ /* 0x000fe200088f0c03 */
[----:B--2---:R-:W-:-:S05]  /*5090*/  FMUL.FTZ R41, R62, R19 ;  /* 0x000000133e297220 */ /* 0x004fca0000410000 */
[----:B------:R-:W-:-:S05]  /*50a0*/  F2FP.BF16.F32.PACK_AB R41, R41, R18 ;  /* 0x000000122929723e */ /* 0x000fca00000010ff */
[----:B------:R0:W-:Y:S02]  /*50b0*/  STG.E desc[UR14][R2.64], R41 ;  /* 0x0000002902007986 */ /* 0x0001e4000c10190e */
.L_x_2175:
[----:B------:R-:W-:Y:S05]  /*50c0*/  BSYNC.RECONVERGENT B1 ;  /* 0x0000000000017941 */ /* 0x000fea0003800200 */
.L_x_2174:
        /* <DEDUP_REMOVED lines=10> */
[----:B------:R-:W-:Y:S01]  /*5170*/  FFMA.FTZ R18, R20, R7, R23 ;  /* 0x0000000714127223 */ /* 0x000fe20000010017 */
        /* <DEDUP_REMOVED lines=19> */
.L_x_2177:
[----:B------:R-:W-:Y:S05]  /*52b0*/  BSYNC.RECONVERGENT B1 ;  /* 0x0000000000017941 */ /* 0x000fea0003800200 */
.L_x_2176:
        /* <DEDUP_REMOVED lines=48> */
.L_x_2179:
[----:B------:R-:W-:Y:S05]  /*55c0*/  BSYNC.RECONVERGENT B1 ;  /* 0x0000000000017941 */ /* 0x000fea0003800200 */
.L_x_2178:
[----:B------:R-:W-:Y:S04]  /*55d0*/  BSSY.RECONVERGENT B1, `(.L_x_2180) ;  /* 0x000001e000017945 */ /* 0x000fe80003800200 */
[----:B------:R-:W-:Y:S05]  /*55e0*/  @P2 BRA `(.L_x_2181) ;  /* 0x0000000000702947 */ /* 0x000fea0003800000 */
[----:B------:R-:W-:Y:S01]  /*55f0*/  FADD.FTZ R10, R10, -UR5 ;  /* 0x800000050a0a7e21 */ /* 0x000fe20008010000 */
[----:B------:R-:W-:Y:S01]  /*5600*/  FADD.FTZ R11, R11, -UR5 ;  /* 0x800000050b0b7e21 */ /* 0x000fe20008010000 */
[----:B------:R-:W1:Y:S01]  /*5610*/  LDCU.64 UR12, c[0x0][0x3e0] ;  /* 0x00007c00ff0c77ac */ /* 0x000e620008000a00 */
[----:B------:R-:W-:Y:S01]  /*5620*/  MOV R4, R60 ;  /* 0x0000003c00047202 */ /* 0x000fe20000000f00 */
[----:B------:R-:W-:Y:S01]  /*5630*/  FMUL.FTZ R10, R10, UR10 ;  /* 0x0000000a0a0a7c20 */ /* 0x000fe20008410000 */
[----:B0-----:R-:W-:Y:S01]  /*5640*/  FMUL.FTZ R2, R11, UR10 ;  /* 0x0000000a0b027c20 */ /* 0x001fe20008410000 */
        /* <DEDUP_REMOVED lines=12> */
[----:B------:R-:W-:Y:S01]  /*5710*/  IADD3 R57, PT, PT, R5, R57, RZ ;  /* 0x0000003905397210 */ /* 0x000fe20007ffe0ff */
[----:B-1----:R-:W-:Y:S02]  /*5720*/  FADD.FTZ R8, R3, 1 ;  /* 0x3f80000003087421 */ /* 0x002fe40000010000 */
[----:B------:R-:W1:Y:S08]  /*5730*/  MUFU.RCP R11, R11 ;  /* 0x0000000b000b7308 */ /* 0x000e700000001000 */
[----:B------:R-:W2:Y:S01]  /*5740*/  MUFU.RCP R9, R8 ;  /* 0x0000000800097308 */ /* 0x000ea20000001000 */
[----:B-1----:R-:W-:Y:S01]  /*5750*/  FMUL.FTZ R10, R62, R11 ;  /* 0x0000000b3e0a7220 */ /* 0x002fe20000410000 */
[----:B--2---:R-:W-:Y:S01]  /*5760*/  FMUL.FTZ R9, R2, R9 ;  /* 0x0000000902097220 */ /* 0x004fe20000410000 */
[----:B0-----:R-:W-:-:S04]  /*5770*/  LEA R2, P2, R4, UR16, 0x1 ;  /* 0x0000001004027c11 */ /* 0x001fc8000f8408ff */
[----:B------:R-:W-:Y:S02]  /*5780*/  LEA.HI.X R3, R4, UR17, R57, 0x1, P2 ;  /* 0x0000001104037c11 */ /* 0x000fe400090f0c39 */
[----:B------:R-:W-:-:S05]  /*5790*/  F2FP.BF16.F32.PACK_AB R9, R10, R9 ;  /* 0x000000090a09723e */ /* 0x000fca00000010ff */
[----:B------:R1:W-:Y:S02]  /*57a0*/  STG.E desc[UR14][R2.64], R9 ;  /* 0x0000000902007986 */ /* 0x0003e4000c10190e */
.L_x_2181:
[----:B------:R-:W-:Y:S05]  /*57b0*/  BSYNC.RECONVERGENT B1 ;  /* 0x0000000000017941 */ /* 0x000fea0003800200 */
.L_x_2180:
        /* <DEDUP_REMOVED lines=32> */
.L_x_2183:
[----:B------:R-:W-:Y:S05]  /*59c0*/  BSYNC.RECONVERGENT B1 ;  /* 0x0000000000017941 */ /* 0x000fea0003800200 */
.L_x_2182:
        /* <DEDUP_REMOVED lines=10> */
[----:B------:R-:W-:Y:S01]  /*5a70*/  FFMA.FTZ R15, R20, R15, R23 ;  /* 0x0000000f140f7223 */ /* 0x000fe20000010017 */
        /* <DEDUP_REMOVED lines=19> */
.L_x_2185:
[----:B------:R-:W-:Y:S05]  /*5bb0*/  BSYNC.RECONVERGENT B1 ;  /* 0x0000000000017941 */ /* 0x000fea0003800200 */
.L_x_2184:
        /* <DEDUP_REMOVED lines=10> */
[----:B------:R-:W-:Y:S01]  /*5c60*/  FFMA.FTZ R25, R20, R25, R23 ;  /* 0x0000001914197223 */ /* 0x000fe20000010017 */
        /* <DEDUP_REMOVED lines=19> */
.L_x_2187:
[----:B------:R-:W-:Y:S05]  /*5da0*/  BSYNC.RECONVERGENT B1 ;  /* 0x0000000000017941 */ /* 0x000fea0003800200 */
.L_x_2186:
[----:B------:R-:W-:Y:S04]  /*5db0*/  BSSY.RECONVERGENT B1, `(.L_x_2188) ;  /* 0x000001e000017945 */ /* 0x000fe80003800200 */
[----:B------:R-:W-:Y:S05]  /*5dc0*/  @P4 BRA `(.L_x_2189) ;  /* 0x0000000000704947 */ /* 0x000fea0003800000 */
[----:B------:R-:W-:Y:S01]  /*5dd0*/  FADD.FTZ R26, R26, -UR5 ;  /* 0x800000051a1a7e21 */ /* 0x000fe20008010000 */
[----:B------:R-:W-:Y:S01]  /*5de0*/  FADD.FTZ R27, R27, -UR5 ;  /* 0x800000051b1b7e21 */ /* 0x000fe20008010000 */
[----:B------:R-:W4:Y:S01]  /*5df0*/  LDCU.64 UR12, c[0x0][0x3e0] ;  /* 0x00007c00ff0c77ac */ /* 0x000f220008000a00 */
[----:B01----:R-:W-:Y:S01]  /*5e00*/  MOV R2, R60 ;  /* 0x0000003c00027202 */ /* 0x003fe20000000f00 */
[----:B------:R-:W-:Y:S01]  /*5e10*/  FMUL.FTZ R26, R26, UR10 ;  /* 0x0000000a1a1a7c20 */ /* 0x000fe20008410000 */
[----:B------:R-:W-:Y:S01]  /*5e20*/  FMUL.FTZ R27, R27, UR10 ;  /* 0x0000000a1b1b7c20 */ /* 0x000fe20008410000 */
[----:B------:R-:W0:Y:S01]  /*5e30*/  LDCU.64 UR16, c[0x0][0x380] ;  /* 0x00007000ff1077ac */ /* 0x000e220008000a00 */
[----:B------:R-:W-:Y:S01]  /*5e40*/  MOV R3, R59 ;  /* 0x0000003b00037202 */ /* 0x000fe20000000f00 */
[----:B--23--:R-:W-:Y:S01]  /*5e50*/  FFMA.FTZ R11, R20, R26, R23 ;  /* 0x0000001a140b7223 */ /* 0x00cfe20000010017 */
[----:B------:R-:W-:-:S03]  /*5e60*/  FFMA.FTZ R27, R21, R27, R22 ;  /* 0x0000001b151b7223 */ /* 0x000fc60000010016 */
[----:B------:R-:W-:Y:S01]  /*5e70*/  FMUL.FTZ R0, R11, -1.4426950216293334961 ;  /* 0xbfb8aa3b0b007820 */ /* 0x000fe20000410000 */
[----:B------:R-:W-:-:S05]  /*5e80*/  FMUL.FTZ R5, R27, -1.4426950216293334961 ;  /* 0xbfb8aa3b1b057820 */ /* 0x000fca0000410000 */
        /* <DEDUP_REMOVED lines=16> */
.L_x_2189:
[----:B------:R-:W-:Y:S05]  /*5f90*/  BSYNC.RECONVERGENT B1 ;  /* 0x0000000000017941 */ /* 0x000fea0003800200 */
.L_x_2188:
        /* <DEDUP_REMOVED lines=31> */
[----:B------:R-:W-:Y:S01]  /*6190*/  FFMA.FTZ R29, R20, R29, R23 ;  /* 0x0000001d141d7223 */ /* 0x000fe20000010017 */
        /* <DEDUP_REMOVED lines=20> */
.L_x_2191:
[----:B------:R-:W-:Y:S05]  /*62e0*/  BSYNC.RECONVERGENT B1 ;  /* 0x0000000000017941 */ /* 0x000fea0003800200 */
.L_x_2190:
        /* <DEDUP_REMOVED lines=9> */
[----:B------:R-:W-:Y:S01]  /*6380*/  FFMA.FTZ R31, R20, R31, R23 ;  /* 0x0000001f141f7223 */ /* 0x000fe20000010017 */
        /* <DEDUP_REMOVED lines=20> */
.L_x_2193:
[----:B------:R-:W-:Y:S05]  /*64d0*/  BSYNC.RECONVERGENT B1 ;  /* 0x0000000000017941 */ /* 0x000fea0003800200 */
.L_x_2192:
        /* <DEDUP_REMOVED lines=9> */
[----:B------:R-:W-:Y:S01]  /*6570*/  FFMA.FTZ R33, R20, R33, R23 ;  /* 0x0000002114217223 */ /* 0x000fe20000010017 */
        /* <DEDUP_REMOVED lines=20> */
.L_x_2195:
[----:B------:R-:W-:Y:S05]  /*66c0*/  BSYNC.RECONVERGENT B1 ;  /* 0x0000000000017941 */ /* 0x000fea0003800200 */
.L_x_2194:
        /* <DEDUP_REMOVED lines=9> */
[----:B------:R-:W-:Y:S01]  /*6760*/  FFMA.FTZ R35, R20, R35, R23 ;  /* 0x0000002314237223 */ /* 0x000fe20000010017 */
        /* <DEDUP_REMOVED lines=20> */
.L_x_2197:
[----:B------:R-:W-:Y:S05]  /*68b0*/  BSYNC.RECONVERGENT B1 ;  /* 0x0000000000017941 */ /* 0x000fea0003800200 */
.L_x_2196:
[----:B------:R-:W-:Y:S04]  /*68c0*/  BSSY.RECONVERGENT B1, `(.L_x_2198) ;  /* 0x000001e000017945 */ /* 0x000fe80003800200 */
[----:B------:R-:W-:Y:S05]  /*68d0*/  @P3 BRA `(.L_x_2199) ;  /* 0x0000000000703947 */ /* 0x000fea0003800000 */
[----:B------:R-:W-:Y:S01]  /*68e0*/  FADD.FTZ R37, R37, -UR5 ;  /* 0x8000000525257e21 */ /* 0x000fe20008010000 */
[----:B------:R-:W-:Y:S01]  /*68f0*/  FADD.FTZ R36, R36, -UR5 ;  /* 0x8000000524247e21 */ /* 0x000fe20008010000 */
[----:B------:R-:W5:Y:S01]  /*6900*/  LDCU.64 UR12, c[0x0][0x3e0] ;  /* 0x00007c00ff0c77ac */ /* 0x000f620008000a00 */
[----:B0-----:R-:W-:Y:S01]  /*6910*/  MOV R3, R59 ;  /* 0x0000003b00037202 */ /* 0x001fe20000000f00 */
[----:B------:R-:W-:Y:S01]  /*6920*/  FMUL.FTZ R37, R37, UR10 ;  /* 0x0000000a25257c20 */ /* 0x000fe20008410000 */
[----:B------:R-:W-:Y:S01]  /*6930*/  FMUL.FTZ R36, R36, UR10 ;  /* 0x0000000a24247c20 */ /* 0x000fe20008410000 */
[----:B------:R-:W0:Y:S02]  /*6940*/  LDCU.64 UR16, c[0x0][0x380] ;  /* 0x00007000ff1077ac */ /* 0x000e240008000a00 */
[----:B------:R-:W-:Y:S01]  /*6950*/  FFMA.FTZ R37, R20, R37, R23 ;  /* 0x0000002514257223 */ /* 0x000fe20000010017 */
[----:B--2---:R-:W-:-:S03]  /*6960*/  FFMA.FTZ R9, R21, R36, R22 ;  /* 0x0000002415097223 */ /* 0x004fc60000010016 */
[----:B------:R-:W-:Y:S01]  /*6970*/  FMUL.FTZ R2, R37, -1.4426950216293334961 ;  /* 0xbfb8aa3b25027820 */ /* 0x000fe20000410000 */
[----:B-1-34-:R-:W-:-:S05]  /*6980*/  FMUL.FTZ R5, R9, -1.4426950216293334961 ;  /* 0xbfb8aa3b09057820 */ /* 0x01afca0000410000 */
[----:B------:R-:W1:Y:S01]  /*6990*/  MUFU.EX2 R2, R2 ;  /* 0x0000000200027308 */ /* 0x000e620000000800 */
[----:B-----5:R-:W-:-:S03]  /*69a0*/  IMAD R7, R7, UR12, RZ ;  /* 0x0000000c07077c24 */ /* 0x020fc6000f8e02ff */
        /* <DEDUP_REMOVED lines=15> */
.L_x_2199:
[----:B------:R-:W-:Y:S05]  /*6aa0*/  BSYNC.RECONVERGENT B1 ;  /* 0x0000000000017941 */ /* 0x000fea0003800200 */
.L_x_2198:
[----:B------:R-:W-:Y:S05]  /*6ab0*/  @P4 BRA `(.L_x_2169) ;  /* 0x00000000006c4947 */ /* 0x000fea0003800000 */
[----:B------:R-:W-:Y:S01]  /*6ac0*/  FADD.FTZ R39, R39, -UR5 ;  /* 0x8000000527277e21 */ /* 0x000fe20008010000 */
[----:B------:R-:W-:Y:S01]  /*6ad0*/  FADD.FTZ R38, R38, -UR5 ;  /* 0x8000000526267e21 */ /* 0x000fe20008010000 */
[----:B------:R-:W5:Y:S01]  /*6ae0*/  LDCU.64 UR8, c[0x0][0x3e0] ;  /* 0x00007c00ff0877ac */ /* 0x000f620008000a00 */
[----:B------:R-:W-:Y:S01]  /*6af0*/  MOV R58, R60 ;  /* 0x0000003c003a7202 */ /* 0x000fe20000000f00 */
[----:B------:R-:W-:Y:S01]  /*6b00*/  FMUL.FTZ R39, R39, UR10 ;  /* 0x0000000a27277c20 */ /* 0x000fe20008410000 */
[----:B------:R-:W-:Y:S01]  /*6b10*/  FMUL.FTZ R38, R38, UR10 ;  /* 0x0000000a26267c20 */ /* 0x000fe20008410000 */
[----:B------:R-:W5:Y:S02]  /*6b20*/  LDCU.64 UR12, c[0x0][0x380] ;  /* 0x00007000ff0c77ac */ /* 0x000f640008000a00 */
[----:B------:R-:W-:Y:S01]  /*6b30*/  FFMA.FTZ R39, R20, R39, R23 ;  /* 0x0000002714277223 */ /* 0x000fe20000010017 */
[----:B01234-:R-:W-:-:S03]  /*6b40*/  FFMA.FTZ R5, R21, R38, R22 ;  /* 0x0000002615057223 */ /* 0x01ffc60000010016 */
[----:B------:R-:W-:Y:S01]  /*6b50*/  FMUL.FTZ R0, R39, -1.4426950216293334961 ;  /* 0xbfb8aa3b27007820 */ /* 0x000fe20000410000 */
[----:B------:R-:W-:-:S05]  /*6b60*/  FMUL.FTZ R3, R5, -1.4426950216293334961 ;  /* 0xbfb8aa3b05037820 */ /* 0x000fca0000410000 */
[----:B------:R-:W0:Y:S01]  /*6b70*/  MUFU.EX2 R0, R0 ;  /* 0x0000000000007308 */ /* 0x000e220000000800 */
[----:B-----5:R-:W-:-:S03]  /*6b80*/  IMAD R7, R10, UR8, RZ ;  /* 0x000000080a077c24 */ /* 0x020fc6000f8e02ff */
        /* <DEDUP_REMOVED lines=14> */
.L_x_2169:
[----:B------:R-:W-:Y:S05]  /*6c70*/  BSYNC.RECONVERGENT B0 ;  /* 0x0000000000007941 */ /* 0x000fea0003800200 */
.L_x_2137:
        /* <DEDUP_REMOVED lines=8> */
.L_x_2201:
        /* <DEDUP_REMOVED lines=16> */
.L_x_3450:


//--------------------- .text._Z35group_norm_nhwc_fwd_one_pass_kernelI11Bf16IOFp16WLi64ELi14ELi224EEv26Group_norm_nhwc_fwd_params --------------------------
	.section	.text._Z35group_norm_nhwc_fwd_one_pass_kernelI11Bf16IOFp16WLi64ELi14ELi224EEv26Group_norm_nhwc_fwd_params,"ax",@progbits
	.align	128
        .global         _Z35group_norm_nhwc_fwd_one_pass_kernelI11Bf16IOFp16WLi64ELi14ELi224EEv26Group_norm_nhwc_fwd_params
        .type           _Z35group_norm_nhwc_fwd_one_pass_kernelI11Bf16IOFp16WLi64ELi14ELi224EEv26Group_norm_nhwc_fwd_params,@function
        .size           _Z35group_norm_nhwc_fwd_one_pass_kernelI11Bf16IOFp16WLi64ELi14ELi224EEv26Group_norm_nhwc_fwd_params,(.L_x_3451 - _Z35group_norm_nhwc_fwd_one_pass_kernelI11Bf16IOFp16WLi64ELi14ELi224EEv26Group_norm_nhwc_fwd_params)
        .other          _Z35group_norm_nhwc_fwd_one_pass_kernelI11Bf16IOFp16WLi64ELi14ELi224EEv26Group_norm_nhwc_fwd_params,@"STO_CUDA_ENTRY STV_DEFAULT"
_Z35group_norm_nhwc_fwd_one_pass_kernelI11Bf16IOFp16WLi64ELi14ELi224EEv26Group_norm_nhwc_fwd_params:
.text._Z35group_norm_nhwc_fwd_one_pass_kernelI11Bf16IOFp16WLi64ELi14ELi224EEv26Group_norm_nhwc_fwd_params:
        /* <DEDUP_REMOVED lines=27> */
.L_x_2221:
        /* <DEDUP_REMOVED lines=131> */
.L_x_2203:
[----:B----4-:R-:W-:Y:S05]  /*09e0*/  BSYNC.RECONVERGENT B0 ;  /* 0x0000000000007941 */ /* 0x010fea0003800200 */
.L_x_2202:
        /* <DEDUP_REMOVED lines=23> */
.L_x_2205:
[----:B------:R-:W-:Y:S05]  /*0b60*/  BSYNC.RECONVERGENT B0 ;  /* 0x0000000000007941 */ /* 0x000fea0003800200 */
.L_x_2204:
        /* <DEDUP_REMOVED lines=31> */
.L_x_2208:
[----:B---3--:R-:W3:Y:S04]  /*0d60*/  LDG.E.STRONG.GPU R6, desc[UR14][R4.64] ;  /* 0x0000000e04067981 */ /* 0x008ee8000c1ef900 */
[----:B---3--:R-:W-:Y:S01]  /*0d70*/  CCTL.IVALL ;  /* 0x00000000ff00798f */ /* 0x008fe20002000000 */
[----:B------:R-:W-:Y:S05]  /*0d80*/  YIELD ;  /* 0x0000000000007946 */ /* 0x000fea0003800000 */
[----:B------:R-:W-:-:S13]  /*0d90*/  ISETP.NE.AND P2, PT, R6, R9, PT ;  /* 0x000000090600720c */ /* 0x000fda0003f45270 */
[----:B------:R-:W-:Y:S05]  /*0da0*/  @P2 BRA `(.L_x_2208) ;  /* 0xfffffffc00ec2947 */ /* 0x000fea000383ffff */
.L_x_2207:
        /* <DEDUP_REMOVED lines=15> */
.L_x_2210:
        /* <DEDUP_REMOVED lines=91> */
.L_x_2209:
        /* <DEDUP_REMOVED lines=53> */
.L_x_2211:
[----:B------:R-:W-:Y:S05]  /*17a0*/  @!P2 BRA `(.L_x_2206) ;  /* 0x0000000000a0a947 */ /* 0x000fea0003800000 */
[----:B------:R-:W-:-:S13]  /*17b0*/  ISETP.NE.AND P2, PT, R10, 0x1, PT ;  /* 0x000000010a00780c */ /* 0x000fda0003f45270 */
[----:B------:R-:W-:Y:S05]  /*17c0*/  @!P2 BRA `(.L_x_2212) ;  /* 0x000000000060a947 */ /* 0x000fea0003800000 */
[----:B------:R-:W-:Y:S02]  /*17d0*/  UIADD3 UR10, UPT, UPT, UR5, 0x1, URZ ;  /* 0x00000001050a7890 */ /* 0x000fe4000fffe0ff */
[----:B------:R-:W-:-:S04]  /*17e0*/  MOV R4, UR5 ;  /* 0x0000000500047c02 */ /* 0x000fc80008000f00 */
[----:B------:R-:W-:Y:S01]  /*17f0*/  ISETP.EQ.OR P4, PT, R4, UR18, P3 ;  /* 0x0000001204007c0c */ /* 0x000fe20009f82670 */
[----:B------:R-:W-:-:S05]  /*1800*/  IMAD.U32 R4, RZ, RZ, UR10 ;  /* 0x0000000aff047e24 */ /* 0x000fca000f8e00ff */
        /* <DEDUP_REMOVED lines=10> */
[----:B------:R-:W-:Y:S01]  /*18b0*/  IMAD.U32 R7, RZ, RZ, UR11 ;  /* 0x0000000bff077e24 */ /* 0x000fe2000f8e00ff */
[----:B------:R-:W0:Y:S05]  /*18c0*/  @!P4 LDG.E.64 R4, desc[UR14][R4.64] ;  /* 0x0000000e0404c981 */ /* 0x000e2a000c1e1b00 */
[----:B------:R-:W3:Y:S01]  /*18d0*/  @!P2 LDG.E.64 R6, desc[UR14][R6.64] ;  /* 0x0000000e0606a981 */ /* 0x000ee2000c1e1b00 */
[----:B------:R-:W-:-:S04]  /*18e0*/  MOV R8, UR5 ;  /* 0x0000000500087c02 */ /* 0x000fc80008000f00 */
[----:B------:R-:W-:-:S04]  /*18f0*/  IADD3 R8, PT, PT, R8, 0x2, RZ ;  /* 0x0000000208087810 */ /* 0x000fc80007ffe0ff */
[----:B------:R-:W-:Y:S01]  /*1900*/  R2UR UR5, R8 ;  /* 0x00000000080572ca */ /* 0x000fe200000e0000 */
[----:B0-----:R-:W-:Y:S01]  /*1910*/  @!P4 FADD.FTZ R22, R22, R4 ;  /* 0x000000041616c221 */ /* 0x001fe20000010000 */
[----:B------:R-:W-:-:S03]  /*1920*/  @!P4 FADD.FTZ R23, R23, R5 ;  /* 0x000000051717c221 */ /* 0x000fc60000010000 */
[----:B---3--:R-:W-:Y:S01]  /*1930*/  @!P2 FADD.FTZ R22, R22, R6 ;  /* 0x000000061616a221 */ /* 0x008fe20000010000 */
[----:B------:R-:W-:-:S09]  /*1940*/  @!P2 FADD.FTZ R23, R23, R7 ;  /* 0x000000071717a221 */ /* 0x000fd20000010000 */
.L_x_2212:
        /* <DEDUP_REMOVED lines=13> */
.L_x_2213:
[----:B------:R-:W-:Y:S05]  /*1a20*/  BSYNC.RECONVERGENT B0 ;  /* 0x0000000000007941 */ /* 0x000fea0003800200 */
.L_x_2206:
        /* <DEDUP_REMOVED lines=15> */
[----:B------:R-:W-:-:S04]  /*1b20*/  PRMT R11, R11, 0x7710, RZ ;  /* 0x000077100b0b7816 */ /* 0x000fc800000000ff */
[----:B------:R-:W-:Y:S01]  /*1b30*/  IADD3 R11, PT, PT, R11, R0, RZ ;  /* 0x000000000b0b7210 */ /* 0x000fe20007ffe0ff */
[----:B-1----:R-:W-:Y:S01]  /*1b40*/  @P0 IMAD.WIDE R8, R13, 0x8, R8 ;  /* 0x000000080d080825 */ /* 0x002fe200078e0208 */
[----:B------:R-:W-:Y:S03]  /*1b50*/  @!P3 STS.64 [UR5+0x48], R22 ;  /* 0x00004816ff00b988 */ /* 0x000fe60008000a05 */
[----:B------:R-:W-:-:S05]  /*1b60*/  IMAD.SHL.U32 R11, R11, 0x2, RZ ;  /* 0x000000020b0b7824 */ /* 0x000fca00078e00ff */
[----:B------:R-:W-:Y:S01]  /*1b70*/  LOP3.LUT R15, R11, 0xffff, RZ, 0xc0, !PT ;  /* 0x0000ffff0b0f7812 */ /* 0x000fe200078ec0ff */
[----:B------:R-:W-:-:S03]  /*1b80*/  @P0 FMUL.FTZ R11, R23, UR10 ;  /* 0x0000000a170b0c20 */ /* 0x000fc60008410000 */
[----:B------:R-:W-:Y:S02]  /*1b90*/  IADD3 R15, PT, PT, R16, R15, RZ ;  /* 0x0000000f100f7210 */ /* 0x000fe40007ffe0ff */
        /* <DEDUP_REMOVED lines=14> */
[----:B------:R-:W-:-:S04]  /*1c80*/  VIADD R6, R3, 0x20 ;  /* 0x0000002003067836 */ /* 0x000fc80000000000 */
[----:B------:R-:W-:Y:S02]  /*1c90*/  FSETP.GTU.FTZ.AND P2, PT, R5, RZ, PT ;  /* 0x000000ff0500720b */ /* 0x000fe40003f5c000 */
[----:B------:R-:W-:-:S11]  /*1ca0*/  SHF.R.S32.HI R7, RZ, 0x1f, R6 ;  /* 0x0000001fff077819 */ /* 0x000fd60000011406 */
[----:B------:R-:W1:Y:S02]  /*1cb0*/  @P2 LDC R10, c[0x0][0x3a8] ;  /* 0x0000ea00ff0a2b82 */ /* 0x000e640000000800 */
[----:B-1----:R-:W-:Y:S01]  /*1cc0*/  @P2 FADD.FTZ R10, R5, R10 ;  /* 0x0000000a050a2221 */ /* 0x002fe20000010000 */
[----:B------:R-:W-:-:S06]  /*1cd0*/  HFMA2 R5, -RZ, RZ, 1.875, 0 ;  /* 0x3f800000ff057431 */ /* 0x000fcc00000001ff */
[----:B------:R1:W0:Y:S01]  /*1ce0*/  @P2 MUFU.RSQ R5, R10 ;  /* 0x0000000a00052308 */ /* 0x0002220000001400 */
[----:B--2---:R-:W-:Y:S02]  /*1cf0*/  HADD2.F32 R8, -RZ, R25.H0_H0 ;  /* 0x20000019ff087230 */ /* 0x004fe40000004100 */
[----:B---3--:R-:W-:Y:S02]  /*1d00*/  HADD2.F32 R9, -RZ, R28.H0_H0 ;  /* 0x2000001cff097230 */ /* 0x008fe40000004100 */
[----:B----4-:R-:W-:Y:S02]  /*1d10*/  HADD2.F32 R15, -RZ, R16.H0_H0 ;  /* 0x20000010ff0f7230 */ /* 0x010fe40000004100 */
[----:B-----5:R-:W-:Y:S01]  /*1d20*/  HADD2.F32 R14, -RZ, R29.H0_H0 ;  /* 0x2000001dff0e7230 */ /* 0x020fe20000004100 */
        /* <DEDUP_REMOVED lines=26> */
.L_x_2217:
[----:B------:R-:W-:Y:S05]  /*1ed0*/  BSYNC.RECONVERGENT B1 ;  /* 0x0000000000017941 */ /* 0x000fea0003800200 */
.L_x_2216:
[----:B------:R-:W-:Y:S05]  /*1ee0*/  @P2 BRA `(.L_x_2218) ;  /* 0x0000000400442947 */ /* 0x000fea0003800000 */
[----:B------:R-:W1:Y:S01]  /*1ef0*/  LDCU.64 UR10, c[0x0][0x3e0] ;  /* 0x00007c00ff0a77ac */ /* 0x000e620008000a00 */
[--C-:B------:R-:W-:Y:S01]  /*1f00*/  FADD.FTZ R24, R24, -R4.reuse ;  /* 0x8000000418187221 */ /* 0x100fe20000010000 */
[----:B------:R-:W-:Y:S01]  /*1f10*/  FADD.FTZ R4, R19, -R4 ;  /* 0x8000000413047221 */ /* 0x000fe20000010000 */
[----:B------:R-:W-:Y:S01]  /*1f20*/  IMAD.MOV.U32 R21, RZ, RZ, R27 ;  /* 0x000000ffff157224 */ /* 0x000fe200078e001b */
        /* <DEDUP_REMOVED lines=14> */
.L_x_2215:
        /* <DEDUP_REMOVED lines=18> */
[----:B------:R-:W-:Y:S01]  /*2130*/  MOV R10, R20 ;  /* 0x00000014000a7202 */ /* 0x000fe20000000f00 */
[----:B0-----:R-:W-:-:S04]  /*2140*/  FADD.FTZ R22, R18, 1 ;  /* 0x3f80000012167421 */ /* 0x001fc80000010000 */
        /* <DEDUP_REMOVED lines=10> */
.L_x_2220:
[----:B------:R-:W-:Y:S05]  /*21f0*/  BSYNC.RECONVERGENT B1 ;  /* 0x0000000000017941 */ /* 0x000fea0003800200 */
.L_x_2219:
        /* <DEDUP_REMOVED lines=20> */
[----:B------:R-:W-:Y:S01]  /*2340*/  MOV R4, R20 ;  /* 0x0000001400047202 */ /* 0x000fe20000000f00 */
[----:B-1----:R-:W-:-:S04]  /*2350*/  FADD.FTZ R11, R10, 1 ;  /* 0x3f8000000a0b7421 */ /* 0x002fc80000010000 */
[----:B------:R-:W1:Y:S01]  /*2360*/  MUFU.RCP R9, R9 ;  /* 0x0000000900097308 */ /* 0x000e620000001000 */
[----:B------:R-:W-:-:S03]  /*2370*/  IMAD.WIDE.U32 R4, R6, UR10, R4 ;  /* 0x0000000a06047c25 */ /* 0x000fc6000f8e0004 */
[----:B--2---:R-:W-:-:S04]  /*2380*/  LEA R6, P1, R4, UR12, 0x1 ;  /* 0x0000000c04067c11 */ /* 0x004fc8000f8208ff */
[----:B------:R-:W0:Y:S01]  /*2390*/  MUFU.RCP R11, R11 ;  /* 0x0000000b000b7308 */ /* 0x000e220000001000 */
[----:B------:R-:W-:-:S04]  /*23a0*/  IADD3 R7, PT, PT, R5, R7, RZ ;  /* 0x0000000705077210 */ /* 0x000fc80007ffe0ff */
[----:B------:R-:W-:Y:S01]  /*23b0*/  LEA.HI.X R7, R4, UR13, R7, 0x1, P1 ;  /* 0x0000000d04077c11 */ /* 0x000fe200088f0c07 */
[----:B-1----:R-:W-:Y:S01]  /*23c0*/  FMUL.FTZ R8, R8, R9 ;  /* 0x0000000908087220 */ /* 0x002fe20000410000 */
[----:B0-----:R-:W-:-:S05]  /*23d0*/  FMUL.FTZ R13, R14, R11 ;  /* 0x0000000b0e0d7220 */ /* 0x001fca0000410000 */
[----:B------:R-:W-:-:S05]  /*23e0*/  F2FP.BF16.F32.PACK_AB R13, R13, R8 ;  /* 0x000000080d0d723e */ /* 0x000fca00000010ff */
[----:B------:R2:W-:Y:S02]  /*23f0*/  STG.E desc[UR14][R6.64], R13 ;  /* 0x0000000d06007986 */ /* 0x0005e4000c10190e */
.L_x_2218:
[----:B------:R-:W-:Y:S05]  /*2400*/  BSYNC.RECONVERGENT B0 ;  /* 0x0000000000007941 */ /* 0x000fea0003800200 */
.L_x_2214:
[----:B------:R-:W-:Y:S02]  /*2410*/  UIADD3 UR8, UPT, UPT, UR19, UR8, URZ ;  /* 0x0000000813087290 */ /* 0x000fe4000fffe0ff */
[----:B------:R-:W-:Y:S02]  /*2420*/  UIADD3 UR4, UPT, UPT, UR4, 0x1, URZ ;  /* 0x0000000104047890 */ /* 0x000fe4000fffe0ff */
[----:B------:R-:W-:-:S09]  /*2430*/  UISETP.GE.AND UP1, UPT, UR8, UR7, UPT ;  /* 0x000000070800728c */ /* 0x000fd2000bf26270 */
[----:B------:R-:W-:Y:S05]  /*2440*/  BRA.U !UP1, `(.L_x_2221) ;  /* 0xffffffdd09587547 */ /* 0x000fea000b83ffff */
[----:B------:R-:W-:Y:S05]  /*2450*/  EXIT ;  /* 0x000000000000794d */ /* 0x000fea0003800000 */
.L_x_2222:
        /* <DEDUP_REMOVED lines=10> */
.L_x_3451:


//--------------------- .text._Z35group_norm_nhwc_fwd_one_pass_kernelI11Bf16IOFp16WLi128ELi14ELi224EEv26Group_norm_nhwc_fwd_params --------------------------
	.section	.text._Z35group_norm_nhwc_fwd_one_pass_kernelI11Bf16IOFp16WLi128ELi14ELi224EEv26Group_norm_nhwc_fwd_params,"ax",@progbits
	.align	128
        .global         _Z35group_norm_nhwc_fwd_one_pass_kernelI11Bf16IOFp16WLi128ELi14ELi224EEv26Group_norm_nhwc_fwd_params
        .type           _Z35group_norm_nhwc_fwd_one_pass_kernelI11Bf16IOFp16WLi128ELi14ELi224EEv26Group_norm_nhwc_fwd_params,@function
        .size           _Z35group_norm_nhwc_fwd_one_pass_kernelI11Bf16IOFp16WLi128ELi14ELi224EEv26Group_norm_nhwc_fwd_params,(.L_x_3452 - _Z35group_norm_nhwc_fwd_one_pass_kernelI11Bf16IOFp16WLi128ELi14ELi224EEv26Group_norm_nhwc_fwd_params)
        .other          _Z35group_norm_nhwc_fwd_one_pass_kernelI11Bf16IOFp16WLi128ELi14ELi224EEv26Group_norm_nhwc_fwd_params,@"STO_CUDA_ENTRY STV_DEFAULT"
_Z35group_norm_nhwc_fwd_one_pass_kernelI11Bf16IOFp16WLi128ELi14ELi224EEv26Group_norm_nhwc_fwd_params:
.text._Z35group_norm_nhwc_fwd_one_pass_kernelI11Bf16IOFp16WLi128ELi14ELi224EEv26Group_norm_nhwc_fwd_params:
        /* <DEDUP_REMOVED lines=45> */
.L_x_2250:
        /* <DEDUP_REMOVED lines=172> */
.L_x_2224:
[----:B------:R-:W-:Y:S05]  /*0d90*/  BSYNC.RECONVERGENT B0 ;  /* 0x0000000000007941 */ /* 0x000fea0003800200 */
.L_x_2223:
        /* <DEDUP_REMOVED lines=24> */
.L_x_2226:
[----:B------:R-:W-:Y:S05]  /*0f20*/  BSYNC.RECONVERGENT B0 ;  /* 0x0000000000007941 */ /* 0x000fea0003800200 */
.L_x_2225:
        /* <DEDUP_REMOVED lines=33> */
.L_x_2229:
[----:B------:R-:W2:Y:S04]  /*1140*/  LDG.E.STRONG.GPU R11, desc[UR18][R8.64] ;  /* 0x00000012080b7981 */ /* 0x000ea8000c1ef900 */
[----:B--2---:R-:W-:Y:S01]  /*1150*/  CCTL.IVALL ;  /* 0x00000000ff00798f */ /* 0x004fe20002000000 */
[----:B------:R-:W-:Y:S05]  /*1160*/  YIELD ;  /* 0x0000000000007946 */ /* 0x000fea0003800000 */
[----:B------:R-:W-:-:S13]  /*1170*/  ISETP.NE.AND P4, PT, R11, R10, PT ;  /* 0x0000000a0b00720c */ /* 0x000fda0003f85270 */
[----:B------:R-:W-:Y:S05]  /*1180*/  @P4 BRA `(.L_x_2229) ;  /* 0xfffffffc00ec4947 */ /* 0x000fea000383ffff */
.L_x_2228:
        /* <DEDUP_REMOVED lines=15> */
.L_x_2231:
[----:B------:R-:W-:Y:S01]  /*1280*/  ISETP.EQ.OR P4, PT, RZ, UR24, P3 ;  /* 0x00000018ff007c0c */ /* 0x000fe20009f82670 */
[----:B------:R-:W-:-:S06]  /*1290*/  UIADD3 UR27, UPT, UPT, UR5, 0x1, URZ ;  /* 0x00000001051b7890 */ /* 0x000fcc000fffe0ff */
[----:B------:R-:W-:-:S06]  /*12a0*/  IMAD.U32 R10, RZ, RZ, UR27 ;  /* 0x0000001bff0a7e24 */ /* 0x000fcc000f8e00ff */
[----:B------:R-:W-:-:S05]  /*12b0*/  VOTEU.ALL UP1, P4 ;  /* 0x0000000000ff7886 */ /* 0x000fca0002020000 */
[----:B------:R-:W-:-:S06]  /*12c0*/  @!UP1 UIMAD.WIDE.U32 UR28, UR12, 0x8, UR20 ;  /* 0x000000080c1c98a5 */ /* 0x000fcc000f8e0014 */
[----:B------:R-:W-:Y:S02]  /*12d0*/  MOV R8, UR28 ;  /* 0x0000001c00087c02 */ /* 0x000fe40008000f00 */
[----:B------:R-:W-:-:S06]  /*12e0*/  MOV R9, UR29 ;  /* 0x0000001d00097c02 */ /* 0x000fcc0008000f00 */
[----:B------:R-:W1:Y:S01]  /*12f0*/  @!P4 LDG.E.64 R8, desc[UR18][R8.64] ;  /* 0x000000120808c981 */ /* 0x000e62000c1e1b00 */
[----:B------:R-:W-:-:S13]  /*1300*/  ISETP.EQ.OR P5, PT, R10, UR17, P3 ;  /* 0x000000110a007c0c */ /* 0x000fda0009fa2670 */
[----:B------:R-:W-:-:S05]  /*1310*/  VOTEU.ALL UP1, P5 ;  /* 0x0000000000ff7886 */ /* 0x000fca0002820000 */
[----:B------:R-:W-:-:S06]  /*1320*/  @!UP1 UIMAD.WIDE.U32 UR28, UR23, 0x8, UR20 ;  /* 0x00000008171c98a5 */ /* 0x000fcc000f8e0014 */
[----:B------:R-:W-:Y:S02]  /*1330*/  MOV R12, UR28 ;  /* 0x0000001c000c7c02 */ /* 0x000fe40008000f00 */
        /* <DEDUP_REMOVED lines=16> */
[----:B------:R-:W-:-:S11]  /*1440*/  MOV R8, UR27 ;  /* 0x0000001b00087c02 */ /* 0x000fd60008000f00 */
        /* <DEDUP_REMOVED lines=10> */
[----:B------:R-:W-:Y:S02]  /*14f0*/  MOV R12, UR28 ;  /* 0x0000001c000c7c02 */ /* 0x000fe40008000f00 */
[----:B------:R-:W-:-:S06]  /*1500*/  MOV R13, UR29 ;  /* 0x0000001d000d7c02 */ /* 0x000fcc0008000f00 */
[----:B------:R-:W2:Y:S01]  /*1510*/  @!P4 LDG.E.64 R12, desc[UR18][R12.64] ;  /* 0x000000120c0cc981 */ /* 0x000ea2000c1e1b00 */
[----:B------:R-:W-:Y:S02]  /*1520*/  UIADD3 UR27, UPT, UPT, UR5, 0x5, URZ ;  /* 0x00000005051b7890 */ /* 0x000fe4000fffe0ff */
[----:B------:R-:W-:Y:S01]  /*1530*/  UIADD3 UR28, UPT, UPT, UR5, 0x6, URZ ;  /* 0x00000006051c7890 */ /* 0x000fe2000fffe0ff */
[----:B---3--:R-:W-:-:S03]  /*1540*/  @!P6 FADD.FTZ R20, R20, R10 ;  /* 0x0000000a1414e221 */ /* 0x008fc60000010000 */
[----:B------:R-:W-:Y:S02]  /*1550*/  IMAD.U32 R10, RZ, RZ, UR27 ;  /* 0x0000001bff0a7e24 */ /* 0x000fe4000f8e00ff */
[----:B------:R-:W-:Y:S01]  /*1560*/  @!P6 FADD.FTZ R21, R21, R11 ;  /* 0x0000000b1515e221 */ /* 0x000fe20000010000 */
[----:B------:R-:W-:Y:S02]  /*1570*/  UIADD3 UR27, UPT, UPT, UR5, 0x7, URZ ;  /* 0x00000007051b7890 */ /* 0x000fe4000fffe0ff */
[----:B------:R-:W-:Y:S02]  /*1580*/  ISETP.EQ.OR P6, PT, R10, UR17, P3 ;  /* 0x000000110a007c0c */ /* 0x000fe40009fc2670 */
[----:B------:R-:W-:-:S04]  /*1590*/  MOV R10, UR28 ;  /* 0x0000001c000a7c02 */ /* 0x000fc80008000f00 */
        /* <DEDUP_REMOVED lines=41> */
.L_x_2230:
        /* <DEDUP_REMOVED lines=52> */
.L_x_2232:
        /* <DEDUP_REMOVED lines=28> */
.L_x_2233:
        /* <DEDUP_REMOVED lines=13> */
.L_x_2234:
[----:B------:R-:W-:Y:S05]  /*1e00*/  BSYNC.RECONVERGENT B0 ;  /* 0x0000000000007941 */ /* 0x000fea0003800200 */
.L_x_2227:
        /* <DEDUP_REMOVED lines=35> */
[----:B--2---:R-:W-:Y:S02]  /*2040*/  HADD2.F32 R9, -RZ, R12.H0_H0 ;  /* 0x2000000cff097230 */ /* 0x004fe40000004100 */
[----:B---3--:R-:W-:Y:S02]  /*2050*/  HADD2.F32 R10, -RZ, R14.H0_H0 ;  /* 0x2000000eff0a7230 */ /* 0x008fe40000004100 */
[----:B----4-:R-:W-:Y:S02]  /*2060*/  HADD2.F32 R11, -RZ, R13.H0_H0 ;  /* 0x2000000dff0b7230 */ /* 0x010fe40000004100 */
[----:B-----5:R-:W-:Y:S01]  /*2070*/  HADD2.F32 R20, -RZ, R20.H0_H0 ;  /* 0x20000014ff147230 */ /* 0x020fe20000004100 */
        /* <DEDUP_REMOVED lines=34> */
.L_x_2238:
[----:B------:R-:W-:Y:S05]  /*22a0*/  BSYNC.RECONVERGENT B1 ;  /* 0x0000000000017941 */ /* 0x000fea0003800200 */
.L_x_2237:
        /* <DEDUP_REMOVED lines=21> */
.L_x_2240:
[----:B------:R-:W-:Y:S05]  /*2400*/  BSYNC.RECONVERGENT B1 ;  /* 0x0000000000017941 */ /* 0x000fea0003800200 */
.L_x_2239:
        /* <DEDUP_REMOVED lines=21> */
.L_x_2242:
[----:B------:R-:W-:Y:S05]  /*2560*/  BSYNC.RECONVERGENT B1 ;  /* 0x0000000000017941 */ /* 0x000fea0003800200 */
.L_x_2241:
        /* <DEDUP_REMOVED lines=19> */
.L_x_2236:
        /* <DEDUP_REMOVED lines=41> */
.L_x_2245:
[----:B------:R-:W-:Y:S05]  /*2930*/  BSYNC.RECONVERGENT B1 ;  /* 0x0000000000017941 */ /* 0x000fea0003800200 */
.L_x_2244:
        /* <DEDUP_REMOVED lines=31> */
.L_x_2247:
[----:B------:R-:W-:Y:S05]  /*2b30*/  BSYNC.RECONVERGENT B1 ;  /* 0x0000000000017941 */ /* 0x000fea0003800200 */
.L_x_2246:
        /* <DEDUP_REMOVED lines=31> */
.L_x_2249:
[----:B------:R-:W-:Y:S05]  /*2d30*/  BSYNC.RECONVERGENT B1 ;  /* 0x0000000000017941 */ /* 0x000fea0003800200 */
.L_x_2248:
        /* <DEDUP_REMOVED lines=29> */
.L_x_2243:
[----:B------:R-:W-:Y:S05]  /*2f10*/  BSYNC.RECONVERGENT B0 ;  /* 0x0000000000007941 */ /* 0x000fea0003800200 */
.L_x_2235:
[----:B------:R-:W-:Y:S02]  /*2f20*/  UIADD3 UR10, UPT, UPT, UR22, UR10, URZ ;  /* 0x0000000a160a7290 */ /* 0x000fe4000fffe0ff */
[----:B------:R-:W-:Y:S02]  /*2f30*/  UIADD3 UR4, UPT, UPT, UR4, 0x1, URZ ;  /* 0x0000000104047890 */ /* 0x000fe4000fffe0ff */
[----:B------:R-:W-:-:S09]  /*2f40*/  UISETP.GE.AND UP1, UPT, UR10, UR7, UPT ;  /* 0x000000070a00728c */ /* 0x000fd2000bf26270 */
[----:B------:R-:W-:Y:S05]  /*2f50*/  BRA.U !UP1, `(.L_x_2250) ;  /* 0xffffffd109dc7547 */ /* 0x000fea000b83ffff */
[----:B------:R-:W-:Y:S05]  /*2f60*/  EXIT ;  /* 0x000000000000794d */ /* 0x000fea0003800000 */
.L_x_2251:
        /* <DEDUP_REMOVED lines=9> */
.L_x_3452:


//--------------------- .text._Z35group_norm_nhwc_fwd_one_pass_kernelI11Bf16IOFp16WLi256ELi14ELi224EEv26Group_norm_nhwc_fwd_params --------------------------
	.section	.text._Z35group_norm_nhwc_fwd_one_pass_kernelI11Bf16IOFp16WLi256ELi14ELi224EEv26Group_norm_nhwc_fwd_params,"ax",@progbits
	.align	128
        .global         _Z35group_norm_nhwc_fwd_one_pass_kernelI11Bf16IOFp16WLi256ELi14ELi224EEv26Group_norm_nhwc_fwd_params
        .type           _Z35group_norm_nhwc_fwd_one_pass_kernelI11Bf16IOFp16WLi256ELi14ELi224EEv26Group_norm_nhwc_fwd_params,@function
        .size           _Z35group_norm_nhwc_fwd_one_pass_kernelI11Bf16IOFp16WLi256ELi14ELi224EEv26Group_norm_nhwc_fwd_params,(.L_x_3453 - _Z35group_norm_nhwc_fwd_one_pass_kernelI11Bf16IOFp16WLi256ELi14ELi224EEv26Group_norm_nhwc_fwd_params)
        .other          _Z35group_norm_nhwc_fwd_one_pass_kernelI11Bf16IOFp16WLi256ELi14ELi224EEv26Group_norm_nhwc_fwd_params,@"STO_CUDA_ENTRY STV_DEFAULT"
_Z35group_norm_nhwc_fwd_one_pass_kernelI11Bf16IOFp16WLi256ELi14ELi224EEv26Group_norm_nhwc_fwd_params:
.text._Z35group_norm_nhwc_fwd_one_pass_kernelI11Bf16IOFp16WLi256ELi14ELi224EEv26Group_norm_nhwc_fwd_params:
        /* <DEDUP_REMOVED lines=36> */
.L_x_2295:
        /* <DEDUP_REMOVED lines=271> */
.L_x_2253:
[----:B------:R-:W-:Y:S05]  /*1330*/  BSYNC.RECONVERGENT B0 ;  /* 0x0000000000007941 */ /* 0x000fea0003800200 */
.L_x_2252:
        /* <DEDUP_REMOVED lines=23> */
.L_x_2255:
[----:B------:R-:W-:Y:S05]  /*14b0*/  BSYNC.RECONVERGENT B0 ;  /* 0x0000000000007941 */ /* 0x000fea0003800200 */
.L_x_2254:
        /* <DEDUP_REMOVED lines=33> */
.L_x_2258:
[----:B------:R-:W2:Y:S04]  /*16d0*/  LDG.E.STRONG.GPU R10, desc[UR12][R8.64] ;  /* 0x0000000c080a7981 */ /* 0x000ea8000c1ef900 */
[----:B--2---:R-:W-:Y:S01]  /*16e0*/  CCTL.IVALL ;  /* 0x00000000ff00798f */ /* 0x004fe20002000000 */
[----:B------:R-:W-:Y:S05]  /*16f0*/  YIELD ;  /* 0x0000000000007946 */ /* 0x000fea0003800000 */
[----:B------:R-:W-:-:S13]  /*1700*/  ISETP.NE.AND P4, PT, R10, R37, PT ;  /* 0x000000250a00720c */ /* 0x000fda0003f85270 */
[----:B------:R-:W-:Y:S05]  /*1710*/  @P4 BRA `(.L_x_2258) ;  /* 0xfffffffc00ec4947 */ /* 0x000fea000383ffff */
.L_x_2257:
        /* <DEDUP_REMOVED lines=15> */
.L_x_2260:
        /* <DEDUP_REMOVED lines=64> */
[----:B------:R-:W-:Y:S02]  /*1c10*/  IMAD.U32 R8, RZ, RZ, UR24 ;  /* 0x00000018ff087e24 */ /* 0x000fe4000f8e00ff */
[----:B------:R-:W-:-:S03]  /*1c20*/  @!P4 FADD.FTZ R21, R21, R9 ;  /* 0x000000091515c221 */ /* 0x000fc60000010000 */
[----:B------:R-:W-:Y:S02]  /*1c30*/  ISETP.EQ.OR P4, PT, R8, UR16, P3 ;  /* 0x0000001008007c0c */ /* 0x000fe40009f82670 */
[----:B------:R-:W-:-:S06]  /*1c40*/  MOV R11, UR25 ;  /* 0x00000019000b7c02 */ /* 0x000fcc0008000f00 */
[----:B------:R-:W2:Y:S05]  /*1c50*/  @!P2 LDG.E.64 R10, desc[UR12][R10.64] ;  /* 0x0000000c0a0aa981 */ /* 0x000eaa000c1e1b00 */
        /* <DEDUP_REMOVED lines=22> */
.L_x_2259:
[----:B------:R-:W-:-:S13]  /*1dc0*/  LOP3.LUT P2, R8, R25, 0x7, RZ, 0xc0, !PT ;  /* 0x0000000719087812 */ /* 0x000fda000784c0ff */
[----:B------:R-:W-:Y:S05]  /*1dd0*/  @!P2 BRA `(.L_x_2256) ;  /* 0x00000004006ca947 */ /* 0x000fea0003800000 */
        /* <DEDUP_REMOVED lines=9> */
[----:B------:R-:W-:-:S04]  /*1e70*/  @!UP0 UIMAD UR10, UR5, UR17, UR6 ;  /* 0x00000011050a82a4 */ /* 0x000fc8000f8e0206 */
[----:B------:R-:W-:-:S06]  /*1e80*/  @!UP0 UIMAD.WIDE.U32 UR10, UR10, 0x8, UR14 ;  /* 0x000000080a0a88a5 */ /* 0x000fcc000f8e000e */
[----:B------:R-:W-:Y:S01]  /*1e90*/  IMAD.U32 R10, RZ, RZ, UR10 ;  /* 0x0000000aff0a7e24 */ /* 0x000fe2000f8e00ff */
[----:B------:R-:W-:-:S06]  /*1ea0*/  MOV R11, UR11 ;  /* 0x0000000b000b7c02 */ /* 0x000fcc0008000f00 */
[----:B------:R-:W0:Y:S01]  /*1eb0*/  @!P2 LDG.E.64 R10, desc[UR12][R10.64] ;  /* 0x0000000c0a0aa981 */ /* 0x000e22000c1e1b00 */
[----:B------:R-:W-:-:S05]  /*1ec0*/  VOTEU.ALL UP0, P4 ;  /* 0x0000000000ff7886 */ /* 0x000fca0002000000 */
[----:B------:R-:W-:-:S04]  /*1ed0*/  @!UP0 UIMAD UR10, UR9, UR17, UR6 ;  /* 0x00000011090a82a4 */ /* 0x000fc8000f8e0206 */
[----:B------:R-:W-:-:S06]  /*1ee0*/  @!UP0 UIMAD.WIDE.U32 UR10, UR10, 0x8, UR14 ;  /* 0x000000080a0a88a5 */ /* 0x000fcc000f8e000e */
[----:B------:R-:W-:Y:S02]  /*1ef0*/  MOV R8, UR10 ;  /* 0x0000000a00087c02 */ /* 0x000fe40008000f00 */
[----:B------:R-:W-:-:S06]  /*1f00*/  MOV R9, UR11 ;  /* 0x0000000b00097c02 */ /* 0x000fcc0008000f00 */
        /* <DEDUP_REMOVED lines=12> */
[----:B------:R-:W-:Y:S01]  /*1fd0*/  ISETP.EQ.OR P6, PT, R10, UR16, P3 ;  /* 0x000000100a007c0c */ /* 0x000fe20009fc2670 */
[----:B------:R-:W-:-:S06]  /*1fe0*/  IMAD.U32 R10, RZ, RZ, UR10 ;  /* 0x0000000aff0a7e24 */ /* 0x000fcc000f8e00ff */
[----:B------:R-:W3:Y:S06]  /*1ff0*/  @!P5 LDG.E.64 R10, desc[UR12][R10.64] ;  /* 0x0000000c0a0ad981 */ /* 0x000eec000c1e1b00 */
[----:B------:R-:W-:-:S05]  /*2000*/  VOTEU.ALL UP0, P6 ;  /* 0x0000000000ff7886 */ /* 0x000fca0003000000 */
[----:B------:R-:W-:Y:S01]  /*2010*/  @!UP0 UIMAD UR10, UR9, UR17, UR6 ;  /* 0x00000011090a82a4 */ /* 0x000fe2000f8e0206 */
[----:B--2---:R-:W-:-:S03]  /*2020*/  @!P4 FADD.FTZ R20, R20, R8 ;  /* 0x000000081414c221 */ /* 0x004fc60000010000 */
[----:B------:R-:W-:Y:S01]  /*2030*/  @!UP0 UIMAD.WIDE.U32 UR10, UR10, 0x8, UR14 ;  /* 0x000000080a0a88a5 */ /* 0x000fe2000f8e000e */
[----:B------:R-:W-:-:S05]  /*2040*/  @!P4 FADD.FTZ R21, R21, R9 ;  /* 0x000000091515c221 */ /* 0x000fca0000010000 */
[----:B------:R-:W-:Y:S02]  /*2050*/  MOV R8, UR10 ;  /* 0x0000000a00087c02 */ /* 0x000fe40008000f00 */
        /* <DEDUP_REMOVED lines=9> */
.L_x_2261:
[----:B------:R-:W-:-:S13]  /*20f0*/  LOP3.LUT P2, R8, R25, 0x3, RZ, 0xc0, !PT ;  /* 0x0000000319087812 */ /* 0x000fda000784c0ff */
[----:B------:R-:W-:Y:S05]  /*2100*/  @!P2 BRA `(.L_x_2256) ;  /* 0x0000000000a0a947 */ /* 0x000fea0003800000 */
[----:B------:R-:W-:-:S13]  /*2110*/  ISETP.NE.AND P2, PT, R8, 0x1, PT ;  /* 0x000000010800780c */ /* 0x000fda0003f45270 */
        /* <DEDUP_REMOVED lines=25> */
.L_x_2262:
        /* <DEDUP_REMOVED lines=13> */
.L_x_2263:
[----:B------:R-:W-:Y:S05]  /*2380*/  BSYNC.RECONVERGENT B0 ;  /* 0x0000000000007941 */ /* 0x000fea0003800200 */
.L_x_2256:
[----:B------:R-:W4:Y:S01]  /*2390*/  S2UR UR9, SR_CgaCtaId ;  /* 0x00000000000979c3 */ /* 0x000f220000008800 */
[----:B------:R-:W0:Y:S01]  /*23a0*/  LDCU UR10, c[0x0][0x414] ;  /* 0x00008280ff0a77ac */ /* 0x000e220008000800 */
[----:B------:R-:W-:Y:S01]  /*23b0*/  MOV R11, UR7 ;  /* 0x00000007000b7c02 */ /* 0x000fe20008000f00 */
        /* <DEDUP_REMOVED lines=13> */
[----:B------:R-:W-:-:S05]  /*2490*/  LOP3.LUT R36, R28, 0xffff, RZ, 0xc0, !PT ;  /* 0x0000ffff1c247812 */ /* 0x000fca00078ec0ff */
[----:B------:R-:W-:-:S04]  /*24a0*/  VIADD R20, R36, UR8 ;  /* 0x0000000824147c36 */ /* 0x000fc80008000000 */
        /* <DEDUP_REMOVED lines=22> */
[----:B--2---:R-:W-:Y:S02]  /*2610*/  HADD2.F32 R11, -RZ, R21.H0_H0 ;  /* 0x20000015ff0b7230 */ /* 0x004fe40000004100 */
[----:B----4-:R-:W-:Y:S02]  /*2620*/  HADD2.F32 R10, -RZ, R10.H0_H0 ;  /* 0x2000000aff0a7230 */ /* 0x010fe40000004100 */
[----:B---3--:R-:W-:Y:S02]  /*2630*/  HADD2.F32 R9, -RZ, R20.H0_H0 ;  /* 0x20000014ff097230 */ /* 0x008fe40000004100 */
[----:B-----5:R-:W-:Y:S01]  /*2640*/  HADD2.F32 R8, -RZ, R37.H0_H0 ;  /* 0x20000025ff087230 */ /* 0x020fe20000004100 */
        /* <DEDUP_REMOVED lines=24> */
.L_x_2267:
[----:B------:R-:W-:Y:S05]  /*27d0*/  BSYNC.RECONVERGENT B1 ;  /* 0x0000000000017941 */ /* 0x000fea0003800200 */
.L_x_2266:
[----:B------:R-:W-:Y:S01]  /*27e0*/  IADD3 R22, PT, PT, R31, 0x20, RZ ;  /* 0x000000201f167810 */ /* 0x000fe20007ffe0ff */
[----:B------:R-:W-:Y:S03]  /*27f0*/  BSSY.RECONVERGENT B1, `(.L_x_2268) ;  /* 0x0000017000017945 */ /* 0x000fe60003800200 */
[----:B------:R-:W-:Y:S02]  /*2800*/  ISETP.GE.U32.AND P1, PT, R22, UR14, PT ;  /* 0x0000000e16007c0c */ /* 0x000fe4000bf26070 */
[----:B0-----:R-:W-:-:S04]  /*2810*/  SHF.R.S32.HI R0, RZ, 0x1f, R22 ;  /* 0x0000001fff007819 */ /* 0x001fc80000011416 */
[----:B------:R-:W-:-:S13]  /*2820*/  ISETP.GE.AND.EX P1, PT, R0, UR15, PT, P1 ;  /* 0x0000000f00007c0c */ /* 0x000fda000bf26310 */
[----:B------:R-:W-:Y:S05]  /*2830*/  @P1 BRA `(.L_x_2269) ;  /* 0x0000000000481947 */ /* 0x000fea0003800000 */
[----:B------:R-:W0:Y:S01]  /*2840*/  LDCU.64 UR10, c[0x0][0x3e0] ;  /* 0x00007c00ff0a77ac */ /* 0x000e220008000a00 */
[----:B------:R-:W-:Y:S01]  /*2850*/  MOV R21, R33 ;  /* 0x0000002100157202 */ /* 0x000fe20000000f00 */
[----:B------:R-:W-:Y:S02]  /*2860*/  IMAD.MOV.U32 R20, RZ, RZ, R34 ;  /* 0x000000ffff147224 */ /* 0x000fe400078e0022 */
[----:B------:R-:W-:Y:S01]  /*2870*/  FADD.FTZ R2, R2, -UR5 ;  /* 0x8000000502027e21 */ /* 0x000fe20008010000 */
[----:B------:R-:W1:Y:S01]  /*2880*/  LDCU.64 UR18, c[0x0][0x380] ;  /* 0x00007000ff1277ac */ /* 0x000e620008000a00 */
[----:B------:R-:W-:Y:S02]  /*2890*/  FADD.FTZ R3, R3, -UR5 ;  /* 0x8000000503037e21 */ /* 0x000fe40008010000 */
[----:B------:R-:W-:Y:S02]  /*28a0*/  FMUL.FTZ R2, R2, UR8 ;  /* 0x0000000802027c20 */ /* 0x000fe40008410000 */
[----:B------:R-:W-:-:S02]  /*28b0*/  FMUL.FTZ R3, R3, UR8 ;  /* 0x0000000803037c20 */ /* 0x000fc40008410000 */
[----:B------:R-:W-:Y:S02]  /*28c0*/  FFMA.FTZ R2, R11, R2, R9 ;  /* 0x000000020b027223 */ /* 0x000fe40000010009 */
        /* <DEDUP_REMOVED lines=9> */
.L_x_2269:
[----:B------:R-:W-:Y:S05]  /*2960*/  BSYNC.RECONVERGENT B1 ;  /* 0x0000000000017941 */ /* 0x000fea0003800200 */
.L_x_2268:
[C---:B------:R-:W-:Y:S01]  /*2970*/  IADD3 R21, PT, PT, R31.reuse, 0x40, RZ ;  /* 0x000000401f157810 */ /* 0x040fe20007ffe0ff */
[----:B------:R-:W-:Y:S01]  /*2980*/  BSSY.RECONVERGENT B1, `(.L_x_2270) ;  /* 0x0000018000017945 */ /* 0x000fe20003800200 */
[----:B------:R-:W-:Y:S02]  /*2990*/  IADD3 R0, PT, PT, R31, 0x60, RZ ;  /* 0x000000601f007810 */ /* 0x000fe40007ffe0ff */
[----:B------:R-:W-:Y:S02]  /*29a0*/  ISETP.GE.U32.AND P1, PT, R21, UR14, PT ;  /* 0x0000000e15007c0c */ /* 0x000fe4000bf26070 */
[----:B------:R-:W-:-:S04]  /*29b0*/  SHF.R.S32.HI R2, RZ, 0x1f, R21 ;  /* 0x0000001fff027819 */ /* 0x000fc80000011415 */
[----:B------:R-:W-:-:S13]  /*29c0*/  ISETP.GE.AND.EX P1, PT, R2, UR15, PT, P1 ;  /* 0x0000000f02007c0c */ /* 0x000fda000bf26310 */
[----:B------:R-:W-:Y:S05]  /*29d0*/  @P1 BRA `(.L_x_2271) ;  /* 0x0000000000481947 */ /* 0x000fea0003800000 */
[----:B------:R-:W1:Y:S01]  /*29e0*/  LDCU.64 UR10, c[0x0][0x3e0] ;  /* 0x00007c00ff0a77ac */ /* 0x000e620008000a00 */
[----:B------:R-:W-:Y:S01]  /*29f0*/  FADD.FTZ R20, R5, -UR5 ;  /* 0x8000000505147e21 */ /* 0x000fe20008010000 */
[----:B0-----:R-:W-:Y:S02]  /*2a00*/  IMAD.MOV.U32 R3, RZ, RZ, R33 ;  /* 0x000000ffff037224 */ /* 0x001fe400078e0021 */
        /* <DEDUP_REMOVED lines=15> */
.L_x_2271:
[----:B------:R-:W-:Y:S05]  /*2b00*/  BSYNC.RECONVERGENT B1 ;  /* 0x0000000000017941 */ /* 0x000fea0003800200 */
.L_x_2270:
[----:B------:R-:W-:Y:S01]  /*2b10*/  ISETP.GE.U32.AND P3, PT, R0, UR14, PT ;  /* 0x0000000e00007c0c */ /* 0x000fe2000bf66070 */
[----:B------:R-:W-:Y:S01]  /*2b20*/  BSSY.RECONVERGENT B1, `(.L_x_2272) ;  /* 0x0000023000017945 */ /* 0x000fe20003800200 */
[----:B01----:R-:W-:Y:S02]  /*2b30*/  SHF.R.S32.HI R3, RZ, 0x1f, R0 ;  /* 0x0000001fff037819 */ /* 0x003fe40000011400 */
[----:B------:R-:W-:Y:S02]  /*2b40*/  IADD3 R4, PT, PT, R31, 0x80, RZ ;  /* 0x000000801f047810 */ /* 0x000fe40007ffe0ff */
[----:B------:R-:W-:Y:S02]  /*2b50*/  ISETP.GE.AND.EX P3, PT, R3, UR15, PT, P3 ;  /* 0x0000000f03007c0c */ /* 0x000fe4000bf66330 */
[----:B------:R-:W-:Y:S02]  /*2b60*/  IADD3 R5, PT, PT, R31, 0xa0, RZ ;  /* 0x000000a01f057810 */ /* 0x000fe40007ffe0ff */
[----:B------:R-:W-:-:S02]  /*2b70*/  ISETP.GE.U32.AND P1, PT, R4, UR14, PT ;  /* 0x0000000e04007c0c */ /* 0x000fc4000bf26070 */
[----:B------:R-:W-:Y:S02]  /*2b80*/  ISETP.GE.U32.AND P4, PT, R5, UR14, PT ;  /* 0x0000000e05007c0c */ /* 0x000fe4000bf86070 */
[----:B------:R-:W-:Y:S02]  /*2b90*/  ISETP.GE.U32.AND P5, PT, R30, UR14, PT ;  /* 0x0000000e1e007c0c */ /* 0x000fe4000bfa6070 */
[----:B------:R-:W-:Y:S02]  /*2ba0*/  ISETP.GE.U32.AND P2, PT, R29, UR14, PT ;  /* 0x0000000e1d007c0c */ /* 0x000fe4000bf46070 */
[----:B------:R-:W-:Y:S02]  /*2bb0*/  SHF.R.S32.HI R20, RZ, 0x1f, R4 ;  /* 0x0000001fff147819 */ /* 0x000fe40000011404 */
        /* <DEDUP_REMOVED lines=17> */
[----:B------:R-:W-:Y:S01]  /*2cd0*/  IMAD.IADD R3, R3, 0x1, R36 ;  /* 0x0000000103037824 */ /* 0x000fe200078e0224 */
[C---:B-1----:R-:W-:Y:S02]  /*2ce0*/  LEA R36, P3, R2.reuse, UR18, 0x1 ;  /* 0x0000001202247c11 */ /* 0x042fe4000f8608ff */
[----:B------:R-:W-:Y:S02]  /*2cf0*/  FFMA.FTZ R0, R11, R0, R9 ;  /* 0x000000000b007223 */ /* 0x000fe40000010009 */
[----:B------:R-:W-:Y:S01]  /*2d00*/  LEA.HI.X R37, R2, UR19, R3, 0x1, P3 ;  /* 0x0000001302257c11 */ /* 0x000fe200098f0c03 */
[----:B------:R-:W-:-:S04]  /*2d10*/  FMUL.FTZ R3, R6, UR8 ;  /* 0x0000000806037c20 */ /* 0x000fc80008410000 */
[----:B------:R-:W-:-:S05]  /*2d20*/  FFMA.FTZ R3, R10, R3, R8 ;  /* 0x000000030a037223 */ /* 0x000fca0000010008 */
[----:B------:R-:W-:-:S05]  /*2d30*/  F2FP.BF16.F32.PACK_AB R3, R3, R0 ;  /* 0x000000000303723e */ /* 0x000fca00000010ff */
[----:B------:R0:W-:Y:S02]  /*2d40*/  STG.E desc[UR12][R36.64], R3 ;  /* 0x0000000324007986 */ /* 0x0001e4000c10190c */
.L_x_2273:
[----:B------:R-:W-:Y:S05]  /*2d50*/  BSYNC.RECONVERGENT B1 ;  /* 0x0000000000017941 */ /* 0x000fea0003800200 */
.L_x_2272:
        /* <DEDUP_REMOVED lines=20> */
.L_x_2275:
[----:B------:R-:W-:Y:S05]  /*2ea0*/  BSYNC.RECONVERGENT B1 ;  /* 0x0000000000017941 */ /* 0x000fea0003800200 */
.L_x_2274:
        /* <DEDUP_REMOVED lines=15> */
[----:B0-----:R-:W-:-:S03]  /*2fa0*/  LEA R4, P1, R2, UR18, 0x1 ;  /* 0x0000001202047c11 */ /* 0x001fc6000f8208ff */
[----:B------:R-:W-:Y:S01]  /*2fb0*/  IMAD.IADD R5, R3, 0x1, R5 ;  /* 0x0000000103057824 */ /* 0x000fe200078e0205 */
[----:B------:R-:W-:-:S04]  /*2fc0*/  F2FP.BF16.F32.PACK_AB R3, R7, R0 ;  /* 0x000000000703723e */ /* 0x000fc800000010ff */
[----:B------:R-:W-:-:S05]  /*2fd0*/  LEA.HI.X R5, R2, UR19, R5, 0x1, P1 ;  /* 0x0000001302057c11 */ /* 0x000fca00088f0c05 */
[----:B------:R2:W-:Y:S02]  /*2fe0*/  STG.E desc[UR12][R4.64], R3 ;  /* 0x0000000304007986 */ /* 0x0005e4000c10190c */
.L_x_2277:
[----:B------:R-:W-:Y:S05]  /*2ff0*/  BSYNC.RECONVERGENT B1 ;  /* 0x0000000000017941 */ /* 0x000fea0003800200 */
.L_x_2276:
        /* <DEDUP_REMOVED lines=20> */
.L_x_2279:
[----:B------:R-:W-:Y:S05]  /*3140*/  BSYNC.RECONVERGENT B1 ;  /* 0x0000000000017941 */ /* 0x000fea0003800200 */
.L_x_2278:
        /* <DEDUP_REMOVED lines=20> */
.L_x_2265:
        /* <DEDUP_REMOVED lines=33> */
.L_x_2282:
[----:B------:R-:W-:Y:S05]  /*34a0*/  BSYNC.RECONVERGENT B1 ;  /* 0x0000000000017941 */ /* 0x000fea0003800200 */
.L_x_2281:
        /* <DEDUP_REMOVED lines=34> */
.L_x_2284:
[----:B------:R-:W-:Y:S05]  /*36d0*/  BSYNC.RECONVERGENT B1 ;  /* 0x0000000000017941 */ /* 0x000fea0003800200 */
.L_x_2283:
        /* <DEDUP_REMOVED lines=23> */
[----:B------:R-:W-:-:S03]  /*3850*/  MOV R3, R33 ;  /* 0x0000002100037202 */ /* 0x000fc60000000f00 */
[----:B------:R1:W0:Y:S01]  /*3860*/  MUFU.RCP R36, R37 ;  /* 0x0000002500247308 */ /* 0x0002220000001000 */
[----:B------:R-:W-:-:S04]  /*3870*/  IMAD.WIDE.U32 R2, R20, UR14, R2 ;  /* 0x0000000e14027c25 */ /* 0x000fc8000f8e0002 */
[----:B------:R-:W-:Y:S02]  /*3880*/  IMAD.IADD R5, R3, 0x1, R5 ;  /* 0x0000000103057824 */ /* 0x000fe400078e0205 */
        /* <DEDUP_REMOVED lines=8> */
.L_x_2286:
[----:B------:R-:W-:Y:S05]  /*3910*/  BSYNC.RECONVERGENT B1 ;  /* 0x0000000000017941 */ /* 0x000fea0003800200 */
.L_x_2285:
        /* <DEDUP_REMOVED lines=42> */
.L_x_2288:
[----:B------:R-:W-:Y:S05]  /*3bc0*/  BSYNC.RECONVERGENT B1 ;  /* 0x0000000000017941 */ /* 0x000fea0003800200 */
.L_x_2287:
        /* <DEDUP_REMOVED lines=18> */
[----:B------:R-:W-:Y:S02]  /*3cf0*/  IMAD.MOV.U32 R6, RZ, RZ, R34 ;  /* 0x000000ffff067224 */ /* 0x000fe400078e0022 */
[----:B--2---:R-:W-:Y:S01]  /*3d00*/  FADD.FTZ R13, R7, 1 ;  /* 0x3f800000070d7421 */ /* 0x004fe20000010000 */
[----:B------:R-:W-:Y:S02]  /*3d10*/  MOV R7, R33 ;  /* 0x0000002100077202 */ /* 0x000fe40000000f00 */
[----:B------:R-:W1:Y:S01]  /*3d20*/  MUFU.RCP R3, R3 ;  /* 0x0000000300037308 */ /* 0x000e620000001000 */
[----:B------:R-:W-:-:S07]  /*3d30*/  IMAD.WIDE.U32 R6, R37, UR14, R6 ;  /* 0x0000000e25067c25 */ /* 0x000fce000f8e0006 */
[----:B------:R-:W2:Y:S01]  /*3d40*/  MUFU.RCP R13, R13 ;  /* 0x0000000d000d7308 */ /* 0x000ea20000001000 */
[----:B------:R-:W-:-:S05]  /*3d50*/  IMAD R37, R37, UR15, R12 ;  /* 0x0000000f25257c24 */ /* 0x000fca000f8e020c */
[----:B------:R-:W-:Y:S01]  /*3d60*/  IADD3 R37, PT, PT, R7, R37, RZ ;  /* 0x0000002507257210 */ /* 0x000fe20007ffe0ff */
[----:B-1----:R-:W-:Y:S01]  /*3d70*/  FMUL.FTZ R12, R2, R3 ;  /* 0x00000003020c7220 */ /* 0x002fe20000410000 */
[----:B0-----:R-:W-:-:S04]  /*3d80*/  LEA R2, P1, R6, UR18, 0x1 ;  /* 0x0000001206027c11 */ /* 0x001fc8000f8208ff */
[----:B------:R-:W-:Y:S01]  /*3d90*/  LEA.HI.X R3, R6, UR19, R37, 0x1, P1 ;  /* 0x0000001306037c11 */ /* 0x000fe200088f0c25 */
[----:B--2---:R-:W-:-:S05]  /*3da0*/  FMUL.FTZ R21, R0, R13 ;  /* 0x0000000d00157220 */ /* 0x004fca0000410000 */
[----:B------:R-:W-:-:S05]  /*3db0*/  F2FP.BF16.F32.PACK_AB R21, R21, R12 ;  /* 0x0000000c1515723e */ /* 0x000fca00000010ff */
[----:B------:R2:W-:Y:S02]  /*3dc0*/  STG.E desc[UR12][R2.64], R21 ;  /* 0x0000001502007986 */ /* 0x0005e4000c10190c */
.L_x_2290:
[----:B------:R-:W-:Y:S05]  /*3dd0*/  BSYNC.RECONVERGENT B1 ;  /* 0x0000000000017941 */ /* 0x000fea0003800200 */
.L_x_2289:
        /* <DEDUP_REMOVED lines=30> */
.L_x_2292:
[----:B------:R-:W-:Y:S05]  /*3fc0*/  BSYNC.RECONVERGENT B1 ;  /* 0x0000000000017941 */ /* 0x000fea0003800200 */
.L_x_2291:
[----:B------:R-:W-:Y:S04]  /*3fd0*/  BSSY.RECONVERGENT B1, `(.L_x_2293) ;  /* 0x000001e000017945 */ /* 0x000fe80003800200 */
[----:B------:R-:W-:Y:S05]  /*3fe0*/  @P5 BRA `(.L_x_2294) ;  /* 0x0000000000705947 */ /* 0x000fea0003800000 */
[----:B------:R-:W-:Y:S01]  /*3ff0*/  FADD.FTZ R17, R17, -UR5 ;  /* 0x8000000511117e21 */ /* 0x000fe20008010000 */
[----:B------:R-:W-:Y:S01]  /*4000*/  FADD.FTZ R16, R16, -UR5 ;  /* 0x8000000510107e21 */ /* 0x000fe20008010000 */
[----:B------:R-:W4:Y:S01]  /*4010*/  LDCU.64 UR14, c[0x0][0x3e0] ;  /* 0x00007c00ff0e77ac */ /* 0x000f220008000a00 */
[----:B------:R-:W-:Y:S02]  /*4020*/  IMAD.MOV.U32 R4, RZ, RZ, R34 ;  /* 0x000000ffff047224 */ /* 0x000fe400078e0022 */
        /* <DEDUP_REMOVED lines=8> */
[----:B----4-:R-:W-:Y:S01]  /*40b0*/  IMAD R13, R5, UR14, RZ ;  /* 0x0000000e050d7c24 */ /* 0x010fe2000f8e02ff */
[----:B------:R-:W-:Y:S02]  /*40c0*/  MOV R5, R33 ;  /* 0x0000002100057202 */ /* 0x000fe40000000f00 */
[----:B------:R-:W2:Y:S01]  /*40d0*/  MUFU.EX2 R6, R6 ;  /* 0x0000000600067308 */ /* 0x000ea20000000800 */
[C---:B------:R-:W-:Y:S02]  /*40e0*/  IMAD R15, R30.reuse, UR15, R13 ;  /* 0x0000000f1e0f7c24 */ /* 0x040fe4000f8e020d */
[----:B------:R-:W-:-:S05]  /*40f0*/  IMAD.WIDE.U32 R4, R30, UR14, R4 ;  /* 0x0000000e1e047c25 */ /* 0x000fca000f8e0004 */
[----:B------:R-:W-:Y:S01]  /*4100*/  IADD3 R15, PT, PT, R5, R15, RZ ;  /* 0x0000000f050f7210 */ /* 0x000fe20007ffe0ff */
[----:B-1----:R-:W-:Y:S01]  /*4110*/  FADD.FTZ R3, R2, 1 ;  /* 0x3f80000002037421 */ /* 0x002fe20000010000 */
[----:B0-----:R-:W-:Y:S01]  /*4120*/  LEA R2, P1, R4, UR18, 0x1 ;  /* 0x0000001204027c11 */ /* 0x001fe2000f8208ff */
[----:B--2---:R-:W-:-:S04]  /*4130*/  FADD.FTZ R7, R6, 1 ;  /* 0x3f80000006077421 */ /* 0x004fc80000010000 */
[----:B------:R-:W0:Y:S08]  /*4140*/  MUFU.RCP R3, R3 ;  /* 0x0000000300037308 */ /* 0x000e300000001000 */
[----:B------:R-:W1:Y:S01]  /*4150*/  MUFU.RCP R7, R7 ;  /* 0x0000000700077308 */ /* 0x000e620000001000 */
[----:B0-----:R-:W-:Y:S01]  /*4160*/  FMUL.FTZ R0, R0, R3 ;  /* 0x0000000300007220 */ /* 0x001fe20000410000 */
[----:B------:R-:W-:Y:S01]  /*4170*/  LEA.HI.X R3, R4, UR19, R15, 0x1, P1 ;  /* 0x0000001304037c11 */ /* 0x000fe200088f0c0f */
[----:B-1----:R-:W-:-:S05]  /*4180*/  FMUL.FTZ R13, R12, R7 ;  /* 0x000000070c0d7220 */ /* 0x002fca0000410000 */
[----:B------:R-:W-:-:S05]  /*4190*/  F2FP.BF16.F32.PACK_AB R13, R13, R0 ;  /* 0x000000000d0d723e */ /* 0x000fca00000010ff */
[----:B------:R4:W-:Y:S02]  /*41a0*/  STG.E desc[UR12][R2.64], R13 ;  /* 0x0000000d02007986 */ /* 0x0009e4000c10190c */
.L_x_2294:
[----:B------:R-:W-:Y:S05]  /*41b0*/  BSYNC.RECONVERGENT B1 ;  /* 0x0000000000017941 */ /* 0x000fea0003800200 */
.L_x_2293:
        /* <DEDUP_REMOVED lines=29> */
.L_x_2280:
[----:B------:R-:W-:Y:S05]  /*4390*/  BSYNC.RECONVERGENT B0 ;  /* 0x0000000000007941 */ /* 0x000fea0003800200 */
.L_x_2264:
        /* <DEDUP_REMOVED lines=8> */
.L_x_2296:
        /* <DEDUP_REMOVED lines=14> */
.L_x_3453:


//--------------------- .text._Z35group_norm_nhwc_fwd_one_pass_kernelI11Bf16IOFp16WLi512ELi14ELi224EEv26Group_norm_nhwc_fwd_params --------------------------
	.section	.text._Z35group_norm_nhwc_fwd_one_pass_kernelI11Bf16IOFp16WLi512ELi14ELi224EEv26Group_norm_nhwc_fwd_params,"ax",@progbits
	.align	128
        .global         _Z35group_norm_nhwc_fwd_one_pass_kernelI11Bf16IOFp16WLi512ELi14ELi224EEv26Group_norm_nhwc_fwd_params
        .type           _Z35group_norm_nhwc_fwd_one_pass_kernelI11Bf16IOFp16WLi512ELi14ELi224EEv26Group_norm_nhwc_fwd_params,@function
        .size           _Z35group_norm_nhwc_fwd_one_pass_kernelI11Bf16IOFp16WLi512ELi14ELi224EEv26Group_norm_nhwc_fwd_params,(.L_x_3454 - _Z35group_norm_nhwc_fwd_one_pass_kernelI11Bf16IOFp16WLi512ELi14ELi224EEv26Group_norm_nhwc_fwd_params)
        .other          _Z35group_norm_nhwc_fwd_one_pass_kernelI11Bf16IOFp16WLi512ELi14ELi224EEv26Group_norm_nhwc_fwd_params,@"STO_CUDA_ENTRY STV_DEFAULT"
_Z35group_norm_nhwc_fwd_one_pass_kernelI11Bf16IOFp16WLi512ELi14ELi224EEv26Group_norm_nhwc_fwd_params:
.text._Z35group_norm_nhwc_fwd_one_pass_kernelI11Bf16IOFp16WLi512ELi14ELi224EEv26Group_norm_nhwc_fwd_params:
        /* <DEDUP_REMOVED lines=43> */
.L_x_2372:
[----:B0-----:R-:W0:Y:S01]  /*02b0*/  LDCU UR5, c[0x0][0x3f8] ;  /* 0x00007f00ff0577ac */ /* 0x001e220008000800 */
[----:B------:R-:W-:Y:S02]  /*02c0*/  IABS R6, UR7 ;  /* 0x0000000700067c13 */ /* 0x000fe40008000000 */
[C---:B---3--:R-:W-:Y:S01]  /*02d0*/  IADD3 R13, PT, PT, R56.reuse, 0xc0, RZ ;  /* 0x000000c0380d7810 */ /* 0x048fe20007ffe0ff */
[----:B-1----:R-:W1:Y:S01]  /*02e0*/  LDCU.64 UR12, c[0x0][0x3f0] ;  /* 0x00007e00ff0c77ac */ /* 0x002e620008000a00 */
[C---:B------:R-:W-:Y:S02]  /*02f0*/  IADD3 R23, PT, PT, R56.reuse, 0xe0, RZ ;  /* 0x000000e038177810 */ /* 0x040fe40007ffe0ff */
[----:B--2---:R-:W-:Y:S02]  /*0300*/  SHF.R.S32.HI R9, RZ, 0x1f, R13 ;  /* 0x0000001fff097819 */ /* 0x004fe4000001140d */
[----:B------:R-:W-:Y:S02]  /*0310*/  SHF.R.S32.HI R15, RZ, 0x1f, R23 ;  /* 0x0000001fff0f7819 */ /* 0x000fe40000011417 */
[----:B------:R-:W-:-:S02]  /*0320*/  IADD3 R27, PT, PT, R56, 0x100, RZ ;  /* 0x00000100381b7810 */ /* 0x000fc40007ffe0ff */
[----:B------:R-:W-:Y:S02]  /*0330*/  LOP3.LUT R60, R46, 0xffff, RZ, 0xc0, !PT ;  /* 0x0000ffff2e3c7812 */ /* 0x000fe400078ec0ff */
[----:B------:R-:W-:Y:S02]  /*0340*/  SHF.R.S32.HI R25, RZ, 0x1f, R27 ;  /* 0x0000001fff197819 */ /* 0x000fe4000001141b */
[C---:B------:R-:W-:Y:S01]  /*0350*/  IADD3 R14, PT, PT, R56.reuse, 0x120, RZ ;  /* 0x00000120380e7810 */ /* 0x040fe20007ffe0ff */
[----:B0-----:R-:W-:Y:S01]  /*0360*/  IMAD.U32 R0, RZ, RZ, UR5 ;  /* 0x00000005ff007e24 */ /* 0x001fe2000f8e00ff */
[----:B------:R-:W-:Y:S02]  /*0370*/  IADD3 R12, PT, PT, R56, 0x140, RZ ;  /* 0x00000140380c7810 */ /* 0x000fe40007ffe0ff */
[----:B------:R-:W-:Y:S02]  /*0380*/  SHF.R.S32.HI R19, RZ, 0x1f, R14 ;  /* 0x0000001fff137819 */ /* 0x000fe4000001140e */
        /* <DEDUP_REMOVED lines=50> */
[----:B------:R-:W-:Y:S01]  /*06b0*/  IMAD.U32 R0, RZ, RZ, UR8 ;  /* 0x00000008ff007e24 */ /* 0x000fe2000f8e00ff */
[----:B------:R-:W-:Y:S01]  /*06c0*/  IADD3 R60, P2, PT, R60, UR8, RZ ;  /* 0x000000083c3c7c10 */ /* 0x000fe2000ff5e0ff */
[----:B------:R-:W-:-:S03]  /*06d0*/  UIMAD UR5, UR9, UR13, UR5 ;  /* 0x0000000d090572a4 */ /* 0x000fc6000f8e0205 */
        /* <DEDUP_REMOVED lines=20> */
[----:B------:R-:W-:Y:S02]  /*0820*/  @!P3 IMAD R15, R23, R3, R0 ;  /* 0x00000003170fb224 */ /* 0x000fe400078e0200 */
[----:B-1----:R-:W-:Y:S02]  /*0830*/  @!P4 IMAD R0, R25, R10, RZ ;  /* 0x0000000a1900c224 */ /* 0x002fe400078e02ff */
[----:B------:R-:W-:Y:S01]  /*0840*/  @!P3 IMAD.WIDE.U32 R2, R23, R2, R8 ;  /* 0x000000021702b225 */ /* 0x000fe200078e0008 */
[----:B------:R-:W-:Y:S02]  /*0850*/  @!P4 MOV R8, R60 ;  /* 0x0000003c0008c202 */ /* 0x000fe40000000f00 */
[----:B------:R-:W-:Y:S01]  /*0860*/  @!P4 MOV R9, R59 ;  /* 0x0000003b0009c202 */ /* 0x000fe20000000f00 */
[----:B------:R-:W-:Y:S01]  /*0870*/  @!P4 IMAD R25, R27, R11, R0 ;  /* 0x0000000b1b19c224 */ /* 0x000fe200078e0200 */
[----:B------:R-:W-:Y:S01]  /*0880*/  @!P3 IADD3 R3, PT, PT, R3, R15, RZ ;  /* 0x0000000f0303b210 */ /* 0x000fe20007ffe0ff */
[----:B------:R-:W-:Y:S01]  /*0890*/  VIADD R0, R56, 0x160 ;  /* 0x0000016038007836 */ /* 0x000fe20000000000 */
[----:B0-----:R-:W-:Y:S01]  /*08a0*/  @!P3 LEA R16, P6, R2, R16, 0x1 ;  /* 0x000000100210b211 */ /* 0x001fe200078c08ff */
[----:B------:R-:W-:-:S02]  /*08b0*/  @!P4 IMAD.WIDE.U32 R10, R27, R10, R8 ;  /* 0x0000000a1b0ac225 */ /* 0x000fc400078e0008 */
[----:B------:R-:W0:Y:S01]  /*08c0*/  @!P5 LDC.64 R8, c[0x0][0x390] ;  /* 0x0000e400ff08db82 */ /* 0x000e220000000a00 */
[----:B------:R-:W-:Y:S02]  /*08d0*/  @!P3 LEA.HI.X R17, R2, R17, R3, 0x1, P6 ;  /* 0x000000110211b211 */ /* 0x000fe400030f0c03 */
[----:B------:R-:W-:Y:S02]  /*08e0*/  ISETP.GE.U32.AND P2, PT, R0, UR10, PT ;  /* 0x0000000a00007c0c */ /* 0x000fe4000bf46070 */
[----:B------:R-:W-:-:S03]  /*08f0*/  SHF.R.S32.HI R23, RZ, 0x1f, R0 ;  /* 0x0000001fff177819 */ /* 0x000fc60000011400 */
[----:B------:R-:W1:Y:S01]  /*0900*/  @!P1 LDC.64 R2, c[0x0][0x3e0] ;  /* 0x0000f800ff029b82 */ /* 0x000e620000000a00 */
[----:B---3--:R-:W-:Y:S01]  /*0910*/  @!P4 LEA R18, P6, R10, R6, 0x1 ;  /* 0x000000060a12c211 */ /* 0x008fe200078c08ff */
[----:B-----5:R-:W-:Y:S02]  /*0920*/  @!P5 IMAD R6, R19, R4, RZ ;  /* 0x000000041306d224 */ /* 0x020fe400078e02ff */
[----:B------:R-:W-:Y:S01]  /*0930*/  HFMA2 R15, -RZ, RZ, 0, 0 ;  /* 0x00000000ff0f7431 */ /* 0x000fe200000001ff */
[----:B------:R-:W-:Y:S02]  /*0940*/  ISETP.GE.AND.EX P2, PT, R23, UR11, PT, P2 ;  /* 0x0000000b17007c0c */ /* 0x000fe4000bf46320 */
[----:B------:R-:W-:Y:S01]  /*0950*/  @!P4 IADD3 R11, PT, PT, R11, R25, RZ ;  /* 0x000000190b0bc210 */ /* 0x000fe20007ffe0ff */
[----:B------:R-:W-:Y:S01]  /*0960*/  @!P5 IMAD R27, R14, R5, R6 ;  /* 0x000000050e1bd224 */ /* 0x000fe200078e0206 */
[----:B------:R-:W-:Y:S01]  /*0970*/  MOV R25, RZ ;  /* 0x000000ff00197202 */ /* 0x000fe20000000f00 */
[----:B------:R2:W3:Y:S01]  /*0980*/  @!P3 LDG.E R15, desc[UR14][R16.64] ;  /* 0x0000000e100fb981 */ /* 0x0004e2000c1e1900 */
[----:B------:R-:W-:-:S02]  /*0990*/  @!P4 LEA.HI.X R19, R10, R7, R11, 0x1, P6 ;  /* 0x000000070a13c211 */ /* 0x000fc400030f0c0b */
[----:B------:R-:W5:Y:S01]  /*09a0*/  @!P1 LDC.64 R6, c[0x0][0x390] ;  /* 0x0000e400ff069b82 */ /* 0x000f620000000a00 */
[----:B------:R-:W-:Y:S02]  /*09b0*/  ISETP.GE.U32.AND P3, PT, R55, UR10, PT ;  /* 0x0000000a37007c0c */ /* 0x000fe4000bf66070 */
[----:B------:R-:W-:Y:S01]  /*09c0*/  @!P5 MOV R10, R60 ;  /* 0x0000003c000ad202 */ /* 0x000fe20000000f00 */
[----:B------:R5:W3:Y:S01]  /*09d0*/  @!P4 LDG.E R25, desc[UR14][R18.64] ;  /* 0x0000000e1219c981 */ /* 0x000ae2000c1e1900 */
[----:B------:R-:W-:Y:S02]  /*09e0*/  @!P5 MOV R11, R59 ;  /* 0x0000003b000bd202 */ /* 0x000fe40000000f00 */
[----:B------:R-:W-:Y:S02]  /*09f0*/  ISETP.GE.AND.EX P3, PT, R51, UR11, PT, P3 ;  /* 0x0000000b33007c0c */ /* 0x000fe4000bf66330 */
[----:B------:R-:W-:Y:S01]  /*0a00*/  ISETP.GE.U32.AND P4, PT, R54, UR10, PT ;  /* 0x0000000a36007c0c */ /* 0x000fe2000bf86070 */
[----:B------:R-:W-:-:S02]  /*0a10*/  @!P5 IMAD.WIDE.U32 R10, R14, R4, R10 ;  /* 0x000000040e0ad225 */ /* 0x000fc400078e000a */
[----:B------:R-:W5:Y:S01]  /*0a20*/  @!P2 LDC.64 R4, c[0x0][0x3e0] ;  /* 0x0000f800ff04ab82 */ /* 0x000f620000000a00 */
[----:B------:R-:W-:Y:S02]  /*0a30*/  ISETP.GE.AND.EX P4, PT, R49, UR11, PT, P4 ;  /* 0x0000000b31007c0c */ /* 0x000fe4000bf86340 */
[----:B------:R-:W-:Y:S02]  /*0a40*/  @!P5 IADD3 R11, PT, PT, R11, R27, RZ ;  /* 0x0000001b0b0bd210 */ /* 0x000fe40007ffe0ff */
[C---:B0-----:R-:W-:Y:S01]  /*0a50*/  @!P5 LEA R20, P6, R10.reuse, R8, 0x1 ;  /* 0x000000080a14d211 */ /* 0x041fe200078c08ff */
[----:B-1----:R-:W-:Y:S01]  /*0a60*/  @!P1 IMAD R8, R21, R2, RZ ;  /* 0x0000000215089224 */ /* 0x002fe200078e02ff */
[----:B--2---:R-:W-:Y:S02]  /*0a70*/  @!P1 MOV R16, R60 ;  /* 0x0000003c00109202 */ /* 0x004fe40000000f00 */
[----:B------:R-:W-:Y:S01]  /*0a80*/  @!P1 MOV R17, R59 ;  /* 0x0000003b00119202 */ /* 0x000fe20000000f00 */
[----:B------:R-:W-:Y:S01]  /*0a90*/  IMAD.MOV.U32 R26, RZ, RZ, RZ ;  /* 0x000000ffff1a7224 */ /* 0x000fe200078e00ff */
[----:B------:R-:W-:Y:S01]  /*0aa0*/  @!P5 LEA.HI.X R21, R10, R9, R11, 0x1, P6 ;  /* 0x000000090a15d211 */ /* 0x000fe200030f0c0b */
[C---:B------:R-:W-:Y:S01]  /*0ab0*/  @!P1 IMAD R9, R12.reuse, R3, R8 ;  /* 0x000000030c099224 */ /* 0x040fe200078e0208 */
[----:B------:R-:W0:Y:S01]  /*0ac0*/  @!P3 LDC.64 R10, c[0x0][0x3e0] ;  /* 0x0000f800ff0abb82 */ /* 0x000e220000000a00 */
[----:B------:R-:W-:-:S02]  /*0ad0*/  @!P1 IMAD.WIDE.U32 R16, R12, R2, R16 ;  /* 0x000000020c109225 */ /* 0x000fc400078e0010 */
[----:B------:R1:W2:Y:S03]  /*0ae0*/  @!P5 LDG.E R26, desc[UR14][R20.64] ;  /* 0x0000000e141ad981 */ /* 0x0002a6000c1e1900 */
[----:B------:R-:W-:Y:S02]  /*0af0*/  @!P1 IADD3 R12, PT, PT, R17, R9, RZ ;  /* 0x00000009110c9210 */ /* 0x000fe40007ffe0ff */
[----:B------:R-:W1:Y:S01]  /*0b00*/  @!P2 LDC.64 R2, c[0x0][0x390] ;  /* 0x0000e400ff02ab82 */ /* 0x000e620000000a00 */
[----:B-----5:R-:W-:-:S07]  /*0b10*/  @!P1 LEA R18, P5, R16, R6, 0x1 ;  /* 0x0000000610129211 */ /* 0x020fce00078a08ff */
[----:B------:R-:W5:Y:S01]  /*0b20*/  @!P4 LDC.64 R8, c[0x0][0x3e0] ;  /* 0x0000f800ff08cb82 */ /* 0x000f620000000a00 */
[----:B------:R-:W-:Y:S02]  /*0b30*/  @!P1 LEA.HI.X R19, R16, R7, R12, 0x1, P5 ;  /* 0x0000000710139211 */ /* 0x000fe400028f0c0c */
[----:B------:R-:W-:Y:S01]  /*0b40*/  ISETP.GE.U32.AND P6, PT, R52, UR10, PT ;  /* 0x0000000a34007c0c */ /* 0x000fe2000bfc6070 */
[----:B------:R-:W-:-:S04]  /*0b50*/  @!P2 IMAD R23, R23, R4, RZ ;  /* 0x000000041717a224 */ /* 0x000fc800078e02ff */
[----:B------:R-:W5:Y:S01]  /*0b60*/  @!P3 LDC.64 R16, c[0x0][0x390] ;  /* 0x0000e400ff10bb82 */ /* 0x000f620000000a00 */
[----:B------:R-:W-:Y:S01]  /*0b70*/  ISETP.GE.AND.EX P6, PT, R47, UR11, PT, P6 ;  /* 0x0000000b2f007c0c */ /* 0x000fe2000bfc6360 */
[----:B------:R-:W-:Y:S01]  /*0b80*/  @!P2 IMAD R31, R0, R5, R23 ;  /* 0x00000005001fa224 */ /* 0x000fe200078e0217 */
[----:B------:R-:W-:Y:S02]  /*0b90*/  ISETP.GE.U32.AND P5, PT, R56, UR10, PT ;  /* 0x0000000a38007c0c */ /* 0x000fe4000bfa6070 */
[----:B------:R-:W-:-:S03]  /*0ba0*/  @!P2 MOV R22, R60 ;  /* 0x0000003c0016a202 */ /* 0x000fc60000000f00 */
[----:B------:R-:W5:Y:S01]  /*0bb0*/  @!P4 LDC.64 R6, c[0x0][0x390] ;  /* 0x0000e400ff06cb82 */ /* 0x000f620000000a00 */
[-C--:B------:R-:W-:Y:S01]  /*0bc0*/  @!P2 MOV R23, R59.reuse ;  /* 0x0000003b0017a202 */ /* 0x080fe20000000f00 */
[----:B------:R-:W-:Y:S01]  /*0bd0*/  HFMA2 R29, -RZ, RZ, 0, 0 ;  /* 0x00000000ff1d7431 */ /* 0x000fe200000001ff */
[----:B------:R-:W-:Y:S01]  /*0be0*/  ISETP.GE.AND.EX P5, PT, R53, UR11, PT, P5 ;  /* 0x0000000b35007c0c */ /* 0x000fe2000bfa6350 */
[----:B0-----:R-:W-:Y:S01]  /*0bf0*/  @!P3 IMAD R12, R51, R10, RZ ;  /* 0x0000000a330cb224 */ /* 0x001fe200078e02ff */
[----:B-1----:R-:W-:Y:S01]  /*0c00*/  @!P3 MOV R20, R60 ;  /* 0x0000003c0014b202 */ /* 0x002fe20000000f00 */
[----:B------:R-:W-:Y:S01]  /*0c10*/  @!P2 IMAD.WIDE.U32 R22, R0, R4, R22 ;  /* 0x000000040016a225 */ /* 0x000fe200078e0016 */
[----:B------:R-:W-:Y:S01]  /*0c20*/  @!P3 MOV R21, R59 ;  /* 0x0000003b0015b202 */ /* 0x000fe20000000f00 */
[----:B------:R0:W2:Y:S01]  /*0c30*/  @!P1 LDG.E R29, desc[UR14][R18.64] ;  /* 0x0000000e121d9981 */ /* 0x0000a2000c1e1900 */
[----:B------:R-:W1:Y:S01]  /*0c40*/  @!P6 LDC.64 R4, c[0x0][0x3e0] ;  /* 0x0000f800ff04eb82 */ /* 0x000e620000000a00 */
[----:B------:R-:W-:Y:S01]  /*0c50*/  @!P3 IMAD R27, R55, R11, R12 ;  /* 0x0000000b371bb224 */ /* 0x000fe200078e020c */
[----:B------:R-:W-:Y:S01]  /*0c60*/  @!P2 IADD3 R0, PT, PT, R23, R31, RZ ;  /* 0x0000001f1700a210 */ /* 0x000fe20007ffe0ff */
[----:B------:R-:W-:Y:S01]  /*0c70*/  @!P3 IMAD.WIDE.U32 R20, R55, R10, R20 ;  /* 0x0000000a3714b225 */ /* 0x000fe200078e0014 */
[----:B------:R-:W-:-:S03]  /*0c80*/  @!P2 LEA R2, P1, R22, R2, 0x1 ;  /* 0x000000021602a211 */ /* 0x000fc600078208ff */
[----:B-----5:R-:W-:Y:S01]  /*0c90*/  @!P4 IMAD R12, R49, R8, RZ ;  /* 0x00000008310cc224 */ /* 0x020fe200078e02ff */
[----:B0-----:R-:W-:Y:S01]  /*0ca0*/  @!P4 MOV R18, R60 ;  /* 0x0000003c0012c202 */ /* 0x001fe20000000f00 */
[----:B------:R-:W0:Y:S01]  /*0cb0*/  @!P5 LDC.64 R10, c[0x0][0x3e0] ;  /* 0x0000f800ff0adb82 */ /* 0x000e220000000a00 */
[----:B------:R-:W-:Y:S01]  /*0cc0*/  @!P4 MOV R19, R59 ;  /* 0x0000003b0013c202 */ /* 0x000fe20000000f00 */
[----:B------:R-:W-:Y:S01]  /*0cd0*/  @!P4 IMAD R23, R54, R9, R12 ;  /* 0x000000093617c224 */ /* 0x000fe200078e020c */
[----:B------:R-:W-:Y:S01]  /*0ce0*/  @!P2 LEA.HI.X R3, R22, R3, R0, 0x1, P1 ;  /* 0x000000031603a211 */ /* 0x000fe200008f0c00 */
[----:B------:R-:W-:Y:S01]  /*0cf0*/  @!P3 IMAD.IADD R0, R21, 0x1, R27 ;  /* 0x000000011500b824 */ /* 0x000fe200078e021b */
[----:B------:R-:W-:Y:S01]  /*0d00*/  @!P3 LEA R16, P1, R20, R16, 0x1 ;  /* 0x000000101410b211 */ /* 0x000fe200078208ff */
[----:B------:R-:W-:-:S04]  /*0d10*/  @!P4 IMAD.WIDE.U32 R8, R54, R8, R18 ;  /* 0x000000083608c225 */ /* 0x000fc800078e0012 */
[----:B------:R-:W-:Y:S01]  /*0d20*/  HFMA2 R22, -RZ, RZ, 0, 0 ;  /* 0x00000000ff167431 */ /* 0x000fe200000001ff */
[----:B------:R-:W5:Y:S01]  /*0d30*/  @!P6 LDC.64 R18, c[0x0][0x390] ;  /* 0x0000e400ff12eb82 */ /* 0x000f620000000a00 */
[----:B------:R-:W-:Y:S02]  /*0d40*/  @!P3 LEA.HI.X R17, R20, R17, R0, 0x1, P1 ;  /* 0x000000111411b211 */ /* 0x000fe400008f0c00 */
[----:B------:R-:W-:Y:S02]  /*0d50*/  @!P4 IADD3 R0, PT, PT, R9, R23, RZ ;  /* 0x000000170900c210 */ /* 0x000fe40007ffe0ff */
[C---:B------:R-:W-:Y:S01]  /*0d60*/  @!P4 LEA R20, P1, R8.reuse, R6, 0x1 ;  /* 0x000000060814c211 */ /* 0x040fe200078208ff */
[----:B------:R0:W2:Y:S01]  /*0d70*/  @!P3 LDG.E R22, desc[UR14][R16.64] ;  /* 0x0000000e1016b981 */ /* 0x0000a2000c1e1900 */
[----:B------:R-:W-:Y:S02]  /*0d80*/  MOV R14, RZ ;  /* 0x000000ff000e7202 */ /* 0x000fe40000000f00 */
[----:B------:R-:W-:-:S02]  /*0d90*/  @!P4 LEA.HI.X R21, R8, R7, R0, 0x1, P1 ;  /* 0x000000070815c211 */ /* 0x000fc400008f0c00 */
[----:B------:R-:W5:Y:S01]  /*0da0*/  @!P5 LDC.64 R6, c[0x0][0x390] ;  /* 0x0000e400ff06db82 */ /* 0x000f620000000a00 */
[----:B------:R-:W-:Y:S02]  /*0db0*/  ISETP.GE.U32.AND P3, PT, R50, UR10, PT ;  /* 0x0000000a32007c0c */ /* 0x000fe4000bf66070 */
[----:B------:R5:W2:Y:S01]  /*0dc0*/  @!P4 LDG.E R14, desc[UR14][R20.64] ;  /* 0x0000000e140ec981 */ /* 0x000aa2000c1e1900 */
        /* <DEDUP_REMOVED lines=11> */
[----:B------:R-:W-:Y:S01]  /*0e80*/  @!P5 IMAD R17, R56, R11, R0 ;  /* 0x0000000b3811d224 */ /* 0x000fe200078e0200 */
[----:B-----5:R-:W-:Y:S01]  /*0e90*/  @!P6 LEA R18, P3, R8, R18, 0x1 ;  /* 0x000000120812e211 */ /* 0x020fe200078608ff */
[C---:B------:R-:W-:Y:S02]  /*0ea0*/  @!P5 IMAD.WIDE.U32 R4, R56.reuse, R10, R4 ;  /* 0x0000000a3804d225 */ /* 0x040fe400078e0004 */
[----:B------:R-:W0:Y:S02]  /*0eb0*/  @!P1 LDC.64 R10, c[0x0][0x3e0] ;  /* 0x0000f800ff0a9b82 */ /* 0x000e240000000a00 */
[----:B------:R-:W-:Y:S01]  /*0ec0*/  @!P6 IMAD.IADD R0, R9, 0x1, R23 ;  /* 0x000000010900e824 */ /* 0x000fe200078e0217 */
[----:B------:R-:W-:-:S04]  /*0ed0*/  IADD3 R27, PT, PT, R56, 0x180, RZ ;  /* 0x00000180381b7810 */ /* 0x000fc80007ffe0ff */
[----:B------:R-:W-:Y:S02]  /*0ee0*/  @!P6 LEA.HI.X R19, R8, R19, R0, 0x1, P3 ;  /* 0x000000130813e211 */ /* 0x000fe400018f0c00 */
[----:B------:R-:W-:Y:S01]  /*0ef0*/  @!P5 IADD3 R0, PT, PT, R5, R17, RZ ;  /* 0x000000110500d210 */ /* 0x000fe20007ffe0ff */
[----:B------:R-:W1:Y:S01]  /*0f00*/  @!P4 LDC.64 R8, c[0x0][0x3e0] ;  /* 0x0000f800ff08cb82 */ /* 0x000e620000000a00 */
[C---:B------:R-:W-:Y:S02]  /*0f10*/  @!P5 LEA R20, P3, R4.reuse, R6, 0x1 ;  /* 0x000000060414d211 */ /* 0x040fe400078608ff */
[----:B------:R-:W-:Y:S02]  /*0f20*/  SHF.R.S32.HI R31, RZ, 0x1f, R27 ;  /* 0x0000001fff1f7819 */ /* 0x000fe4000001141b */
[----:B------:R-:W-:Y:S02]  /*0f30*/  @!P5 LEA.HI.X R21, R4, R7, R0, 0x1, P3 ;  /* 0x000000070415d211 */ /* 0x000fe400018f0c00 */
[----:B------:R-:W-:Y:S01]  /*0f40*/  ISETP.GE.U32.AND P3, PT, R27, UR10, PT ;  /* 0x0000000a1b007c0c */ /* 0x000fe2000bf66070 */
[----:B------:R-:W5:Y:S03]  /*0f50*/  @!P1 LDC.64 R16, c[0x0][0x390] ;  /* 0x0000e400ff109b82 */ /* 0x000f660000000a00 */
[----:B------:R-:W-:Y:S01]  /*0f60*/  ISETP.GE.AND.EX P3, PT, R31, UR11, PT, P3 ;  /* 0x0000000b1f007c0c */ /* 0x000fe2000bf66330 */
[----:B------:R-:W-:-:S04]  /*0f70*/  HFMA2 R41, -RZ, RZ, 0, 0 ;  /* 0x00000000ff297431 */ /* 0x000fc800000001ff */
[----:B------:R-:W4:Y:S01]  /*0f80*/  @!P4 LDC.64 R6, c[0x0][0x390] ;  /* 0x0000e400ff06cb82 */ /* 0x000f220000000a00 */
[----:B0-----:R-:W-:Y:S01]  /*0f90*/  @!P1 IMAD R0, R45, R10, RZ ;  /* 0x0000000a2d009224 */ /* 0x001fe200078e02ff */
[----:B------:R0:W2:Y:S01]  /*0fa0*/  @!P5 LDG.E R41, desc[UR14][R20.64] ;  /* 0x0000000e1429d981 */ /* 0x0000a2000c1e1900 */
[----:B------:R-:W-:Y:S02]  /*0fb0*/  MOV R12, RZ ;  /* 0x000000ff000c7202 */ /* 0x000fe40000000f00 */
[----:B------:R-:W-:-:S03]  /*0fc0*/  @!P1 IMAD R23, R50, R11, R0 ;  /* 0x0000000b32179224 */ /* 0x000fc600078e0200 */
[----:B------:R-:W4:Y:S01]  /*0fd0*/  @!P3 LDC.64 R4, c[0x0][0x3e0] ;  /* 0x0000f800ff04bb82 */ /* 0x000f220000000a00 */
[----:B0-----:R-:W-:Y:S02]  /*0fe0*/  @!P1 MOV R20, R60 ;  /* 0x0000003c00149202 */ /* 0x001fe40000000f00 */
[----:B------:R-:W-:Y:S01]  /*0ff0*/  @!P1 MOV R21, R59 ;  /* 0x0000003b00159202 */ /* 0x000fe20000000f00 */
[----:B-1----:R-:W-:Y:S01]  /*1000*/  @!P4 IMAD R0, R43, R8, RZ ;  /* 0x000000082b00c224 */ /* 0x002fe200078e02ff */
[----:B------:R0:W2:Y:S01]  /*1010*/  @!P6 LDG.E R12, desc[UR14][R18.64] ;  /* 0x0000000e120ce981 */ /* 0x0000a2000c1e1900 */
[----:B------:R-:W-:-:S03]  /*1020*/  @!P1 IMAD.WIDE.U32 R10, R50, R10, R20 ;  /* 0x0000000a320a9225 */ /* 0x000fc600078e0014 */
[----:B------:R-:W1:Y:S01]  /*1030*/  @!P3 LDC.64 R20, c[0x0][0x390] ;  /* 0x0000e400ff14bb82 */ /* 0x000e620000000a00 */
[----:B------:R-:W-:Y:S01]  /*1040*/  @!P4 IMAD R33, R48, R9, R0 ;  /* 0x000000093021c224 */ /* 0x000fe200078e0200 */
[----:B0-----:R-:W-:Y:S02]  /*1050*/  @!P4 MOV R18, R60 ;  /* 0x0000003c0012c202 */ /* 0x001fe40000000f00 */
[----:B------:R-:W-:Y:S02]  /*1060*/  @!P4 MOV R19, R59 ;  /* 0x0000003b0013c202 */ /* 0x000fe40000000f00 */
[----:B------:R-:W-:Y:S02]  /*1070*/  @!P1 IADD3 R0, PT, PT, R11, R23, RZ ;  /* 0x000000170b009210 */ /* 0x000fe40007ffe0ff */
[----:B-----5:R-:W-:Y:S01]  /*1080*/  @!P1 LEA R16, P6, R10, R16, 0x1 ;  /* 0x000000100a109211 */ /* 0x020fe200078c08ff */
[----:B------:R-:W-:-:S03]  /*1090*/  @!P4 IMAD.WIDE.U32 R8, R48, R8, R18 ;  /* 0x000000083008c225 */ /* 0x000fc600078e0012 */
[----:B------:R-:W-:Y:S02]  /*10a0*/  @!P1 LEA.HI.X R17, R10, R17, R0, 0x1, P6 ;  /* 0x000000110a119211 */ /* 0x000fe400030f0c00 */
[----:B------:R-:W-:Y:S01]  /*10b0*/  CS2R R10, SRZ ;  /* 0x00000000000a7805 */ /* 0x000fe2000001ff00 */
[----:B------:R-:W-:Y:S01]  /*10c0*/  @!P4 IMAD.IADD R0, R9, 0x1, R33 ;  /* 0x000000010900c824 */ /* 0x000fe200078e0221 */
[----:B----4-:R-:W-:Y:S02]  /*10d0*/  @!P4 LEA R6, P6, R8, R6, 0x1 ;  /* 0x000000060806c211 */ /* 0x010fe400078c08ff */
[----:B------:R-:W-:Y:S02]  /*10e0*/  IADD3 R35, PT, PT, R56, 0x1a0, RZ ;  /* 0x000001a038237810 */ /* 0x000fe40007ffe0ff */
[----:B------:R-:W4:Y:S01]  /*10f0*/  @!P1 LDG.E R10, desc[UR14][R16.64] ;  /* 0x0000000e100a9981 */ /* 0x000f22000c1e1900 */
[----:B------:R-:W-:Y:S02]  /*1100*/  @!P4 LEA.HI.X R7, R8, R7, R0, 0x1, P6 ;  /* 0x000000070807c211 */ /* 0x000fe400030f0c00 */
[----:B------:R-:W-:-:S02]  /*1110*/  ISETP.GE.U32.AND P1, PT, R35, UR10, PT ;  /* 0x0000000a23007c0c */ /* 0x000fc4000bf26070 */
[----:B------:R-:W-:Y:S01]  /*1120*/  SHF.R.S32.HI R33, RZ, 0x1f, R35 ;  /* 0x0000001fff217819 */ /* 0x000fe20000011423 */
[----:B------:R0:W5:Y:S01]  /*1130*/  @!P4 LDG.E R11, desc[UR14][R6.64] ;  /* 0x0000000e060bc981 */ /* 0x000162000c1e1900 */
[----:B------:R-:W-:Y:S01]  /*1140*/  IADD3 R23, PT, PT, R56, 0x1c0, RZ ;  /* 0x000001c038177810 */ /* 0x000fe20007ffe0ff */
[----:B------:R-:W-:Y:S01]  /*1150*/  @!P3 IMAD R0, R31, R4, RZ ;  /* 0x000000041f00b224 */ /* 0x000fe200078e02ff */
[----:B------:R-:W-:Y:S02]  /*1160*/  ISETP.GE.AND.EX P1, PT, R33, UR11, PT, P1 ;  /* 0x0000000b21007c0c */ /* 0x000fe4000bf26310 */
[----:B------:R-:W-:Y:S02]  /*1170*/  ISETP.GE.U32.AND P4, PT, R23, UR10, PT ;  /* 0x0000000a17007c0c */ /* 0x000fe4000bf86070 */
[----:B------:R-:W-:Y:S02]  /*1180*/  SHF.R.S32.HI R57, RZ, 0x1f, R23 ;  /* 0x0000001fff397819 */ /* 0x000fe40000011417 */
[----:B0-----:R-:W-:-:S02]  /*1190*/  @!P3 MOV R6, R60 ;  /* 0x0000003c0006b202 */ /* 0x001fc40000000f00 */
[----:B------:R-:W-:Y:S01]  /*11a0*/  @!P3 MOV R7, R59 ;  /* 0x0000003b0007b202 */ /* 0x000fe20000000f00 */
[----:B------:R-:W-:Y:S02]  /*11b0*/  HFMA2 R31, -RZ, RZ, 0, 0 ;  /* 0x00000000ff1f7431 */ /* 0x000fe400000001ff */
[----:B------:R-:W-:Y:S01]  /*11c0*/  @!P3 IMAD R9, R27, R5, R0 ;  /* 0x000000051b09b224 */ /* 0x000fe200078e0200 */
[----:B------:R-:W-:Y:S01]  /*11d0*/  ISETP.GE.AND.EX P4, PT, R57, UR11, PT, P4 ;  /* 0x0000000b39007c0c */ /* 0x000fe2000bf86340 */
[----:B------:R-:W0:Y:S01]  /*11e0*/  @!P1 LDC.64 R18, c[0x0][0x3e0] ;  /* 0x0000f800ff129b82 */ /* 0x000e220000000a00 */
[----:B------:R-:W-:Y:S01]  /*11f0*/  @!P3 IMAD.WIDE.U32 R4, R27, R4, R6 ;  /* 0x000000041b04b225 */ /* 0x000fe200078e0006 */
[----:B------:R3:W5:Y:S01]  /*1200*/  @!P2 LDG.E R31, desc[UR14][R2.64] ;  /* 0x0000000e021fa981 */ /* 0x000762000c1e1900 */
[----:B------:R-:W-:-:S03]  /*1210*/  IADD3 R27, PT, PT, R56, 0x1e0, RZ ;  /* 0x000001e0381b7810 */ /* 0x000fc60007ffe0ff */
[----:B------:R-:W-:Y:S02]  /*1220*/  @!P3 IADD3 R0, PT, PT, R5, R9, RZ ;  /* 0x000000090500b210 */ /* 0x000fe40007ffe0ff */
[C---:B-1----:R-:W-:Y:S01]  /*1230*/  @!P3 LEA R20, P2, R4.reuse, R20, 0x1 ;  /* 0x000000140414b211 */ /* 0x042fe200078408ff */
[----:B------:R-:W1:Y:S01]  /*1240*/  @!P1 LDC.64 R8, c[0x0][0x390] ;  /* 0x0000e400ff089b82 */ /* 0x000e620000000a00 */
[----:B------:R-:W-:Y:S02]  /*1250*/  SHF.R.S32.HI R37, RZ, 0x1f, R27 ;  /* 0x0000001fff257819 */ /* 0x000fe4000001141b */
[----:B------:R-:W-:Y:S02]  /*1260*/  @!P3 LEA.HI.X R21, R4, R21, R0, 0x1, P2 ;  /* 0x000000150415b211 */ /* 0x000fe400010f0c00 */
[----:B------:R-:W-:-:S03]  /*1270*/  ISETP.GE.U32.AND P2, PT, R27, UR10, PT ;  /* 0x0000000a1b007c0c */ /* 0x000fc6000bf46070 */
[----:B------:R-:W1:Y:S01]  /*1280*/  @!P4 LDC.64 R16, c[0x0][0x3e0] ;  /* 0x0000f800ff10cb82 */ /* 0x000e620000000a00 */
[----:B------:R-:W-:Y:S01]  /*1290*/  ISETP.GE.AND.EX P2, PT, R37, UR11, PT, P2 ;  /* 0x0000000b25007c0c */ /* 0x000fe2000bf46320 */
[----:B------:R-:W-:Y:S01]  /*12a0*/  @!P1 IMAD.MOV.U32 R5, RZ, RZ, R59 ;  /* 0x000000ffff059224 */ /* 0x000fe200078e003b */
[----:B------:R-:W-:Y:S01]  /*12b0*/  @!P1 MOV R4, R60 ;  /* 0x0000003c00049202 */ /* 0x000fe20000000f00 */
[----:B0-----:R-:W-:-:S04]  /*12c0*/  @!P1 IMAD R0, R33, R18, RZ ;  /* 0x0000001221009224 */ /* 0x001fc800078e02ff */
[----:B------:R-:W0:Y:S01]  /*12d0*/  @!P4 LDC.64 R6, c[0x0][0x390] ;  /* 0x0000e400ff06cb82 */ /* 0x000e220000000a00 */
[----:B------:R-:W-:-:S07]  /*12e0*/  HFMA2 R33, -RZ, RZ, 0, 0 ;  /* 0x00000000ff217431 */ /* 0x000fce00000001ff */
[----:B---3--:R-:W3:Y:S01]  /*12f0*/  @!P2 LDC.64 R2, c[0x0][0x3e0] ;  /* 0x0000f800ff02ab82 */ /* 0x008ee20000000a00 */
[C---:B------:R-:W-:Y:S01]  /*1300*/  @!P1 IMAD R39, R35.reuse, R19, R0 ;  /* 0x0000001323279224 */ /* 0x040fe200078e0200 */
[----:B------:R1:W5:Y:S01]  /*1310*/  @!P3 LDG.E R33, desc[UR14][R20.64] ;  /* 0x0000000e1421b981 */ /* 0x000362000c1e1900 */
[----:B------:R-:W-:-:S04]  /*1320*/  @!P1 IMAD.WIDE.U32 R18, R35, R18, R4 ;  /* 0x0000001223129225 */ /* 0x000fc800078e0004 */
[----:B-1----:R-:W-:Y:S01]  /*1330*/  @!P4 IMAD R0, R57, R16, RZ ;  /* 0x000000103900c224 */ /* 0x002fe200078e02ff */
[----:B------:R-:W1:Y:S01]  /*1340*/  @!P2 LDC.64 R4, c[0x0][0x390] ;  /* 0x0000e400ff04ab82 */ /* 0x000e620000000a00 */
[C---:B------:R-:W-:Y:S02]  /*1350*/  @!P1 LEA R8, P3, R18.reuse, R8, 0x1 ;  /* 0x0000000812089211 */ /* 0x040fe400078608ff */
[----:B------:R-:W-:Y:S01]  /*1360*/  @!P4 IMAD R57, R23, R17, R0 ;  /* 0x000000111739c224 */ /* 0x000fe200078e0200 */
[----:B------:R-:W-:Y:S01]  /*1370*/  @!P1 IADD3 R0, PT, PT, R19, R39, RZ ;  /* 0x0000002713009210 */ /* 0x000fe20007ffe0ff */
[----:B------:R-:W-:Y:S01]  /*1380*/  HFMA2 R35, -RZ, RZ, 0, 0 ;  /* 0x00000000ff237431 */ /* 0x000fe200000001ff */
[----:B------:R-:W-:Y:S02]  /*1390*/  @!P4 MOV R20, R60 ;  /* 0x0000003c0014c202 */ /* 0x000fe40000000f00 */
[----:B------:R-:W-:Y:S02]  /*13a0*/  @!P4 MOV R21, R59 ;  /* 0x0000003b0015c202 */ /* 0x000fe40000000f00 */
[----:B------:R-:W-:Y:S01]  /*13b0*/  @!P1 LEA.HI.X R9, R18, R9, R0, 0x1, P3 ;  /* 0x0000000912099211 */ /* 0x000fe200018f0c00 */
[----:B------:R-:W-:-:S04]  /*13c0*/  @!P4 IMAD.WIDE.U32 R16, R23, R16, R20 ;  /* 0x000000101710c225 */ /* 0x000fc800078e0014 */
[----:B------:R0:W5:Y:S01]  /*13d0*/  @!P1 LDG.E R35, desc[UR14][R8.64] ;  /* 0x0000000e08239981 */ /* 0x000162000c1e1900 */
[----:B---3--:R-:W-:Y:S01]  /*13e0*/  @!P2 IMAD R18, R37, R2, RZ ;  /* 0x000000022512a224 */ /* 0x008fe200078e02ff */
[----:B------:R-:W-:Y:S02]  /*13f0*/  @!P4 IADD3 R0, PT, PT, R17, R57, RZ ;  /* 0x000000391100c210 */ /* 0x000fe40007ffe0ff */
[C---:B0-----:R-:W-:Y:S01]  /*1400*/  @!P4 LEA R6, P3, R16.reuse, R6, 0x1 ;  /* 0x000000061006c211 */ /* 0x041fe200078608ff */
[C---:B------:R-:W-:Y:S01]  /*1410*/  @!P2 IMAD R17, R27.reuse, R3, R18 ;  /* 0x000000031b11a224 */ /* 0x040fe200078e0212 */
[----:B------:R-:W-:Y:S02]  /*1420*/  @!P2 MOV R8, R60 ;  /* 0x0000003c0008a202 */ /* 0x000fe40000000f00 */
[----:B------:R-:W-:Y:S02]  /*1430*/  @!P2 MOV R9, R59 ;  /* 0x0000003b0009a202 */ /* 0x000fe40000000f00 */
[----:B------:R-:W-:Y:S01]  /*1440*/  MOV R37, RZ ;  /* 0x000000ff00257202 */ /* 0x000fe20000000f00 */
[----:B------:R-:W-:Y:S01]  /*1450*/  @!P2 IMAD.WIDE.U32 R2, R27, R2, R8 ;  /* 0x000000021b02a225 */ /* 0x000fe200078e0008 */
[----:B------:R-:W-:-:S04]  /*1460*/  @!P4 LEA.HI.X R7, R16, R7, R0, 0x1, P3 ;  /* 0x000000071007c211 */ /* 0x000fc800018f0c00 */
[----:B------:R-:W-:Y:S01]  /*1470*/  @!P2 IADD3 R0, PT, PT, R3, R17, RZ ;  /* 0x000000110300a210 */ /* 0x000fe20007ffe0ff */
[----:B------:R-:W-:Y:S01]  /*1480*/  IMAD.MOV.U32 R39, RZ, RZ, RZ ;  /* 0x000000ffff277224 */ /* 0x000fe200078e00ff */
[C---:B-1----:R-:W-:Y:S01]  /*1490*/  @!P2 LEA R16, P1, R2.reuse, R4, 0x1 ;  /* 0x000000040210a211 */ /* 0x042fe200078208ff */
[----:B------:R-:W3:Y:S03]  /*14a0*/  @!P4 LDG.E R37, desc[UR14][R6.64] ;  /* 0x0000000e0625c981 */ /* 0x000ee6000c1e1900 */
        /* <DEDUP_REMOVED lines=9> */
[C---:B------:R-:W-:Y:S02]  /*1540*/  PRMT R2, R22.reuse, 0x7632, R2 ;  /* 0x0000763216027816 */ /* 0x040fe40000000002 */
[----:B------:R-:W-:-:S02]  /*1550*/  SHF.L.U32 R3, R22, 0x10, RZ ;  /* 0x0000001016037819 */ /* 0x000fc400000006ff */
[----:B------:R-:W-:Y:S02]  /*1560*/  SHF.L.U32 R2, R2, 0x10, RZ ;  /* 0x0000001002027819 */ /* 0x000fe400000006ff */
[----:B------:R-:W-:-:S03]  /*1570*/  PRMT R4, R14, 0x7632, R4 ;  /* 0x000076320e047816 */ /* 0x000fc60000000004 */
[----:B------:R-:W-:Y:S01]  /*1580*/  FADD.FTZ R9, R3, R2 ;  /* 0x0000000203097221 */ /* 0x000fe20000010000 */
[----:B------:R-:W-:Y:S01]  /*1590*/  FMUL.FTZ R8, R2, R2 ;  /* 0x0000000202087220 */ /* 0x000fe20000410000 */
[----:B------:R-:W-:-:S03]  /*15a0*/  SHF.L.U32 R4, R4, 0x10, RZ ;  /* 0x0000001004047819 */ /* 0x000fc600000006ff */
[----:B------:R-:W-:Y:S02]  /*15b0*/  FFMA.FTZ R8, R3, R3, R8 ;  /* 0x0000000303087223 */ /* 0x000fe40000010008 */
        /* <DEDUP_REMOVED lines=23> */
[----:B------:R-:W-:Y:S01]  /*1730*/  SHF.L.U32 R8, R9, 0x10, RZ ;  /* 0x0000001009087819 */ /* 0x000fe200000006ff */
[----:B------:R-:W-:Y:S01]  /*1740*/  IMAD.U32 R9, R10, 0x10000, RZ ;  /* 0x000100000a097824 */ /* 0x000fe200078e00ff */
[----:B-----5:R-:W-:Y:S01]  /*1750*/  PRMT R10, R11, 0x7632, R10 ;  /* 0x000076320b0a7816 */ /* 0x020fe2000000000a */
        /* <DEDUP_REMOVED lines=31> */
[----:B------:R-:W-:Y:S01]  /*1950*/  IMAD.U32 R27, R27, 0x10000, RZ ;  /* 0x000100001b1b7824 */ /* 0x000fe200078e00ff */
[----:B------:R-:W-:Y:S01]  /*1960*/  PRMT R28, R29, 0x7632, R28 ;  /* 0x000076321d1c7816 */ /* 0x000fe2000000001c */
        /* <DEDUP_REMOVED lines=26> */
[----:B------:R-:W-:Y:S02]  /*1b10*/  FADD.FTZ R16, R17, R16 ;  /* 0x0000001011107221 */ /* 0x000fe40000010000 */
        /* <DEDUP_REMOVED lines=9> */
[----:B---3--:R-:W-:-:S04]  /*1bb0*/  PRMT R36, R37, 0x7632, R36 ;  /* 0x0000763225247816 */ /* 0x008fc80000000024 */
[----:B------:R-:W-:Y:S02]  /*1bc0*/  SHF.L.U32 R36, R36, 0x10, RZ ;  /* 0x0000001024247819 */ /* 0x000fe400000006ff */
[----:B------:R-:W-:Y:S01]  /*1bd0*/  PRMT R38, R39, 0x7632, R38 ;  /* 0x0000763227267816 */ /* 0x000fe20000000026 */
[----:B------:R-:W-:Y:S02]  /*1be0*/  IMAD.U32 R37, R37, 0x10000, RZ ;  /* 0x0001000025257824 */ /* 0x000fe400078e00ff */
        /* <DEDUP_REMOVED lines=51> */
.L_x_2298:
[----:B------:R-:W-:Y:S05]  /*1f20*/  BSYNC.RECONVERGENT B0 ;  /* 0x0000000000007941 */ /* 0x000fea0003800200 */
.L_x_2297:
        /* <DEDUP_REMOVED lines=23> */
.L_x_2300:
[----:B------:R-:W-:Y:S05]  /*20a0*/  BSYNC.RECONVERGENT B0 ;  /* 0x0000000000007941 */ /* 0x000fea0003800200 */
.L_x_2299:
        /* <DEDUP_REMOVED lines=31> */
.L_x_2303:
[----:B----4-:R-:W3:Y:S04]  /*22a0*/  LDG.E.STRONG.GPU R18, desc[UR14][R20.64] ;  /* 0x0000000e14127981 */ /* 0x010ee8000c1ef900 */
[----:B---3--:R-:W-:Y:S01]  /*22b0*/  CCTL.IVALL ;  /* 0x00000000ff00798f */ /* 0x008fe20002000000 */
[----:B------:R-:W-:Y:S05]  /*22c0*/  YIELD ;  /* 0x0000000000007946 */ /* 0x000fea0003800000 */
[----:B------:R-:W-:-:S13]  /*22d0*/  ISETP.NE.AND P1, PT, R18, R23, PT ;  /* 0x000000171200720c */ /* 0x000fda0003f25270 */
[----:B------:R-:W-:Y:S05]  /*22e0*/  @P1 BRA `(.L_x_2303) ;  /* 0xfffffffc00ec1947 */ /* 0x000fea000383ffff */
.L_x_2302:
        /* <DEDUP_REMOVED lines=15> */
.L_x_2305:
[----:B------:R-:W-:Y:S01]  /*23e0*/  ISETP.EQ.OR P1, PT, RZ, UR23, P2 ;  /* 0x00000017ff007c0c */ /* 0x000fe20009722670 */
[----:B------:R-:W-:-:S06]  /*23f0*/  UIADD3 UR26, UPT, UPT, UR5, 0x1, URZ ;  /* 0x00000001051a7890 */ /* 0x000fcc000fffe0ff */
[----:B----4-:R-:W-:-:S04]  /*2400*/  MOV R18, UR26 ;  /* 0x0000001a00127c02 */ /* 0x010fc80008000f00 */
[----:B------:R-:W-:Y:S02]  /*2410*/  ISETP.EQ.OR P6, PT, R18, UR19, P2 ;  /* 0x0000001312007c0c */ /* 0x000fe400097c2670 */
[----:B------:R-:W-:-:S05]  /*2420*/  VOTEU.ALL UP0, P1 ;  /* 0x0000000000ff7886 */ /* 0x000fca0000800000 */
[----:B------:R-:W-:-:S06]  /*2430*/  @!UP0 UIMAD.WIDE.U32 UR24, UR9, 0x8, UR16 ;  /* 0x00000008091888a5 */ /* 0x000fcc000f8e0010 */
[----:B------:R-:W-:Y:S01]  /*2440*/  IMAD.U32 R20, RZ, RZ, UR24 ;  /* 0x00000018ff147e24 */ /* 0x000fe2000f8e00ff */
        /* <DEDUP_REMOVED lines=34> */
[----:B------:R-:W-:Y:S02]  /*2670*/  IMAD.U32 R20, RZ, RZ, UR26 ;  /* 0x0000001aff147e24 */ /* 0x000fe4000f8e00ff */
[----:B------:R-:W-:Y:S02]  /*2680*/  @!P3 FADD.FTZ R17, R17, R21 ;  /* 0x000000151111b221 */ /* 0x000fe40000010000 */
        /* <DEDUP_REMOVED lines=8> */
[----:B------:R-:W-:Y:S02]  /*2710*/  MOV R18, UR24 ;  /* 0x0000001800127c02 */ /* 0x000fe40008000f00 */
        /* <DEDUP_REMOVED lines=39> */
.L_x_2304:
[----:B------:R-:W-:-:S13]  /*2990*/  LOP3.LUT P1, RZ, R40, 0x7, RZ, 0xc0, !PT ;  /* 0x0000000728ff7812 */ /* 0x000fda000782c0ff */
[----:B------:R-:W-:Y:S05]  /*29a0*/  @!P1 BRA `(.L_x_2301) ;  /* 0x0000000400709947 */ /* 0x000fea0003800000 */
[----:B----4-:R-:W-:-:S05]  /*29b0*/  LOP3.LUT R18, R40, 0x7, RZ, 0xc0, !PT ;  /* 0x0000000728127812 */ /* 0x010fca00078ec0ff */
[----:B------:R-:W-:-:S05]  /*29c0*/  VIADD R18, R18, 0xffffffff ;  /* 0xffffffff12127836 */ /* 0x000fca0000000000 */
        /* <DEDUP_REMOVED lines=31> */
[----:B------:R-:W-:Y:S01]  /*2bc0*/  IMAD.U32 R22, RZ, RZ, UR12 ;  /* 0x0000000cff167e24 */ /* 0x000fe2000f8e00ff */
        /* <DEDUP_REMOVED lines=8> */
[----:B------:R-:W-:-:S04]  /*2c50*/  MOV R18, UR5 ;  /* 0x0000000500127c02 */ /* 0x000fc80008000f00 */
[----:B------:R-:W-:Y:S01]  /*2c60*/  IADD3 R18, PT, PT, R18, 0x4, RZ ;  /* 0x0000000412127810 */ /* 0x000fe20007ffe0ff */
[----:B------:R-:W-:-:S03]  /*2c70*/  @!P3 FADD.FTZ R17, R17, R19 ;  /* 0x000000131111b221 */ /* 0x000fc60000010000 */
[----:B------:R-:W-:Y:S01]  /*2c80*/  R2UR UR5, R18 ;  /* 0x00000000120572ca */ /* 0x000fe200000e0000 */
[----:B--2---:R-:W-:Y:S01]  /*2c90*/  @!P4 FADD.FTZ R16, R16, R20 ;  /* 0x000000141010c221 */ /* 0x004fe20000010000 */
[----:B------:R-:W-:-:S03]  /*2ca0*/  @!P4 FADD.FTZ R17, R17, R21 ;  /* 0x000000151111c221 */ /* 0x000fc60000010000 */
[----:B---3--:R-:W-:Y:S01]  /*2cb0*/  @!P6 FADD.FTZ R16, R16, R22 ;  /* 0x000000161010e221 */ /* 0x008fe20000010000 */
[----:B------:R-:W-:-:S09]  /*2cc0*/  @!P6 FADD.FTZ R17, R17, R23 ;  /* 0x000000171111e221 */ /* 0x000fd20000010000 */
.L_x_2306:
        /* <DEDUP_REMOVED lines=21> */
[----:B--2---:R-:W-:-:S05]  /*2e20*/  MOV R22, UR5 ;  /* 0x0000000500167c02 */ /* 0x004fca0008000f00 */
[----:B------:R-:W-:-:S05]  /*2e30*/  VIADD R22, R22, 0x2 ;  /* 0x0000000216167836 */ /* 0x000fca0000000000 */
[----:B------:R-:W-:Y:S01]  /*2e40*/  R2UR UR5, R22 ;  /* 0x00000000160572ca */ /* 0x000fe200000e0000 */
[----:B0-----:R-:W-:Y:S01]  /*2e50*/  @!P3 FADD.FTZ R16, R16, R18 ;  /* 0x000000121010b221 */ /* 0x001fe20000010000 */
[----:B------:R-:W-:-:S03]  /*2e60*/  @!P3 FADD.FTZ R17, R17, R19 ;  /* 0x000000131111b221 */ /* 0x000fc60000010000 */
[----:B---3--:R-:W-:Y:S01]  /*2e70*/  @!P1 FADD.FTZ R16, R16, R20 ;  /* 0x0000001410109221 */ /* 0x008fe20000010000 */
[----:B------:R-:W-:-:S09]  /*2e80*/  @!P1 FADD.FTZ R17, R17, R21 ;  /* 0x0000001511119221 */ /* 0x000fd20000010000 */
.L_x_2307:
        /* <DEDUP_REMOVED lines=13> */
.L_x_2308:
[----:B------:R-:W-:Y:S05]  /*2f60*/  BSYNC.RECONVERGENT B0 ;  /* 0x0000000000007941 */ /* 0x000fea0003800200 */
.L_x_2301:
        /* <DEDUP_REMOVED lines=28> */
[----:B0-----:R-:W-:-:S05]  /*3130*/  MOV R16, UR5 ;  /* 0x0000000500107c02 */ /* 0x001fca0008000f00 */
        /* <DEDUP_REMOVED lines=11> */
[----:B--2---:R-:W-:Y:S02]  /*31f0*/  HADD2.F32 R20, -RZ, R57.H0_H0 ;  /* 0x20000039ff147230 */ /* 0x004fe40000004100 */
[----:B----4-:R-:W-:Y:S02]  /*3200*/  HADD2.F32 R21, -RZ, R62.H0_H0 ;  /* 0x2000003eff157230 */ /* 0x010fe40000004100 */
[----:B-----5:R-:W-:Y:S02]  /*3210*/  HADD2.F32 R23, -RZ, R63.H0_H0 ;  /* 0x2000003fff177230 */ /* 0x020fe40000004100 */
[----:B------:R-:W-:Y:S01]  /*3220*/  HADD2.F32 R22, -RZ, R64.H0_H0 ;  /* 0x20000040ff167230 */ /* 0x000fe20000004100 */
        /* <DEDUP_REMOVED lines=30> */
.L_x_2312:
[----:B------:R-:W-:Y:S05]  /*3410*/  BSYNC.RECONVERGENT B1 ;  /* 0x0000000000017941 */ /* 0x000fea0003800200 */
.L_x_2311:
        /* <DEDUP_REMOVED lines=20> */
.L_x_2314:
[----:B------:R-:W-:Y:S05]  /*3560*/  BSYNC.RECONVERGENT B1 ;  /* 0x0000000000017941 */ /* 0x000fea0003800200 */
.L_x_2313:
        /* <DEDUP_REMOVED lines=22> */
.L_x_2316:
[----:B------:R-:W-:Y:S05]  /*36d0*/  BSYNC.RECONVERGENT B1 ;  /* 0x0000000000017941 */ /* 0x000fea0003800200 */
.L_x_2315:
        /* <DEDUP_REMOVED lines=20> */
.L_x_2318:
[----:B------:R-:W-:Y:S05]  /*3820*/  BSYNC.RECONVERGENT B1 ;  /* 0x0000000000017941 */ /* 0x000fea0003800200 */
.L_x_2317:
        /* <DEDUP_REMOVED lines=38> */
.L_x_2320:
[----:B------:R-:W-:Y:S05]  /*3a90*/  BSYNC.RECONVERGENT B1 ;  /* 0x0000000000017941 */ /* 0x000fea0003800200 */
.L_x_2319:
        /* <DEDUP_REMOVED lines=20> */
.L_x_2322:
[----:B------:R-:W-:Y:S05]  /*3be0*/  BSYNC.RECONVERGENT B1 ;  /* 0x0000000000017941 */ /* 0x000fea0003800200 */
.L_x_2321:
[----:B------:R-:W-:Y:S01]  /*3bf0*/  BSSY.RECONVERGENT B1, `(.L_x_2323) ;  /* 0x0000016000017945 */ /* 0x000fe20003800200 */
[C---:B------:R-:W-:Y:S02]  /*3c00*/  IADD3 R8, PT, PT, R56.reuse, 0x140, RZ ;  /* 0x0000014038087810 */ /* 0x040fe40007ffe0ff */
[----:B------:R-:W-:Y:S01]  /*3c10*/  IADD3 R9, PT, PT, R56, 0x160, RZ ;  /* 0x0000016038097810 */ /* 0x000fe20007ffe0ff */
[----:B------:R-:W-:Y:S06]  /*3c20*/  @P1 BRA `(.L_x_2324) ;  /* 0x0000000000481947 */ /* 0x000fec0003800000 */
        /* <DEDUP_REMOVED lines=13> */
[----:B0-----:R-:W-:-:S03]  /*3d00*/  LEA R4, P1, R2, UR16, 0x1 ;  /* 0x0000001002047c11 */ /* 0x001fc6000f8208ff */
[----:B------:R-:W-:Y:S01]  /*3d10*/  IMAD.IADD R41, R3, 0x1, R41 ;  /* 0x0000000103297824 */ /* 0x000fe200078e0229 */
[----:B------:R-:W-:-:S04]  /*3d20*/  F2FP.BF16.F32.PACK_AB R3, R12, R13 ;  /* 0x0000000d0c03723e */ /* 0x000fc800000010ff */
[----:B------:R-:W-:-:S05]  /*3d30*/  LEA.HI.X R5, R2, UR17, R41, 0x1, P1 ;  /* 0x0000001102057c11 */ /* 0x000fca00088f0c29 */
[----:B------:R3:W-:Y:S02]  /*3d40*/  STG.E desc[UR14][R4.64], R3 ;  /* 0x0000000304007986 */ /* 0x0007e4000c10190e */
.L_x_2324:
[----:B------:R-:W-:Y:S05]  /*3d50*/  BSYNC.RECONVERGENT B1 ;  /* 0x0000000000017941 */ /* 0x000fea0003800200 */
.L_x_2323:
        /* <DEDUP_REMOVED lines=20> */
.L_x_2326:
[----:B------:R-:W-:Y:S05]  /*3ea0*/  BSYNC.RECONVERGENT B1 ;  /* 0x0000000000017941 */ /* 0x000fea0003800200 */
.L_x_2325:
        /* <DEDUP_REMOVED lines=20> */
.L_x_2328:
[----:B------:R-:W-:Y:S05]  /*3ff0*/  BSYNC.RECONVERGENT B1 ;  /* 0x0000000000017941 */ /* 0x000fea0003800200 */
.L_x_2327:
        /* <DEDUP_REMOVED lines=20> */
.L_x_2330:
[----:B------:R-:W-:Y:S05]  /*4140*/  BSYNC.RECONVERGENT B1 ;  /* 0x0000000000017941 */ /* 0x000fea0003800200 */
.L_x_2329:
[----:B------:R-:W-:Y:S01]  /*4150*/  ISETP.GE.U32.AND P5, PT, R8, UR8, PT ;  /* 0x0000000808007c0c */ /* 0x000fe2000bfa6070 */
[C---:B------:R-:W-:Y:S01]  /*4160*/  VIADD R11, R56.reuse, 0x1a0 ;  /* 0x000001a0380b7836 */ /* 0x040fe20000000000 */
[----:B01234-:R-:W-:Y:S01]  /*4170*/  SHF.R.S32.HI R5, RZ, 0x1f, R8 ;  /* 0x0000001fff057819 */ /* 0x01ffe20000011408 */
        /* <DEDUP_REMOVED lines=13> */
[----:B------:R-:W-:Y:S02]  /*4250*/  SHF.R.S32.HI R7, RZ, 0x1f, R0 ;  /* 0x0000001fff077819 */ /* 0x000fe40000011400 */
[----:B------:R-:W-:Y:S02]  /*4260*/  SHF.R.S32.HI R10, RZ, 0x1f, R6 ;  /* 0x0000001fff0a7819 */ /* 0x000fe40000011406 */
[----:B------:R-:W-:Y:S02]  /*4270*/  ISETP.GE.AND.EX P2, PT, R15, UR9, PT, P2 ;  /* 0x000000090f007c0c */ /* 0x000fe4000bf46320 */
        /* <DEDUP_REMOVED lines=23> */
.L_x_2332:
[----:B------:R-:W-:Y:S05]  /*43f0*/  BSYNC.RECONVERGENT B1 ;  /* 0x0000000000017941 */ /* 0x000fea0003800200 */
.L_x_2331:
        /* <DEDUP_REMOVED lines=20> */
.L_x_2334:
[----:B------:R-:W-:Y:S05]  /*4540*/  BSYNC.RECONVERGENT B1 ;  /* 0x0000000000017941 */ /* 0x000fea0003800200 */
.L_x_2333:
        /* <DEDUP_REMOVED lines=20> */
.L_x_2336:
[----:B------:R-:W-:Y:S05]  /*4690*/  BSYNC.RECONVERGENT B1 ;  /* 0x0000000000017941 */ /* 0x000fea0003800200 */
.L_x_2335:
        /* <DEDUP_REMOVED lines=20> */
.L_x_2338:
[----:B------:R-:W-:Y:S05]  /*47e0*/  BSYNC.RECONVERGENT B1 ;  /* 0x0000000000017941 */ /* 0x000fea0003800200 */
.L_x_2337:
        /* <DEDUP_REMOVED lines=20> */
.L_x_2340:
[----:B------:R-:W-:Y:S05]  /*4930*/  BSYNC.RECONVERGENT B1 ;  /* 0x0000000000017941 */ /* 0x000fea0003800200 */
.L_x_2339:
        /* <DEDUP_REMOVED lines=19> */
.L_x_2310:
        /* <DEDUP_REMOVED lines=25> */
[----:B------:R-:W-:-:S04]  /*4c00*/  IMAD R63, R56, UR13, R63 ;  /* 0x0000000d383f7c24 */ /* 0x000fc8000f8e023f */
[----:B------:R-:W-:Y:S02]  /*4c10*/  IMAD.IADD R63, R19, 0x1, R63 ;  /* 0x00000001133f7824 */ /* 0x000fe400078e023f */
[----:B--2---:R-:W-:Y:S01]  /*4c20*/  FADD.FTZ R16, R0, 1 ;  /* 0x3f80000000107421 */ /* 0x004fe20000010000 */
[----:B0-----:R-:W-:-:S05]  /*4c30*/  FADD.FTZ R57, R17, 1 ;  /* 0x3f80000011397421 */ /* 0x001fca0000010000 */
        /* <DEDUP_REMOVED lines=8> */
.L_x_2343:
[----:B------:R-:W-:Y:S05]  /*4cc0*/  BSYNC.RECONVERGENT B1 ;  /* 0x0000000000017941 */ /* 0x000fea0003800200 */
.L_x_2342:
        /* <DEDUP_REMOVED lines=30> */
.L_x_2345:
[----:B------:R-:W-:Y:S05]  /*4eb0*/  BSYNC.RECONVERGENT B1 ;  /* 0x0000000000017941 */ /* 0x000fea0003800200 */
.L_x_2344:
[----:B------:R-:W-:Y:S01]  /*4ec0*/  BSSY.RECONVERGENT B1, `(.L_x_2346) ;  /* 0x0000020000017945 */ /* 0x000fe20003800200 */
[C---:B------:R-:W-:Y:S02]  /*4ed0*/  IADD3 R0, PT, PT, R56.reuse, 0xc0, RZ ;  /* 0x000000c038007810 */ /* 0x040fe40007ffe0ff */
[----:B0-----:R-:W-:Y:S01]  /*4ee0*/  IADD3 R16, PT, PT, R56, 0xe0, RZ ;  /* 0x000000e038107810 */ /* 0x001fe20007ffe0ff */
[----:B------:R-:W-:Y:S06]  /*4ef0*/  @P2 BRA `(.L_x_2347) ;  /* 0x0000000000702947 */ /* 0x000fec0003800000 */
        /* <DEDUP_REMOVED lines=28> */
.L_x_2347:
[----:B------:R-:W-:Y:S05]  /*50c0*/  BSYNC.RECONVERGENT B1 ;  /* 0x0000000000017941 */ /* 0x000fea0003800200 */
.L_x_2346:
        /* <DEDUP_REMOVED lines=18> */
[----:B------:R-:W-:-:S04]  /*51f0*/  IMAD R19, R52, UR13, R17 ;  /* 0x0000000d34137c24 */ /* 0x000fc8000f8e0211 */
[----:B------:R-:W-:Y:S02]  /*5200*/  IMAD.IADD R19, R5, 0x1, R19 ;  /* 0x0000000105137824 */ /* 0x000fe400078e0213 */
[----:B0-----:R-:W-:Y:S01]  /*5210*/  FADD.FTZ R3, R2, 1 ;  /* 0x3f80000002037421 */ /* 0x001fe20000010000 */
[----:B---3--:R-:W-:Y:S01]  /*5220*/  LEA R2, P1, R4, UR16, 0x1 ;  /* 0x0000001004027c11 */ /* 0x008fe2000f8208ff */
[----:B-1----:R-:W-:-:S04]  /*5230*/  FADD.FTZ R7, R6, 1 ;  /* 0x3f80000006077421 */ /* 0x002fc80000010000 */
[----:B------:R-:W0:Y:S08]  /*5240*/  MUFU.RCP R3, R3 ;  /* 0x0000000300037308 */ /* 0x000e300000001000 */
[----:B------:R-:W1:Y:S01]  /*5250*/  MUFU.RCP R7, R7 ;  /* 0x0000000700077308 */ /* 0x000e620000001000 */
[----:B0-----:R-:W-:Y:S01]  /*5260*/  FMUL.FTZ R6, R18, R3 ;  /* 0x0000000312067220 */ /* 0x001fe20000410000 */
[----:B------:R-:W-:Y:S01]  /*5270*/  LEA.HI.X R3, R4, UR17, R19, 0x1, P1 ;  /* 0x0000001104037c11 */ /* 0x000fe200088f0c13 */
[----:B-1----:R-:W-:-:S05]  /*5280*/  FMUL.FTZ R17, R62, R7 ;  /* 0x000000073e117220 */ /* 0x002fca0000410000 */
[----:B------:R-:W-:-:S05]  /*5290*/  F2FP.BF16.F32.PACK_AB R17, R17, R6 ;  /* 0x000000061111723e */ /* 0x000fca00000010ff */
[----:B------:R2:W-:Y:S02]  /*52a0*/  STG.E desc[UR14][R2.64], R17 ;  /* 0x0000001102007986 */ /* 0x0005e4000c10190e */
.L_x_2349:
[----:B------:R-:W-:Y:S05]  /*52b0*/  BSYNC.RECONVERGENT B1 ;  /* 0x0000000000017941 */ /* 0x000fea0003800200 */
.L_x_2348:
        /* <DEDUP_REMOVED lines=48> */
.L_x_2351:
[----:B------:R-:W-:Y:S05]  /*55c0*/  BSYNC.RECONVERGENT B1 ;  /* 0x0000000000017941 */ /* 0x000fea0003800200 */
.L_x_2350:
        /* <DEDUP_REMOVED lines=30> */
.L_x_2353:
[----:B------:R-:W-:Y:S05]  /*57b0*/  BSYNC.RECONVERGENT B1 ;  /* 0x0000000000017941 */ /* 0x000fea0003800200 */
.L_x_2352:
        /* <DEDUP_REMOVED lines=11> */
[----:B------:R-:W-:Y:S02]  /*5870*/  IMAD.MOV.U32 R4, RZ, RZ, R60 ;  /* 0x000000ffff047224 */ /* 0x000fe400078e003c */
        /* <DEDUP_REMOVED lines=20> */
.L_x_2355:
[----:B------:R-:W-:Y:S05]  /*59c0*/  BSYNC.RECONVERGENT B1 ;  /* 0x0000000000017941 */ /* 0x000fea0003800200 */
.L_x_2354:
        /* <DEDUP_REMOVED lines=30> */
.L_x_2357:
[----:B------:R-:W-:Y:S05]  /*5bb0*/  BSYNC.RECONVERGENT B1 ;  /* 0x0000000000017941 */ /* 0x000fea0003800200 */
.L_x_2356:
        /* <DEDUP_REMOVED lines=30> */
.L_x_2359:
[----:B------:R-:W-:Y:S05]  /*5da0*/  BSYNC.RECONVERGENT B1 ;  /* 0x0000000000017941 */ /* 0x000fea0003800200 */
.L_x_2358:
        /* <DEDUP_REMOVED lines=18> */
[----:B------:R-:W-:-:S04]  /*5ed0*/  IMAD R13, R7, UR13, R10 ;  /* 0x0000000d070d7c24 */ /* 0x000fc8000f8e020a */
[----:B------:R-:W-:Y:S02]  /*5ee0*/  IMAD.IADD R13, R3, 0x1, R13 ;  /* 0x00000001030d7824 */ /* 0x000fe400078e020d */
[----:B-1----:R-:W-:Y:S01]  /*5ef0*/  FADD.FTZ R4, R0, 1 ;  /* 0x3f80000000047421 */ /* 0x002fe20000010000 */
[----:B--2---:R-:W-:-:S05]  /*5f00*/  FADD.FTZ R6, R5, 1 ;  /* 0x3f80000005067421 */ /* 0x004fca0000010000 */
        /* <DEDUP_REMOVED lines=8> */
.L_x_2361:
[----:B------:R-:W-:Y:S05]  /*5f90*/  BSYNC.RECONVERGENT B1 ;  /* 0x0000000000017941 */ /* 0x000fea0003800200 */
.L_x_2360:
[----:B------:R-:W-:Y:S01]  /*5fa0*/  ISETP.GE.U32.AND P5, PT, R8, UR8, PT ;  /* 0x0000000808007c0c */ /* 0x000fe2000bfa6070 */
[----:B------:R-:W-:Y:S01]  /*5fb0*/  BSSY.RECONVERGENT B1, `(.L_x_2362) ;  /* 0x0000033000017945 */ /* 0x000fe20003800200 */
[----:B------:R-:W-:Y:S02]  /*5fc0*/  SHF.R.S32.HI R19, RZ, 0x1f, R8 ;  /* 0x0000001fff137819 */ /* 0x000fe40000011408 */
[C---:B------:R-:W-:Y:S02]  /*5fd0*/  IADD3 R13, PT, PT, R56.reuse, 0x180, RZ ;  /* 0x00000180380d7810 */ /* 0x040fe40007ffe0ff */
[----:B------:R-:W-:Y:S02]  /*5fe0*/  ISETP.GE.AND.EX P5, PT, R19, UR9, PT, P5 ;  /* 0x0000000913007c0c */ /* 0x000fe4000bfa6350 */
[C---:B-123--:R-:W-:Y:S02]  /*5ff0*/  IADD3 R11, PT, PT, R56.reuse, 0x1a0, RZ ;  /* 0x000001a0380b7810 */ /* 0x04efe40007ffe0ff */
        /* <DEDUP_REMOVED lines=10> */
[----:B----4-:R-:W-:Y:S02]  /*60a0*/  SHF.R.S32.HI R7, RZ, 0x1f, R0 ;  /* 0x0000001fff077819 */ /* 0x010fe40000011400 */
[----:B------:R-:W-:Y:S02]  /*60b0*/  SHF.R.S32.HI R10, RZ, 0x1f, R6 ;  /* 0x0000001fff0a7819 */ /* 0x000fe40000011406 */
[----:B------:R-:W-:-:S02]  /*60c0*/  ISETP.GE.AND.EX P2, PT, R15, UR9, PT, P2 ;  /* 0x000000090f007c0c */ /* 0x000fc4000bf46320 */
[----:B------:R-:W-:Y:S02]  /*60d0*/  ISETP.GE.AND.EX P1, PT, R14, UR9, PT, P1 ;  /* 0x000000090e007c0c */ /* 0x000fe4000bf26310 */
        /* <DEDUP_REMOVED lines=32> */
.L_x_2363:
[----:B------:R-:W-:Y:S05]  /*62e0*/  BSYNC.RECONVERGENT B1 ;  /* 0x0000000000017941 */ /* 0x000fea0003800200 */
.L_x_2362:
        /* <DEDUP_REMOVED lines=30> */
.L_x_2365:
[----:B------:R-:W-:Y:S05]  /*64d0*/  BSYNC.RECONVERGENT B1 ;  /* 0x0000000000017941 */ /* 0x000fea0003800200 */
.L_x_2364:
[----:B------:R-:W-:Y:S04]  /*64e0*/  BSSY.RECONVERGENT B1, `(.L_x_2366) ;  /* 0x000001e000017945 */ /* 0x000fe80003800200 */
[----:B------:R-:W-:Y:S05]  /*64f0*/  @P1 BRA `(.L_x_2367) ;  /* 0x0000000000701947 */ /* 0x000fea0003800000 */
[----:B------:R-:W-:Y:S01]  /*6500*/  FADD.FTZ R33, R33, -UR5 ;  /* 0x8000000521217e21 */ /* 0x000fe20008010000 */
[----:B------:R-:W-:Y:S01]  /*6510*/  FADD.FTZ R32, R32, -UR5 ;  /* 0x8000000520207e21 */ /* 0x000fe20008010000 */
[----:B------:R-:W3:Y:S01]  /*6520*/  LDCU.64 UR12, c[0x0][0x3e0] ;  /* 0x00007c00ff0c77ac */ /* 0x000ee20008000a00 */
[----:B0-----:R-:W-:Y:S01]  /*6530*/  MOV R3, R59 ;  /* 0x0000003b00037202 */ /* 0x001fe20000000f00 */
        /* <DEDUP_REMOVED lines=12> */
[----:B------:R-:W-:Y:S02]  /*6600*/  IMAD.MOV.U32 R2, RZ, RZ, R60 ;  /* 0x000000ffff027224 */ /* 0x000fe400078e003c */
[----:B--2---:R-:W-:Y:S02]  /*6610*/  FADD.FTZ R9, R5, 1 ;  /* 0x3f80000005097421 */ /* 0x004fe40000010000 */
[----:B------:R-:W-:Y:S01]  /*6620*/  IMAD.WIDE.U32 R2, R13, UR12, R2 ;  /* 0x0000000c0d027c25 */ /* 0x000fe2000f8e0002 */
[----:B------:R-:W1:Y:S04]  /*6630*/  MUFU.RCP R4, R4 ;  /* 0x0000000400047308 */ /* 0x000e680000001000 */
[----:B------:R-:W-:-:S04]  /*6640*/  IADD3 R15, PT, PT, R3, R15, RZ ;  /* 0x0000000f030f7210 */ /* 0x000fc80007ffe0ff */
[----:B------:R-:W2:Y:S01]  /*6650*/  MUFU.RCP R9, R9 ;  /* 0x0000000900097308 */ /* 0x000ea20000001000 */
[----:B-1----:R-:W-:Y:S01]  /*6660*/  FMUL.FTZ R8, R33, R4 ;  /* 0x0000000421087220 */ /* 0x002fe20000410000 */
[----:B0-----:R-:W-:-:S04]  /*6670*/  LEA R4, P1, R2, UR16, 0x1 ;  /* 0x0000001002047c11 */ /* 0x001fc8000f8208ff */
[----:B------:R-:W-:Y:S01]  /*6680*/  LEA.HI.X R5, R2, UR17, R15, 0x1, P1 ;  /* 0x0000001102057c11 */ /* 0x000fe200088f0c0f */
[----:B--2---:R-:W-:-:S05]  /*6690*/  FMUL.FTZ R13, R32, R9 ;  /* 0x00000009200d7220 */ /* 0x004fca0000410000 */
[----:B------:R-:W-:-:S05]  /*66a0*/  F2FP.BF16.F32.PACK_AB R13, R13, R8 ;  /* 0x000000080d0d723e */ /* 0x000fca00000010ff */
[----:B------:R3:W-:Y:S02]  /*66b0*/  STG.E desc[UR14][R4.64], R13 ;  /* 0x0000000d04007986 */ /* 0x0007e4000c10190e */
.L_x_2367:
[----:B------:R-:W-:Y:S05]  /*66c0*/  BSYNC.RECONVERGENT B1 ;  /* 0x0000000000017941 */ /* 0x000fea0003800200 */
.L_x_2366:
        /* <DEDUP_REMOVED lines=30> */
.L_x_2369:
[----:B------:R-:W-:Y:S05]  /*68b0*/  BSYNC.RECONVERGENT B1 ;  /* 0x0000000000017941 */ /* 0x000fea0003800200 */
.L_x_2368:
        /* <DEDUP_REMOVED lines=30> */
.L_x_2371:
[----:B------:R-:W-:Y:S05]  /*6aa0*/  BSYNC.RECONVERGENT B1 ;  /* 0x0000000000017941 */ /* 0x000fea0003800200 */
.L_x_2370:
        /* <DEDUP_REMOVED lines=28> */
.L_x_2341:
[----:B------:R-:W-:Y:S05]  /*6c70*/  BSYNC.RECONVERGENT B0 ;  /* 0x0000000000007941 */ /* 0x000fea0003800200 */
.L_x_2309:
        /* <DEDUP_REMOVED lines=8> */
.L_x_2373:
        /* <DEDUP_REMOVED lines=16> */
.L_x_3454:


//--------------------- .text._Z35group_norm_nhwc_fwd_one_pass_kernelI11Fp16IOFp32WLi64ELi14ELi224EEv26Group_norm_nhwc_fwd_params --------------------------
	.section	.text._Z35group_norm_nhwc_fwd_one_pass_kernelI11Fp16IOFp32WLi64ELi14ELi224EEv26Group_norm_nhwc_fwd_params,"ax",@progbits
	.align	128
        .global         _Z35group_norm_nhwc_fwd_one_pass_kernelI11Fp16IOFp32WLi64ELi14ELi224EEv26Group_norm_nhwc_fwd_params
        .type           _Z35group_norm_nhwc_fwd_one_pass_kernelI11Fp16IOFp32WLi64ELi14ELi224EEv26Group_norm_nhwc_fwd_params,@function
        .size           _Z35group_norm_nhwc_fwd_one_pass_kernelI11Fp16IOFp32WLi64ELi14ELi224EEv26Group_norm_nhwc_fwd_params,(.L_x_3455 - _Z35group_norm_nhwc_fwd_one_pass_kernelI11Fp16IOFp32WLi64ELi14ELi224EEv26Group_norm_nhwc_fwd_params)
        .other          _Z35group_norm_nhwc_fwd_one_pass_kernelI11Fp16IOFp32WLi64ELi14ELi224EEv26Group_norm_nhwc_fwd_params,@"STO_CUDA_ENTRY STV_DEFAULT"
_Z35group_norm_nhwc_fwd_one_pass_kernelI11Fp16IOFp32WLi64ELi14ELi224EEv26Group_norm_nhwc_fwd_params:
.text._Z35group_norm_nhwc_fwd_one_pass_kernelI11Fp16IOFp32WLi64ELi14ELi224EEv26Group_norm_nhwc_fwd_params:
        /* <DEDUP_REMOVED lines=27> */
.L_x_2393:
        /* <DEDUP_REMOVED lines=80> */
[----:B------:R-:W-:Y:S01]  /*06b0*/  ISETP.GT.AND P3, PT, R4, 0xf, PT ;  /* 0x0000000f0400780c */ /* 0x000fe20003f64270 */
[----:B--2---:R-:W-:-:S02]  /*06c0*/  HADD2.F32 R17, -RZ, R18.H1_H1 ;  /* 0x30000012ff117230 */ /* 0x004fc40000004100 */
[----:B------:R-:W-:Y:S02]  /*06d0*/  HADD2.F32 R18, -RZ, R18.H0_H0 ;  /* 0x20000012ff127230 */ /* 0x000fe40000004100 */
[--C-:B---3--:R-:W-:Y:S02]  /*06e0*/  HADD2.F32 R19, -RZ, R24.reuse.H1_H1 ;  /* 0x30000018ff137230 */ /* 0x108fe40000004100 */
[----:B------:R-:W-:Y:S01]  /*06f0*/  FMUL.FTZ R11, R17, R17 ;  /* 0x00000011110b7220 */ /* 0x000fe20000410000 */
[----:B------:R-:W-:Y:S02]  /*0700*/  HADD2.F32 R24, -RZ, R24.H0_H0 ;  /* 0x20000018ff187230 */ /* 0x000fe40000004100 */
[C---:B------:R-:W-:Y:S01]  /*0710*/  FADD.FTZ R5, R18.reuse, R17 ;  /* 0x0000001112057221 */ /* 0x040fe20000010000 */
[----:B------:R-:W-:Y:S01]  /*0720*/  FMUL.FTZ R13, R19, R19 ;  /* 0x00000013130d7220 */ /* 0x000fe20000410000 */
[----:B------:R-:W-:Y:S01]  /*0730*/  FFMA.FTZ R11, R18, R18, R11 ;  /* 0x00000012120b7223 */ /* 0x000fe2000001000b */
[C---:B------:R-:W-:Y:S01]  /*0740*/  FADD.FTZ R6, R24.reuse, R19 ;  /* 0x0000001318067221 */ /* 0x040fe20000010000 */
[----:B------:R-:W-:Y:S01]  /*0750*/  FADD.FTZ R5, RZ, R5 ;  /* 0x00000005ff057221 */ /* 0x000fe20000010000 */
[----:B------:R-:W-:Y:S01]  /*0760*/  FFMA.FTZ R8, R24, R24, R13 ;  /* 0x0000001818087223 */ /* 0x000fe2000001000d */
[----:B------:R-:W-:-:S02]  /*0770*/  FADD.FTZ R11, RZ, R11 ;  /* 0x0000000bff0b7221 */ /* 0x000fc40000010000 */
        /* <DEDUP_REMOVED lines=33> */
[----:B0-----:R-:W-:-:S05]  /*0990*/  @!P2 LEA R5, R6, R5, 0x18 ;  /* 0x000000050605a211 */ /* 0x001fca00078ec0ff */
[----:B------:R-:W-:-:S05]  /*09a0*/  @!P2 IMAD.IADD R4, R4, 0x1, R5 ;  /* 0x000000010404a824 */ /* 0x000fca00078e0205 */
[----:B------:R3:W-:Y:S02]  /*09b0*/  @!P2 STS.64 [R4+0x8], R22 ;  /* 0x000008160400a388 */ /* 0x0007e40000000a00 */
.L_x_2375:
[----:B----4-:R-:W-:Y:S05]  /*09c0*/  BSYNC.RECONVERGENT B0 ;  /* 0x0000000000007941 */ /* 0x010fea0003800200 */
.L_x_2374:
        /* <DEDUP_REMOVED lines=23> */
.L_x_2377:
[----:B------:R-:W-:Y:S05]  /*0b40*/  BSYNC.RECONVERGENT B0 ;  /* 0x0000000000007941 */ /* 0x000fea0003800200 */
.L_x_2376:
        /* <DEDUP_REMOVED lines=17> */
[----:B------:R-:W-:Y:S01]  /*0c60*/  MOV R7, UR12 ;  /* 0x0000000c00077c02 */ /* 0x000fe20008000f00 */
[----:B------:R-:W-:Y:S01]  /*0c70*/  UIMAD.WIDE.U32 UR10, UR10, 0x8, UR16 ;  /* 0x000000080a0a78a5 */ /* 0x000fe2000f8e0010 */
[----:B-1----:R-:W-:-:S03]  /*0c80*/  SEL R9, R2, RZ, !P2 ;  /* 0x000000ff02097207 */ /* 0x002fc60005000000 */
[----:B------:R-:W-:Y:S02]  /*0c90*/  MOV R11, UR5 ;  /* 0x00000005000b7c02 */ /* 0x000fe40008000f00 */
[----:B------:R-:W-:Y:S01]  /*0ca0*/  ISETP.NE.AND P2, PT, R9, -0x1, PT ;  /* 0xffffffff0900780c */ /* 0x000fe20003f45270 */
[----:B------:R-:W-:Y:S02]  /*0cb0*/  IMAD.U32 R6, RZ, RZ, UR10 ;  /* 0x0000000aff067e24 */ /* 0x000fe4000f8e00ff */
        /* <DEDUP_REMOVED lines=8> */
.L_x_2380:
[----:B---3--:R-:W3:Y:S04]  /*0d40*/  LDG.E.STRONG.GPU R6, desc[UR14][R4.64] ;  /* 0x0000000e04067981 */ /* 0x008ee8000c1ef900 */
[----:B---3--:R-:W-:Y:S01]  /*0d50*/  CCTL.IVALL ;  /* 0x00000000ff00798f */ /* 0x008fe20002000000 */
[----:B------:R-:W-:Y:S05]  /*0d60*/  YIELD ;  /* 0x0000000000007946 */ /* 0x000fea0003800000 */
[----:B------:R-:W-:-:S13]  /*0d70*/  ISETP.NE.AND P2, PT, R6, R9, PT ;  /* 0x000000090600720c */ /* 0x000fda0003f45270 */
[----:B------:R-:W-:Y:S05]  /*0d80*/  @P2 BRA `(.L_x_2380) ;  /* 0xfffffffc00ec2947 */ /* 0x000fea000383ffff */
.L_x_2379:
        /* <DEDUP_REMOVED lines=15> */
.L_x_2382:
[----:B------:R-:W-:Y:S01]  /*0e80*/  UIADD3 UR24, UPT, UPT, UR5, 0x1, URZ ;  /* 0x0000000105187890 */ /* 0x000fe2000fffe0ff */
[----:B------:R-:W-:Y:S01]  /*0e90*/  ISETP.EQ.OR P2, PT, RZ, UR23, P3 ;  /* 0x00000017ff007c0c */ /* 0x000fe20009f42670 */
[----:B------:R-:W-:-:S04]  /*0ea0*/  UIADD3 UR25, UPT, UPT, UR5, 0x2, URZ ;  /* 0x0000000205197890 */ /* 0x000fc8000fffe0ff */
[----:B---3--:R-:W-:Y:S01]  /*0eb0*/  IMAD.U32 R4, RZ, RZ, UR24 ;  /* 0x00000018ff047e24 */ /* 0x008fe2000f8e00ff */
[----:B------:R-:W-:Y:S01]  /*0ec0*/  UIADD3 UR24, UPT, UPT, UR5, 0x3, URZ ;  /* 0x0000000305187890 */ /* 0x000fe2000fffe0ff */
[----:B------:R-:W-:-:S03]  /*0ed0*/  MOV R5, UR25 ;  /* 0x0000001900057c02 */ /* 0x000fc60008000f00 */
[----:B------:R-:W-:Y:S02]  /*0ee0*/  ISETP.EQ.OR P4, PT, R4, UR18, P3 ;  /* 0x0000001204007c0c */ /* 0x000fe40009f82670 */
[----:B------:R-:W-:Y:S01]  /*0ef0*/  ISETP.EQ.OR P6, PT, R5, UR18, P3 ;  /* 0x0000001205007c0c */ /* 0x000fe20009fc2670 */
[----:B------:R-:W-:Y:S01]  /*0f00*/  VOTEU.ALL UP1, P2 ;  /* 0x0000000000ff7886 */ /* 0x000fe20001020000 */
[----:B------:R-:W-:-:S04]  /*0f10*/  MOV R4, UR24 ;  /* 0x0000001800047c02 */ /* 0x000fc80008000f00 */
[----:B------:R-:W-:Y:S01]  /*0f20*/  ISETP.EQ.OR P5, PT, R4, UR18, P3 ;  /* 0x0000001204007c0c */ /* 0x000fe20009fa2670 */
[----:B------:R-:W-:-:S04]  /*0f30*/  @!UP1 UIMAD.WIDE.U32 UR24, UR9, 0x8, UR16 ;  /* 0x00000008091898a5 */ /* 0x000fc8000f8e0010 */
[----:B------:R-:W-:Y:S02]  /*0f40*/  VOTEU.ALL UP1, P4 ;  /* 0x0000000000ff7886 */ /* 0x000fe40002020000 */
[----:B------:R-:W-:Y:S01]  /*0f50*/  IMAD.U32 R4, RZ, RZ, UR24 ;  /* 0x00000018ff047e24 */ /* 0x000fe2000f8e00ff */
[----:B------:R-:W-:Y:S01]  /*0f60*/  MOV R5, UR25 ;  /* 0x0000001900057c02 */ /* 0x000fe20008000f00 */
[----:B------:R-:W-:Y:S01]  /*0f70*/  VOTEU.ALL UP2, P6 ;  /* 0x0000000000ff7886 */ /* 0x000fe20003040000 */
[----:B------:R-:W-:-:S03]  /*0f80*/  @!UP1 UIMAD.WIDE.U32 UR24, UR22, 0x8, UR16 ;  /* 0x00000008161898a5 */ /* 0x000fc6000f8e0010 */
[----:B------:R-:W-:Y:S01]  /*0f90*/  VOTEU.ALL UP1, P5 ;  /* 0x0000000000ff7886 */ /* 0x000fe20002820000 */
[----:B------:R-:W-:Y:S01]  /*0fa0*/  @!UP2 UIMAD.WIDE.U32 UR26, UR11, 0x8, UR16 ;  /* 0x000000080b1aa8a5 */ /* 0x000fe2000f8e0010 */
[----:B------:R-:W0:Y:S01]  /*0fb0*/  @!P2 LDG.E.64 R4, desc[UR14][R4.64] ;  /* 0x0000000e0404a981 */ /* 0x000e22000c1e1b00 */
[----:B------:R-:W-:Y:S01]  /*0fc0*/  MOV R6, UR24 ;  /* 0x0000001800067c02 */ /* 0x000fe20008000f00 */
[----:B------:R-:W-:Y:S01]  /*0fd0*/  IMAD.U32 R7, RZ, RZ, UR25 ;  /* 0x00000019ff077e24 */ /* 0x000fe2000f8e00ff */
[----:B------:R-:W-:Y:S02]  /*0fe0*/  @!UP1 UIMAD.WIDE.U32 UR24, UR10, 0x8, UR16 ;  /* 0x000000080a1898a5 */ /* 0x000fe4000f8e0010 */
[----:B------:R-:W-:Y:S02]  /*0ff0*/  MOV R8, UR26 ;  /* 0x0000001a00087c02 */ /* 0x000fe40008000f00 */
[----:B-1----:R-:W-:Y:S01]  /*1000*/  MOV R9, UR27 ;  /* 0x0000001b00097c02 */ /* 0x002fe20008000f00 */
[----:B------:R-:W2:Y:S01]  /*1010*/  @!P4 LDG.E.64 R6, desc[UR14][R6.64] ;  /* 0x0000000e0606c981 */ /* 0x000ea2000c1e1b00 */
[----:B------:R-:W-:Y:S01]  /*1020*/  IMAD.U32 R10, RZ, RZ, UR24 ;  /* 0x00000018ff0a7e24 */ /* 0x000fe2000f8e00ff */
[----:B------:R-:W-:-:S03]  /*1030*/  MOV R11, UR25 ;  /* 0x00000019000b7c02 */ /* 0x000fc60008000f00 */
[----:B------:R-:W3:Y:S04]  /*1040*/  @!P6 LDG.E.64 R8, desc[UR14][R8.64] ;  /* 0x0000000e0808e981 */ /* 0x000ee8000c1e1b00 */
[----:B------:R-:W4:Y:S01]  /*1050*/  @!P5 LDG.E.64 R10, desc[UR14][R10.64] ;  /* 0x0000000e0a0ad981 */ /* 0x000f22000c1e1b00 */
[----:B------:R-:W-:Y:S02]  /*1060*/  UIADD3 UR24, UPT, UPT, UR5, 0x4, URZ ;  /* 0x0000000405187890 */ /* 0x000fe4000fffe0ff */
[----:B------:R-:W-:-:S04]  /*1070*/  UIADD3 UR25, UPT, UPT, UR5, 0x5, URZ ;  /* 0x0000000505197890 */ /* 0x000fc8000fffe0ff */
[----:B------:R-:W-:Y:S01]  /*1080*/  MOV R13, UR24 ;  /* 0x00000018000d7c02 */ /* 0x000fe20008000f00 */
[----:B------:R-:W-:Y:S01]  /*1090*/  UIADD3 UR24, UPT, UPT, UR5, 0x6, URZ ;  /* 0x0000000605187890 */ /* 0x000fe2000fffe0ff */
[----:B0-----:R-:W-:Y:S01]  /*10a0*/  @!P2 FADD.FTZ R22, R22, R4 ;  /* 0x000000041616a221 */ /* 0x001fe20000010000 */
[----:B------:R-:W-:Y:S01]  /*10b0*/  @!P2 FADD.FTZ R23, R23, R5 ;  /* 0x000000051717a221 */ /* 0x000fe20000010000 */
[----:B------:R-:W-:Y:S01]  /*10c0*/  ISETP.EQ.OR P2, PT, R13, UR18, P3 ;  /* 0x000000120d007c0c */ /* 0x000fe20009f42670 */
[----:B------:R-:W-:Y:S01]  /*10d0*/  IMAD.U32 R4, RZ, RZ, UR25 ;  /* 0x00000019ff047e24 */ /* 0x000fe2000f8e00ff */
[----:B------:R-:W-:Y:S01]  /*10e0*/  UIADD3 UR25, UPT, UPT, UR5, 0x7, URZ ;  /* 0x0000000705197890 */ /* 0x000fe2000fffe0ff */
[----:B--2---:R-:W-:Y:S01]  /*10f0*/  @!P4 FADD.FTZ R22, R22, R6 ;  /* 0x000000061616c221 */ /* 0x004fe20000010000 */
[----:B------:R-:W-:Y:S02]  /*1100*/  @!P4 FADD.FTZ R23, R23, R7 ;  /* 0x000000071717c221 */ /* 0x000fe40000010000 */
[----:B------:R-:W-:-:S02]  /*1110*/  ISETP.EQ.OR P4, PT, R4, UR18, P3 ;  /* 0x0000001204007c0c */ /* 0x000fc40009f82670 */
[----:B------:R-:W-:Y:S01]  /*1120*/  MOV R4, UR24 ;  /* 0x0000001800047c02 */ /* 0x000fe20008000f00 */
[----:B---3--:R-:W-:Y:S01]  /*1130*/  @!P6 FADD.FTZ R22, R22, R8 ;  /* 0x000000081616e221 */ /* 0x008fe20000010000 */
[----:B------:R-:W-:Y:S01]  /*1140*/  @!P6 FADD.FTZ R23, R23, R9 ;  /* 0x000000091717e221 */ /* 0x000fe20000010000 */
[----:B------:R-:W-:Y:S02]  /*1150*/  MOV R5, UR25 ;  /* 0x0000001900057c02 */ /* 0x000fe40008000f00 */
[----:B------:R-:W-:Y:S01]  /*1160*/  VOTEU.ALL UP1, P2 ;  /* 0x0000000000ff7886 */ /* 0x000fe20001020000 */
[----:B------:R-:W-:Y:S01]  /*1170*/  ISETP.EQ.OR P6, PT, R4, UR18, P3 ;  /* 0x0000001204007c0c */ /* 0x000fe20009fc2670 */
[----:B----4-:R-:W-:Y:S01]  /*1180*/  @!P5 FADD.FTZ R22, R22, R10 ;  /* 0x0000000a1616d221 */ /* 0x010fe20000010000 */
[----:B------:R-:W-:Y:S01]  /*1190*/  @!P5 FADD.FTZ R23, R23, R11 ;  /* 0x0000000b1717d221 */ /* 0x000fe20000010000 */
[----:B------:R-:W-:Y:S01]  /*11a0*/  ISETP.EQ.OR P5, PT, R5, UR18, P3 ;  /* 0x0000001205007c0c */ /* 0x000fe20009fa2670 */
[----:B------:R-:W-:Y:S01]  /*11b0*/  @!UP1 UIMAD.WIDE.U32 UR24, UR21, 0x8, UR16 ;  /* 0x00000008151898a5 */ /* 0x000fe2000f8e0010 */
[----:B------:R-:W-:-:S05]  /*11c0*/  VOTEU.ALL UP2, P4 ;  /* 0x0000000000ff7886 */ /* 0x000fca0002040000 */
[----:B------:R-:W-:Y:S01]  /*11d0*/  MOV R4, UR24 ;  /* 0x0000001800047c02 */ /* 0x000fe20008000f00 */
[----:B------:R-:W-:Y:S01]  /*11e0*/  IMAD.U32 R5, RZ, RZ, UR25 ;  /* 0x00000019ff057e24 */ /* 0x000fe2000f8e00ff */
[----:B------:R-:W-:Y:S01]  /*11f0*/  @!UP2 UIMAD.WIDE.U32 UR26, UR20, 0x8, UR16 ;  /* 0x00000008141aa8a5 */ /* 0x000fe2000f8e0010 */
[----:B------:R-:W-:-:S03]  /*1200*/  VOTEU.ALL UP1, P6 ;  /* 0x0000000000ff7886 */ /* 0x000fc60003020000 */
[----:B------:R-:W-:Y:S01]  /*1210*/  VOTEU.ALL UP2, P5 ;  /* 0x0000000000ff7886 */ /* 0x000fe20002840000 */
[----:B------:R-:W2:Y:S01]  /*1220*/  @!P2 LDG.E.64 R4, desc[UR14][R4.64] ;  /* 0x0000000e0404a981 */ /* 0x000ea2000c1e1b00 */
[----:B------:R-:W-:Y:S01]  /*1230*/  MOV R6, UR26 ;  /* 0x0000001a00067c02 */ /* 0x000fe20008000f00 */
[----:B------:R-:W-:Y:S01]  /*1240*/  @!UP1 UIMAD.WIDE.U32 UR24, UR13, 0x8, UR16 ;  /* 0x000000080d1898a5 */ /* 0x000fe2000f8e0010 */
[----:B------:R-:W-:Y:S01]  /*1250*/  MOV R7, UR27 ;  /* 0x0000001b00077c02 */ /* 0x000fe20008000f00 */
[----:B------:R-:W-:-:S04]  /*1260*/  @!UP2 UIMAD.WIDE.U32 UR26, UR12, 0x8, UR16 ;  /* 0x000000080c1aa8a5 */ /* 0x000fc8000f8e0010 */
[----:B------:R-:W-:Y:S01]  /*1270*/  MOV R8, UR24 ;  /* 0x0000001800087c02 */ /* 0x000fe20008000f00 */
[----:B------:R-:W-:Y:S01]  /*1280*/  IMAD.U32 R9, RZ, RZ, UR25 ;  /* 0x00000019ff097e24 */ /* 0x000fe2000f8e00ff */
[----:B------:R-:W3:Y:S01]  /*1290*/  @!P4 LDG.E.64 R6, desc[UR14][R6.64] ;  /* 0x0000000e0606c981 */ /* 0x000ee2000c1e1b00 */
[----:B------:R-:W-:Y:S02]  /*12a0*/  MOV R10, UR26 ;  /* 0x0000001a000a7c02 */ /* 0x000fe40008000f00 */
[----:B------:R-:W-:Y:S02]  /*12b0*/  MOV R11, UR27 ;  /* 0x0000001b000b7c02 */ /* 0x000fe40008000f00 */
[----:B------:R-:W4:Y:S04]  /*12c0*/  @!P6 LDG.E.64 R8, desc[UR14][R8.64] ;  /* 0x0000000e0808e981 */ /* 0x000f28000c1e1b00 */
        /* <DEDUP_REMOVED lines=22> */
.L_x_2381:
[----:B---3--:R-:W-:-:S04]  /*1430*/  LOP3.LUT R4, R2, 0x7, RZ, 0xc0, !PT ;  /* 0x0000000702047812 */ /* 0x008fc800078ec0ff */
[----:B------:R-:W-:-:S13]  /*1440*/  ISETP.NE.AND P2, PT, R4, RZ, PT ;  /* 0x000000ff0400720c */ /* 0x000fda0003f45270 */
[----:B------:R-:W-:Y:S05]  /*1450*/  @!P2 BRA `(.L_x_2378) ;  /* 0x00000004006ca947 */ /* 0x000fea0003800000 */
[----:B------:R-:W-:Y:S02]  /*1460*/  IADD3 R4, PT, PT, R4, -0x1, RZ ;  /* 0xffffffff04047810 */ /* 0x000fe40007ffe0ff */
[----:B------:R-:W-:Y:S02]  /*1470*/  LOP3.LUT P2, R10, R2, 0x3, RZ, 0xc0, !PT ;  /* 0x00000003020a7812 */ /* 0x000fe4000784c0ff */
[----:B------:R-:W-:-:S13]  /*1480*/  ISETP.GE.U32.AND P4, PT, R4, 0x3, PT ;  /* 0x000000030400780c */ /* 0x000fda0003f86070 */
[----:B------:R-:W-:Y:S05]  /*1490*/  @!P4 BRA `(.L_x_2383) ;  /* 0x0000000000b8c947 */ /* 0x000fea0003800000 */
[----:B------:R-:W-:-:S05]  /*14a0*/  IMAD.U32 R4, RZ, RZ, UR5 ;  /* 0x00000005ff047e24 */ /* 0x000fca000f8e00ff */
[----:B------:R-:W-:-:S13]  /*14b0*/  ISETP.EQ.OR P6, PT, R4, UR18, P3 ;  /* 0x0000001204007c0c */ /* 0x000fda0009fc2670 */
[----:B------:R-:W-:-:S05]  /*14c0*/  VOTEU.ALL UP1, P6 ;  /* 0x0000000000ff7886 */ /* 0x000fca0003020000 */
[----:B------:R-:W-:-:S04]  /*14d0*/  @!UP1 UIMAD UR10, UR5, UR19, UR6 ;  /* 0x00000013050a92a4 */ /* 0x000fc8000f8e0206 */
[----:B------:R-:W-:-:S06]  /*14e0*/  @!UP1 UIMAD.WIDE.U32 UR10, UR10, 0x8, UR16 ;  /* 0x000000080a0a98a5 */ /* 0x000fcc000f8e0010 */
[----:B------:R-:W-:Y:S02]  /*14f0*/  MOV R4, UR10 ;  /* 0x0000000a00047c02 */ /* 0x000fe40008000f00 */
[----:B------:R-:W-:-:S06]  /*1500*/  MOV R5, UR11 ;  /* 0x0000000b00057c02 */ /* 0x000fcc0008000f00 */
[----:B------:R-:W0:Y:S01]  /*1510*/  @!P6 LDG.E.64 R4, desc[UR14][R4.64] ;  /* 0x0000000e0404e981 */ /* 0x000e22000c1e1b00 */
[----:B------:R-:W-:Y:S02]  /*1520*/  UIADD3 UR10, UPT, UPT, UR5, 0x1, URZ ;  /* 0x00000001050a7890 */ /* 0x000fe4000fffe0ff */
[----:B------:R-:W-:Y:S02]  /*1530*/  UIADD3 UR12, UPT, UPT, UR5, 0x2, URZ ;  /* 0x00000002050c7890 */ /* 0x000fe4000fffe0ff */
[----:B------:R-:W-:Y:S02]  /*1540*/  UIADD3 UR9, UPT, UPT, UR5, 0x3, URZ ;  /* 0x0000000305097890 */ /* 0x000fe4000fffe0ff */
[----:B------:R-:W-:Y:S02]  /*1550*/  MOV R6, UR10 ;  /* 0x0000000a00067c02 */ /* 0x000fe40008000f00 */
[----:B------:R-:W-:Y:S02]  /*1560*/  IMAD.U32 R7, RZ, RZ, UR12 ;  /* 0x0000000cff077e24 */ /* 0x000fe4000f8e00ff */
[----:B------:R-:W-:-:S02]  /*1570*/  ISETP.EQ.OR P5, PT, R6, UR18, P3 ;  /* 0x0000001206007c0c */ /* 0x000fc40009fa2670 */
[----:B------:R-:W-:Y:S02]  /*1580*/  MOV R6, UR9 ;  /* 0x0000000900067c02 */ /* 0x000fe40008000f00 */
[----:B------:R-:W-:-:S09]  /*1590*/  ISETP.EQ.OR P4, PT, R7, UR18, P3 ;  /* 0x0000001207007c0c */ /* 0x000fd20009f82670 */
[----:B------:R-:W-:-:S04]  /*15a0*/  VOTEU.ALL UP1, P5 ;  /* 0x0000000000ff7886 */ /* 0x000fc80002820000 */
[----:B------:R-:W-:Y:S01]  /*15b0*/  VOTEU.ALL UP2, P4 ;  /* 0x0000000000ff7886 */ /* 0x000fe20002040000 */
[----:B------:R-:W-:-:S04]  /*15c0*/  @!UP1 UIMAD UR10, UR10, UR19, UR6 ;  /* 0x000000130a0a92a4 */ /* 0x000fc8000f8e0206 */
        /* <DEDUP_REMOVED lines=15> */
[----:B------:R-:W-:Y:S02]  /*16c0*/  MOV R6, UR10 ;  /* 0x0000000a00067c02 */ /* 0x000fe40008000f00 */
[----:B------:R-:W-:-:S06]  /*16d0*/  MOV R7, UR11 ;  /* 0x0000000b00077c02 */ /* 0x000fcc0008000f00 */
[----:B------:R-:W5:Y:S01]  /*16e0*/  @!P6 LDG.E.64 R6, desc[UR14][R6.64] ;  /* 0x0000000e0606e981 */ /* 0x000f62000c1e1b00 */
[----:B------:R-:W-:-:S05]  /*16f0*/  IMAD.U32 R11, RZ, RZ, UR5 ;  /* 0x00000005ff0b7e24 */ /* 0x000fca000f8e00ff */
        /* <DEDUP_REMOVED lines=8> */
.L_x_2383:
        /* <DEDUP_REMOVED lines=13> */
[----:B------:R-:W-:Y:S01]  /*1850*/  IMAD.U32 R4, RZ, RZ, UR12 ;  /* 0x0000000cff047e24 */ /* 0x000fe2000f8e00ff */
[----:B------:R-:W-:Y:S01]  /*1860*/  @!UP2 UIMAD.WIDE.U32 UR10, UR10, 0x8, UR16 ;  /* 0x000000080a0aa8a5 */ /* 0x000fe2000f8e0010 */
[----:B------:R-:W-:-:S05]  /*1870*/  MOV R5, UR13 ;  /* 0x0000000d00057c02 */ /* 0x000fca0008000f00 */
        /* <DEDUP_REMOVED lines=11> */
.L_x_2384:
[----:B------:R-:W-:Y:S01]  /*1930*/  MOV R5, UR5 ;  /* 0x0000000500057c02 */ /* 0x000fe20008000f00 */
[----:B------:R-:W-:Y:S01]  /*1940*/  BSSY.RECONVERGENT B0, `(.L_x_2378) ;  /* 0x000000c000007945 */ /* 0x000fe20003800200 */
[----:B------:R-:W-:Y:S02]  /*1950*/  LOP3.LUT R4, R2, 0x1, RZ, 0xc0, !PT ;  /* 0x0000000102047812 */ /* 0x000fe400078ec0ff */
[----:B------:R-:W-:-:S04]  /*1960*/  ISETP.EQ.OR P2, PT, R5, UR18, P3 ;  /* 0x0000001205007c0c */ /* 0x000fc80009f42670 */
[----:B------:R-:W-:-:S13]  /*1970*/  ISETP.NE.U32.OR P2, PT, R4, 0x1, P2 ;  /* 0x000000010400780c */ /* 0x000fda0001745470 */
[----:B------:R-:W-:Y:S05]  /*1980*/  @P2 BRA `(.L_x_2385) ;  /* 0x00000000001c2947 */ /* 0x000fea0003800000 */
[----:B------:R-:W-:Y:S01]  /*1990*/  UIMAD UR9, UR19, UR5, UR6 ;  /* 0x00000005130972a4 */ /* 0x000fe2000f8e0206 */
[----:B------:R-:W-:-:S05]  /*19a0*/  HFMA2 R5, -RZ, RZ, 0, 4.76837158203125e-07 ;  /* 0x00000008ff057431 */ /* 0x000fca00000001ff */
[----:B------:R-:W-:-:S04]  /*19b0*/  IMAD.U32 R4, RZ, RZ, UR9 ;  /* 0x00000009ff047e24 */ /* 0x000fc8000f8e00ff */
[----:B------:R-:W-:-:S06]  /*19c0*/  IMAD.WIDE.U32 R4, R4, R5, UR16 ;  /* 0x0000001004047e25 */ /* 0x000fcc000f8e0005 */
[----:B------:R-:W0:Y:S02]  /*19d0*/  LDG.E.64 R4, desc[UR14][R4.64] ;  /* 0x0000000e04047981 */ /* 0x000e24000c1e1b00 */
[----:B0-----:R-:W-:Y:S01]  /*19e0*/  FADD.FTZ R22, R22, R4 ;  /* 0x0000000416167221 */ /* 0x001fe20000010000 */
[----:B------:R-:W-:-:S07]  /*19f0*/  FADD.FTZ R23, R23, R5 ;  /* 0x0000000517177221 */ /* 0x000fce0000010000 */
.L_x_2385:
[----:B------:R-:W-:Y:S05]  /*1a00*/  BSYNC.RECONVERGENT B0 ;  /* 0x0000000000007941 */ /* 0x000fea0003800200 */
.L_x_2378:
[----:B---3--:R-:W-:Y:S01]  /*1a10*/  LOP3.LUT R4, R0, 0xffff, RZ, 0xc0, !PT ;  /* 0x0000ffff00047812 */ /* 0x008fe200078ec0ff */
[----:B------:R-:W3:Y:S01]  /*1a20*/  S2UR UR9, SR_CgaCtaId ;  /* 0x00000000000979c3 */ /* 0x000ee20000008800 */
[----:B------:R-:W4:Y:S01]  /*1a30*/  LDCU UR10, c[0x0][0x414] ;  /* 0x00008280ff0a77ac */ /* 0x000f220008000800 */
[----:B------:R-:W-:Y:S02]  /*1a40*/  IMAD.U32 R15, RZ, RZ, UR8 ;  /* 0x00000008ff0f7e24 */ /* 0x000fe4000f8e00ff */
        /* <DEDUP_REMOVED lines=11> */
[----:B------:R-:W-:-:S04]  /*1b00*/  PRMT R9, R9, 0x7710, RZ ;  /* 0x0000771009097816 */ /* 0x000fc800000000ff */
[----:B------:R-:W-:Y:S01]  /*1b10*/  IADD3 R9, PT, PT, R9, R0, RZ ;  /* 0x0000000009097210 */ /* 0x000fe20007ffe0ff */
[----:B0-----:R-:W-:Y:S01]  /*1b20*/  @P0 IMAD.WIDE R10, R15, 0x8, R10 ;  /* 0x000000080f0a0825 */ /* 0x001fe200078e020a */
[----:B------:R-:W-:Y:S02]  /*1b30*/  @!P3 STS.64 [UR5+0x48], R22 ;  /* 0x00004816ff00b988 */ /* 0x000fe40008000a05 */
[----:B------:R-:W-:-:S04]  /*1b40*/  SHF.L.U32 R9, R9, 0x1, RZ ;  /* 0x0000000109097819 */ /* 0x000fc800000006ff */
[----:B------:R-:W-:Y:S01]  /*1b50*/  LOP3.LUT R13, R9, 0xffff, RZ, 0xc0, !PT ;  /* 0x0000ffff090d7812 */ /* 0x000fe200078ec0ff */
[----:B------:R-:W-:-:S03]  /*1b60*/  @P0 FMUL.FTZ R9, R23, UR10 ;  /* 0x0000000a17090c20 */ /* 0x000fc60008410000 */
[----:B------:R-:W-:Y:S02]  /*1b70*/  IADD3 R13, PT, PT, R16, R13, RZ ;  /* 0x0000000d100d7210 */ /* 0x000fe40007ffe0ff */
        /* <DEDUP_REMOVED lines=17> */
[----:B------:R-:W-:-:S06]  /*1c90*/  MOV R13, 0x3f800000 ;  /* 0x3f800000000d7802 */ /* 0x000fcc0000000f00 */
        /* <DEDUP_REMOVED lines=27> */
.L_x_2389:
[----:B------:R-:W-:Y:S05]  /*1e50*/  BSYNC.RECONVERGENT B1 ;  /* 0x0000000000017941 */ /* 0x000fea0003800200 */
.L_x_2388:
        /* <DEDUP_REMOVED lines=11> */
[----:B------:R-:W-:Y:S01]  /*1f10*/  F2FP.F16.F32.PACK_AB R7, R12, R11 ;  /* 0x0000000b0c07723e */ /* 0x000fe200000000ff */
        /* <DEDUP_REMOVED lines=8> */
.L_x_2387:
        /* <DEDUP_REMOVED lines=28> */
[----:B------:R-:W-:-:S05]  /*2160*/  F2FP.F16.F32.PACK_AB R23, R23, R16 ;  /* 0x000000101717723e */ /* 0x000fca00000000ff */
[----:B------:R2:W-:Y:S02]  /*2170*/  STG.E desc[UR14][R10.64], R23 ;  /* 0x000000170a007986 */ /* 0x0005e4000c10190e */
.L_x_2392:
[----:B------:R-:W-:Y:S05]  /*2180*/  BSYNC.RECONVERGENT B1 ;  /* 0x0000000000017941 */ /* 0x000fea0003800200 */
.L_x_2391:
        /* <DEDUP_REMOVED lines=30> */
[----:B------:R-:W-:-:S05]  /*2370*/  F2FP.F16.F32.PACK_AB R11, R11, R8 ;  /* 0x000000080b0b723e */ /* 0x000fca00000000ff */
[----:B------:R4:W-:Y:S02]  /*2380*/  STG.E desc[UR14][R4.64], R11 ;  /* 0x0000000b04007986 */ /* 0x0009e4000c10190e */
.L_x_2390:
[----:B------:R-:W-:Y:S05]  /*2390*/  BSYNC.RECONVERGENT B0 ;  /* 0x0000000000007941 */ /* 0x000fea0003800200 */
.L_x_2386:
[----:B------:R-:W-:Y:S02]  /*23a0*/  UIADD3 UR8, UPT, UPT, UR19, UR8, URZ ;  /* 0x0000000813087290 */ /* 0x000fe4000fffe0ff */
[----:B------:R-:W-:Y:S02]  /*23b0*/  UIADD3 UR4, UPT, UPT, UR4, 0x1, URZ ;  /* 0x0000000104047890 */ /* 0x000fe4000fffe0ff */
[----:B------:R-:W-:-:S09]  /*23c0*/  UISETP.GE.AND UP1, UPT, UR8, UR7, UPT ;  /* 0x000000070800728c */ /* 0x000fd2000bf26270 */
[----:B------:R-:W-:Y:S05]  /*23d0*/  BRA.U !UP1, `(.L_x_2393) ;  /* 0xffffffdd09747547 */ /* 0x000fea000b83ffff */
[----:B------:R-:W-:Y:S05]  /*23e0*/  EXIT ;  /* 0x000000000000794d */ /* 0x000fea0003800000 */
.L_x_2394:
        /* <DEDUP_REMOVED lines=9> */
.L_x_3455:


//--------------------- .text._Z35group_norm_nhwc_fwd_one_pass_kernelI11Fp16IOFp32WLi128ELi14ELi224EEv26Group_norm_nhwc_fwd_params --------------------------
	.section	.text._Z35group_norm_nhwc_fwd_one_pass_kernelI11Fp16IOFp32WLi128ELi14ELi224EEv26Group_norm_nhwc_fwd_params,"ax",@progbits
	.align	128
        .global         _Z35group_norm_nhwc_fwd_one_pass_kernelI11Fp16IOFp32WLi128ELi14ELi224EEv26Group_norm_nhwc_fwd_params
        .type           _Z35group_norm_nhwc_fwd_one_pass_kernelI11Fp16IOFp32WLi128ELi14ELi224EEv26Group_norm_nhwc_fwd_params,@function
        .size           _Z35group_norm_nhwc_fwd_one_pass_kernelI11Fp16IOFp32WLi128ELi14ELi224EEv26Group_norm_nhwc_fwd_params,(.L_x_3456 - _Z35group_norm_nhwc_fwd_one_pass_kernelI11Fp16IOFp32WLi128ELi14ELi224EEv26Group_norm_nhwc_fwd_params)
        .other          _Z35group_norm_nhwc_fwd_one_pass_kernelI11Fp16IOFp32WLi128ELi14ELi224EEv26Group_norm_nhwc_fwd_params,@"STO_CUDA_ENTRY STV_DEFAULT"
_Z35group_norm_nhwc_fwd_one_pass_kernelI11Fp16IOFp32WLi128ELi14ELi224EEv26Group_norm_nhwc_fwd_params:
.text._Z35group_norm_nhwc_fwd_one_pass_kernelI11Fp16IOFp32WLi128ELi14ELi224EEv26Group_norm_nhwc_fwd_params:
        /* <DEDUP_REMOVED lines=37> */
[----:B------:R-:W-:Y:S02]  /*0250*/  SHF.R.S32.HI R4, RZ, 0x1f, R0 ;  /* 0x0000001fff047819 */ /* 0x000fe40000011400 */
[----:B------:R-:W-:-:S02]  /*0260*/  IADD3 R3, PT, PT, RZ, -R3, RZ ;  /* 0x80000003ff037210 */ /* 0x000fc40007ffe0ff */
[----:B------:R-:W-:Y:S02]  /*0270*/  SHF.R.S32.HI R4, RZ, 0x1f, R25 ;  /* 0x0000001fff047819 */ /* 0x000fe40000011419 */
[----:B------:R-:W-:Y:S02]  /*0280*/  PRMT R28, R3, 0x7710, RZ ;  /* 0x00007710031c7816 */ /* 0x000fe400000000ff */
[----:B------:R-:W-:Y:S02]  /*0290*/  SHF.R.S32.HI R3, RZ, 0x1f, R27 ;  /* 0x0000001fff037819 */ /* 0x000fe4000001141b */
[----:B------:R-:W-:Y:S02]  /*02a0*/  IADD3 R28, PT, PT, R28, R5, RZ ;  /* 0x000000051c1c7210 */ /* 0x000fe40007ffe0ff */
[----:B------:R-:W-:-:S03]  /*02b0*/  SHF.R.S32.HI R5, RZ, 0x1f, R26 ;  /* 0x0000001fff057819 */ /* 0x000fc6000001141a */
[----:B------:R-:W-:-:S07]  /*02c0*/  IMAD.SHL.U32 R28, R28, 0x2, RZ ;  /* 0x000000021c1c7824 */ /* 0x000fce00078e00ff */
.L_x_2422:
[----:B-1----:R-:W1:Y:S01]  /*02d0*/  LDCU UR5, c[0x0][0x3f8] ;  /* 0x00007f00ff0577ac */ /* 0x002e620008000800 */
[----:B-----5:R-:W-:Y:S02]  /*02e0*/  IABS R8, UR10 ;  /* 0x0000000a00087c13 */ /* 0x020fe40008000000 */
[----:B----4-:R-:W-:Y:S01]  /*02f0*/  SHF.R.S32.HI R9, RZ, 0x1f, R26 ;  /* 0x0000001fff097819 */ /* 0x010fe2000001141a */
[----:B--2---:R-:W2:Y:S01]  /*0300*/  LDCU.64 UR14, c[0x0][0x3e8] ;  /* 0x00007d00ff0e77ac */ /* 0x004ea20008000a00 */
[----:B------:R-:W-:Y:S02]  /*0310*/  R2UR UR11, R8 ;  /* 0x00000000080b72ca */ /* 0x000fe400000e0000 */
[----:B------:R-:W-:Y:S01]  /*0320*/  SHF.R.S32.HI R20, RZ, 0x1f, R0 ;  /* 0x0000001fff147819 */ /* 0x000fe20000011400 */
[----:B---3--:R-:W3:Y:S01]  /*0330*/  LDCU.64 UR20, c[0x0][0x3f0] ;  /* 0x00007e00ff1477ac */ /* 0x008ee20008000a00 */
[----:B------:R-:W-:Y:S02]  /*0340*/  LOP3.LUT R29, R28, 0xffff, RZ, 0xc0, !PT ;  /* 0x0000ffff1c1d7812 */ /* 0x000fe400078ec0ff */
[----:B------:R-:W-:-:S02]  /*0350*/  SHF.R.S32.HI R23, RZ, 0x1f, R25 ;  /* 0x0000001fff177819 */ /* 0x000fc40000011419 */
[----:B------:R-:W-:Y:S02]  /*0360*/  SHF.R.S32.HI R22, RZ, 0x1f, R27 ;  /* 0x0000001fff167819 */ /* 0x000fe4000001141b */
[----:B01----:R-:W-:-:S04]  /*0370*/  MOV R3, UR5 ;  /* 0x0000000500037c02 */ /* 0x003fc80008000f00 */
[----:B------:R-:W-:Y:S02]  /*0380*/  IABS R6, R3 ;  /* 0x0000000300067213 */ /* 0x000fe40000000000 */
[----:B--2---:R-:W-:Y:S02]  /*0390*/  ISETP.GE.U32.AND P2, PT, R26, UR14, PT ;  /* 0x0000000e1a007c0c */ /* 0x004fe4000bf46070 */
[----:B------:R-:W1:Y:S01]  /*03a0*/  I2F.RP R3, R6 ;  /* 0x0000000600037306 */ /* 0x000e620000209400 */
[----:B------:R-:W-:Y:S02]  /*03b0*/  ISETP.GE.U32.AND P3, PT, R25, UR14, PT ;  /* 0x0000000e19007c0c */ /* 0x000fe4000bf66070 */
[----:B------:R-:W-:Y:S02]  /*03c0*/  ISETP.GE.AND.EX P2, PT, R9, UR15, PT, P2 ;  /* 0x0000000f09007c0c */ /* 0x000fe4000bf46320 */
[----:B------:R-:W-:-:S03]  /*03d0*/  ISETP.GE.AND.EX P3, PT, R23, UR15, PT, P3 ;  /* 0x0000000f17007c0c */ /* 0x000fc6000bf66330 */
[----:B-1----:R-:W1:Y:S08]  /*03e0*/  MUFU.RCP R3, R3 ;  /* 0x0000000300037308 */ /* 0x002e700000001000 */
[----:B------:R-:W2:Y:S08]  /*03f0*/  @!P2 LDC.64 R12, c[0x0][0x390] ;  /* 0x0000e400ff0cab82 */ /* 0x000eb00000000a00 */
[----:B------:R-:W4:Y:S01]  /*0400*/  @!P3 LDC.64 R10, c[0x0][0x3e0] ;  /* 0x0000f800ff0abb82 */ /* 0x000f220000000a00 */
[----:B-1----:R-:W-:-:S04]  /*0410*/  IADD3 R4, PT, PT, R3, 0xffffffe, RZ ;  /* 0x0ffffffe03047810 */ /* 0x002fc80007ffe0ff */
[----:B------:R1:W5:Y:S02]  /*0420*/  F2I.FTZ.U32.TRUNC.NTZ R5, R4 ;  /* 0x0000000400057305 */ /* 0x000364000021f000 */
[----:B-1----:R-:W-:-:S05]  /*0430*/  IMAD.MOV.U32 R4, RZ, RZ, RZ ;  /* 0x000000ffff047224 */ /* 0x002fca00078e00ff */
[----:B------:R-:W-:Y:S02]  /*0440*/  R2UR UR12, R4 ;  /* 0x00000000040c72ca */ /* 0x000fe400000e0000 */
[----:B-----5:R-:W-:Y:S02]  /*0450*/  R2UR UR13, R5 ;  /* 0x00000000050d72ca */ /* 0x020fe400000e0000 */
        /* <DEDUP_REMOVED lines=16> */
[----:B------:R-:W5:Y:S11]  /*0560*/  @!P3 LDC.64 R6, c[0x0][0x390] ;  /* 0x0000e400ff06bb82 */ /* 0x000f760000000a00 */
[----:B------:R-:W-:Y:S01]  /*0570*/  VOTEU.ANY UP1, P1 ;  /* 0x0000000000ff7886 */ /* 0x000fe20000820100 */
[----:B------:R-:W-:-:S04]  /*0580*/  ISETP.GE.U32.AND P1, PT, R0, UR14, PT ;  /* 0x0000000e00007c0c */ /* 0x000fc8000bf26070 */
[----:B------:R-:W-:Y:S01]  /*0590*/  @UP1 UIADD3 UR13, UPT, UPT, UR13, 0x1, URZ ;  /* 0x000000010d0d1890 */ /* 0x000fe2000fffe0ff */
[----:B------:R-:W-:Y:S01]  /*05a0*/  ISETP.GE.AND.EX P1, PT, R20, UR15, PT, P1 ;  /* 0x0000000f14007c0c */ /* 0x000fe2000bf26310 */
[----:B------:R-:W-:Y:S02]  /*05b0*/  UISETP.NE.AND UP1, UPT, UR5, URZ, UPT ;  /* 0x000000ff0500728c */ /* 0x000fe4000bf25270 */
[----:B------:R-:W-:-:S09]  /*05c0*/  @!UP2 UIADD3 UR13, UPT, UPT, -UR13, URZ, URZ ;  /* 0x000000ff0d0da290 */ /* 0x000fd2000fffe1ff */
[----:B------:R-:W-:Y:S01]  /*05d0*/  @!UP1 ULOP3.LUT UR13, URZ, UR5, URZ, 0x33, !UPT ;  /* 0x00000005ff0d9292 */ /* 0x000fe2000f8e33ff */
[----:B------:R-:W0:Y:S03]  /*05e0*/  @!P1 LDC.64 R14, c[0x0][0x3e0] ;  /* 0x0000f800ff0e9b82 */ /* 0x000e260000000a00 */
[----:B------:R-:W-:-:S04]  /*05f0*/  UIADD3 UR11, UPT, UPT, -UR13, URZ, URZ ;  /* 0x000000ff0d0b7290 */ /* 0x000fc8000fffe1ff */
[----:B------:R-:W-:Y:S02]  /*0600*/  UIMAD UR11, UR5, UR11, UR10 ;  /* 0x0000000b050b72a4 */ /* 0x000fe4000f8e020a */
[----:B------:R-:W-:Y:S02]  /*0610*/  USHF.R.S32.HI UR5, URZ, 0x1f, UR13 ;  /* 0x0000001fff057899 */ /* 0x000fe4000801140d */
[----:B------:R-:W-:Y:S02]  /*0620*/  UIMAD UR11, UR11, 0xe, URZ ;  /* 0x0000000e0b0b78a4 */ /* 0x000fe4000f8e02ff */
[----:B---3--:R-:W-:-:S04]  /*0630*/  UIMAD UR5, UR5, UR20, URZ ;  /* 0x00000014050572a4 */ /* 0x008fc8000f8e02ff */
[----:B------:R-:W-:Y:S01]  /*0640*/  IADD3 R18, P4, PT, R29, UR11, RZ ;  /* 0x0000000b1d127c10 */ /* 0x000fe2000ff9e0ff */
[----:B------:R-:W-:Y:S01]  /*0650*/  UIMAD UR5, UR13, UR21, UR5 ;  /* 0x000000150d0572a4 */ /* 0x000fe2000f8e0205 */
[----:B------:R-:W-:-:S04]  /*0660*/  MOV R3, UR11 ;  /* 0x0000000b00037c02 */ /* 0x000fc80008000f00 */
[----:B------:R-:W-:Y:S01]  /*0670*/  LEA.HI.X.SX32 R19, R3, RZ, 0x1, P4 ;  /* 0x000000ff03137211 */ /* 0x000fe200020f0eff */
[----:B------:R-:W-:Y:S01]  /*0680*/  IMAD.U32 R3, RZ, RZ, UR20 ;  /* 0x00000014ff037e24 */ /* 0x000fe2000f8e00ff */
[----:B------:R-:W-:-:S03]  /*0690*/  ISETP.GE.U32.AND P4, PT, R27, UR14, PT ;  /* 0x0000000e1b007c0c */ /* 0x000fc6000bf86070 */
[----:B------:R-:W-:Y:S01]  /*06a0*/  IMAD.WIDE.U32 R18, R3, UR13, R18 ;  /* 0x0000000d03127c25 */ /* 0x000fe2000f8e0012 */
[----:B------:R-:W-:-:S03]  /*06b0*/  ISETP.GE.AND.EX P4, PT, R22, UR15, PT, P4 ;  /* 0x0000000f16007c0c */ /* 0x000fc6000bf86340 */
[----:B-1----:R-:W-:Y:S01]  /*06c0*/  @!P2 IMAD R3, R9, R4, RZ ;  /* 0x000000040903a224 */ /* 0x002fe200078e02ff */
[----:B------:R-:W-:Y:S01]  /*06d0*/  IADD3 R17, PT, PT, R19, UR5, RZ ;  /* 0x0000000513117c10 */ /* 0x000fe2000fffe0ff */
[----:B------:R-:W1:Y:S01]  /*06e0*/  @!P1 LDC.64 R8, c[0x0][0x390] ;  /* 0x0000e400ff089b82 */ /* 0x000e620000000a00 */
[----:B------:R-:W-:Y:S01]  /*06f0*/  @!P2 MOV R16, R18 ;  /* 0x000000120010a202 */ /* 0x000fe20000000f00 */
[----:B------:R-:W-:Y:S01]  /*0700*/  @!P2 IMAD R3, R26, R5, R3 ;  /* 0x000000051a03a224 */ /* 0x000fe200078e0203 */
[----:B------:R-:W-:-:S03]  /*0710*/  @!P1 MOV R21, R17 ;  /* 0x0000001100159202 */ /* 0x000fc60000000f00 */
[----:B------:R-:W-:-:S05]  /*0720*/  @!P2 IMAD.WIDE.U32 R4, R26, R4, R16 ;  /* 0x000000041a04a225 */ /* 0x000fca00078e0010 */
[----:B------:R-:W-:Y:S01]  /*0730*/  @!P2 IADD3 R5, PT, PT, R5, R3, RZ ;  /* 0x000000030505a210 */ /* 0x000fe20007ffe0ff */
[----:B0-----:R-:W-:Y:S01]  /*0740*/  @!P1 IMAD R3, R20, R14, RZ ;  /* 0x0000000e14039224 */ /* 0x001fe200078e02ff */
[----:B--2---:R-:W-:Y:S01]  /*0750*/  @!P2 LEA R12, P5, R4, R12, 0x1 ;  /* 0x0000000c040ca211 */ /* 0x004fe200078a08ff */
[----:B------:R-:W-:Y:S02]  /*0760*/  @!P1 IMAD.MOV.U32 R20, RZ, RZ, R18 ;  /* 0x000000ffff149224 */ /* 0x000fe400078e0012 */
[----:B------:R-:W-:Y:S01]  /*0770*/  @!P1 IMAD R3, R0, R15, R3 ;  /* 0x0000000f00039224 */ /* 0x000fe200078e0203 */
[----:B------:R-:W-:Y:S01]  /*0780*/  @!P2 LEA.HI.X R13, R4, R13, R5, 0x1, P5 ;  /* 0x0000000d040da211 */ /* 0x000fe200028f0c05 */
[----:B------:R-:W-:Y:S01]  /*0790*/  @!P1 IMAD.WIDE.U32 R14, R0, R14, R20 ;  /* 0x0000000e000e9225 */ /* 0x000fe200078e0014 */
[----:B------:R-:W0:Y:S01]  /*07a0*/  @!P4 LDC.64 R4, c[0x0][0x3e0] ;  /* 0x0000f800ff04cb82 */ /* 0x000e220000000a00 */
[----:B------:R-:W-:Y:S02]  /*07b0*/  @!P3 MOV R21, R17 ;  /* 0x000000110015b202 */ /* 0x000fe40000000f00 */
[----:B----4-:R-:W-:Y:S01]  /*07c0*/  @!P3 IMAD R20, R23, R10, RZ ;  /* 0x0000000a1714b224 */ /* 0x010fe200078e02ff */
[----:B------:R-:W-:Y:S01]  /*07d0*/  @!P1 IADD3 R3, PT, PT, R15, R3, RZ ;  /* 0x000000030f039210 */ /* 0x000fe20007ffe0ff */
[----:B------:R-:W-:Y:S01]  /*07e0*/  HFMA2 R24, -RZ, RZ, 0, 0 ;  /* 0x00000000ff187431 */ /* 0x000fe200000001ff */
[----:B-1----:R-:W-:Y:S01]  /*07f0*/  @!P1 LEA R8, P5, R14, R8, 0x1 ;  /* 0x000000080e089211 */ /* 0x002fe200078a08ff */
[----:B------:R-:W-:-:S02]  /*0800*/  @!P3 IMAD R11, R25, R11, R20 ;  /* 0x0000000b190bb224 */ /* 0x000fc400078e0214 */
[----:B------:R-:W-:Y:S02]  /*0810*/  HFMA2 R23, -RZ, RZ, 0, 0 ;  /* 0x00000000ff177431 */ /* 0x000fe400000001ff */
[----:B------:R-:W-:Y:S01]  /*0820*/  @!P3 IMAD.MOV.U32 R20, RZ, RZ, R18 ;  /* 0x000000ffff14b224 */ /* 0x000fe200078e0012 */
[----:B------:R-:W-:Y:S02]  /*0830*/  @!P1 LEA.HI.X R9, R14, R9, R3, 0x1, P5 ;  /* 0x000000090e099211 */ /* 0x000fe400028f0c03 */
[----:B------:R-:W1:Y:S01]  /*0840*/  @!P4 LDC.64 R14, c[0x0][0x390] ;  /* 0x0000e400ff0ecb82 */ /* 0x000e620000000a00 */
[----:B------:R-:W-:Y:S01]  /*0850*/  @!P3 IMAD.WIDE.U32 R20, R25, R10, R20 ;  /* 0x0000000a1914b225 */ /* 0x000fe200078e0014 */
[----:B------:R-:W2:Y:S04]  /*0860*/  @!P2 LDG.E R23, desc[UR18][R12.64] ;  /* 0x000000120c17a981 */ /* 0x000ea8000c1e1900 */
[----:B------:R3:W4:Y:S01]  /*0870*/  @!P1 LDG.E R24, desc[UR18][R8.64] ;  /* 0x0000001208189981 */ /* 0x000722000c1e1900 */
[----:B------:R-:W-:-:S02]  /*0880*/  @!P3 IADD3 R11, PT, PT, R21, R11, RZ ;  /* 0x0000000b150bb210 */ /* 0x000fc40007ffe0ff */
[----:B-----5:R-:W-:Y:S01]  /*0890*/  @!P3 LEA R6, P2, R20, R6, 0x1 ;  /* 0x000000061406b211 */ /* 0x020fe200078408ff */
[----:B0-----:R-:W-:-:S03]  /*08a0*/  @!P4 IMAD R3, R22, R4, RZ ;  /* 0x000000041603c224 */ /* 0x001fc600078e02ff */
[----:B------:R-:W-:Y:S02]  /*08b0*/  @!P3 LEA.HI.X R7, R20, R7, R11, 0x1, P2 ;  /* 0x000000071407b211 */ /* 0x000fe400010f0c0b */
[----:B---3--:R-:W-:Y:S02]  /*08c0*/  @!P4 MOV R8, R18 ;  /* 0x000000120008c202 */ /* 0x008fe40000000f00 */
[----:B------:R-:W-:Y:S01]  /*08d0*/  @!P4 MOV R9, R17 ;  /* 0x000000110009c202 */ /* 0x000fe20000000f00 */
[C---:B------:R-:W-:Y:S02]  /*08e0*/  @!P4 IMAD R3, R27.reuse, R5, R3 ;  /* 0x000000051b03c224 */ /* 0x040fe400078e0203 */
[----:B------:R-:W-:Y:S02]  /*08f0*/  IMAD.MOV.U32 R22, RZ, RZ, RZ ;  /* 0x000000ffff167224 */ /* 0x000fe400078e00ff */
[----:B------:R-:W-:-:S04]  /*0900*/  @!P4 IMAD.WIDE.U32 R8, R27, R4, R8 ;  /* 0x000000041b08c225 */ /* 0x000fc800078e0008 */
[----:B------:R0:W3:Y:S01]  /*0910*/  @!P3 LDG.E R22, desc[UR18][R6.64] ;  /* 0x000000120616b981 */ /* 0x0000e2000c1e1900 */
[----:B------:R-:W-:Y:S02]  /*0920*/  @!P4 IADD3 R3, PT, PT, R9, R3, RZ ;  /* 0x000000030903c210 */ /* 0x000fe40007ffe0ff */
[----:B-1----:R-:W-:-:S04]  /*0930*/  @!P4 LEA R14, P2, R8, R14, 0x1 ;  /* 0x0000000e080ec211 */ /* 0x002fc800078408ff */
[----:B------:R-:W-:Y:S01]  /*0940*/  @!P4 LEA.HI.X R15, R8, R15, R3, 0x1, P2 ;  /* 0x0000000f080fc211 */ /* 0x000fe200010f0c03 */
[----:B0-----:R-:W-:-:S06]  /*0950*/  IMAD.MOV.U32 R7, RZ, RZ, RZ ;  /* 0x000000ffff077224 */ /* 0x001fcc00078e00ff */
[----:B------:R0:W5:Y:S02]  /*0960*/  @!P4 LDG.E R7, desc[UR18][R14.64] ;  /* 0x000000120e07c981 */ /* 0x000164000c1e1900 */
[----:B0-----:R-:W0:Y:S02]  /*0970*/  S2R R15, SR_LANEID ;  /* 0x00000000000f7919 */ /* 0x001e240000000000 */
[C---:B0-----:R-:W-:Y:S02]  /*0980*/  ISETP.GT.AND P2, PT, R15.reuse, 0x1e, PT ;  /* 0x0000001e0f00780c */ /* 0x041fe40003f44270 */
[----:B------:R-:W-:Y:S01]  /*0990*/  ISETP.GT.AND P3, PT, R15, 0xf, PT ;  /* 0x0000000f0f00780c */ /* 0x000fe20003f64270 */
[----:B------:R-:W-:Y:S01]  /*09a0*/  BSSY.RECONVERGENT B0, `(.L_x_2395) ;  /* 0x000003c000007945 */ /* 0x000fe20003800200 */
[----:B--2---:R-:W-:Y:S02]  /*09b0*/  HADD2.F32 R4, -RZ, R23.H1_H1 ;  /* 0x30000017ff047230 */ /* 0x004fe40000004100 */
[----:B----4-:R-:W-:-:S02]  /*09c0*/  HADD2.F32 R3, -RZ, R24.H1_H1 ;  /* 0x30000018ff037230 */ /* 0x010fc40000004100 */
[----:B------:R-:W-:-:S03]  /*09d0*/  HADD2.F32 R24, -RZ, R24.H0_H0 ;  /* 0x20000018ff187230 */ /* 0x000fc60000004100 */
[----:B------:R-:W-:Y:S01]  /*09e0*/  FMUL.FTZ R9, R3, R3 ;  /* 0x0000000303097220 */ /* 0x000fe20000410000 */
[----:B------:R-:W-:Y:S02]  /*09f0*/  HADD2.F32 R23, -RZ, R23.H0_H0 ;  /* 0x20000017ff177230 */ /* 0x000fe40000004100 */
[----:B------:R-:W-:Y:S01]  /*0a00*/  FMUL.FTZ R10, R4, R4 ;  /* 0x00000004040a7220 */ /* 0x000fe20000410000 */
[C---:B------:R-:W-:Y:S01]  /*0a10*/  FFMA.FTZ R6, R24.reuse, R24, R9 ;  /* 0x0000001818067223 */ /* 0x040fe20000010009 */
[----:B------:R-:W-:Y:S02]  /*0a20*/  FADD.FTZ R11, R24, R3 ;  /* 0x00000003180b7221 */ /* 0x000fe40000010000 */
[C---:B------:R-:W-:Y:S01]  /*0a30*/  FFMA.FTZ R9, R23.reuse, R23, R10 ;  /* 0x0000001717097223 */ /* 0x040fe2000001000a */
[----:B------:R-:W-:Y:S01]  /*0a40*/  FADD.FTZ R6, RZ, R6 ;  /* 0x00000006ff067221 */ /* 0x000fe20000010000 */
[----:B------:R-:W-:Y:S01]  /*0a50*/  FADD.FTZ R8, R23, R4 ;  /* 0x0000000417087221 */ /* 0x000fe20000010000 */
[----:B------:R-:W-:-:S02]  /*0a60*/  FADD.FTZ R11, RZ, R11 ;  /* 0x0000000bff0b7221 */ /* 0x000fc40000010000 */
[----:B------:R-:W-:Y:S01]  /*0a70*/  FADD.FTZ R9, R6, R9 ;  /* 0x0000000906097221 */ /* 0x000fe20000010000 */
[--C-:B---3--:R-:W-:Y:S02]  /*0a80*/  HADD2.F32 R5, -RZ, R22.reuse.H1_H1 ;  /* 0x30000016ff057230 */ /* 0x108fe40000004100 */
[----:B------:R-:W-:-:S03]  /*0a90*/  HADD2.F32 R22, -RZ, R22.H0_H0 ;  /* 0x20000016ff167230 */ /* 0x000fc60000004100 */
[----:B------:R-:W-:Y:S01]  /*0aa0*/  FMUL.FTZ R12, R5, R5 ;  /* 0x00000005050c7220 */ /* 0x000fe20000410000 */
[----:B------:R-:W-:Y:S01]  /*0ab0*/  FADD.FTZ R8, R11, R8 ;  /* 0x000000080b087221 */ /* 0x000fe20000010000 */
[C---:B------:R-:W-:Y:S02]  /*0ac0*/  FADD.FTZ R10, R22.reuse, R5 ;  /* 0x00000005160a7221 */ /* 0x040fe40000010000 */
[----:B------:R-:W-:Y:S01]  /*0ad0*/  FFMA.FTZ R12, R22, R22, R12 ;  /* 0x00000016160c7223 */ /* 0x000fe2000001000c */
[--C-:B-----5:R-:W-:Y:S02]  /*0ae0*/  HADD2.F32 R6, -RZ, R7.reuse.H1_H1 ;  /* 0x30000007ff067230 */ /* 0x120fe40000004100 */
[----:B------:R-:W-:-:S03]  /*0af0*/  HADD2.F32 R7, -RZ, R7.H0_H0 ;  /* 0x20000007ff077230 */ /* 0x000fc60000004100 */
[----:B------:R-:W-:Y:S01]  /*0b00*/  FMUL.FTZ R11, R6, R6 ;  /* 0x00000006060b7220 */ /* 0x000fe20000410000 */
[----:B------:R-:W-:Y:S01]  /*0b10*/  FADD.FTZ R8, R8, R10 ;  /* 0x0000000a08087221 */ /* 0x000fe20000010000 */
        /* <DEDUP_REMOVED lines=21> */
[----:B------:R-:W-:Y:S01]  /*0c70*/  ISETP.GT.AND P2, PT, R15, 0x17, PT ;  /* 0x000000170f00780c */ /* 0x000fe20003f44270 */
        /* <DEDUP_REMOVED lines=14> */
.L_x_2396:
[----:B------:R-:W-:Y:S05]  /*0d60*/  BSYNC.RECONVERGENT B0 ;  /* 0x0000000000007941 */ /* 0x000fea0003800200 */
.L_x_2395:
[----:B------:R-:W4:Y:S01]  /*0d70*/  S2R R8, SR_TID.X ;  /* 0x0000000000087919 */ /* 0x000f220000002100 */
[----:B------:R-:W-:Y:S01]  /*0d80*/  BSSY.RECONVERGENT B0, `(.L_x_2397) ;  /* 0x0000017000007945 */ /* 0x000fe20003800200 */
[----:B------:R-:W-:Y:S01]  /*0d90*/  BAR.SYNC.DEFER_BLOCKING 0x0 ;  /* 0x0000000000007b1d */ /* 0x000fe20000010000 */
[----:B------:R-:W-:Y:S02]  /*0da0*/  ISETP.GE.U32.AND P2, PT, R2, 0x2, PT ;  /* 0x000000020200780c */ /* 0x000fe40003f46070 */
[----:B----4-:R-:W-:-:S13]  /*0db0*/  ISETP.NE.AND P3, PT, R8, RZ, PT ;  /* 0x000000ff0800720c */ /* 0x010fda0003f65270 */
[----:B------:R-:W-:Y:S05]  /*0dc0*/  @P3 BRA `(.L_x_2398) ;  /* 0x0000000000483947 */ /* 0x000fea0003800000 */
[----:B------:R-:W4:Y:S01]  /*0dd0*/  S2UR UR12, SR_CgaCtaId ;  /* 0x00000000000c79c3 */ /* 0x000f220000008800 */
[----:B------:R-:W-:Y:S02]  /*0de0*/  UMOV UR5, 0x400 ;  /* 0x0000040000057882 */ /* 0x000fe40000000000 */
[----:B----4-:R-:W-:-:S09]  /*0df0*/  ULEA UR5, UR12, UR5, 0x18 ;  /* 0x000000050c057291 */ /* 0x010fd2000f8ec0ff */
[----:B---3--:R-:W3:Y:S04]  /*0e00*/  LDS.128 R12, [UR5+0x10] ;  /* 0x00001005ff0c7984 */ /* 0x008ee80008000c00 */
[----:B-12---:R-:W1:Y:S01]  /*0e10*/  LDS.128 R8, [UR5+0x20] ;  /* 0x00002005ff087984 */ /* 0x006e620008000c00 */
[----:B---3--:R-:W-:Y:S01]  /*0e20*/  FADD.FTZ R12, R20, R12 ;  /* 0x0000000c140c7221 */ /* 0x008fe20000010000 */
[----:B------:R-:W-:-:S03]  /*0e30*/  FADD.FTZ R13, R21, R13 ;  /* 0x0000000d150d7221 */ /* 0x000fc60000010000 */
[----:B------:R-:W-:Y:S01]  /*0e40*/  FADD.FTZ R12, R12, R14 ;  /* 0x0000000e0c0c7221 */ /* 0x000fe20000010000 */
[----:B0-----:R-:W-:-:S03]  /*0e50*/  FADD.FTZ R20, R13, R15 ;  /* 0x0000000f0d147221 */ /* 0x001fc60000010000 */
[----:B-1----:R-:W-:Y:S01]  /*0e60*/  FADD.FTZ R8, R12, R8 ;  /* 0x000000080c087221 */ /* 0x002fe20000010000 */
        /* <DEDUP_REMOVED lines=8> */
.L_x_2398:
[----:B------:R-:W-:Y:S05]  /*0ef0*/  BSYNC.RECONVERGENT B0 ;  /* 0x0000000000007941 */ /* 0x000fea0003800200 */
.L_x_2397:
[----:B------:R-:W-:Y:S05]  /*0f00*/  @!P2 BRA `(.L_x_2399) ;  /* 0x0000000c00b4a947 */ /* 0x000fea0003800000 */
[----:B------:R-:W4:Y:S01]  /*0f10*/  LDC.64 R8, c[0x0][0x3b8] ;  /* 0x0000ee00ff087b82 */ /* 0x000f220000000a00 */
[----:B------:R-:W-:Y:S01]  /*0f20*/  ULOP3.LUT UR5, UR4, 0x1, URZ, 0xc0, !UPT ;  /* 0x0000000104057892 */ /* 0x000fe2000f8ec0ff */
[----:B------:R-:W-:-:S03]  /*0f30*/  ISETP.GE.U32.AND P2, PT, R2, 0x8, PT ;  /* 0x000000080200780c */ /* 0x000fc60003f46070 */
[----:B------:R-:W-:-:S06]  /*0f40*/  UIMAD UR5, UR5, UR22, URZ ;  /* 0x00000016050572a4 */ /* 0x000fcc000f8e02ff */
[----:B-1----:R-:W-:-:S05]  /*0f50*/  IMAD R10, R2, UR5, RZ ;  /* 0x00000005020a7c24 */ /* 0x002fca000f8e02ff */
[----:B------:R-:W-:-:S05]  /*0f60*/  SHF.L.U32 R10, R10, 0x1, RZ ;  /* 0x000000010a0a7819 */ /* 0x000fca00000006ff */
[----:B----4-:R-:W-:-:S03]  /*0f70*/  IMAD.WIDE R8, R10, 0x4, R8 ;  /* 0x000000040a087825 */ /* 0x010fc600078e0208 */
[----:B------:R-:W-:Y:S02]  /*0f80*/  R2UR UR20, R8 ;  /* 0x00000000081472ca */ /* 0x000fe400000e0000 */
[----:B------:R-:W-:Y:S01]  /*0f90*/  R2UR UR21, R9 ;  /* 0x00000000091572ca */ /* 0x000fe200000e0000 */
[----:B------:R-:W-:-:S14]  /*0fa0*/  @P3 BRA `(.L_x_2400) ;  /* 0x00000000006c3947 */ /* 0x000fdc0003800000 */
[----:B------:R-:W1:Y:S01]  /*0fb0*/  LDC.64 R8, c[0x0][0x3b0] ;  /* 0x0000ec00ff087b82 */ /* 0x000e620000000a00 */
[----:B------:R-:W-:Y:S02]  /*0fc0*/  UIADD3 UR15, UPT, UPT, UR5, UR6, URZ ;  /* 0x00000006050f7290 */ /* 0x000fe4000fffe0ff */
[----:B------:R-:W-:Y:S02]  /*0fd0*/  UIMAD UR12, UR17, UR22, UR6 ;  /* 0x00000016110c72a4 */ /* 0x000fe4000f8e0206 */
[----:B------:R-:W-:Y:S02]  /*0fe0*/  ULOP3.LUT UP1, UR14, UR4, 0x2, URZ, 0xc0, !UPT ;  /* 0x00000002040e7892 */ /* 0x000fe4000f82c0ff */
[----:B------:R-:W-:Y:S01]  /*0ff0*/  MOV R10, UR15 ;  /* 0x0000000f000a7c02 */ /* 0x000fe20008000f00 */
[----:B------:R-:W-:Y:S01]  /*1000*/  UIMAD.WIDE.U32 UR12, UR12, 0x8, UR20 ;  /* 0x000000080c0c78a5 */ /* 0x000fe2000f8e0014 */
[----:B------:R-:W-:Y:S01]  /*1010*/  MOV R12, UR15 ;  /* 0x0000000f000c7c02 */ /* 0x000fe20008000f00 */
[----:B------:R-:W-:-:S04]  /*1020*/  UIADD3 UR14, UPT, UPT, -UR14, 0x1, URZ ;  /* 0x000000010e0e7890 */ /* 0x000fc8000fffe1ff */
[----:B--2---:R-:W-:Y:S02]  /*1030*/  MOV R11, UR13 ;  /* 0x0000000d000b7c02 */ /* 0x004fe40008000f00 */
[----:B-1----:R-:W-:Y:S01]  /*1040*/  LEA R8, P4, R10, R8, 0x2 ;  /* 0x000000080a087211 */ /* 0x002fe200078810ff */
        /* <DEDUP_REMOVED lines=9> */
[----:B-1----:R-:W-:-:S04]  /*10e0*/  SEL R10, R2, RZ, !P4 ;  /* 0x000000ff020a7207 */ /* 0x002fc80006000000 */
[----:B------:R-:W-:-:S13]  /*10f0*/  ISETP.NE.AND P4, PT, R10, -0x1, PT ;  /* 0xffffffff0a00780c */ /* 0x000fda0003f85270 */
[----:B----4-:R-:W-:Y:S05]  /*1100*/  @!P4 BRA `(.L_x_2400) ;  /* 0x000000000014c947 */ /* 0x010fea0003800000 */
.L_x_2401:
[----:B------:R-:W2:Y:S04]  /*1110*/  LDG.E.STRONG.GPU R11, desc[UR18][R8.64] ;  /* 0x00000012080b7981 */ /* 0x000ea8000c1ef900 */
[----:B--2---:R-:W-:Y:S01]  /*1120*/  CCTL.IVALL ;  /* 0x00000000ff00798f */ /* 0x004fe20002000000 */
[----:B------:R-:W-:Y:S05]  /*1130*/  YIELD ;  /* 0x0000000000007946 */ /* 0x000fea0003800000 */
[----:B------:R-:W-:-:S13]  /*1140*/  ISETP.NE.AND P4, PT, R11, R10, PT ;  /* 0x0000000a0b00720c */ /* 0x000fda0003f85270 */
[----:B------:R-:W-:Y:S05]  /*1150*/  @P4 BRA `(.L_x_2401) ;  /* 0xfffffffc00ec4947 */ /* 0x000fea000383ffff */
.L_x_2400:
        /* <DEDUP_REMOVED lines=15> */
.L_x_2403:
[----:B------:R-:W-:Y:S01]  /*1250*/  ISETP.EQ.OR P4, PT, RZ, UR24, P3 ;  /* 0x00000018ff007c0c */ /* 0x000fe20009f82670 */
[----:B------:R-:W-:-:S06]  /*1260*/  UIADD3 UR27, UPT, UPT, UR5, 0x1, URZ ;  /* 0x00000001051b7890 */ /* 0x000fcc000fffe0ff */
[----:B------:R-:W-:-:S06]  /*1270*/  MOV R10, UR27 ;  /* 0x0000001b000a7c02 */ /* 0x000fcc0008000f00 */
[----:B------:R-:W-:-:S05]  /*1280*/  VOTEU.ALL UP1, P4 ;  /* 0x0000000000ff7886 */ /* 0x000fca0002020000 */
[----:B------:R-:W-:-:S06]  /*1290*/  @!UP1 UIMAD.WIDE.U32 UR28, UR12, 0x8, UR20 ;  /* 0x000000080c1c98a5 */ /* 0x000fcc000f8e0014 */
[----:B------:R-:W-:Y:S01]  /*12a0*/  MOV R8, UR28 ;  /* 0x0000001c00087c02 */ /* 0x000fe20008000f00 */
[----:B------:R-:W-:-:S06]  /*12b0*/  IMAD.U32 R9, RZ, RZ, UR29 ;  /* 0x0000001dff097e24 */ /* 0x000fcc000f8e00ff */
[----:B------:R-:W0:Y:S01]  /*12c0*/  @!P4 LDG.E.64 R8, desc[UR18][R8.64] ;  /* 0x000000120808c981 */ /* 0x000e22000c1e1b00 */
[----:B------:R-:W-:-:S13]  /*12d0*/  ISETP.EQ.OR P5, PT, R10, UR17, P3 ;  /* 0x000000110a007c0c */ /* 0x000fda0009fa2670 */
[----:B------:R-:W-:-:S05]  /*12e0*/  VOTEU.ALL UP1, P5 ;  /* 0x0000000000ff7886 */ /* 0x000fca0002820000 */
[----:B------:R-:W-:-:S06]  /*12f0*/  @!UP1 UIMAD.WIDE.U32 UR28, UR23, 0x8, UR20 ;  /* 0x00000008171c98a5 */ /* 0x000fcc000f8e0014 */
[----:B------:R-:W-:Y:S02]  /*1300*/  MOV R12, UR28 ;  /* 0x0000001c000c7c02 */ /* 0x000fe40008000f00 */
[----:B---3--:R-:W-:-:S06]  /*1310*/  MOV R13, UR29 ;  /* 0x0000001d000d7c02 */ /* 0x008fcc0008000f00 */
[----:B------:R-:W3:Y:S01]  /*1320*/  @!P5 LDG.E.64 R12, desc[UR18][R12.64] ;  /* 0x000000120c0cd981 */ /* 0x000ee2000c1e1b00 */
[----:B------:R-:W-:-:S06]  /*1330*/  UIADD3 UR27, UPT, UPT, UR5, 0x2, URZ ;  /* 0x00000002051b7890 */ /* 0x000fcc000fffe0ff */
[----:B------:R-:W-:Y:S01]  /*1340*/  IMAD.U32 R10, RZ, RZ, UR27 ;  /* 0x0000001bff0a7e24 */ /* 0x000fe2000f8e00ff */
[----:B------:R-:W-:-:S04]  /*1350*/  UIADD3 UR27, UPT, UPT, UR5, 0x3, URZ ;  /* 0x00000003051b7890 */ /* 0x000fc8000fffe0ff */
[----:B------:R-:W-:-:S13]  /*1360*/  ISETP.EQ.OR P6, PT, R10, UR17, P3 ;  /* 0x000000110a007c0c */ /* 0x000fda0009fc2670 */
[----:B------:R-:W-:-:S05]  /*1370*/  VOTEU.ALL UP1, P6 ;  /* 0x0000000000ff7886 */ /* 0x000fca0003020000 */
[----:B------:R-:W-:-:S06]  /*1380*/  @!UP1 UIMAD.WIDE.U32 UR28, UR16, 0x8, UR20 ;  /* 0x00000008101c98a5 */ /* 0x000fcc000f8e0014 */
[----:B------:R-:W-:Y:S02]  /*1390*/  MOV R10, UR28 ;  /* 0x0000001c000a7c02 */ /* 0x000fe40008000f00 */
[----:B--2---:R-:W-:-:S06]  /*13a0*/  MOV R11, UR29 ;  /* 0x0000001d000b7c02 */ /* 0x004fcc0008000f00 */
[----:B------:R-:W2:Y:S01]  /*13b0*/  @!P6 LDG.E.64 R10, desc[UR18][R10.64] ;  /* 0x000000120a0ae981 */ /* 0x000ea2000c1e1b00 */
[----:B0-----:R-:W-:Y:S01]  /*13c0*/  @!P4 FADD.FTZ R20, R20, R8 ;  /* 0x000000081414c221 */ /* 0x001fe20000010000 */
[----:B------:R-:W-:Y:S01]  /*13d0*/  MOV R8, UR27 ;  /* 0x0000001b00087c02 */ /* 0x000fe20008000f00 */
[----:B------:R-:W-:Y:S01]  /*13e0*/  UIADD3 UR27, UPT, UPT, UR5, 0x4, URZ ;  /* 0x00000004051b7890 */ /* 0x000fe2000fffe0ff */
[----:B------:R-:W-:Y:S02]  /*13f0*/  @!P4 FADD.FTZ R21, R21, R9 ;  /* 0x000000091515c221 */ /* 0x000fe40000010000 */
[----:B------:R-:W-:-:S03]  /*1400*/  ISETP.EQ.OR P2, PT, R8, UR17, P3 ;  /* 0x0000001108007c0c */ /* 0x000fc60009f42670 */
[----:B------:R-:W-:-:S10]  /*1410*/  IMAD.U32 R8, RZ, RZ, UR27 ;  /* 0x0000001bff087e24 */ /* 0x000fd4000f8e00ff */
        /* <DEDUP_REMOVED lines=8> */
[----:B---3--:R-:W-:Y:S01]  /*14a0*/  @!P5 FADD.FTZ R20, R20, R12 ;  /* 0x0000000c1414d221 */ /* 0x008fe20000010000 */
[----:B------:R-:W-:-:S04]  /*14b0*/  @!P5 FADD.FTZ R21, R21, R13 ;  /* 0x0000000d1515d221 */ /* 0x000fc80000010000 */
[----:B------:R-:W-:Y:S01]  /*14c0*/  MOV R12, UR28 ;  /* 0x0000001c000c7c02 */ /* 0x000fe20008000f00 */
[----:B------:R-:W-:-:S06]  /*14d0*/  IMAD.U32 R13, RZ, RZ, UR29 ;  /* 0x0000001dff0d7e24 */ /* 0x000fcc000f8e00ff */
[----:B------:R-:W3:Y:S01]  /*14e0*/  @!P4 LDG.E.64 R12, desc[UR18][R12.64] ;  /* 0x000000120c0cc981 */ /* 0x000ee2000c1e1b00 */
[----:B------:R-:W-:Y:S02]  /*14f0*/  UIADD3 UR27, UPT, UPT, UR5, 0x5, URZ ;  /* 0x00000005051b7890 */ /* 0x000fe4000fffe0ff */
[----:B------:R-:W-:Y:S01]  /*1500*/  UIADD3 UR28, UPT, UPT, UR5, 0x6, URZ ;  /* 0x00000006051c7890 */ /* 0x000fe2000fffe0ff */
[----:B--2---:R-:W-:-:S03]  /*1510*/  @!P6 FADD.FTZ R20, R20, R10 ;  /* 0x0000000a1414e221 */ /* 0x004fc60000010000 */
[----:B------:R-:W-:Y:S01]  /*1520*/  MOV R10, UR27 ;  /* 0x0000001b000a7c02 */ /* 0x000fe20008000f00 */
        /* <DEDUP_REMOVED lines=11> */
[----:B------:R-:W2:Y:S01]  /*15e0*/  @!P5 LDG.E.64 R10, desc[UR18][R10.64] ;  /* 0x000000120a0ad981 */ /* 0x000ea2000c1e1b00 */
        /* <DEDUP_REMOVED lines=9> */
[----:B---3--:R-:W-:Y:S01]  /*1680*/  @!P4 FADD.FTZ R20, R20, R12 ;  /* 0x0000000c1414c221 */ /* 0x008fe20000010000 */
[----:B------:R-:W-:-:S04]  /*1690*/  @!P4 FADD.FTZ R21, R21, R13 ;  /* 0x0000000d1515c221 */ /* 0x000fc80000010000 */
[----:B------:R-:W-:Y:S01]  /*16a0*/  IMAD.U32 R12, RZ, RZ, UR28 ;  /* 0x0000001cff0c7e24 */ /* 0x000fe2000f8e00ff */
[----:B------:R-:W-:-:S06]  /*16b0*/  MOV R13, UR29 ;  /* 0x0000001d000d7c02 */ /* 0x000fcc0008000f00 */
[----:B------:R-:W3:Y:S01]  /*16c0*/  @!P2 LDG.E.64 R12, desc[UR18][R12.64] ;  /* 0x000000120c0ca981 */ /* 0x000ee2000c1e1b00 */
        /* <DEDUP_REMOVED lines=13> */
[----:B--2---:R-:W-:Y:S01]  /*17a0*/  @!P5 FADD.FTZ R20, R20, R10 ;  /* 0x0000000a1414d221 */ /* 0x004fe20000010000 */
[----:B------:R-:W-:-:S03]  /*17b0*/  @!P5 FADD.FTZ R21, R21, R11 ;  /* 0x0000000b1515d221 */ /* 0x000fc60000010000 */
[----:B---3--:R-:W-:Y:S01]  /*17c0*/  @!P2 FADD.FTZ R20, R20, R12 ;  /* 0x0000000c1414a221 */ /* 0x008fe20000010000 */
[----:B------:R-:W-:Y:S01]  /*17d0*/  @!P2 FADD.FTZ R21, R21, R13 ;  /* 0x0000000d1515a221 */ /* 0x000fe20000010000 */
[----:B------:R-:W-:Y:S06]  /*17e0*/  @P4 BRA `(.L_x_2403) ;  /* 0xfffffff800984947 */ /* 0x000fec000383ffff */
[----:B------:R-:W-:-:S15]  /*17f0*/  R2UR UR5, R14 ;  /* 0x000000000e0572ca */ /* 0x000fde00000e0000 */
.L_x_2402:
        /* <DEDUP_REMOVED lines=11> */
[----:B------:R-:W-:Y:S01]  /*18b0*/  IMAD.U32 R8, RZ, RZ, UR12 ;  /* 0x0000000cff087e24 */ /* 0x000fe2000f8e00ff */
[----:B------:R-:W-:Y:S01]  /*18c0*/  UIADD3 UR12, UPT, UPT, UR5, 0x1, URZ ;  /* 0x00000001050c7890 */ /* 0x000fe2000fffe0ff */
[----:B------:R-:W-:Y:S01]  /*18d0*/  MOV R9, UR13 ;  /* 0x0000000d00097c02 */ /* 0x000fe20008000f00 */
[----:B------:R-:W-:Y:S02]  /*18e0*/  UIADD3 UR14, UPT, UPT, UR5, 0x2, URZ ;  /* 0x00000002050e7890 */ /* 0x000fe4000fffe0ff */
[----:B------:R-:W-:Y:S02]  /*18f0*/  UIADD3 UR16, UPT, UPT, UR5, 0x3, URZ ;  /* 0x0000000305107890 */ /* 0x000fe4000fffe0ff */
[----:B--2---:R-:W-:Y:S01]  /*1900*/  MOV R11, UR12 ;  /* 0x0000000c000b7c02 */ /* 0x004fe20008000f00 */
[----:B------:R-:W0:Y:S01]  /*1910*/  @!P2 LDG.E.64 R8, desc[UR18][R8.64] ;  /* 0x000000120808a981 */ /* 0x000e22000c1e1b00 */
[----:B------:R-:W-:Y:S02]  /*1920*/  MOV R10, UR14 ;  /* 0x0000000e000a7c02 */ /* 0x000fe40008000f00 */
[----:B------:R-:W-:Y:S01]  /*1930*/  ISETP.EQ.OR P4, PT, R11, UR17, P3 ;  /* 0x000000110b007c0c */ /* 0x000fe20009f82670 */
[----:B------:R-:W-:Y:S01]  /*1940*/  IMAD.U32 R11, RZ, RZ, UR16 ;  /* 0x00000010ff0b7e24 */ /* 0x000fe2000f8e00ff */
[----:B------:R-:W-:-:S04]  /*1950*/  ISETP.EQ.OR P5, PT, R10, UR17, P3 ;  /* 0x000000110a007c0c */ /* 0x000fc80009fa2670 */
[----:B------:R-:W-:-:S07]  /*1960*/  ISETP.EQ.OR P6, PT, R11, UR17, P3 ;  /* 0x000000110b007c0c */ /* 0x000fce0009fc2670 */
[----:B------:R-:W-:Y:S02]  /*1970*/  VOTEU.ALL UP1, P4 ;  /* 0x0000000000ff7886 */ /* 0x000fe40002020000 */
[----:B------:R-:W-:-:S03]  /*1980*/  VOTEU.ALL UP2, P5 ;  /* 0x0000000000ff7886 */ /* 0x000fc60002840000 */
[----:B------:R-:W-:Y:S01]  /*1990*/  @!UP1 UIMAD UR12, UR12, UR22, UR6 ;  /* 0x000000160c0c92a4 */ /* 0x000fe2000f8e0206 */
[----:B------:R-:W-:Y:S01]  /*19a0*/  VOTEU.ALL UP3, P6 ;  /* 0x0000000000ff7886 */ /* 0x000fe20003060000 */
[----:B------:R-:W-:Y:S02]  /*19b0*/  @!UP2 UIMAD UR14, UR14, UR22, UR6 ;  /* 0x000000160e0ea2a4 */ /* 0x000fe4000f8e0206 */
[----:B------:R-:W-:Y:S02]  /*19c0*/  @!UP1 UIMAD.WIDE.U32 UR12, UR12, 0x8, UR20 ;  /* 0x000000080c0c98a5 */ /* 0x000fe4000f8e0014 */
[----:B------:R-:W-:Y:S02]  /*19d0*/  @!UP2 UIMAD.WIDE.U32 UR14, UR14, 0x8, UR20 ;  /* 0x000000080e0ea8a5 */ /* 0x000fe4000f8e0014 */
[----:B------:R-:W-:Y:S02]  /*19e0*/  @!UP3 UIMAD UR16, UR16, UR22, UR6 ;  /* 0x000000161010b2a4 */ /* 0x000fe4000f8e0206 */
[----:B------:R-:W-:-:S02]  /*19f0*/  MOV R10, UR12 ;  /* 0x0000000c000a7c02 */ /* 0x000fc40008000f00 */
[----:B------:R-:W-:Y:S01]  /*1a00*/  MOV R11, UR13 ;  /* 0x0000000d000b7c02 */ /* 0x000fe20008000f00 */
[----:B------:R-:W-:Y:S01]  /*1a10*/  @!UP3 UIMAD.WIDE.U32 UR12, UR16, 0x8, UR20 ;  /* 0x00000008100cb8a5 */ /* 0x000fe2000f8e0014 */
[----:B------:R-:W-:Y:S02]  /*1a20*/  MOV R12, UR14 ;  /* 0x0000000e000c7c02 */ /* 0x000fe40008000f00 */
[----:B---3--:R-:W-:Y:S02]  /*1a30*/  MOV R13, UR15 ;  /* 0x0000000f000d7c02 */ /* 0x008fe40008000f00 */
[----:B------:R-:W2:Y:S01]  /*1a40*/  @!P4 LDG.E.64 R10, desc[UR18][R10.64] ;  /* 0x000000120a0ac981 */ /* 0x000ea2000c1e1b00 */
[----:B------:R-:W-:Y:S01]  /*1a50*/  IMAD.U32 R14, RZ, RZ, UR12 ;  /* 0x0000000cff0e7e24 */ /* 0x000fe2000f8e00ff */
[----:B------:R-:W-:Y:S02]  /*1a60*/  MOV R15, UR13 ;  /* 0x0000000d000f7c02 */ /* 0x000fe40008000f00 */
[----:B------:R-:W3:Y:S04]  /*1a70*/  @!P5 LDG.E.64 R12, desc[UR18][R12.64] ;  /* 0x000000120c0cd981 */ /* 0x000ee8000c1e1b00 */
[----:B------:R-:W4:Y:S01]  /*1a80*/  @!P6 LDG.E.64 R14, desc[UR18][R14.64] ;  /* 0x000000120e0ee981 */ /* 0x000f22000c1e1b00 */
[----:B0-----:R-:W-:Y:S01]  /*1a90*/  @!P2 FADD.FTZ R20, R20, R8 ;  /* 0x000000081414a221 */ /* 0x001fe20000010000 */
        /* <DEDUP_REMOVED lines=10> */
.L_x_2404:
[----:B------:R-:W-:-:S13]  /*1b40*/  LOP3.LUT P2, R8, R2, 0x3, RZ, 0xc0, !PT ;  /* 0x0000000302087812 */ /* 0x000fda000784c0ff */
        /* <DEDUP_REMOVED lines=15> */
[----:B--2---:R-:W-:-:S05]  /*1c40*/  MOV R11, UR15 ;  /* 0x0000000f000b7c02 */ /* 0x004fca0008000f00 */
[----:B------:R-:W-:Y:S01]  /*1c50*/  MOV R8, UR12 ;  /* 0x0000000c00087c02 */ /* 0x000fe20008000f00 */
[----:B------:R-:W0:Y:S01]  /*1c60*/  @!P4 LDG.E.64 R10, desc[UR18][R10.64] ;  /* 0x000000120a0ac981 */ /* 0x000e22000c1e1b00 */
[----:B------:R-:W-:-:S06]  /*1c70*/  MOV R9, UR13 ;  /* 0x0000000d00097c02 */ /* 0x000fcc0008000f00 */
[----:B------:R-:W2:Y:S01]  /*1c80*/  @!P2 LDG.E.64 R8, desc[UR18][R8.64] ;  /* 0x000000120808a981 */ /* 0x000ea2000c1e1b00 */
[----:B------:R-:W-:-:S05]  /*1c90*/  IMAD.U32 R12, RZ, RZ, UR5 ;  /* 0x00000005ff0c7e24 */ /* 0x000fca000f8e00ff */
[----:B------:R-:W-:-:S04]  /*1ca0*/  IADD3 R12, PT, PT, R12, 0x2, RZ ;  /* 0x000000020c0c7810 */ /* 0x000fc80007ffe0ff */
[----:B------:R-:W-:Y:S01]  /*1cb0*/  R2UR UR5, R12 ;  /* 0x000000000c0572ca */ /* 0x000fe200000e0000 */
[----:B0--3--:R-:W-:Y:S01]  /*1cc0*/  @!P4 FADD.FTZ R20, R20, R10 ;  /* 0x0000000a1414c221 */ /* 0x009fe20000010000 */
[----:B------:R-:W-:-:S03]  /*1cd0*/  @!P4 FADD.FTZ R21, R21, R11 ;  /* 0x0000000b1515c221 */ /* 0x000fc60000010000 */
[----:B--2---:R-:W-:Y:S01]  /*1ce0*/  @!P2 FADD.FTZ R20, R20, R8 ;  /* 0x000000081414a221 */ /* 0x004fe20000010000 */
[----:B------:R-:W-:-:S09]  /*1cf0*/  @!P2 FADD.FTZ R21, R21, R9 ;  /* 0x000000091515a221 */ /* 0x000fd20000010000 */
.L_x_2405:
        /* <DEDUP_REMOVED lines=8> */
[----:B------:R-:W-:-:S05]  /*1d80*/  MOV R9, UR12 ;  /* 0x0000000c00097c02 */ /* 0x000fca0008000f00 */
[----:B------:R-:W-:-:S06]  /*1d90*/  IMAD.WIDE.U32 R8, R9, R8, UR20 ;  /* 0x0000001409087e25 */ /* 0x000fcc000f8e0008 */
[----:B------:R-:W0:Y:S02]  /*1da0*/  LDG.E.64 R8, desc[UR18][R8.64] ;  /* 0x0000001208087981 */ /* 0x000e24000c1e1b00 */
[----:B0--3--:R-:W-:Y:S01]  /*1db0*/  FADD.FTZ R20, R20, R8 ;  /* 0x0000000814147221 */ /* 0x009fe20000010000 */
[----:B------:R-:W-:-:S07]  /*1dc0*/  FADD.FTZ R21, R21, R9 ;  /* 0x0000000915157221 */ /* 0x000fce0000010000 */
.L_x_2406:
[----:B------:R-:W-:Y:S05]  /*1dd0*/  BSYNC.RECONVERGENT B0 ;  /* 0x0000000000007941 */ /* 0x000fea0003800200 */
.L_x_2399:
[----:B------:R-:W4:Y:S01]  /*1de0*/  @P0 LDC.64 R8, c[0x0][0x388] ;  /* 0x0000e200ff080b82 */ /* 0x000f220000000a00 */
[----:B------:R-:W2:Y:S01]  /*1df0*/  LDCU UR13, c[0x0][0x414] ;  /* 0x00008280ff0d77ac */ /* 0x000ea20008000800 */
[----:B-1----:R-:W-:Y:S01]  /*1e00*/  IMAD.U32 R10, RZ, RZ, UR10 ;  /* 0x0000000aff0a7e24 */ /* 0x002fe2000f8e00ff */
[----:B------:R-:W-:Y:S01]  /*1e10*/  IADD3 R29, PT, PT, R29, UR11, RZ ;  /* 0x0000000b1d1d7c10 */ /* 0x000fe2000fffe0ff */
[----:B------:R-:W-:-:S04]  /*1e20*/  UMOV UR5, 0x400 ;  /* 0x0000040000057882 */ /* 0x000fc80000000000 */
[----:B------:R-:W1:Y:S01]  /*1e30*/  S2UR UR12, SR_CgaCtaId ;  /* 0x00000000000c79c3 */ /* 0x000e620000008800 */
[----:B--2---:R-:W-:Y:S01]  /*1e40*/  @P0 FMUL.FTZ R11, R21, UR13 ;  /* 0x0000000d150b0c20 */ /* 0x004fe20008410000 */
[----:B----4-:R-:W-:-:S04]  /*1e50*/  @P0 IMAD.WIDE R8, R10, 0x8, R8 ;  /* 0x000000080a080825 */ /* 0x010fc800078e0208 */
[----:B------:R-:W-:-:S05]  /*1e60*/  @P0 FMUL.FTZ R10, R20, UR13 ;  /* 0x0000000d140a0c20 */ /* 0x000fca0008410000 */
[----:B------:R2:W-:Y:S01]  /*1e70*/  @P0 STG.E.64 desc[UR18][R8.64], R10 ;  /* 0x0000000a08000986 */ /* 0x0005e2000c101b12 */
[----:B-1----:R-:W-:-:S09]  /*1e80*/  ULEA UR5, UR12, UR5, 0x18 ;  /* 0x000000050c057291 */ /* 0x002fd2000f8ec0ff */
[----:B------:R-:W-:Y:S01]  /*1e90*/  @!P3 STS.64 [UR5+0x48], R20 ;  /* 0x00004814ff00b988 */ /* 0x000fe20008000a05 */
[----:B--2---:R-:W1:Y:S08]  /*1ea0*/  LDC.64 R10, c[0x0][0x398] ;  /* 0x0000e600ff0a7b82 */ /* 0x004e700000000a00 */
[----:B------:R-:W-:Y:S08]  /*1eb0*/  BAR.SYNC.DEFER_BLOCKING 0x0 ;  /* 0x0000000000007b1d */ /* 0x000ff00000010000 */
[----:B------:R-:W2:Y:S01]  /*1ec0*/  LDC.64 R8, c[0x0][0x3a0] ;  /* 0x0000e800ff087b82 */ /* 0x000ea20000000a00 */
[C---:B-1----:R-:W-:Y:S01]  /*1ed0*/  IMAD.WIDE R10, R29.reuse, 0x4, R10 ;  /* 0x000000041d0a7825 */ /* 0x042fe200078e020a */
[----:B---3--:R-:W0:Y:S05]  /*1ee0*/  LDS.64 R12, [UR5+0x48] ;  /* 0x00004805ff0c7984 */ /* 0x008e2a0008000a00 */
[----:B------:R-:W5:Y:S01]  /*1ef0*/  LDG.E.64 R10, desc[UR18][R10.64] ;  /* 0x000000120a0a7981 */ /* 0x000f62000c1e1b00 */
[----:B--2---:R-:W-:-:S06]  /*1f00*/  IMAD.WIDE R8, R29, 0x4, R8 ;  /* 0x000000041d087825 */ /* 0x004fcc00078e0208 */
[----:B------:R-:W5:Y:S01]  /*1f10*/  LDG.E.64 R8, desc[UR18][R8.64] ;  /* 0x0000001208087981 */ /* 0x000f62000c1e1b00 */
[----:B0-----:R-:W-:-:S04]  /*1f20*/  FMUL.FTZ R20, R12, UR13 ;  /* 0x0000000d0c147c20 */ /* 0x001fc80008410000 */
        /* <DEDUP_REMOVED lines=39> */
[----:B------:R-:W-:Y:S01]  /*21a0*/  F2FP.F16.F32.PACK_AB R3, R21, R3 ;  /* 0x000000031503723e */ /* 0x000fe200000000ff */
[----:B------:R-:W-:-:S04]  /*21b0*/  IMAD.WIDE.U32 R12, R0, UR20, R12 ;  /* 0x00000014000c7c25 */ /* 0x000fc8000f8e000c */
[----:B------:R-:W-:-:S05]  /*21c0*/  IMAD R14, R0, UR21, R14 ;  /* 0x00000015000e7c24 */ /* 0x000fca000f8e020e */
[----:B------:R-:W-:Y:S02]  /*21d0*/  IADD3 R13, PT, PT, R13, R14, RZ ;  /* 0x0000000e0d0d7210 */ /* 0x000fe40007ffe0ff */
[----:B-1----:R-:W-:-:S04]  /*21e0*/  LEA R14, P2, R12, UR12, 0x1 ;  /* 0x0000000c0c0e7c11 */ /* 0x002fc8000f8408ff */
[----:B------:R-:W-:-:S05]  /*21f0*/  LEA.HI.X R15, R12, UR13, R13, 0x1, P2 ;  /* 0x0000000d0c0f7c11 */ /* 0x000fca00090f0c0d */
[----:B------:R0:W-:Y:S04]  /*2200*/  STG.E desc[UR18][R14.64], R3 ;  /* 0x000000030e007986 */ /* 0x0001e8000c101912 */
.L_x_2410:
[----:B------:R-:W-:Y:S05]  /*2210*/  BSYNC.RECONVERGENT B1 ;  /* 0x0000000000017941 */ /* 0x000fea0003800200 */
.L_x_2409:
        /* <DEDUP_REMOVED lines=14> */
[----:B------:R-:W-:Y:S01]  /*2300*/  F2FP.F16.F32.PACK_AB R3, R3, R21 ;  /* 0x000000150303723e */ /* 0x000fe200000000ff */
[----:B------:R-:W-:-:S04]  /*2310*/  IMAD.WIDE.U32 R12, R26, UR12, R12 ;  /* 0x0000000c1a0c7c25 */ /* 0x000fc8000f8e000c */
[----:B------:R-:W-:Y:S01]  /*2320*/  IMAD R4, R26, UR13, R4 ;  /* 0x0000000d1a047c24 */ /* 0x000fe2000f8e0204 */
[----:B0-----:R-:W-:-:S04]  /*2330*/  LEA R14, P2, R12, UR20, 0x1 ;  /* 0x000000140c0e7c11 */ /* 0x001fc8000f8408ff */
[----:B------:R-:W-:-:S04]  /*2340*/  IADD3 R4, PT, PT, R13, R4, RZ ;  /* 0x000000040d047210 */ /* 0x000fc80007ffe0ff */
[----:B------:R-:W-:-:S05]  /*2350*/  LEA.HI.X R15, R12, UR21, R4, 0x1, P2 ;  /* 0x000000150c0f7c11 */ /* 0x000fca00090f0c04 */
[----:B------:R1:W-:Y:S02]  /*2360*/  STG.E desc[UR18][R14.64], R3 ;  /* 0x000000030e007986 */ /* 0x0003e4000c101912 */
.L_x_2412:
[----:B------:R-:W-:Y:S05]  /*2370*/  BSYNC.RECONVERGENT B1 ;  /* 0x0000000000017941 */ /* 0x000fea0003800200 */
.L_x_2411:
[----:B------:R-:W-:Y:S04]  /*2380*/  BSSY.RECONVERGENT B1, `(.L_x_2413) ;  /* 0x0000015000017945 */ /* 0x000fe80003800200 */
[----:B------:R-:W-:Y:S05]  /*2390*/  @P4 BRA `(.L_x_2414) ;  /* 0x00000000004c4947 */ /* 0x000fea0003800000 */
[----:B------:R-:W2:Y:S01]  /*23a0*/  LDCU.64 UR12, c[0x0][0x3e0] ;  /* 0x00007c00ff0c77ac */ /* 0x000ea20008000a00 */
[----:B------:R-:W-:Y:S01]  /*23b0*/  SHF.R.S32.HI R12, RZ, 0x1f, R25 ;  /* 0x0000001fff0c7819 */ /* 0x000fe20000011419 */
[--C-:B01----:R-:W-:Y:S01]  /*23c0*/  FADD.FTZ R3, R5, -R20.reuse ;  /* 0x8000001405037221 */ /* 0x103fe20000010000 */
[----:B------:R-:W-:Y:S01]  /*23d0*/  MOV R4, R18 ;  /* 0x0000001200047202 */ /* 0x000fe20000000f00 */
[----:B------:R-:W0:Y:S01]  /*23e0*/  LDCU.64 UR20, c[0x0][0x380] ;  /* 0x00007000ff1477ac */ /* 0x000e220008000a00 */
[----:B------:R-:W-:Y:S01]  /*23f0*/  MOV R5, R17 ;  /* 0x0000001100057202 */ /* 0x000fe20000000f00 */
[----:B------:R-:W-:Y:S01]  /*2400*/  FADD.FTZ R14, R22, -R20 ;  /* 0x80000014160e7221 */ /* 0x000fe20000010000 */
[----:B------:R-:W-:-:S03]  /*2410*/  FMUL.FTZ R3, R3, UR5 ;  /* 0x0000000503037c20 */ /* 0x000fc60008410000 */
[----:B------:R-:W-:Y:S01]  /*2420*/  FMUL.FTZ R14, R14, UR5 ;  /* 0x000000050e0e7c20 */ /* 0x000fe20008410000 */
[----:B-----5:R-:W-:-:S03]  /*2430*/  FFMA.FTZ R3, R11, R3, R9 ;  /* 0x000000030b037223 */ /* 0x020fc60000010009 */
[----:B------:R-:W-:Y:S01]  /*2440*/  FFMA.FTZ R14, R10, R14, R8 ;  /* 0x0000000e0a0e7223 */ /* 0x000fe20000010008 */
[----:B--2---:R-:W-:-:S04]  /*2450*/  IMAD R13, R12, UR12, RZ ;  /* 0x0000000c0c0d7c24 */ /* 0x004fc8000f8e02ff */
[----:B------:R-:W-:Y:S01]  /*2460*/  F2FP.F16.F32.PACK_AB R3, R3, R14 ;  /* 0x0000000e0303723e */ /* 0x000fe200000000ff */
[----:B------:R-:W-:-:S04]  /*2470*/  IMAD.WIDE.U32 R4, R25, UR12, R4 ;  /* 0x0000000c19047c25 */ /* 0x000fc8000f8e0004 */
[----:B------:R-:W-:Y:S01]  /*2480*/  IMAD R13, R25, UR13, R13 ;  /* 0x0000000d190d7c24 */ /* 0x000fe2000f8e020d */
[----:B0-----:R-:W-:-:S03]  /*2490*/  LEA R12, P2, R4, UR20, 0x1 ;  /* 0x00000014040c7c11 */ /* 0x001fc6000f8408ff */
[----:B------:R-:W-:-:S05]  /*24a0*/  IMAD.IADD R13, R5, 0x1, R13 ;  /* 0x00000001050d7824 */ /* 0x000fca00078e020d */
[----:B------:R-:W-:-:S05]  /*24b0*/  LEA.HI.X R13, R4, UR21, R13, 0x1, P2 ;  /* 0x00000015040d7c11 */ /* 0x000fca00090f0c0d */
[----:B------:R2:W-:Y:S02]  /*24c0*/  STG.E desc[UR18][R12.64], R3 ;  /* 0x000000030c007986 */ /* 0x0005e4000c101912 */
.L_x_2414:
[----:B------:R-:W-:Y:S05]  /*24d0*/  BSYNC.RECONVERGENT B1 ;  /* 0x0000000000017941 */ /* 0x000fea0003800200 */
.L_x_2413:
        /* <DEDUP_REMOVED lines=19> */
.L_x_2408:
        /* <DEDUP_REMOVED lines=31> */
[----:B0-----:R-:W-:Y:S02]  /*2800*/  MOV R13, R17 ;  /* 0x00000011000d7202 */ /* 0x001fe40000000f00 */
[----:B---3--:R-:W-:Y:S01]  /*2810*/  MOV R12, R18 ;  /* 0x00000012000c7202 */ /* 0x008fe20000000f00 */
[----:B--2---:R-:W-:-:S04]  /*2820*/  FMUL.FTZ R3, R3, R15 ;  /* 0x0000000f03037220 */ /* 0x004fc80000410000 */
[----:B------:R-:W-:-:S04]  /*2830*/  IMAD.WIDE.U32 R12, R0, UR12, R12 ;  /* 0x0000000c000c7c25 */ /* 0x000fc8000f8e000c */
[----:B----4-:R-:W-:Y:S01]  /*2840*/  FMUL.FTZ R21, R14, R21 ;  /* 0x000000150e157220 */ /* 0x010fe20000410000 */
[----:B------:R-:W-:Y:S01]  /*2850*/  IMAD.IADD R24, R13, 0x1, R24 ;  /* 0x000000010d187824 */ /* 0x000fe200078e0218 */
[----:B-1----:R-:W-:-:S03]  /*2860*/  LEA R14, P1, R12, UR14, 0x1 ;  /* 0x0000000e0c0e7c11 */ /* 0x002fc6000f8208ff */
[----:B------:R-:W-:Y:S02]  /*2870*/  F2FP.F16.F32.PACK_AB R3, R21, R3 ;  /* 0x000000031503723e */ /* 0x000fe400000000ff */
[----:B------:R-:W-:-:S05]  /*2880*/  LEA.HI.X R15, R12, UR15, R24, 0x1, P1 ;  /* 0x0000000f0c0f7c11 */ /* 0x000fca00088f0c18 */
[----:B------:R0:W-:Y:S03]  /*2890*/  STG.E desc[UR18][R14.64], R3 ;  /* 0x000000030e007986 */ /* 0x0001e6000c101912 */
.L_x_2417:
[----:B------:R-:W-:Y:S05]  /*28a0*/  BSYNC.RECONVERGENT B1 ;  /* 0x0000000000017941 */ /* 0x000fea0003800200 */
.L_x_2416:
        /* <DEDUP_REMOVED lines=16> */
[----:B------:R-:W-:Y:S01]  /*29b0*/  IMAD R21, R26, UR13, R21 ;  /* 0x0000000d1a157c24 */ /* 0x000fe2000f8e0215 */
[----:B0-----:R-:W-:Y:S01]  /*29c0*/  MOV R13, R17 ;  /* 0x00000011000d7202 */ /* 0x001fe20000000f00 */
        /* <DEDUP_REMOVED lines=11> */
[----:B------:R-:W-:-:S05]  /*2a80*/  F2FP.F16.F32.PACK_AB R3, R3, R23 ;  /* 0x000000170303723e */ /* 0x000fca00000000ff */
[----:B------:R1:W-:Y:S02]  /*2a90*/  STG.E desc[UR18][R14.64], R3 ;  /* 0x000000030e007986 */ /* 0x0003e4000c101912 */
.L_x_2419:
[----:B------:R-:W-:Y:S05]  /*2aa0*/  BSYNC.RECONVERGENT B1 ;  /* 0x0000000000017941 */ /* 0x000fea0003800200 */
.L_x_2418:
        /* <DEDUP_REMOVED lines=9> */
[----:B------:R-:W-:Y:S02]  /*2b40*/  IMAD.MOV.U32 R5, RZ, RZ, R17 ;  /* 0x000000ffff057224 */ /* 0x000fe400078e0011 */
        /* <DEDUP_REMOVED lines=13> */
[----:B------:R-:W2:Y:S03]  /*2c20*/  MUFU.RCP R14, R21 ;  /* 0x00000015000e7308 */ /* 0x000ea60000001000 */
[----:B------:R-:W-:Y:S01]  /*2c30*/  IADD3 R15, PT, PT, R5, R15, RZ ;  /* 0x0000000f050f7210 */ /* 0x000fe20007ffe0ff */
[----:B-1----:R-:W-:Y:S01]  /*2c40*/  FMUL.FTZ R3, R12, R3 ;  /* 0x000000030c037220 */ /* 0x002fe20000410000 */
[----:B0-----:R-:W-:Y:S01]  /*2c50*/  LEA R12, P1, R4, UR14, 0x1 ;  /* 0x0000000e040c7c11 */ /* 0x001fe2000f8208ff */
[----:B--2---:R-:W-:-:S03]  /*2c60*/  FMUL.FTZ R14, R13, R14 ;  /* 0x0000000e0d0e7220 */ /* 0x004fc60000410000 */
[----:B------:R-:W-:Y:S02]  /*2c70*/  LEA.HI.X R13, R4, UR15, R15, 0x1, P1 ;  /* 0x0000000f040d7c11 */ /* 0x000fe400088f0c0f */
[----:B------:R-:W-:-:S05]  /*2c80*/  F2FP.F16.F32.PACK_AB R3, R3, R14 ;  /* 0x0000000e0303723e */ /* 0x000fca00000000ff */
[----:B------:R2:W-:Y:S02]  /*2c90*/  STG.E desc[UR18][R12.64], R3 ;  /* 0x000000030c007986 */ /* 0x0005e4000c101912 */
.L_x_2421:
[----:B------:R-:W-:Y:S05]  /*2ca0*/  BSYNC.RECONVERGENT B1 ;  /* 0x0000000000017941 */ /* 0x000fea0003800200 */
.L_x_2420:
        /* <DEDUP_REMOVED lines=27> */
[----:B------:R-:W-:-:S05]  /*2e60*/  F2FP.F16.F32.PACK_AB R9, R9, R8 ;  /* 0x000000080909723e */ /* 0x000fca00000000ff */
[----:B------:R4:W-:Y:S02]  /*2e70*/  STG.E desc[UR18][R6.64], R9 ;  /* 0x0000000906007986 */ /* 0x0009e4000c101912 */
.L_x_2415:
[----:B------:R-:W-:Y:S05]  /*2e80*/  BSYNC.RECONVERGENT B0 ;  /* 0x0000000000007941 */ /* 0x000fea0003800200 */
.L_x_2407:
[----:B------:R-:W-:Y:S02]  /*2e90*/  UIADD3 UR10, UPT, UPT, UR22, UR10, URZ ;  /* 0x0000000a160a7290 */ /* 0x000fe4000fffe0ff */
[----:B------:R-:W-:Y:S02]  /*2ea0*/  UIADD3 UR4, UPT, UPT, UR4, 0x1, URZ ;  /* 0x0000000104047890 */ /* 0x000fe4000fffe0ff */
[----:B------:R-:W-:-:S09]  /*2eb0*/  UISETP.GE.AND UP1, UPT, UR10, UR7, UPT ;  /* 0x000000070a00728c */ /* 0x000fd2000bf26270 */
[----:B------:R-:W-:Y:S05]  /*2ec0*/  BRA.U !UP1, `(.L_x_2422) ;  /* 0xffffffd509007547 */ /* 0x000fea000b83ffff */
[----:B------:R-:W-:Y:S05]  /*2ed0*/  EXIT ;  /* 0x000000000000794d */ /* 0x000fea0003800000 */
.L_x_2423:
        /* <DEDUP_REMOVED lines=10> */
.L_x_3456:


//--------------------- .text._Z35group_norm_nhwc_fwd_one_pass_kernelI11Fp16IOFp32WLi256ELi14ELi224EEv26Group_norm_nhwc_fwd_params --------------------------
	.section	.text._Z35group_norm_nhwc_fwd_one_pass_kernelI11Fp16IOFp32WLi256ELi14ELi224EEv26Group_norm_nhwc_fwd_params,"ax",@progbits
	.align	128
        .global         _Z35group_norm_nhwc_fwd_one_pass_kernelI11Fp16IOFp32WLi256ELi14ELi224EEv26Group_norm_nhwc_fwd_params
        .type           _Z35group_norm_nhwc_fwd_one_pass_kernelI11Fp16IOFp32WLi256ELi14ELi224EEv26Group_norm_nhwc_fwd_params,@function
        .size           _Z35group_norm_nhwc_fwd_one_pass_kernelI11Fp16IOFp32WLi256ELi14ELi224EEv26Group_norm_nhwc_fwd_params,(.L_x_3457 - _Z35group_norm_nhwc_fwd_one_pass_kernelI11Fp16IOFp32WLi256ELi14ELi224EEv26Group_norm_nhwc_fwd_params)
        .other          _Z35group_norm_nhwc_fwd_one_pass_kernelI11Fp16IOFp32WLi256ELi14ELi224EEv26Group_norm_nhwc_fwd_params,@"STO_CUDA_ENTRY STV_DEFAULT"
_Z35group_norm_nhwc_fwd_one_pass_kernelI11Fp16IOFp32WLi256ELi14ELi224EEv26Group_norm_nhwc_fwd_params:
.text._Z35group_norm_nhwc_fwd_one_pass_kernelI11Fp16IOFp32WLi256ELi14ELi224EEv26Group_norm_nhwc_fwd_params:
        /* <DEDUP_REMOVED lines=27> */
[C---:B------:R-:W-:Y:S02]  /*01b0*/  IADD3 R32, PT, PT, R2.reuse, 0xe0, RZ ;  /* 0x000000e002207810 */ /* 0x040fe40007ffe0ff */
[----:B------:R-:W-:Y:S02]  /*01c0*/  SHF.R.S32.HI R35, RZ, 0x1f, R2 ;  /* 0x0000001fff237819 */ /* 0x000fe40000011402 */
[----:B------:R-:W-:Y:S02]  /*01d0*/  IADD3 R3, PT, PT, RZ, -R3, RZ ;  /* 0x80000003ff037210 */ /* 0x000fe40007ffe0ff */
[----:B------:R-:W-:Y:S02]  /*01e0*/  IADD3 R31, PT, PT, R2, 0xc0, RZ ;  /* 0x000000c0021f7810 */ /* 0x000fe40007ffe0ff */
[----:B------:R-:W-:Y:S02]  /*01f0*/  PRMT R33, R3, 0x7710, RZ ;  /* 0x0000771003217816 */ /* 0x000fe400000000ff */
[----:B------:R-:W-:-:S02]  /*0200*/  SHF.R.S32.HI R34, RZ, 0x1f, R32 ;  /* 0x0000001fff227819 */ /* 0x000fc40000011420 */
[----:B------:R-:W-:-:S04]  /*0210*/  IADD3 R33, PT, PT, R33, R4, RZ ;  /* 0x0000000421217210 */ /* 0x000fc80007ffe0ff */
[----:B----4-:R-:W-:-:S07]  /*0220*/  SHF.L.U32 R33, R33, 0x1, RZ ;  /* 0x0000000121217819 */ /* 0x010fce00000006ff */
.L_x_2467:
[----:B------:R-:W1:Y:S01]  /*0230*/  LDCU UR5, c[0x0][0x3f8] ;  /* 0x00007f00ff0577ac */ /* 0x000e620008000800 */
[----:B-----5:R-:W-:Y:S02]  /*0240*/  IABS R8, UR7 ;  /* 0x0000000700087c13 */ /* 0x020fe40008000000 */
[----:B------:R-:W-:Y:S01]  /*0250*/  IADD3 R15, PT, PT, R2, 0x20, RZ ;  /* 0x00000020020f7810 */ /* 0x000fe20007ffe0ff */
[----:B--2---:R-:W2:Y:S01]  /*0260*/  LDCU.64 UR14, c[0x0][0x3e8] ;  /* 0x00007d00ff0e77ac */ /* 0x004ea20008000a00 */
[----:B------:R-:W-:Y:S02]  /*0270*/  R2UR UR10, R8 ;  /* 0x00000000080a72ca */ /* 0x000fe400000e0000 */
[----:B------:R-:W-:Y:S02]  /*0280*/  SHF.R.S32.HI R17, RZ, 0x1f, R15 ;  /* 0x0000001fff117819 */ /* 0x000fe4000001140f */
[----:B------:R-:W-:Y:S02]  /*0290*/  IADD3 R25, PT, PT, R2, 0x40, RZ ;  /* 0x0000004002197810 */ /* 0x000fe40007ffe0ff */
[----:B------:R-:W-:-:S02]  /*02a0*/  LOP3.LUT R18, R33, 0xffff, RZ, 0xc0, !PT ;  /* 0x0000ffff21127812 */ /* 0x000fc400078ec0ff */
[----:B0-----:R-:W-:Y:S02]  /*02b0*/  SHF.R.S32.HI R23, RZ, 0x1f, R25 ;  /* 0x0000001fff177819 */ /* 0x001fe40000011419 */
[----:B------:R-:W-:Y:S02]  /*02c0*/  IADD3 R8, PT, PT, R2, 0x60, RZ ;  /* 0x0000006002087810 */ /* 0x000fe40007ffe0ff */
[----:B-1-34-:R-:W-:Y:S02]  /*02d0*/  MOV R3, UR5 ;  /* 0x0000000500037c02 */ /* 0x01afe40008000f00 */
[----:B------:R-:W-:Y:S02]  /*02e0*/  SHF.R.S32.HI R20, RZ, 0x1f, R8 ;  /* 0x0000001fff147819 */ /* 0x000fe40000011408 */
[----:B------:R-:W-:Y:S02]  /*02f0*/  IABS R6, R3 ;  /* 0x0000000300067213 */ /* 0x000fe40000000000 */
[----:B--2---:R-:W-:-:S02]  /*0300*/  ISETP.GE.U32.AND P4, PT, R15, UR14, PT ;  /* 0x0000000e0f007c0c */ /* 0x004fc4000bf86070 */
[----:B------:R-:W1:Y:S01]  /*0310*/  I2F.RP R3, R6 ;  /* 0x0000000600037306 */ /* 0x000e620000209400 */
[----:B------:R-:W-:Y:S02]  /*0320*/  ISETP.GE.U32.AND P5, PT, R25, UR14, PT ;  /* 0x0000000e19007c0c */ /* 0x000fe4000bfa6070 */
[----:B------:R-:W-:Y:S02]  /*0330*/  ISETP.GE.AND.EX P4, PT, R17, UR15, PT, P4 ;  /* 0x0000000f11007c0c */ /* 0x000fe4000bf86340 */
[----:B------:R-:W-:Y:S02]  /*0340*/  ISETP.GE.AND.EX P5, PT, R23, UR15, PT, P5 ;  /* 0x0000000f17007c0c */ /* 0x000fe4000bfa6350 */
[----:B------:R-:W-:Y:S02]  /*0350*/  ISETP.GE.U32.AND P2, PT, R8, UR14, PT ;  /* 0x0000000e08007c0c */ /* 0x000fe4000bf46070 */
[----:B------:R-:W-:Y:S02]  /*0360*/  ISETP.GE.U32.AND P3, PT, R2, UR14, PT ;  /* 0x0000000e02007c0c */ /* 0x000fe4000bf66070 */
[----:B------:R-:W-:-:S02]  /*0370*/  ISETP.GE.AND.EX P2, PT, R20, UR15, PT, P2 ;  /* 0x0000000f14007c0c */ /* 0x000fc4000bf46320 */
[----:B------:R-:W-:Y:S01]  /*0380*/  ISETP.GE.AND.EX P3, PT, R35, UR15, PT, P3 ;  /* 0x0000000f23007c0c */ /* 0x000fe2000bf66330 */
[----:B-1----:R-:W1:Y:S04]  /*0390*/  MUFU.RCP R3, R3 ;  /* 0x0000000300037308 */ /* 0x002e680000001000 */
[----:B------:R-:W2:Y:S08]  /*03a0*/  @!P5 LDC.64 R12, c[0x0][0x3e0] ;  /* 0x0000f800ff0cdb82 */ /* 0x000eb00000000a00 */
[----:B------:R-:W3:Y:S01]  /*03b0*/  @!P5 LDC.64 R10, c[0x0][0x390] ;  /* 0x0000e400ff0adb82 */ /* 0x000ee20000000a00 */
[----:B-1----:R-:W-:-:S04]  /*03c0*/  IADD3 R4, PT, PT, R3, 0xffffffe, RZ ;  /* 0x0ffffffe03047810 */ /* 0x002fc80007ffe0ff */
[----:B------:R1:W4:Y:S02]  /*03d0*/  F2I.FTZ.U32.TRUNC.NTZ R5, R4 ;  /* 0x0000000400057305 */ /* 0x000324000021f000 */
[----:B-1----:R-:W-:-:S05]  /*03e0*/  HFMA2 R4, -RZ, RZ, 0, 0 ;  /* 0x00000000ff047431 */ /* 0x002fca00000001ff */
[----:B------:R-:W-:Y:S02]  /*03f0*/  R2UR UR8, R4 ;  /* 0x00000000040872ca */ /* 0x000fe400000e0000 */
[----:B----4-:R-:W-:Y:S02]  /*0400*/  R2UR UR9, R5 ;  /* 0x00000000050972ca */ /* 0x010fe400000e0000 */
[----:B------:R-:W-:-:S05]  /*0410*/  IADD3 R7, PT, PT, RZ, -R5, RZ ;  /* 0x80000005ff077210 */ /* 0x000fca0007ffe0ff */
[----:B------:R-:W-:-:S06]  /*0420*/  IMAD R7, R7, R6, RZ ;  /* 0x0000000607077224 */ /* 0x000fcc00078e02ff */
[----:B------:R-:W-:Y:S02]  /*0430*/  IMAD.HI.U32 R7, R5, R7, UR8 ;  /* 0x0000000805077e27 */ /* 0x000fe4000f8e0007 */
[----:B------:R-:W1:Y:S03]  /*0440*/  @!P4 LDC.64 R4, c[0x0][0x3e0] ;  /* 0x0000f800ff04cb82 */ /* 0x000e660000000a00 */
[----:B------:R-:W-:-:S13]  /*0450*/  R2UR UR8, R7 ;  /* 0x00000000070872ca */ /* 0x000fda00000e0000 */
[----:B------:R-:W-:Y:S02]  /*0460*/  UIMAD.WIDE.U32 UR8, UR8, UR10, URZ ;  /* 0x0000000a080872a5 */ /* 0x000fe4000f8e00ff */
[----:B------:R-:W-:-:S04]  /*0470*/  ULOP3.LUT UR8, UR7, UR5, URZ, 0x3c, !UPT ;  /* 0x0000000507087292 */ /* 0x000fc8000f8e3cff */
[----:B------:R-:W-:Y:S01]  /*0480*/  IADD3 R3, PT, PT, RZ, -UR9, RZ ;  /* 0x80000009ff037c10 */ /* 0x000fe2000fffe0ff */
[----:B-1----:R-:W-:-:S04]  /*0490*/  @!P4 IMAD R14, R17, R4, RZ ;  /* 0x00000004110ec224 */ /* 0x002fc800078e02ff */
[C---:B------:R-:W-:Y:S01]  /*04a0*/  IMAD R3, R6.reuse, R3, UR10 ;  /* 0x0000000a06037e24 */ /* 0x040fe2000f8e0203 */
[----:B------:R-:W1:Y:S01]  /*04b0*/  LDCU.64 UR10, c[0x0][0x3f0] ;  /* 0x00007e00ff0a77ac */ /* 0x000e620008000a00 */
[----:B------:R-:W-:Y:S02]  /*04c0*/  @!P4 IMAD R21, R15, R5, R14 ;  /* 0x000000050f15c224 */ /* 0x000fe400078e020e */
[----:B--2---:R-:W-:Y:S01]  /*04d0*/  @!P5 IMAD R14, R23, R12, RZ ;  /* 0x0000000c170ed224 */ /* 0x004fe200078e02ff */
[----:B------:R-:W-:Y:S01]  /*04e0*/  ISETP.GT.U32.AND P1, PT, R6, R3, PT ;  /* 0x000000030600720c */ /* 0x000fe20003f24070 */
[----:B------:R-:W2:Y:S02]  /*04f0*/  @!P2 LDC.64 R22, c[0x0][0x3e0] ;  /* 0x0000f800ff16ab82 */ /* 0x000ea40000000a00 */
[----:B------:R-:W-:-:S10]  /*0500*/  @!P5 IMAD R27, R25, R13, R14 ;  /* 0x0000000d191bd224 */ /* 0x000fd400078e020e */
[----:B------:R-:W-:Y:S01]  /*0510*/  VOTEU.ANY UP0, P1 ;  /* 0x0000000000ff7886 */ /* 0x000fe20000800100 */
[----:B------:R-:W-:Y:S02]  /*0520*/  PLOP3.LUT P1, PT, PT, PT, UP0, 0x80, 0x8 ;  /* 0x000000000008781c */ /* 0x000fe40003f2f008 */
[----:B-1----:R-:W-:Y:S02]  /*0530*/  MOV R9, UR10 ;  /* 0x0000000a00097c02 */ /* 0x002fe40008000f00 */
[----:B------:R-:W-:Y:S02]  /*0540*/  @!UP0 UIADD3 UR9, UPT, UPT, UR9, 0x1, URZ ;  /* 0x0000000109098890 */ /* 0x000fe4000fffe0ff */
[----:B------:R-:W-:-:S07]  /*0550*/  UISETP.GE.AND UP0, UPT, UR8, URZ, UPT ;  /* 0x000000ff0800728c */ /* 0x000fce000bf06270 */
[----:B------:R-:W-:-:S05]  /*0560*/  @!P1 IMAD.IADD R3, R3, 0x1, -R6 ;  /* 0x0000000103039824 */ /* 0x000fca00078e0a06 */
[----:B------:R-:W-:Y:S02]  /*0570*/  ISETP.GE.U32.AND P1, PT, R3, R6, PT ;  /* 0x000000060300720c */ /* 0x000fe40003f26070 */
[----:B------:R-:W-:-:S11]  /*0580*/  IADD3 R3, PT, PT, R2, 0x80, RZ ;  /* 0x0000008002037810 */ /* 0x000fd60007ffe0ff */
[----:B------:R-:W-:-:S05]  /*0590*/  VOTEU.ANY UP1, P1 ;  /* 0x0000000000ff7886 */ /* 0x000fca0000820100 */
[----:B------:R-:W-:Y:S02]  /*05a0*/  @UP1 UIADD3 UR9, UPT, UPT, UR9, 0x1, URZ ;  /* 0x0000000109091890 */ /* 0x000fe4000fffe0ff */
[----:B------:R-:W-:Y:S02]  /*05b0*/  UISETP.NE.AND UP1, UPT, UR5, URZ, UPT ;  /* 0x000000ff0500728c */ /* 0x000fe4000bf25270 */
[----:B------:R-:W-:-:S09]  /*05c0*/  @!UP0 UIADD3 UR9, UPT, UPT, -UR9, URZ, URZ ;  /* 0x000000ff09098290 */ /* 0x000fd2000fffe1ff */
[----:B------:R-:W-:-:S04]  /*05d0*/  @!UP1 ULOP3.LUT UR9, URZ, UR5, URZ, 0x33, !UPT ;  /* 0x00000005ff099292 */ /* 0x000fc8000f8e33ff */
[----:B------:R-:W-:-:S04]  /*05e0*/  UIADD3 UR8, UPT, UPT, -UR9, URZ, URZ ;  /* 0x000000ff09087290 */ /* 0x000fc8000fffe1ff */
[----:B------:R-:W-:Y:S02]  /*05f0*/  UIMAD UR8, UR5, UR8, UR7 ;  /* 0x00000008050872a4 */ /* 0x000fe4000f8e0207 */
[----:B------:R-:W-:Y:S02]  /*0600*/  USHF.R.S32.HI UR5, URZ, 0x1f, UR9 ;  /* 0x0000001fff057899 */ /* 0x000fe40008011409 */
[----:B------:R-:W-:Y:S02]  /*0610*/  UIMAD UR8, UR8, 0xe, URZ ;  /* 0x0000000e080878a4 */ /* 0x000fe4000f8e02ff */
[----:B------:R-:W-:-:S04]  /*0620*/  UIMAD UR5, UR5, UR10, URZ ;  /* 0x0000000a050572a4 */ /* 0x000fc8000f8e02ff */
[----:B------:R-:W-:Y:S01]  /*0630*/  IADD3 R18, P1, PT, R18, UR8, RZ ;  /* 0x0000000812127c10 */ /* 0x000fe2000ff3e0ff */
[----:B------:R-:W-:Y:S01]  /*0640*/  UIMAD UR5, UR9, UR11, UR5 ;  /* 0x0000000b090572a4 */ /* 0x000fe2000f8e0205 */
[----:B------:R-:W-:-:S04]  /*0650*/  MOV R6, UR8 ;  /* 0x0000000800067c02 */ /* 0x000fc80008000f00 */
[----:B------:R-:W-:Y:S02]  /*0660*/  LEA.HI.X.SX32 R19, R6, RZ, 0x1, P1 ;  /* 0x000000ff06137211 */ /* 0x000fe400008f0eff */
[----:B------:R-:W1:Y:S01]  /*0670*/  @!P4 LDC.64 R6, c[0x0][0x390] ;  /* 0x0000e400ff06cb82 */ /* 0x000e620000000a00 */
[----:B------:R-:W-:Y:S01]  /*0680*/  ISETP.GE.U32.AND P1, PT, R3, UR14, PT ;  /* 0x0000000e03007c0c */ /* 0x000fe2000bf26070 */
[----:B------:R-:W-:Y:S01]  /*0690*/  IMAD.WIDE.U32 R18, R9, UR9, R18 ;  /* 0x0000000909127c25 */ /* 0x000fe2000f8e0012 */
[----:B------:R-:W-:-:S04]  /*06a0*/  SHF.R.S32.HI R9, RZ, 0x1f, R3 ;  /* 0x0000001fff097819 */ /* 0x000fc80000011403 */
[----:B------:R-:W-:Y:S02]  /*06b0*/  ISETP.GE.AND.EX P1, PT, R9, UR15, PT, P1 ;  /* 0x0000000f09007c0c */ /* 0x000fe4000bf26310 */
[----:B------:R-:W-:Y:S02]  /*06c0*/  IADD3 R17, PT, PT, R19, UR5, RZ ;  /* 0x0000000513117c10 */ /* 0x000fe4000fffe0ff */
[-C--:B------:R-:W-:Y:S02]  /*06d0*/  @!P4 MOV R16, R18.reuse ;  /* 0x000000120010c202 */ /* 0x080fe40000000f00 */
[----:B------:R-:W-:-:S03]  /*06e0*/  @!P5 MOV R14, R18 ;  /* 0x00000012000ed202 */ /* 0x000fc60000000f00 */
[----:B------:R-:W-:Y:S01]  /*06f0*/  @!P4 IMAD.WIDE.U32 R4, R15, R4, R16 ;  /* 0x000000040f04c225 */ /* 0x000fe200078e0010 */
[----:B------:R-:W-:-:S03]  /*0700*/  @!P5 MOV R15, R17 ;  /* 0x00000011000fd202 */ /* 0x000fc60000000f00 */
[----:B------:R-:W-:Y:S02]  /*0710*/  @!P4 IMAD.IADD R21, R5, 0x1, R21 ;  /* 0x000000010515c824 */ /* 0x000fe400078e0215 */
[----:B------:R-:W-:Y:S01]  /*0720*/  @!P5 IMAD.WIDE.U32 R12, R25, R12, R14 ;  /* 0x0000000c190cd225 */ /* 0x000fe200078e000e */
[C---:B-1----:R-:W-:Y:S01]  /*0730*/  @!P4 LEA R6, P6, R4.reuse, R6, 0x1 ;  /* 0x000000060406c211 */ /* 0x042fe200078c08ff */
[----:B------:R-:W1:Y:S03]  /*0740*/  @!P1 LDC.64 R14, c[0x0][0x3e0] ;  /* 0x0000f800ff0e9b82 */ /* 0x000e660000000a00 */
[----:B------:R-:W-:Y:S02]  /*0750*/  @!P4 LEA.HI.X R7, R4, R7, R21, 0x1, P6 ;  /* 0x000000070407c211 */ /* 0x000fe400030f0c15 */
[----:B------:R-:W-:Y:S02]  /*0760*/  CS2R R4, SRZ ;  /* 0x0000000000047805 */ /* 0x000fe4000001ff00 */
[----:B------:R-:W-:-:S02]  /*0770*/  @!P5 IADD3 R27, PT, PT, R13, R27, RZ ;  /* 0x0000001b0d1bd210 */ /* 0x000fc40007ffe0ff */
[----:B---3--:R-:W-:Y:S01]  /*0780*/  @!P5 LEA R10, P6, R12, R10, 0x1 ;  /* 0x0000000a0c0ad211 */ /* 0x008fe200078c08ff */
[----:B--2---:R-:W-:Y:S01]  /*0790*/  @!P2 IMAD R20, R20, R22, RZ ;  /* 0x000000161414a224 */ /* 0x004fe200078e02ff */
[----:B------:R2:W3:Y:S02]  /*07a0*/  @!P4 LDG.E R4, desc[UR12][R6.64] ;  /* 0x0000000c0604c981 */ /* 0x0004e4000c1e1900 */
[----:B------:R-:W-:Y:S02]  /*07b0*/  @!P5 LEA.HI.X R11, R12, R11, R27, 0x1, P6 ;  /* 0x0000000b0c0bd211 */ /* 0x000fe400030f0c1b */
[----:B------:R-:W4:Y:S01]  /*07c0*/  @!P2 LDC.64 R12, c[0x0][0x390] ;  /* 0x0000e400ff0cab82 */ /* 0x000f220000000a00 */
[----:B------:R-:W-:Y:S02]  /*07d0*/  @!P2 IMAD R23, R8, R23, R20 ;  /* 0x000000170817a224 */ /* 0x000fe400078e0214 */
[----:B------:R5:W3:Y:S01]  /*07e0*/  @!P5 LDG.E R5, desc[UR12][R10.64] ;  /* 0x0000000c0a05d981 */ /* 0x000ae2000c1e1900 */
[----:B------:R-:W-:-:S02]  /*07f0*/  @!P2 MOV R20, R18 ;  /* 0x000000120014a202 */ /* 0x000fc40000000f00 */
[-C--:B------:R-:W-:Y:S02]  /*0800*/  @!P2 MOV R21, R17.reuse ;  /* 0x000000110015a202 */ /* 0x080fe40000000f00 */
[----:B--2---:R-:W2:Y:S08]  /*0810*/  @!P1 LDC.64 R6, c[0x0][0x390] ;  /* 0x0000e400ff069b82 */ /* 0x004eb00000000a00 */
[----:B-----5:R-:W5:Y:S01]  /*0820*/  @!P3 LDC.64 R10, c[0x0][0x3e0] ;  /* 0x0000f800ff0abb82 */ /* 0x020f620000000a00 */
[----:B-1----:R-:W-:Y:S01]  /*0830*/  @!P1 IMAD R24, R9, R14, RZ ;  /* 0x0000000e09189224 */ /* 0x002fe200078e02ff */
[----:B------:R-:W-:Y:S01]  /*0840*/  @!P1 MOV R9, R17 ;  /* 0x0000001100099202 */ /* 0x000fe20000000f00 */
[----:B------:R-:W-:Y:S01]  /*0850*/  @!P2 IMAD.WIDE.U32 R20, R8, R22, R20 ;  /* 0x000000160814a225 */ /* 0x000fe200078e0014 */
[----:B------:R-:W-:-:S02]  /*0860*/  @!P1 MOV R8, R18 ;  /* 0x0000001200089202 */ /* 0x000fc40000000f00 */
[----:B------:R-:W-:Y:S01]  /*0870*/  IADD3 R25, PT, PT, R2, 0xa0, RZ ;  /* 0x000000a002197810 */ /* 0x000fe20007ffe0ff */
[C---:B------:R-:W-:Y:S02]  /*0880*/  @!P1 IMAD R24, R3.reuse, R15, R24 ;  /* 0x0000000f03189224 */ /* 0x040fe400078e0218 */
[----:B------:R-:W-:Y:S01]  /*0890*/  @!P1 IMAD.WIDE.U32 R14, R3, R14, R8 ;  /* 0x0000000e030e9225 */ /* 0x000fe200078e0008 */
[----:B------:R-:W-:Y:S01]  /*08a0*/  ISETP.GE.U32.AND P4, PT, R25, UR14, PT ;  /* 0x0000000e19007c0c */ /* 0x000fe2000bf86070 */
[----:B------:R-:W1:Y:S01]  /*08b0*/  @!P3 LDC.64 R8, c[0x0][0x390] ;  /* 0x0000e400ff08bb82 */ /* 0x000e620000000a00 */
[----:B------:R-:W-:Y:S02]  /*08c0*/  SHF.R.S32.HI R3, RZ, 0x1f, R25 ;  /* 0x0000001fff037819 */ /* 0x000fe40000011419 */
[----:B------:R-:W-:Y:S02]  /*08d0*/  SHF.R.S32.HI R22, RZ, 0x1f, R31 ;  /* 0x0000001fff167819 */ /* 0x000fe4000001141f */
[----:B------:R-:W-:-:S02]  /*08e0*/  ISETP.GE.AND.EX P4, PT, R3, UR15, PT, P4 ;  /* 0x0000000f03007c0c */ /* 0x000fc4000bf86340 */
[----:B------:R-:W-:Y:S02]  /*08f0*/  ISETP.GE.U32.AND P5, PT, R31, UR14, PT ;  /* 0x0000000e1f007c0c */ /* 0x000fe4000bfa6070 */
[----:B------:R-:W-:Y:S02]  /*0900*/  @!P2 IADD3 R23, PT, PT, R21, R23, RZ ;  /* 0x000000171517a210 */ /* 0x000fe40007ffe0ff */
[----:B----4-:R-:W-:Y:S02]  /*0910*/  @!P2 LEA R12, P6, R20, R12, 0x1 ;  /* 0x0000000c140ca211 */ /* 0x010fe400078c08ff */
[----:B------:R-:W-:Y:S02]  /*0920*/  ISETP.GE.AND.EX P5, PT, R22, UR15, PT, P5 ;  /* 0x0000000f16007c0c */ /* 0x000fe4000bfa6350 */
[----:B------:R-:W-:Y:S02]  /*0930*/  @!P2 LEA.HI.X R13, R20, R13, R23, 0x1, P6 ;  /* 0x0000000d140da211 */ /* 0x000fe400030f0c17 */
[----:B------:R-:W-:Y:S01]  /*0940*/  @!P1 IADD3 R24, PT, PT, R15, R24, RZ ;  /* 0x000000180f189210 */ /* 0x000fe20007ffe0ff */
[----:B-----5:R-:W-:Y:S01]  /*0950*/  @!P3 IMAD R15, R35, R10, RZ ;  /* 0x0000000a230fb224 */ /* 0x020fe200078e02ff */
[----:B--2---:R-:W-:Y:S01]  /*0960*/  @!P1 LEA R6, P6, R14, R6, 0x1 ;  /* 0x000000060e069211 */ /* 0x004fe200078c08ff */
[----:B------:R-:W2:Y:S02]  /*0970*/  @!P4 LDC.64 R20, c[0x0][0x3e0] ;  /* 0x0000f800ff14cb82 */ /* 0x000ea40000000a00 */
[----:B------:R-:W-:Y:S01]  /*0980*/  @!P3 IMAD R23, R2, R11, R15 ;  /* 0x0000000b0217b224 */ /* 0x000fe200078e020f */
[----:B------:R-:W-:Y:S01]  /*0990*/  @!P1 LEA.HI.X R7, R14, R7, R24, 0x1, P6 ;  /* 0x000000070e079211 */ /* 0x000fe200030f0c18 */
[----:B------:R-:W-:Y:S01]  /*09a0*/  @!P3 IMAD.MOV.U32 R15, RZ, RZ, R17 ;  /* 0x000000ffff0fb224 */ /* 0x000fe200078e0011 */
[----:B------:R-:W-:Y:S01]  /*09b0*/  @!P3 MOV R14, R18 ;  /* 0x00000012000eb202 */ /* 0x000fe20000000f00 */
[----:B------:R-:W-:-:S04]  /*09c0*/  HFMA2 R30, -RZ, RZ, 0, 0 ;  /* 0x00000000ff1e7431 */ /* 0x000fc800000001ff */
[----:B------:R-:W-:Y:S02]  /*09d0*/  @!P3 IMAD.WIDE.U32 R10, R2, R10, R14 ;  /* 0x0000000a020ab225 */ /* 0x000fe400078e000e */
[----:B------:R-:W4:Y:S01]  /*09e0*/  @!P5 LDC.64 R14, c[0x0][0x3e0] ;  /* 0x0000f800ff0edb82 */ /* 0x000f220000000a00 */
[----:B------:R5:W3:Y:S01]  /*09f0*/  @!P2 LDG.E R30, desc[UR12][R12.64] ;  /* 0x0000000c0c1ea981 */ /* 0x000ae2000c1e1900 */
[----:B------:R-:W-:-:S04]  /*0a00*/  ISETP.GE.U32.AND P2, PT, R32, UR14, PT ;  /* 0x0000000e20007c0c */ /* 0x000fc8000bf46070 */
[----:B------:R-:W-:Y:S02]  /*0a10*/  ISETP.GE.AND.EX P2, PT, R34, UR15, PT, P2 ;  /* 0x0000000f22007c0c */ /* 0x000fe4000bf46320 */
[----:B------:R-:W-:Y:S02]  /*0a20*/  @!P3 IADD3 R11, PT, PT, R11, R23, RZ ;  /* 0x000000170b0bb210 */ /* 0x000fe40007ffe0ff */
[C---:B-1----:R-:W-:Y:S01]  /*0a30*/  @!P3 LEA R8, P6, R10.reuse, R8, 0x1 ;  /* 0x000000080a08b211 */ /* 0x042fe200078c08ff */
[----:B-----5:R-:W1:Y:S01]  /*0a40*/  @!P4 LDC.64 R12, c[0x0][0x390] ;  /* 0x0000e400ff0ccb82 */ /* 0x020e620000000a00 */
[----:B------:R-:W-:Y:S02]  /*0a50*/  HFMA2 R24, -RZ, RZ, 0, 0 ;  /* 0x00000000ff187431 */ /* 0x000fe400000001ff */
[----:B------:R-:W-:Y:S01]  /*0a60*/  @!P3 LEA.HI.X R9, R10, R9, R11, 0x1, P6 ;  /* 0x000000090a09b211 */ /* 0x000fe200030f0c0b */
[----:B--2---:R-:W-:-:S04]  /*0a70*/  @!P4 IMAD R26, R3, R20, RZ ;  /* 0x00000014031ac224 */ /* 0x004fc800078e02ff */
[----:B------:R-:W2:Y:S01]  /*0a80*/  @!P5 LDC.64 R10, c[0x0][0x390] ;  /* 0x0000e400ff0adb82 */ /* 0x000ea20000000a00 */
[----:B------:R5:W3:Y:S01]  /*0a90*/  @!P3 LDG.E R24, desc[UR12][R8.64] ;  /* 0x0000000c0818b981 */ /* 0x000ae2000c1e1900 */
[----:B------:R-:W-:Y:S02]  /*0aa0*/  @!P4 IMAD R3, R25, R21, R26 ;  /* 0x000000151903c224 */ /* 0x000fe400078e021a */
[----:B------:R-:W-:Y:S01]  /*0ab0*/  HFMA2 R28, -RZ, RZ, 0, 0 ;  /* 0x00000000ff1c7431 */ /* 0x000fe200000001ff */
[----:B------:R-:W-:Y:S01]  /*0ac0*/  @!P4 MOV R23, R17 ;  /* 0x000000110017c202 */ /* 0x000fe20000000f00 */
[----:B----4-:R-:W-:Y:S01]  /*0ad0*/  @!P5 IMAD R26, R22, R14, RZ ;  /* 0x0000000e161ad224 */ /* 0x010fe200078e02ff */
[----:B------:R-:W-:-:S03]  /*0ae0*/  @!P4 MOV R22, R18 ;  /* 0x000000120016c202 */ /* 0x000fc60000000f00 */
[----:B------:R4:W3:Y:S01]  /*0af0*/  @!P1 LDG.E R28, desc[UR12][R6.64] ;  /* 0x0000000c061c9981 */ /* 0x0008e2000c1e1900 */
[----:B-----5:R-:W5:Y:S01]  /*0b00*/  @!P2 LDC.64 R8, c[0x0][0x3e0] ;  /* 0x0000f800ff08ab82 */ /* 0x020f620000000a00 */
[----:B------:R-:W-:Y:S01]  /*0b10*/  @!P4 IMAD.WIDE.U32 R20, R25, R20, R22 ;  /* 0x000000141914c225 */ /* 0x000fe200078e0016 */
[----:B------:R-:W-:Y:S02]  /*0b20*/  @!P5 MOV R22, R18 ;  /* 0x000000120016d202 */ /* 0x000fe40000000f00 */
[----:B------:R-:W-:-:S04]  /*0b30*/  @!P5 MOV R23, R17 ;  /* 0x000000110017d202 */ /* 0x000fc80000000f00 */
[----:B----4-:R-:W4:Y:S01]  /*0b40*/  @!P2 LDC.64 R6, c[0x0][0x390] ;  /* 0x0000e400ff06ab82 */ /* 0x010f220000000a00 */
[----:B------:R-:W-:Y:S02]  /*0b50*/  @!P4 IADD3 R3, PT, PT, R21, R3, RZ ;  /* 0x000000031503c210 */ /* 0x000fe40007ffe0ff */
[----:B-1----:R-:W-:Y:S01]  /*0b60*/  @!P4 LEA R12, P3, R20, R12, 0x1 ;  /* 0x0000000c140cc211 */ /* 0x002fe200078608ff */
[----:B------:R-:W-:-:S04]  /*0b70*/  @!P5 IMAD.WIDE.U32 R22, R31, R14, R22 ;  /* 0x0000000e1f16d225 */ /* 0x000fc800078e0016 */
[----:B------:R-:W-:Y:S01]  /*0b80*/  HFMA2 R14, -RZ, RZ, 0, 0 ;  /* 0x00000000ff0e7431 */ /* 0x000fe200000001ff */
[----:B------:R-:W-:Y:S01]  /*0b90*/  @!P4 LEA.HI.X R13, R20, R13, R3, 0x1, P3 ;  /* 0x0000000d140dc211 */ /* 0x000fe200018f0c03 */
[----:B------:R-:W-:Y:S01]  /*0ba0*/  @!P5 IMAD R15, R31, R15, R26 ;  /* 0x0000000f1f0fd224 */ /* 0x000fe200078e021a */
[----:B--2---:R-:W-:-:S03]  /*0bb0*/  @!P5 LEA R10, P3, R22, R10, 0x1 ;  /* 0x0000000a160ad211 */ /* 0x004fc600078608ff */
[----:B------:R1:W2:Y:S01]  /*0bc0*/  @!P4 LDG.E R14, desc[UR12][R12.64] ;  /* 0x0000000c0c0ec981 */ /* 0x0002a2000c1e1900 */
[----:B------:R-:W-:Y:S01]  /*0bd0*/  @!P5 IADD3 R15, PT, PT, R23, R15, RZ ;  /* 0x0000000f170fd210 */ /* 0x000fe20007ffe0ff */
[----:B-----5:R-:W-:-:S03]  /*0be0*/  @!P2 IMAD R3, R34, R8, RZ ;  /* 0x000000082203a224 */ /* 0x020fc600078e02ff */
[----:B------:R-:W-:Y:S02]  /*0bf0*/  @!P5 LEA.HI.X R11, R22, R11, R15, 0x1, P3 ;  /* 0x0000000b160bd211 */ /* 0x000fe400018f0c0f */
[----:B------:R-:W-:Y:S02]  /*0c00*/  MOV R15, RZ ;  /* 0x000000ff000f7202 */ /* 0x000fe40000000f00 */
[----:B-1----:R-:W-:Y:S01]  /*0c10*/  @!P2 MOV R13, R17 ;  /* 0x00000011000da202 */ /* 0x002fe20000000f00 */
[----:B------:R-:W-:Y:S02]  /*0c20*/  @!P2 IMAD.MOV.U32 R12, RZ, RZ, R18 ;  /* 0x000000ffff0ca224 */ /* 0x000fe400078e0012 */
[C---:B------:R-:W-:Y:S01]  /*0c30*/  @!P2 IMAD R3, R32.reuse, R9, R3 ;  /* 0x000000092003a224 */ /* 0x040fe200078e0203 */
[----:B------:R1:W5:Y:S01]  /*0c40*/  @!P5 LDG.E R15, desc[UR12][R10.64] ;  /* 0x0000000c0a0fd981 */ /* 0x000362000c1e1900 */
[----:B------:R-:W-:-:S04]  /*0c50*/  @!P2 IMAD.WIDE.U32 R12, R32, R8, R12 ;  /* 0x00000008200ca225 */ /* 0x000fc800078e000c */
[----:B------:R-:W-:Y:S01]  /*0c60*/  HFMA2 R21, -RZ, RZ, 0, 0 ;  /* 0x00000000ff157431 */ /* 0x000fe200000001ff */
[----:B------:R-:W-:Y:S02]  /*0c70*/  @!P2 IADD3 R3, PT, PT, R13, R3, RZ ;  /* 0x000000030d03a210 */ /* 0x000fe40007ffe0ff */
[----:B----4-:R-:W-:-:S04]  /*0c80*/  @!P2 LEA R6, P3, R12, R6, 0x1 ;  /* 0x000000060c06a211 */ /* 0x010fc800078608ff */
[----:B------:R-:W-:-:S05]  /*0c90*/  @!P2 LEA.HI.X R7, R12, R7, R3, 0x1, P3 ;  /* 0x000000070c07a211 */ /* 0x000fca00018f0c03 */
[----:B------:R4:W5:Y:S01]  /*0ca0*/  @!P2 LDG.E R21, desc[UR12][R6.64] ;  /* 0x0000000c0615a981 */ /* 0x000962000c1e1900 */
[----:B------:R-:W0:Y:S02]  /*0cb0*/  S2R R37, SR_LANEID ;  /* 0x0000000000257919 */ /* 0x000e240000000000 */
[----:B0-----:R-:W-:Y:S01]  /*0cc0*/  ISETP.GT.AND P2, PT, R37, 0x1e, PT ;  /* 0x0000001e2500780c */ /* 0x001fe20003f44270 */
[--C-:B---3--:R-:W-:Y:S02]  /*0cd0*/  HADD2.F32 R27, -RZ, R4.reuse.H0_H0 ;  /* 0x20000004ff1b7230 */ /* 0x108fe40000004100 */
[----:B------:R-:W-:Y:S02]  /*0ce0*/  HADD2.F32 R4, -RZ, R4.H1_H1 ;  /* 0x30000004ff047230 */ /* 0x000fe40000004100 */
[----:B------:R-:W-:-:S03]  /*0cf0*/  HADD2.F32 R29, -RZ, R5.H0_H0 ;  /* 0x20000005ff1d7230 */ /* 0x000fc60000004100 */
[----:B-1----:R-:W-:Y:S01]  /*0d00*/  FMUL.FTZ R10, R4, R4 ;  /* 0x00000004040a7220 */ /* 0x002fe20000410000 */
[----:B------:R-:W-:Y:S02]  /*0d10*/  HADD2.F32 R5, -RZ, R5.H1_H1 ;  /* 0x30000005ff057230 */ /* 0x000fe40000004100 */
[C---:B----4-:R-:W-:Y:S01]  /*0d20*/  FADD.FTZ R7, R27.reuse, R4 ;  /* 0x000000041b077221 */ /* 0x050fe20000010000 */
[----:B------:R-:W-:Y:S02]  /*0d30*/  FFMA.FTZ R10, R27, R27, R10 ;  /* 0x0000001b1b0a7223 */ /* 0x000fe4000001000a */
[----:B------:R-:W-:-:S04]  /*0d40*/  FMUL.FTZ R12, R5, R5 ;  /* 0x00000005050c7220 */ /* 0x000fc80000410000 */
[----:B------:R-:W-:Y:S01]  /*0d50*/  FFMA.FTZ R12, R29, R29, R12 ;  /* 0x0000001d1d0c7223 */ /* 0x000fe2000001000c */
[--C-:B------:R-:W-:Y:S02]  /*0d60*/  HADD2.F32 R6, -RZ, R30.reuse.H1_H1 ;  /* 0x3000001eff067230 */ /* 0x100fe40000004100 */
[----:B------:R-:W-:Y:S02]  /*0d70*/  HADD2.F32 R30, -RZ, R30.H0_H0 ;  /* 0x2000001eff1e7230 */ /* 0x000fe40000004100 */
[--C-:B------:R-:W-:Y:S02]  /*0d80*/  HADD2.F32 R3, -RZ, R24.reuse.H1_H1 ;  /* 0x30000018ff037230 */ /* 0x100fe40000004100 */
[----:B------:R-:W-:-:S03]  /*0d90*/  HADD2.F32 R24, -RZ, R24.H0_H0 ;  /* 0x20000018ff187230 */ /* 0x000fc60000004100 */
[----:B------:R-:W-:Y:S02]  /*0da0*/  FMUL.FTZ R9, R3, R3 ;  /* 0x0000000303097220 */ /* 0x000fe40000410000 */
[C---:B------:R-:W-:Y:S02]  /*0db0*/  FADD.FTZ R8, R24.reuse, R3 ;  /* 0x0000000318087221 */ /* 0x040fe40000010000 */
[----:B------:R-:W-:Y:S02]  /*0dc0*/  FFMA.FTZ R9, R24, R24, R9 ;  /* 0x0000001818097223 */ /* 0x000fe40000010009 */
[----:B------:R-:W-:Y:S02]  /*0dd0*/  FADD.FTZ R8, RZ, R8 ;  /* 0x00000008ff087221 */ /* 0x000fe40000010000 */
[----:B------:R-:W-:Y:S01]  /*0de0*/  FADD.FTZ R9, RZ, R9 ;  /* 0x00000009ff097221 */ /* 0x000fe20000010000 */
[----:B------:R-:W-:Y:S01]  /*0df0*/  FMUL.FTZ R11, R6, R6 ;  /* 0x00000006060b7220 */ /* 0x000fe20000410000 */
[----:B------:R-:W-:-:S02]  /*0e00*/  FADD.FTZ R8, R8, R7 ;  /* 0x0000000708087221 */ /* 0x000fc40000010000 */
[----:B------:R-:W-:Y:S01]  /*0e10*/  FADD.FTZ R9, R9, R10 ;  /* 0x0000000a09097221 */ /* 0x000fe20000010000 */
[--C-:B------:R-:W-:Y:S02]  /*0e20*/  HADD2.F32 R7, -RZ, R28.reuse.H1_H1 ;  /* 0x3000001cff077230 */ /* 0x100fe40000004100 */
[----:B------:R-:W-:Y:S01]  /*0e30*/  FFMA.FTZ R11, R30, R30, R11 ;  /* 0x0000001e1e0b7223 */ /* 0x000fe2000001000b */
[----:B------:R-:W-:Y:S01]  /*0e40*/  FADD.FTZ R12, R9, R12 ;  /* 0x0000000c090c7221 */ /* 0x000fe20000010000 */
[----:B------:R-:W-:Y:S01]  /*0e50*/  FADD.FTZ R9, R29, R5 ;  /* 0x000000051d097221 */ /* 0x000fe20000010000 */
[----:B------:R-:W-:Y:S02]  /*0e60*/  HADD2.F32 R28, -RZ, R28.H0_H0 ;  /* 0x2000001cff1c7230 */ /* 0x000fe40000004100 */
[----:B------:R-:W-:Y:S01]  /*0e70*/  FMUL.FTZ R13, R7, R7 ;  /* 0x00000007070d7220 */ /* 0x000fe20000410000 */
[----:B------:R-:W-:Y:S01]  /*0e80*/  FADD.FTZ R11, R12, R11 ;  /* 0x0000000b0c0b7221 */ /* 0x000fe20000010000 */
[----:B------:R-:W-:Y:S01]  /*0e90*/  FADD.FTZ R8, R8, R9 ;  /* 0x0000000908087221 */ /* 0x000fe20000010000 */
[----:B------:R-:W-:Y:S01]  /*0ea0*/  FADD.FTZ R9, R30, R6 ;  /* 0x000000061e097221 */ /* 0x000fe20000010000 */
[----:B--2---:R-:W-:-:S02]  /*0eb0*/  HADD2.F32 R12, -RZ, R14.H1_H1 ;  /* 0x3000000eff0c7230 */ /* 0x004fc40000004100 */
[----:B------:R-:W-:Y:S01]  /*0ec0*/  FFMA.FTZ R10, R28, R28, R13 ;  /* 0x0000001c1c0a7223 */ /* 0x000fe2000001000d */
[----:B------:R-:W-:Y:S02]  /*0ed0*/  HADD2.F32 R13, -RZ, R14.H0_H0 ;  /* 0x2000000eff0d7230 */ /* 0x000fe40000004100 */
[----:B------:R-:W-:Y:S01]  /*0ee0*/  FADD.FTZ R8, R8, R9 ;  /* 0x0000000908087221 */ /* 0x000fe20000010000 */
[----:B------:R-:W-:Y:S01]  /*0ef0*/  FMUL.FTZ R20, R12, R12 ;  /* 0x0000000c0c147220 */ /* 0x000fe20000410000 */
[----:B------:R-:W-:Y:S01]  /*0f00*/  FADD.FTZ R10, R11, R10 ;  /* 0x0000000a0b0a7221 */ /* 0x000fe20000010000 */
[----:B------:R-:W-:Y:S02]  /*0f10*/  FADD.FTZ R9, R28, R7 ;  /* 0x000000071c097221 */ /* 0x000fe40000010000 */
[----:B------:R-:W-:Y:S01]  /*0f20*/  FFMA.FTZ R11, R13, R13, R20 ;  /* 0x0000000d0d0b7223 */ /* 0x000fe20000010014 */
[--C-:B-----5:R-:W-:Y:S02]  /*0f30*/  HADD2.F32 R14, -RZ, R15.reuse.H1_H1 ;  /* 0x3000000fff0e7230 */ /* 0x120fe40000004100 */
[----:B------:R-:W-:-:S02]  /*0f40*/  HADD2.F32 R15, -RZ, R15.H0_H0 ;  /* 0x2000000fff0f7230 */ /* 0x000fc40000004100 */
[----:B------:R-:W-:Y:S01]  /*0f50*/  FADD.FTZ R8, R8, R9 ;  /* 0x0000000908087221 */ /* 0x000fe20000010000 */
[----:B------:R-:W-:Y:S01]  /*0f60*/  FMUL.FTZ R20, R14, R14 ;  /* 0x0000000e0e147220 */ /* 0x000fe20000410000 */
[----:B------:R-:W-:Y:S01]  /*0f70*/  FADD.FTZ R10, R10, R11 ;  /* 0x0000000b0a0a7221 */ /* 0x000fe20000010000 */
[----:B------:R-:W-:Y:S02]  /*0f80*/  FADD.FTZ R9, R13, R12 ;  /* 0x0000000c0d097221 */ /* 0x000fe40000010000 */
[----:B------:R-:W-:Y:S02]  /*0f90*/  FFMA.FTZ R11, R15, R15, R20 ;  /* 0x0000000f0f0b7223 */ /* 0x000fe40000010014 */
[----:B------:R-:W-:Y:S02]  /*0fa0*/  FADD.FTZ R9, R8, R9 ;  /* 0x0000000908097221 */ /* 0x000fe40000010000 */
[----:B------:R-:W-:Y:S01]  /*0fb0*/  FADD.FTZ R8, R10, R11 ;  /* 0x0000000b0a087221 */ /* 0x000fe20000010000 */
[----:B------:R-:W-:-:S02]  /*0fc0*/  HADD2.F32 R20, -RZ, R21.H1_H1 ;  /* 0x30000015ff147230 */ /* 0x000fc40000004100 */
[----:B------:R-:W-:Y:S01]  /*0fd0*/  FADD.FTZ R10, R15, R14 ;  /* 0x0000000e0f0a7221 */ /* 0x000fe20000010000 */
[----:B------:R-:W-:Y:S02]  /*0fe0*/  HADD2.F32 R21, -RZ, R21.H0_H0 ;  /* 0x20000015ff157230 */ /* 0x000fe40000004100 */
[----:B------:R-:W-:Y:S01]  /*0ff0*/  FMUL.FTZ R22, R20, R20 ;  /* 0x0000001414167220 */ /* 0x000fe20000410000 */
[----:B------:R-:W-:Y:S02]  /*1000*/  FADD.FTZ R9, R9, R10 ;  /* 0x0000000a09097221 */ /* 0x000fe40000010000 */
        /* <DEDUP_REMOVED lines=41> */
.L_x_2425:
[----:B------:R-:W-:Y:S05]  /*12a0*/  BSYNC.RECONVERGENT B0 ;  /* 0x0000000000007941 */ /* 0x000fea0003800200 */
.L_x_2424:
        /* <DEDUP_REMOVED lines=23> */
.L_x_2427:
[----:B------:R-:W-:Y:S05]  /*1420*/  BSYNC.RECONVERGENT B0 ;  /* 0x0000000000007941 */ /* 0x000fea0003800200 */
.L_x_2426:
[----:B------:R-:W-:Y:S05]  /*1430*/  @!P2 BRA `(.L_x_2428) ;  /* 0x0000000c00b0a947 */ /* 0x000fea0003800000 */
[----:B--2---:R-:W2:Y:S01]  /*1440*/  LDC.64 R8, c[0x0][0x3b8] ;  /* 0x0000ee00ff087b82 */ /* 0x004ea20000000a00 */
[----:B------:R-:W-:Y:S01]  /*1450*/  ULOP3.LUT UR5, UR4, 0x1, URZ, 0xc0, !UPT ;  /* 0x0000000104057892 */ /* 0x000fe2000f8ec0ff */
[----:B------:R-:W-:-:S03]  /*1460*/  ISETP.GE.U32.AND P2, PT, R0, 0x8, PT ;  /* 0x000000080000780c */ /* 0x000fc60003f46070 */
[----:B------:R-:W-:-:S06]  /*1470*/  UIMAD UR5, UR5, UR16, URZ ;  /* 0x00000010050572a4 */ /* 0x000fcc000f8e02ff */
[----:B---3--:R-:W-:-:S05]  /*1480*/  IMAD R10, R0, UR5, RZ ;  /* 0x00000005000a7c24 */ /* 0x008fca000f8e02ff */
[----:B------:R-:W-:-:S05]  /*1490*/  SHF.L.U32 R11, R10, 0x1, RZ ;  /* 0x000000010a0b7819 */ /* 0x000fca00000006ff */
        /* <DEDUP_REMOVED lines=12> */
[----:B------:R-:W-:Y:S02]  /*1560*/  MOV R37, UR9 ;  /* 0x0000000900257c02 */ /* 0x000fe40008000f00 */
        /* <DEDUP_REMOVED lines=13> */
.L_x_2430:
[----:B------:R-:W2:Y:S04]  /*1640*/  LDG.E.STRONG.GPU R10, desc[UR12][R8.64] ;  /* 0x0000000c080a7981 */ /* 0x000ea8000c1ef900 */
[----:B--2---:R-:W-:Y:S01]  /*1650*/  CCTL.IVALL ;  /* 0x00000000ff00798f */ /* 0x004fe20002000000 */
[----:B------:R-:W-:Y:S05]  /*1660*/  YIELD ;  /* 0x0000000000007946 */ /* 0x000fea0003800000 */
[----:B------:R-:W-:-:S13]  /*1670*/  ISETP.NE.AND P4, PT, R10, R25, PT ;  /* 0x000000190a00720c */ /* 0x000fda0003f85270 */
[----:B------:R-:W-:Y:S05]  /*1680*/  @P4 BRA `(.L_x_2430) ;  /* 0xfffffffc00ec4947 */ /* 0x000fea000383ffff */
.L_x_2429:
        /* <DEDUP_REMOVED lines=15> */
.L_x_2432:
[----:B------:R-:W-:-:S13]  /*1780*/  ISETP.EQ.OR P2, PT, RZ, UR23, P3 ;  /* 0x00000017ff007c0c */ /* 0x000fda0009f42670 */
[----:B------:R-:W-:-:S05]  /*1790*/  VOTEU.ALL UP0, P2 ;  /* 0x0000000000ff7886 */ /* 0x000fca0001000000 */
[----:B------:R-:W-:-:S06]  /*17a0*/  @!UP0 UIMAD.WIDE.U32 UR24, UR9, 0x8, UR14 ;  /* 0x00000008091888a5 */ /* 0x000fcc000f8e000e */
[----:B------:R-:W-:Y:S01]  /*17b0*/  MOV R10, UR24 ;  /* 0x00000018000a7c02 */ /* 0x000fe20008000f00 */
[----:B------:R-:W-:Y:S01]  /*17c0*/  IMAD.U32 R11, RZ, RZ, UR25 ;  /* 0x00000019ff0b7e24 */ /* 0x000fe2000f8e00ff */
[----:B------:R-:W-:-:S05]  /*17d0*/  UIADD3 UR24, UPT, UPT, UR5, 0x1, URZ ;  /* 0x0000000105187890 */ /* 0x000fca000fffe0ff */
[----:B------:R-:W0:Y:S01]  /*17e0*/  @!P2 LDG.E.64 R10, desc[UR12][R10.64] ;  /* 0x0000000c0a0aa981 */ /* 0x000e22000c1e1b00 */
[----:B------:R-:W-:-:S04]  /*17f0*/  MOV R8, UR24 ;  /* 0x0000001800087c02 */ /* 0x000fc80008000f00 */
[----:B------:R-:W-:-:S13]  /*1800*/  ISETP.EQ.OR P4, PT, R8, UR17, P3 ;  /* 0x0000001108007c0c */ /* 0x000fda0009f82670 */
[----:B------:R-:W-:-:S05]  /*1810*/  VOTEU.ALL UP0, P4 ;  /* 0x0000000000ff7886 */ /* 0x000fca0002000000 */
[----:B------:R-:W-:-:S06]  /*1820*/  @!UP0 UIMAD.WIDE.U32 UR24, UR22, 0x8, UR14 ;  /* 0x00000008161888a5 */ /* 0x000fcc000f8e000e */
[----:B------:R-:W-:Y:S02]  /*1830*/  MOV R8, UR24 ;  /* 0x0000001800087c02 */ /* 0x000fe40008000f00 */
[----:B------:R-:W-:-:S06]  /*1840*/  MOV R9, UR25 ;  /* 0x0000001900097c02 */ /* 0x000fcc0008000f00 */
        /* <DEDUP_REMOVED lines=11> */
[----:B--2---:R-:W-:-:S05]  /*1900*/  @!P4 FADD.FTZ R22, R22, R8 ;  /* 0x000000081616c221 */ /* 0x004fca0000010000 */
[----:B------:R-:W2:Y:S01]  /*1910*/  @!P2 LDG.E.64 R10, desc[UR12][R10.64] ;  /* 0x0000000c0a0aa981 */ /* 0x000ea2000c1e1b00 */
[----:B------:R-:W-:Y:S01]  /*1920*/  MOV R8, UR24 ;  /* 0x0000001800087c02 */ /* 0x000fe20008000f00 */
        /* <DEDUP_REMOVED lines=15> */
[----:B------:R-:W-:Y:S01]  /*1a20*/  IMAD.U32 R11, RZ, RZ, UR25 ;  /* 0x00000019ff0b7e24 */ /* 0x000fe2000f8e00ff */
[----:B------:R-:W-:-:S05]  /*1a30*/  UIADD3 UR24, UPT, UPT, UR5, 0x5, URZ ;  /* 0x0000000505187890 */ /* 0x000fca000fffe0ff */
[----:B------:R-:W2:Y:S01]  /*1a40*/  @!P2 LDG.E.64 R10, desc[UR12][R10.64] ;  /* 0x0000000c0a0aa981 */ /* 0x000ea2000c1e1b00 */
[----:B---3--:R-:W-:Y:S01]  /*1a50*/  @!P4 FADD.FTZ R22, R22, R8 ;  /* 0x000000081616c221 */ /* 0x008fe20000010000 */
        /* <DEDUP_REMOVED lines=45> */
.L_x_2431:
        /* <DEDUP_REMOVED lines=44> */
[----:B------:R-:W-:-:S05]  /*1ff0*/  MOV R25, UR5 ;  /* 0x0000000500197c02 */ /* 0x000fca0008000f00 */
[----:B------:R-:W-:-:S05]  /*2000*/  VIADD R25, R25, 0x4 ;  /* 0x0000000419197836 */ /* 0x000fca0000000000 */
[----:B------:R-:W-:Y:S01]  /*2010*/  R2UR UR5, R25 ;  /* 0x00000000190572ca */ /* 0x000fe200000e0000 */
[----:B---3--:R-:W-:Y:S01]  /*2020*/  @!P5 FADD.FTZ R22, R22, R10 ;  /* 0x0000000a1616d221 */ /* 0x008fe20000010000 */
[----:B------:R-:W-:-:S03]  /*2030*/  @!P5 FADD.FTZ R23, R23, R11 ;  /* 0x0000000b1717d221 */ /* 0x000fc60000010000 */
[----:B--2---:R-:W-:Y:S01]  /*2040*/  @!P6 FADD.FTZ R22, R22, R8 ;  /* 0x000000081616e221 */ /* 0x004fe20000010000 */
[----:B------:R-:W-:-:S09]  /*2050*/  @!P6 FADD.FTZ R23, R23, R9 ;  /* 0x000000091717e221 */ /* 0x000fd20000010000 */
.L_x_2433:
[----:B------:R-:W-:-:S13]  /*2060*/  LOP3.LUT P2, R8, R0, 0x3, RZ, 0xc0, !PT ;  /* 0x0000000300087812 */ /* 0x000fda000784c0ff */
[----:B------:R-:W-:Y:S05]  /*2070*/  @!P2 BRA `(.L_x_2428) ;  /* 0x0000000000a0a947 */ /* 0x000fea0003800000 */
[----:B------:R-:W-:-:S13]  /*2080*/  ISETP.NE.AND P2, PT, R8, 0x1, PT ;  /* 0x000000010800780c */ /* 0x000fda0003f45270 */
        /* <DEDUP_REMOVED lines=18> */
[----:B-1----:R-:W-:-:S04]  /*21b0*/  MOV R25, UR5 ;  /* 0x0000000500197c02 */ /* 0x002fc80008000f00 */
[----:B------:R-:W-:-:S04]  /*21c0*/  IADD3 R25, PT, PT, R25, 0x2, RZ ;  /* 0x0000000219197810 */ /* 0x000fc80007ffe0ff */
[----:B------:R-:W-:Y:S01]  /*21d0*/  R2UR UR5, R25 ;  /* 0x00000000190572ca */ /* 0x000fe200000e0000 */
[----:B0-----:R-:W-:Y:S01]  /*21e0*/  @!P4 FADD.FTZ R22, R22, R8 ;  /* 0x000000081616c221 */ /* 0x001fe20000010000 */
[----:B------:R-:W-:-:S03]  /*21f0*/  @!P4 FADD.FTZ R23, R23, R9 ;  /* 0x000000091717c221 */ /* 0x000fc60000010000 */
[----:B--2---:R-:W-:Y:S01]  /*2200*/  @!P2 FADD.FTZ R22, R22, R10 ;  /* 0x0000000a1616a221 */ /* 0x004fe20000010000 */
[----:B------:R-:W-:-:S09]  /*2210*/  @!P2 FADD.FTZ R23, R23, R11 ;  /* 0x0000000b1717a221 */ /* 0x000fd20000010000 */
.L_x_2434:
        /* <DEDUP_REMOVED lines=13> */
.L_x_2435:
[----:B------:R-:W-:Y:S05]  /*22f0*/  BSYNC.RECONVERGENT B0 ;  /* 0x0000000000007941 */ /* 0x000fea0003800200 */
.L_x_2428:
        /* <DEDUP_REMOVED lines=54> */
[----:B------:R-:W-:Y:S02]  /*2660*/  F2FP.F16.F32.PACK_AB R3, R22, R3 ;  /* 0x000000031603723e */ /* 0x000fe400000000ff */
[----:B------:R-:W-:Y:S01]  /*2670*/  MOV R22, R18 ;  /* 0x0000001200167202 */ /* 0x000fe20000000f00 */
[----:B0-----:R-:W-:-:S04]  /*2680*/  IMAD R24, R35, UR18, RZ ;  /* 0x0000001223187c24 */ /* 0x001fc8000f8e02ff */
[----:B------:R-:W-:-:S04]  /*2690*/  IMAD.WIDE.U32 R22, R2, UR18, R22 ;  /* 0x0000001202167c25 */ /* 0x000fc8000f8e0016 */
[----:B------:R-:W-:Y:S01]  /*26a0*/  IMAD R25, R2, UR19, R24 ;  /* 0x0000001302197c24 */ /* 0x000fe2000f8e0218 */
[----:B-1----:R-:W-:-:S04]  /*26b0*/  LEA R24, P1, R22, UR10, 0x1 ;  /* 0x0000000a16187c11 */ /* 0x002fc8000f8208ff */
[----:B------:R-:W-:-:S04]  /*26c0*/  IADD3 R23, PT, PT, R23, R25, RZ ;  /* 0x0000001917177210 */ /* 0x000fc80007ffe0ff */
[----:B------:R-:W-:-:S05]  /*26d0*/  LEA.HI.X R25, R22, UR11, R23, 0x1, P1 ;  /* 0x0000000b16197c11 */ /* 0x000fca00088f0c17 */
[----:B------:R0:W-:Y:S02]  /*26e0*/  STG.E desc[UR12][R24.64], R3 ;  /* 0x0000000318007986 */ /* 0x0001e4000c10190c */
.L_x_2439:
[----:B------:R-:W-:Y:S05]  /*26f0*/  BSYNC.RECONVERGENT B1 ;  /* 0x0000000000017941 */ /* 0x000fea0003800200 */
.L_x_2438:
        /* <DEDUP_REMOVED lines=22> */
[----:B------:R-:W-:-:S05]  /*2860*/  F2FP.F16.F32.PACK_AB R3, R4, R3 ;  /* 0x000000030403723e */ /* 0x000fca00000000ff */
[----:B------:R0:W-:Y:S02]  /*2870*/  STG.E desc[UR12][R24.64], R3 ;  /* 0x0000000318007986 */ /* 0x0001e4000c10190c */
.L_x_2441:
[----:B------:R-:W-:Y:S05]  /*2880*/  BSYNC.RECONVERGENT B1 ;  /* 0x0000000000017941 */ /* 0x000fea0003800200 */
.L_x_2440:
        /* <DEDUP_REMOVED lines=22> */
[----:B------:R-:W-:-:S05]  /*29f0*/  F2FP.F16.F32.PACK_AB R3, R24, R29 ;  /* 0x0000001d1803723e */ /* 0x000fca00000000ff */
[----:B------:R1:W-:Y:S02]  /*2a00*/  STG.E desc[UR12][R22.64], R3 ;  /* 0x0000000316007986 */ /* 0x0003e4000c10190c */
.L_x_2443:
[----:B------:R-:W-:Y:S05]  /*2a10*/  BSYNC.RECONVERGENT B1 ;  /* 0x0000000000017941 */ /* 0x000fea0003800200 */
.L_x_2442:
        /* <DEDUP_REMOVED lines=34> */
[----:B------:R-:W-:-:S05]  /*2c40*/  F2FP.F16.F32.PACK_AB R5, R6, R5 ;  /* 0x000000050605723e */ /* 0x000fca00000000ff */
[----:B------:R0:W-:Y:S02]  /*2c50*/  STG.E desc[UR12][R22.64], R5 ;  /* 0x0000000516007986 */ /* 0x0001e4000c10190c */
.L_x_2445:
[----:B------:R-:W-:Y:S05]  /*2c60*/  BSYNC.RECONVERGENT B1 ;  /* 0x0000000000017941 */ /* 0x000fea0003800200 */
.L_x_2444:
        /* <DEDUP_REMOVED lines=20> */
.L_x_2447:
[----:B------:R-:W-:Y:S05]  /*2db0*/  BSYNC.RECONVERGENT B1 ;  /* 0x0000000000017941 */ /* 0x000fea0003800200 */
.L_x_2446:
        /* <DEDUP_REMOVED lines=17> */
[----:B------:R-:W-:Y:S02]  /*2ed0*/  F2FP.F16.F32.PACK_AB R3, R12, R3 ;  /* 0x000000030c03723e */ /* 0x000fe400000000ff */
[----:B------:R-:W-:-:S05]  /*2ee0*/  LEA.HI.X R7, R4, UR19, R7, 0x1, P1 ;  /* 0x0000001304077c11 */ /* 0x000fca00088f0c07 */
[----:B------:R2:W-:Y:S02]  /*2ef0*/  STG.E desc[UR12][R6.64], R3 ;  /* 0x0000000306007986 */ /* 0x0005e4000c10190c */
.L_x_2449:
[----:B------:R-:W-:Y:S05]  /*2f00*/  BSYNC.RECONVERGENT B1 ;  /* 0x0000000000017941 */ /* 0x000fea0003800200 */
.L_x_2448:
        /* <DEDUP_REMOVED lines=13> */
[----:B------:R-:W-:Y:S01]  /*2fe0*/  F2FP.F16.F32.PACK_AB R3, R14, R3 ;  /* 0x000000030e03723e */ /* 0x000fe200000000ff */
[----:B------:R-:W-:-:S04]  /*2ff0*/  IMAD.WIDE.U32 R4, R31, UR10, R4 ;  /* 0x0000000a1f047c25 */ /* 0x000fc8000f8e0004 */
[----:B------:R-:W-:Y:S01]  /*3000*/  IMAD R7, R31, UR11, R6 ;  /* 0x0000000b1f077c24 */ /* 0x000fe2000f8e0206 */
[----:B0-----:R-:W-:-:S04]  /*3010*/  LEA R6, P1, R4, UR18, 0x1 ;  /* 0x0000001204067c11 */ /* 0x001fc8000f8208ff */
[----:B------:R-:W-:-:S04]  /*3020*/  IADD3 R7, PT, PT, R5, R7, RZ ;  /* 0x0000000705077210 */ /* 0x000fc80007ffe0ff */
[----:B------:R-:W-:-:S05]  /*3030*/  LEA.HI.X R7, R4, UR19, R7, 0x1, P1 ;  /* 0x0000001304077c11 */ /* 0x000fca00088f0c07 */
[----:B------:R3:W-:Y:S02]  /*3040*/  STG.E desc[UR12][R6.64], R3 ;  /* 0x0000000306007986 */ /* 0x0007e4000c10190c */
.L_x_2451:
[----:B------:R-:W-:Y:S05]  /*3050*/  BSYNC.RECONVERGENT B1 ;  /* 0x0000000000017941 */ /* 0x000fea0003800200 */
.L_x_2450:
        /* <DEDUP_REMOVED lines=10> */
[----:B--23--:R-:W-:Y:S02]  /*3100*/  IMAD R3, R34, UR10, RZ ;  /* 0x0000000a22037c24 */ /* 0x00cfe4000f8e02ff */
[----:B------:R-:W-:-:S04]  /*3110*/  IMAD.WIDE.U32 R4, R32, UR10, R4 ;  /* 0x0000000a20047c25 */ /* 0x000fc8000f8e0004 */
[----:B------:R-:W-:Y:S02]  /*3120*/  IMAD R7, R32, UR11, R3 ;  /* 0x0000000b20077c24 */ /* 0x000fe4000f8e0203 */
[----:B------:R-:W-:Y:S01]  /*3130*/  FFMA.FTZ R3, R8, R21, R10 ;  /* 0x0000001508037223 */ /* 0x000fe2000001000a */
[----:B0-----:R-:W-:Y:S02]  /*3140*/  LEA R6, P1, R4, UR14, 0x1 ;  /* 0x0000000e04067c11 */ /* 0x001fe4000f8208ff */
[----:B------:R-:W-:Y:S02]  /*3150*/  IADD3 R7, PT, PT, R5, R7, RZ ;  /* 0x0000000705077210 */ /* 0x000fe40007ffe0ff */
[----:B------:R-:W-:Y:S02]  /*3160*/  F2FP.F16.F32.PACK_AB R3, R20, R3 ;  /* 0x000000031403723e */ /* 0x000fe400000000ff */
[----:B------:R-:W-:-:S05]  /*3170*/  LEA.HI.X R7, R4, UR15, R7, 0x1, P1 ;  /* 0x0000000f04077c11 */ /* 0x000fca00088f0c07 */
[----:B------:R4:W-:Y:S01]  /*3180*/  STG.E desc[UR12][R6.64], R3 ;  /* 0x0000000306007986 */ /* 0x0009e2000c10190c */
[----:B------:R-:W-:Y:S05]  /*3190*/  BRA `(.L_x_2452) ;  /* 0x00000010003c7947 */ /* 0x000fea0003800000 */
.L_x_2437:
        /* <DEDUP_REMOVED lines=26> */
[----:B------:R-:W-:Y:S02]  /*3340*/  F2FP.F16.F32.PACK_AB R3, R3, R22 ;  /* 0x000000160303723e */ /* 0x000fe400000000ff */
[----:B------:R-:W-:-:S05]  /*3350*/  MOV R22, R18 ;  /* 0x0000001200167202 */ /* 0x000fca0000000f00 */
[----:B------:R-:W-:-:S05]  /*3360*/  IMAD.WIDE.U32 R22, R2, UR14, R22 ;  /* 0x0000000e02167c25 */ /* 0x000fca000f8e0016 */
[----:B------:R-:W-:Y:S02]  /*3370*/  IADD3 R23, PT, PT, R23, R37, RZ ;  /* 0x0000002517177210 */ /* 0x000fe40007ffe0ff */
[----:B-1----:R-:W-:-:S04]  /*3380*/  LEA R24, P2, R22, UR18, 0x1 ;  /* 0x0000001216187c11 */ /* 0x002fc8000f8408ff */
[----:B------:R-:W-:-:S05]  /*3390*/  LEA.HI.X R25, R22, UR19, R23, 0x1, P2 ;  /* 0x0000001316197c11 */ /* 0x000fca00090f0c17 */
[----:B------:R0:W-:Y:S04]  /*33a0*/  STG.E desc[UR12][R24.64], R3 ;  /* 0x0000000318007986 */ /* 0x0001e8000c10190c */
.L_x_2454:
[----:B------:R-:W-:Y:S05]  /*33b0*/  BSYNC.RECONVERGENT B1 ;  /* 0x0000000000017941 */ /* 0x000fea0003800200 */
.L_x_2453:
        /* <DEDUP_REMOVED lines=32> */
[----:B------:R-:W-:-:S05]  /*35c0*/  F2FP.F16.F32.PACK_AB R3, R4, R3 ;  /* 0x000000030403723e */ /* 0x000fca00000000ff */
[----:B------:R0:W-:Y:S02]  /*35d0*/  STG.E desc[UR12][R24.64], R3 ;  /* 0x0000000318007986 */ /* 0x0001e4000c10190c */
.L_x_2456:
[----:B------:R-:W-:Y:S05]  /*35e0*/  BSYNC.RECONVERGENT B1 ;  /* 0x0000000000017941 */ /* 0x000fea0003800200 */
.L_x_2455:
        /* <DEDUP_REMOVED lines=27> */
[----:B------:R-:W-:Y:S01]  /*37a0*/  IADD3 R27, PT, PT, R5, R27, RZ ;  /* 0x0000001b051b7210 */ /* 0x000fe20007ffe0ff */
[----:B0-----:R-:W-:Y:S01]  /*37b0*/  FMUL.FTZ R3, R23, R25 ;  /* 0x0000001917037220 */ /* 0x001fe20000410000 */
[----:B--2---:R-:W-:Y:S01]  /*37c0*/  FMUL.FTZ R24, R22, R24 ;  /* 0x0000001816187220 */ /* 0x004fe20000410000 */
[----:B-1----:R-:W-:-:S04]  /*37d0*/  LEA R22, P2, R4, UR18, 0x1 ;  /* 0x0000001204167c11 */ /* 0x002fc8000f8408ff */
[----:B------:R-:W-:Y:S02]  /*37e0*/  LEA.HI.X R23, R4, UR19, R27, 0x1, P2 ;  /* 0x0000001304177c11 */ /* 0x000fe400090f0c1b */
[----:B------:R-:W-:-:S05]  /*37f0*/  F2FP.F16.F32.PACK_AB R3, R3, R24 ;  /* 0x000000180303723e */ /* 0x000fca00000000ff */
[----:B------:R0:W-:Y:S02]  /*3800*/  STG.E desc[UR12][R22.64], R3 ;  /* 0x0000000316007986 */ /* 0x0001e4000c10190c */
.L_x_2458:
[----:B------:R-:W-:Y:S05]  /*3810*/  BSYNC.RECONVERGENT B1 ;  /* 0x0000000000017941 */ /* 0x000fea0003800200 */
.L_x_2457:
        /* <DEDUP_REMOVED lines=41> */
[----:B------:R-:W-:-:S05]  /*3ab0*/  F2FP.F16.F32.PACK_AB R27, R6, R27 ;  /* 0x0000001b061b723e */ /* 0x000fca00000000ff */
[----:B------:R0:W-:Y:S02]  /*3ac0*/  STG.E desc[UR12][R22.64], R27 ;  /* 0x0000001b16007986 */ /* 0x0001e4000c10190c */
.L_x_2460:
[----:B------:R-:W-:Y:S05]  /*3ad0*/  BSYNC.RECONVERGENT B1 ;  /* 0x0000000000017941 */ /* 0x000fea0003800200 */
.L_x_2459:
        /* <DEDUP_REMOVED lines=29> */
[----:B------:R-:W-:-:S05]  /*3cb0*/  F2FP.F16.F32.PACK_AB R23, R23, R26 ;  /* 0x0000001a1717723e */ /* 0x000fca00000000ff */
[----:B------:R1:W-:Y:S02]  /*3cc0*/  STG.E desc[UR12][R6.64], R23 ;  /* 0x0000001706007986 */ /* 0x0003e4000c10190c */
.L_x_2462:
[----:B------:R-:W-:Y:S05]  /*3cd0*/  BSYNC.RECONVERGENT B1 ;  /* 0x0000000000017941 */ /* 0x000fea0003800200 */
.L_x_2461:
        /* <DEDUP_REMOVED lines=28> */
[----:B------:R-:W-:-:S05]  /*3ea0*/  F2FP.F16.F32.PACK_AB R3, R24, R3 ;  /* 0x000000031803723e */ /* 0x000fca00000000ff */
[----:B------:R2:W-:Y:S02]  /*3eb0*/  STG.E desc[UR12][R6.64], R3 ;  /* 0x0000000306007986 */ /* 0x0005e4000c10190c */
.L_x_2464:
[----:B------:R-:W-:Y:S05]  /*3ec0*/  BSYNC.RECONVERGENT B1 ;  /* 0x0000000000017941 */ /* 0x000fea0003800200 */
.L_x_2463:
        /* <DEDUP_REMOVED lines=18> */
[----:B------:R-:W-:Y:S01]  /*3ff0*/  MOV R4, R18 ;  /* 0x0000001200047202 */ /* 0x000fe20000000f00 */
[----:B---3--:R-:W-:-:S04]  /*4000*/  FADD.FTZ R12, R7, 1 ;  /* 0x3f800000070c7421 */ /* 0x008fc80000010000 */
[----:B------:R-:W1:Y:S01]  /*4010*/  MUFU.RCP R6, R6 ;  /* 0x0000000600067308 */ /* 0x000e620000001000 */
[----:B------:R-:W-:-:S05]  /*4020*/  IMAD.WIDE.U32 R4, R31, UR14, R4 ;  /* 0x0000000e1f047c25 */ /* 0x000fca000f8e0004 */
[----:B------:R-:W-:Y:S02]  /*4030*/  IADD3 R15, PT, PT, R5, R15, RZ ;  /* 0x0000000f050f7210 */ /* 0x000fe40007ffe0ff */
[----:B------:R-:W3:Y:S01]  /*4040*/  MUFU.RCP R12, R12 ;  /* 0x0000000c000c7308 */ /* 0x000ee20000001000 */
[----:B-1----:R-:W-:Y:S01]  /*4050*/  FMUL.FTZ R3, R3, R6 ;  /* 0x0000000603037220 */ /* 0x002fe20000410000 */
[----:B--2---:R-:W-:-:S04]  /*4060*/  LEA R6, P1, R4, UR18, 0x1 ;  /* 0x0000001204067c11 */ /* 0x004fc8000f8208ff */
[----:B------:R-:W-:Y:S01]  /*4070*/  LEA.HI.X R7, R4, UR19, R15, 0x1, P1 ;  /* 0x0000001304077c11 */ /* 0x000fe200088f0c0f */
[----:B---3--:R-:W-:-:S05]  /*4080*/  FMUL.FTZ R14, R13, R12 ;  /* 0x0000000c0d0e7220 */ /* 0x008fca0000410000 */
[----:B------:R-:W-:-:S05]  /*4090*/  F2FP.F16.F32.PACK_AB R3, R14, R3 ;  /* 0x000000030e03723e */ /* 0x000fca00000000ff */
[----:B------:R3:W-:Y:S02]  /*40a0*/  STG.E desc[UR12][R6.64], R3 ;  /* 0x0000000306007986 */ /* 0x0007e4000c10190c */
.L_x_2466:
[----:B------:R-:W-:Y:S05]  /*40b0*/  BSYNC.RECONVERGENT B1 ;  /* 0x0000000000017941 */ /* 0x000fea0003800200 */
.L_x_2465:
        /* <DEDUP_REMOVED lines=27> */
[----:B------:R-:W-:-:S05]  /*4270*/  F2FP.F16.F32.PACK_AB R3, R10, R3 ;  /* 0x000000030a03723e */ /* 0x000fca00000000ff */
[----:B------:R0:W-:Y:S02]  /*4280*/  STG.E desc[UR12][R6.64], R3 ;  /* 0x0000000306007986 */ /* 0x0001e4000c10190c */
.L_x_2452:
[----:B------:R-:W-:Y:S05]  /*4290*/  BSYNC.RECONVERGENT B0 ;  /* 0x0000000000007941 */ /* 0x000fea0003800200 */
.L_x_2436:
        /* <DEDUP_REMOVED lines=8> */
.L_x_2468:
        /* <DEDUP_REMOVED lines=14> */
.L_x_3457:


//--------------------- .text._Z35group_norm_nhwc_fwd_one_pass_kernelI11Fp16IOFp32WLi512ELi14ELi224EEv26Group_norm_nhwc_fwd_params --------------------------
	.section	.text._Z35group_norm_nhwc_fwd_one_pass_kernelI11Fp16IOFp32WLi512ELi14ELi224EEv26Group_norm_nhwc_fwd_params,"ax",@progbits
	.align	128
        .global         _Z35group_norm_nhwc_fwd_one_pass_kernelI11Fp16IOFp32WLi512ELi14ELi224EEv26Group_norm_nhwc_fwd_params
        .type           _Z35group_norm_nhwc_fwd_one_pass_kernelI11Fp16IOFp32WLi512ELi14ELi224EEv26Group_norm_nhwc_fwd_params,@function
        .size           _Z35group_norm_nhwc_fwd_one_pass_kernelI11Fp16IOFp32WLi512ELi14ELi224EEv26Group_norm_nhwc_fwd_params,(.L_x_3458 - _Z35group_norm_nhwc_fwd_one_pass_kernelI11Fp16IOFp32WLi512ELi14ELi224EEv26Group_norm_nhwc_fwd_params)
        .other          _Z35group_norm_nhwc_fwd_one_pass_kernelI11Fp16IOFp32WLi512ELi14ELi224EEv26Group_norm_nhwc_fwd_params,@"STO_CUDA_ENTRY STV_DEFAULT"
_Z35group_norm_nhwc_fwd_one_pass_kernelI11Fp16IOFp32WLi512ELi14ELi224EEv26Group_norm_nhwc_fwd_params:
.text._Z35group_norm_nhwc_fwd_one_pass_kernelI11Fp16IOFp32WLi512ELi14ELi224EEv26Group_norm_nhwc_fwd_params:
        /* <DEDUP_REMOVED lines=26> */
[----:B------:R-:W-:-:S03]  /*01a0*/  IMAD R56, R3, UR17, R56 ;  /* 0x0000001103387c24 */ /* 0x000fc6000f8e0238 */
[----:B------:R-:W-:Y:S02]  /*01b0*/  LEA R0, R0, -R0, 0x3 ;  /* 0x8000000000007211 */ /* 0x000fe400078e18ff */
[C---:B------:R-:W-:Y:S02]  /*01c0*/  IADD3 R55, PT, PT, R56.reuse, 0x20, RZ ;  /* 0x0000002038377810 */ /* 0x040fe40007ffe0ff */
[----:B------:R-:W-:Y:S02]  /*01d0*/  IADD3 R0, PT, PT, RZ, -R0, RZ ;  /* 0x80000000ff007210 */ /* 0x000fe40007ffe0ff */
[----:B------:R-:W-:Y:S02]  /*01e0*/  IADD3 R54, PT, PT, R56, 0x40, RZ ;  /* 0x0000004038367810 */ /* 0x000fe40007ffe0ff */
[----:B------:R-:W-:Y:S02]  /*01f0*/  PRMT R3, R0, 0x7710, RZ ;  /* 0x0000771000037816 */ /* 0x000fe400000000ff */
[----:B------:R-:W-:-:S02]  /*0200*/  IADD3 R52, PT, PT, R56, 0x60, RZ ;  /* 0x0000006038347810 */ /* 0x000fc40007ffe0ff */
[C---:B------:R-:W-:Y:S02]  /*0210*/  IADD3 R50, PT, PT, R56.reuse, 0x80, RZ ;  /* 0x0000008038327810 */ /* 0x040fe40007ffe0ff */
[----:B------:R-:W-:Y:S02]  /*0220*/  IADD3 R48, PT, PT, R56, 0xa0, RZ ;  /* 0x000000a038307810 */ /* 0x000fe40007ffe0ff */
[----:B------:R-:W-:Y:S02]  /*0230*/  IADD3 R46, PT, PT, R3, R44, RZ ;  /* 0x0000002c032e7210 */ /* 0x000fe40007ffe0ff */
[----:B------:R-:W-:Y:S02]  /*0240*/  SHF.R.S32.HI R53, RZ, 0x1f, R56 ;  /* 0x0000001fff357819 */ /* 0x000fe40000011438 */
[----:B------:R-:W-:Y:S02]  /*0250*/  SHF.R.S32.HI R51, RZ, 0x1f, R55 ;  /* 0x0000001fff337819 */ /* 0x000fe40000011437 */
[----:B------:R-:W-:-:S02]  /*0260*/  SHF.R.S32.HI R49, RZ, 0x1f, R54 ;  /* 0x0000001fff317819 */ /* 0x000fc40000011436 */
[----:B------:R-:W-:Y:S02]  /*0270*/  SHF.R.S32.HI R47, RZ, 0x1f, R52 ;  /* 0x0000001fff2f7819 */ /* 0x000fe40000011434 */
[----:B------:R-:W-:Y:S02]  /*0280*/  SHF.R.S32.HI R45, RZ, 0x1f, R50 ;  /* 0x0000001fff2d7819 */ /* 0x000fe40000011432 */
[----:B------:R-:W-:Y:S02]  /*0290*/  SHF.R.S32.HI R43, RZ, 0x1f, R48 ;  /* 0x0000001fff2b7819 */ /* 0x000fe40000011430 */
[----:B---3--:R-:W-:-:S07]  /*02a0*/  SHF.L.U32 R46, R46, 0x1, RZ ;  /* 0x000000012e2e7819 */ /* 0x008fce00000006ff */
.L_x_2544:
[----:B0-----:R-:W0:Y:S01]  /*02b0*/  LDCU UR5, c[0x0][0x3f8] ;  /* 0x00007f00ff0577ac */ /* 0x001e220008000800 */
[----:B------:R-:W-:Y:S01]  /*02c0*/  IABS R6, UR7 ;  /* 0x0000000700067c13 */ /* 0x000fe20008000000 */
[----:B---3--:R-:W-:Y:S01]  /*02d0*/  HFMA2 R13, -RZ, RZ, 0, 0 ;  /* 0x00000000ff0d7431 */ /* 0x008fe200000001ff */
[C---:B--2---:R-:W-:Y:S01]  /*02e0*/  IADD3 R9, PT, PT, R56.reuse, 0xc0, RZ ;  /* 0x000000c038097810 */ /* 0x044fe20007ffe0ff */
[----:B------:R-:W1:Y:S01]  /*02f0*/  LDCU.64 UR12, c[0x0][0x3e8] ;  /* 0x00007d00ff0c77ac */ /* 0x000e620008000a00 */
[----:B-----5:R-:W-:Y:S02]  /*0300*/  IADD3 R19, PT, PT, R56, 0xe0, RZ ;  /* 0x000000e038137810 */ /* 0x020fe40007ffe0ff */
[----:B------:R-:W-:Y:S02]  /*0310*/  LOP3.LUT R60, R46, 0xffff, RZ, 0xc0, !PT ;  /* 0x0000ffff2e3c7812 */ /* 0x000fe400078ec0ff */
[----:B------:R-:W-:Y:S02]  /*0320*/  SHF.R.S32.HI R21, RZ, 0x1f, R19 ;  /* 0x0000001fff157819 */ /* 0x000fe40000011413 */
[----:B------:R-:W-:-:S02]  /*0330*/  IADD3 R29, PT, PT, R56, 0x100, RZ ;  /* 0x00000100381d7810 */ /* 0x000fc40007ffe0ff */
[----:B------:R-:W-:Y:S02]  /*0340*/  IADD3 R12, PT, PT, R56, 0x120, RZ ;  /* 0x00000120380c7810 */ /* 0x000fe40007ffe0ff */
[----:B------:R-:W-:Y:S02]  /*0350*/  SHF.R.S32.HI R27, RZ, 0x1f, R29 ;  /* 0x0000001fff1b7819 */ /* 0x000fe4000001141d */
[----:B------:R-:W-:Y:S02]  /*0360*/  SHF.R.S32.HI R25, RZ, 0x1f, R12 ;  /* 0x0000001fff197819 */ /* 0x000fe4000001140c */
[----:B0-----:R-:W-:Y:S02]  /*0370*/  MOV R0, UR5 ;  /* 0x0000000500007c02 */ /* 0x001fe40008000f00 */
[----:B-1----:R-:W-:Y:S02]  /*0380*/  ISETP.GE.U32.AND P4, PT, R19, UR12, PT ;  /* 0x0000000c13007c0c */ /* 0x002fe4000bf86070 */
[----:B----4-:R-:W-:-:S02]  /*0390*/  IABS R5, R0 ;  /* 0x0000000000057213 */ /* 0x010fc40000000000 */
[----:B------:R-:W-:Y:S02]  /*03a0*/  ISETP.GE.AND.EX P4, PT, R21, UR13, PT, P4 ;  /* 0x0000000d15007c0c */ /* 0x000fe4000bf86340 */
[----:B------:R-:W0:Y:S01]  /*03b0*/  I2F.RP R0, R5 ;  /* 0x0000000500007306 */ /* 0x000e220000209400 */
[----:B------:R-:W-:Y:S02]  /*03c0*/  ISETP.GE.U32.AND P3, PT, R29, UR12, PT ;  /* 0x0000000c1d007c0c */ /* 0x000fe4000bf66070 */
[----:B------:R-:W-:Y:S02]  /*03d0*/  ISETP.GE.U32.AND P5, PT, R12, UR12, PT ;  /* 0x0000000c0c007c0c */ /* 0x000fe4000bfa6070 */
[----:B------:R-:W-:Y:S02]  /*03e0*/  ISETP.GE.AND.EX P3, PT, R27, UR13, PT, P3 ;  /* 0x0000000d1b007c0c */ /* 0x000fe4000bf66330 */
[----:B------:R-:W-:-:S04]  /*03f0*/  ISETP.GE.AND.EX P5, PT, R25, UR13, PT, P5 ;  /* 0x0000000d19007c0c */ /* 0x000fc8000bfa6350 */
[----:B------:R-:W1:Y:S01]  /*0400*/  @!P4 LDC.64 R14, c[0x0][0x3e0] ;  /* 0x0000f800ff0ecb82 */ /* 0x000e620000000a00 */
[----:B0-----:R-:W0:Y:S07]  /*0410*/  MUFU.RCP R0, R0 ;  /* 0x0000000000007308 */ /* 0x001e2e0000001000 */
[----:B------:R-:W2:Y:S01]  /*0420*/  @!P3 LDC.64 R16, c[0x0][0x3e0] ;  /* 0x0000f800ff10bb82 */ /* 0x000ea20000000a00 */
[----:B0-----:R-:W-:-:S04]  /*0430*/  IADD3 R2, PT, PT, R0, 0xffffffe, RZ ;  /* 0x0ffffffe00027810 */ /* 0x001fc80007ffe0ff */
[----:B------:R0:W3:Y:S02]  /*0440*/  F2I.FTZ.U32.TRUNC.NTZ R3, R2 ;  /* 0x0000000200037305 */ /* 0x0000e4000021f000 */
[----:B0-----:R-:W-:-:S05]  /*0450*/  HFMA2 R2, -RZ, RZ, 0, 0 ;  /* 0x00000000ff027431 */ /* 0x001fca00000001ff */
[----:B------:R-:W-:Y:S02]  /*0460*/  R2UR UR8, R2 ;  /* 0x00000000020872ca */ /* 0x000fe400000e0000 */
[----:B---3--:R-:W-:Y:S02]  /*0470*/  R2UR UR9, R3 ;  /* 0x00000000030972ca */ /* 0x008fe400000e0000 */
[----:B------:R-:W-:-:S05]  /*0480*/  IADD3 R4, PT, PT, RZ, -R3, RZ ;  /* 0x80000003ff047210 */ /* 0x000fca0007ffe0ff */
[----:B------:R-:W-:Y:S01]  /*0490*/  IMAD R7, R4, R5, RZ ;  /* 0x0000000504077224 */ /* 0x000fe200078e02ff */
[----:B------:R-:W-:Y:S01]  /*04a0*/  MOV R4, R6 ;  /* 0x0000000600047202 */ /* 0x000fe20000000f00 */
[----:B-1----:R-:W-:-:S03]  /*04b0*/  @!P4 IMAD R6, R21, R14, RZ ;  /* 0x0000000e1506c224 */ /* 0x002fc600078e02ff */
[----:B------:R-:W-:Y:S01]  /*04c0*/  R2UR UR10, R4 ;  /* 0x00000000040a72ca */ /* 0x000fe200000e0000 */
[----:B------:R-:W-:-:S05]  /*04d0*/  IMAD.HI.U32 R7, R3, R7, UR8 ;  /* 0x0000000803077e27 */ /* 0x000fca000f8e0007 */
[----:B------:R-:W-:Y:S02]  /*04e0*/  R2UR UR8, R7 ;  /* 0x00000000070872ca */ /* 0x000fe400000e0000 */
[----:B------:R-:W-:-:S11]  /*04f0*/  SHF.R.S32.HI R7, RZ, 0x1f, R9 ;  /* 0x0000001fff077819 */ /* 0x000fd60000011409 */
        /* <DEDUP_REMOVED lines=8> */
[----:B0-----:R-:W-:Y:S02]  /*0580*/  MOV R11, UR10 ;  /* 0x0000000a000b7c02 */ /* 0x001fe40008000f00 */
[----:B------:R-:W-:Y:S02]  /*0590*/  @!UP0 UIADD3 UR9, UPT, UPT, UR9, 0x1, URZ ;  /* 0x0000000109098890 */ /* 0x000fe4000fffe0ff */
[----:B------:R-:W-:-:S07]  /*05a0*/  UISETP.GE.AND UP0, UPT, UR8, URZ, UPT ;  /* 0x000000ff0800728c */ /* 0x000fce000bf06270 */
[----:B------:R-:W-:-:S04]  /*05b0*/  @!P1 IADD3 R0, PT, PT, R0, -R5, RZ ;  /* 0x8000000500009210 */ /* 0x000fc80007ffe0ff */
[----:B------:R-:W-:-:S13]  /*05c0*/  ISETP.GE.U32.AND P1, PT, R0, R5, PT ;  /* 0x000000050000720c */ /* 0x000fda0003f26070 */
        /* <DEDUP_REMOVED lines=9> */
[----:B------:R-:W-:Y:S01]  /*0660*/  UIMAD UR8, UR5, UR8, UR7 ;  /* 0x00000008050872a4 */ /* 0x000fe2000f8e0207 */
[----:B------:R-:W1:Y:S01]  /*0670*/  @!P1 LDC.64 R2, c[0x0][0x390] ;  /* 0x0000e400ff029b82 */ /* 0x000e620000000a00 */
[----:B------:R-:W-:Y:S02]  /*0680*/  USHF.R.S32.HI UR5, URZ, 0x1f, UR9 ;  /* 0x0000001fff057899 */ /* 0x000fe40008011409 */
[----:B------:R-:W-:Y:S02]  /*0690*/  UIMAD UR8, UR8, 0xe, URZ ;  /* 0x0000000e080878a4 */ /* 0x000fe4000f8e02ff */
[----:B------:R-:W-:-:S04]  /*06a0*/  UIMAD UR5, UR5, UR10, URZ ;  /* 0x0000000a050572a4 */ /* 0x000fc8000f8e02ff */
[----:B------:R-:W-:Y:S01]  /*06b0*/  IADD3 R60, P2, PT, R60, UR8, RZ ;  /* 0x000000083c3c7c10 */ /* 0x000fe2000ff5e0ff */
[----:B------:R-:W-:Y:S01]  /*06c0*/  UIMAD UR5, UR9, UR11, UR5 ;  /* 0x0000000b090572a4 */ /* 0x000fe2000f8e0205 */
[----:B------:R-:W-:-:S04]  /*06d0*/  MOV R0, UR8 ;  /* 0x0000000800007c02 */ /* 0x000fc80008000f00 */
[----:B------:R-:W-:Y:S01]  /*06e0*/  LEA.HI.X.SX32 R61, R0, RZ, 0x1, P2 ;  /* 0x000000ff003d7211 */ /* 0x000fe200010f0eff */
[----:B0-----:R-:W-:Y:S02]  /*06f0*/  @!P1 IMAD R0, R7, R4, RZ ;  /* 0x0000000407009224 */ /* 0x001fe400078e02ff */
[----:B------:R-:W-:Y:S02]  /*0700*/  IMAD.WIDE.U32 R60, R11, UR9, R60 ;  /* 0x000000090b3c7c25 */ /* 0x000fe4000f8e003c */
[----:B------:R-:W0:Y:S02]  /*0710*/  @!P4 LDC.64 R10, c[0x0][0x390] ;  /* 0x0000e400ff0acb82 */ /* 0x000e240000000a00 */
[----:B------:R-:W-:Y:S01]  /*0720*/  @!P1 IMAD R7, R9, R5, R0 ;  /* 0x0000000509079224 */ /* 0x000fe200078e0200 */
[----:B------:R-:W-:Y:S02]  /*0730*/  IADD3 R59, PT, PT, R61, UR5, RZ ;  /* 0x000000053d3b7c10 */ /* 0x000fe4000fffe0ff */
[----:B------:R-:W-:-:S02]  /*0740*/  @!P1 MOV R58, R60 ;  /* 0x0000003c003a9202 */ /* 0x000fc40000000f00 */
[----:B------:R-:W-:-:S03]  /*0750*/  IADD3 R0, PT, PT, R56, 0x140, RZ ;  /* 0x0000014038007810 */ /* 0x000fc60007ffe0ff */
[----:B------:R-:W-:Y:S01]  /*0760*/  @!P1 IMAD.WIDE.U32 R4, R9, R4, R58 ;  /* 0x0000000409049225 */ /* 0x000fe200078e003a */
[----:B------:R-:W-:Y:S01]  /*0770*/  SHF.R.S32.HI R23, RZ, 0x1f, R0 ;  /* 0x0000001fff177819 */ /* 0x000fe20000011400 */
[----:B------:R-:W3:Y:S03]  /*0780*/  @!P5 LDC.64 R8, c[0x0][0x3e0] ;  /* 0x0000f800ff08db82 */ /* 0x000ee60000000a00 */
[----:B------:R-:W-:Y:S02]  /*0790*/  @!P1 IADD3 R5, PT, PT, R5, R7, RZ ;  /* 0x0000000705059210 */ /* 0x000fe40007ffe0ff */
[----:B-1----:R-:W-:-:S04]  /*07a0*/  @!P1 LEA R2, P2, R4, R2, 0x1 ;  /* 0x0000000204029211 */ /* 0x002fc800078408ff */
[----:B------:R-:W-:Y:S02]  /*07b0*/  @!P1 LEA.HI.X R3, R4, R3, R5, 0x1, P2 ;  /* 0x0000000304039211 */ /* 0x000fe400010f0c05 */
[----:B------:R-:W1:Y:S01]  /*07c0*/  @!P3 LDC.64 R4, c[0x0][0x390] ;  /* 0x0000e400ff04bb82 */ /* 0x000e620000000a00 */
[----:B------:R-:W-:Y:S02]  /*07d0*/  ISETP.GE.U32.AND P2, PT, R0, UR12, PT ;  /* 0x0000000c00007c0c */ /* 0x000fe4000bf46070 */
[----:B------:R4:W5:Y:S01]  /*07e0*/  @!P1 LDG.E R13, desc[UR14][R2.64] ;  /* 0x0000000e020d9981 */ /* 0x000962000c1e1900 */
[----:B------:R-:W-:Y:S01]  /*07f0*/  @!P4 IMAD R7, R19, R15, R6 ;  /* 0x0000000f1307c224 */ /* 0x000fe200078e0206 */
[----:B------:R-:W-:Y:S01]  /*0800*/  ISETP.GE.AND.EX P1, PT, R23, UR13, PT, P2 ;  /* 0x0000000d17007c0c */ /* 0x000fe2000bf26320 */
[----:B--2---:R-:W-:Y:S01]  /*0810*/  @!P3 IMAD R6, R27, R16, RZ ;  /* 0x000000101b06b224 */ /* 0x004fe200078e02ff */
[----:B------:R-:W-:-:S03]  /*0820*/  IADD3 R30, PT, PT, R56, 0x160, RZ ;  /* 0x00000160381e7810 */ /* 0x000fc60007ffe0ff */
[----:B------:R-:W-:Y:S01]  /*0830*/  @!P3 IMAD R27, R29, R17, R6 ;  /* 0x000000111d1bb224 */ /* 0x000fe200078e0206 */
[----:B------:R-:W-:Y:S02]  /*0840*/  ISETP.GE.U32.AND P2, PT, R30, UR12, PT ;  /* 0x0000000c1e007c0c */ /* 0x000fe4000bf46070 */
[----:B----4-:R-:W-:Y:S01]  /*0850*/  @!P4 MOV R2, R60 ;  /* 0x0000003c0002c202 */ /* 0x010fe20000000f00 */
[----:B---3--:R-:W-:Y:S01]  /*0860*/  @!P5 IMAD R25, R25, R8, RZ ;  /* 0x000000081919d224 */ /* 0x008fe200078e02ff */
[-C--:B------:R-:W-:Y:S02]  /*0870*/  @!P4 MOV R3, R59.reuse ;  /* 0x0000003b0003c202 */ /* 0x080fe40000000f00 */
[----:B------:R-:W-:Y:S01]  /*0880*/  SHF.R.S32.HI R21, RZ, 0x1f, R30 ;  /* 0x0000001fff157819 */ /* 0x000fe2000001141e */
[----:B------:R-:W-:Y:S01]  /*0890*/  @!P4 IMAD.WIDE.U32 R14, R19, R14, R2 ;  /* 0x0000000e130ec225 */ /* 0x000fe200078e0002 */
[----:B------:R-:W-:Y:S02]  /*08a0*/  @!P3 MOV R2, R60 ;  /* 0x0000003c0002b202 */ /* 0x000fe40000000f00 */
[----:B------:R-:W-:-:S02]  /*08b0*/  @!P3 MOV R3, R59 ;  /* 0x0000003b0003b202 */ /* 0x000fc40000000f00 */
[----:B------:R-:W-:Y:S02]  /*08c0*/  @!P4 IADD3 R15, PT, PT, R15, R7, RZ ;  /* 0x000000070f0fc210 */ /* 0x000fe40007ffe0ff */
[C---:B0-----:R-:W-:Y:S01]  /*08d0*/  @!P4 LEA R18, P6, R14.reuse, R10, 0x1 ;  /* 0x0000000a0e12c211 */ /* 0x041fe200078c08ff */
[----:B------:R-:W-:Y:S01]  /*08e0*/  @!P3 IMAD.WIDE.U32 R16, R29, R16, R2 ;  /* 0x000000101d10b225 */ /* 0x000fe200078e0002 */
[----:B------:R-:W0:Y:S01]  /*08f0*/  @!P5 LDC.64 R6, c[0x0][0x390] ;  /* 0x0000e400ff06db82 */ /* 0x000e220000000a00 */
[----:B------:R-:W-:Y:S02]  /*0900*/  ISETP.GE.AND.EX P2, PT, R21, UR13, PT, P2 ;  /* 0x0000000d15007c0c */ /* 0x000fe4000bf46320 */
[----:B------:R-:W-:Y:S02]  /*0910*/  @!P4 LEA.HI.X R19, R14, R11, R15, 0x1, P6 ;  /* 0x0000000b0e13c211 */ /* 0x000fe400030f0c0f */
[----:B------:R-:W-:Y:S02]  /*0920*/  CS2R R14, SRZ ;  /* 0x00000000000e7805 */ /* 0x000fe4000001ff00 */
[----:B------:R-:W-:-:S02]  /*0930*/  @!P3 IADD3 R11, PT, PT, R17, R27, RZ ;  /* 0x0000001b110bb210 */ /* 0x000fc40007ffe0ff */
[----:B-1----:R-:W-:Y:S01]  /*0940*/  @!P3 LEA R10, P6, R16, R4, 0x1 ;  /* 0x00000004100ab211 */ /* 0x002fe200078c08ff */
[----:B------:R-:W1:Y:S01]  /*0950*/  @!P1 LDC.64 R2, c[0x0][0x3e0] ;  /* 0x0000f800ff029b82 */ /* 0x000e620000000a00 */
[----:B------:R-:W-:Y:S02]  /*0960*/  @!P5 IMAD R27, R12, R9, R25 ;  /* 0x000000090c1bd224 */ /* 0x000fe400078e0219 */
[----:B------:R-:W-:Y:S01]  /*0970*/  HFMA2 R25, -RZ, RZ, 0, 0 ;  /* 0x00000000ff197431 */ /* 0x000fe200000001ff */
[----:B------:R-:W-:Y:S01]  /*0980*/  @!P3 LEA.HI.X R11, R16, R5, R11, 0x1, P6 ;  /* 0x00000005100bb211 */ /* 0x000fe200030f0c0b */
[----:B------:R-:W2:Y:S01]  /*0990*/  @!P4 LDG.E R15, desc[UR14][R18.64] ;  /* 0x0000000e120fc981 */ /* 0x000ea2000c1e1900 */
[----:B------:R-:W-:Y:S02]  /*09a0*/  ISETP.GE.U32.AND P4, PT, R55, UR12, PT ;  /* 0x0000000c37007c0c */ /* 0x000fe4000bf86070 */
[----:B------:R-:W-:Y:S01]  /*09b0*/  @!P5 MOV R16, R60 ;  /* 0x0000003c0010d202 */ /* 0x000fe20000000f00 */
[----:B------:R3:W4:Y:S01]  /*09c0*/  @!P3 LDG.E R25, desc[UR14][R10.64] ;  /* 0x0000000e0a19b981 */ /* 0x000722000c1e1900 */
[----:B------:R-:W0:Y:S01]  /*09d0*/  @!P1 LDC.64 R4, c[0x0][0x390] ;  /* 0x0000e400ff049b82 */ /* 0x000e220000000a00 */
[----:B------:R-:W-:-:S02]  /*09e0*/  ISETP.GE.AND.EX P3, PT, R51, UR13, PT, P4 ;  /* 0x0000000d33007c0c */ /* 0x000fc4000bf66340 */
[----:B------:R-:W-:-:S03]  /*09f0*/  @!P5 MOV R17, R59 ;  /* 0x0000003b0011d202 */ /* 0x000fc60000000f00 */
[----:B------:R-:W-:Y:S02]  /*0a00*/  @!P5 IMAD.WIDE.U32 R16, R12, R8, R16 ;  /* 0x000000080c10d225 */ /* 0x000fe400078e0010 */
[----:B------:R-:W0:Y:S01]  /*0a10*/  @!P2 LDC.64 R8, c[0x0][0x3e0] ;  /* 0x0000f800ff08ab82 */ /* 0x000e220000000a00 */
[----:B------:R-:W-:Y:S02]  /*0a20*/  ISETP.GE.U32.AND P4, PT, R54, UR12, PT ;  /* 0x0000000c36007c0c */ /* 0x000fe4000bf86070 */
[----:B---3--:R-:W-:Y:S02]  /*0a30*/  @!P1 MOV R10, R60 ;  /* 0x0000003c000a9202 */ /* 0x008fe40000000f00 */
[----:B------:R-:W-:Y:S01]  /*0a40*/  @!P1 MOV R11, R59 ;  /* 0x0000003b000b9202 */ /* 0x000fe20000000f00 */
[----:B-1----:R-:W-:Y:S01]  /*0a50*/  @!P1 IMAD R23, R23, R2, RZ ;  /* 0x0000000217179224 */ /* 0x002fe200078e02ff */
[----:B------:R-:W-:Y:S01]  /*0a60*/  @!P5 IADD3 R12, PT, PT, R17, R27, RZ ;  /* 0x0000001b110cd210 */ /* 0x000fe20007ffe0ff */
[----:B------:R-:W1:Y:S01]  /*0a70*/  @!P3 LDC.64 R18, c[0x0][0x3e0] ;  /* 0x0000f800ff12bb82 */ /* 0x000e620000000a00 */
[----:B0-----:R-:W-:Y:S01]  /*0a80*/  @!P5 LEA R6, P6, R16, R6, 0x1 ;  /* 0x000000061006d211 */ /* 0x001fe200078c08ff */
[----:B------:R-:W-:Y:S01]  /*0a90*/  HFMA2 R27, -RZ, RZ, 0, 0 ;  /* 0x00000000ff1b7431 */ /* 0x000fe200000001ff */
[----:B------:R-:W-:Y:S01]  /*0aa0*/  ISETP.GE.AND.EX P4, PT, R49, UR13, PT, P4 ;  /* 0x0000000d31007c0c */ /* 0x000fe2000bf86340 */
[----:B------:R-:W-:Y:S01]  /*0ab0*/  @!P1 IMAD R3, R0, R3, R23 ;  /* 0x0000000300039224 */ /* 0x000fe200078e0217 */
[----:B------:R-:W-:Y:S01]  /*0ac0*/  @!P5 LEA.HI.X R7, R16, R7, R12, 0x1, P6 ;  /* 0x000000071007d211 */ /* 0x000fe200030f0c0c */
[----:B------:R-:W-:Y:S01]  /*0ad0*/  @!P1 IMAD.WIDE.U32 R10, R0, R2, R10 ;  /* 0x00000002000a9225 */ /* 0x000fe200078e000a */
[----:B------:R-:W-:-:S03]  /*0ae0*/  ISETP.GE.U32.AND P6, PT, R52, UR12, PT ;  /* 0x0000000c34007c0c */ /* 0x000fc6000bfc6070 */
[----:B------:R0:W3:Y:S01]  /*0af0*/  @!P5 LDG.E R27, desc[UR14][R6.64] ;  /* 0x0000000e061bd981 */ /* 0x0000e2000c1e1900 */
[----:B------:R-:W-:Y:S02]  /*0b00*/  @!P1 IADD3 R0, PT, PT, R11, R3, RZ ;  /* 0x000000030b009210 */ /* 0x000fe40007ffe0ff */
[C---:B------:R-:W-:Y:S01]  /*0b10*/  @!P1 LEA R22, P5, R10.reuse, R4, 0x1 ;  /* 0x000000040a169211 */ /* 0x040fe200078a08ff */
[----:B------:R-:W0:Y:S01]  /*0b20*/  @!P2 LDC.64 R2, c[0x0][0x390] ;  /* 0x0000e400ff02ab82 */ /* 0x000e220000000a00 */
[----:B------:R-:W-:Y:S02]  /*0b30*/  ISETP.GE.AND.EX P6, PT, R47, UR13, PT, P6 ;  /* 0x0000000d2f007c0c */ /* 0x000fe4000bfc6360 */
[----:B------:R-:W-:Y:S01]  /*0b40*/  @!P1 LEA.HI.X R23, R10, R5, R0, 0x1, P5 ;  /* 0x000000050a179211 */ /* 0x000fe200028f0c00 */
[----:B------:R-:W-:Y:S01]  /*0b50*/  @!P2 IMAD R21, R21, R8, RZ ;  /* 0x000000081515a224 */ /* 0x000fe200078e02ff */
[----:B------:R-:W-:-:S03]  /*0b60*/  ISETP.GE.U32.AND P5, PT, R56, UR12, PT ;  /* 0x0000000c38007c0c */ /* 0x000fc6000bfa6070 */
[----:B------:R-:W0:Y:S01]  /*0b70*/  @!P4 LDC.64 R16, c[0x0][0x3e0] ;  /* 0x0000f800ff10cb82 */ /* 0x000e220000000a00 */
[----:B------:R-:W-:Y:S02]  /*0b80*/  @!P2 MOV R4, R60 ;  /* 0x0000003c0004a202 */ /* 0x000fe40000000f00 */
[----:B------:R-:W-:-:S05]  /*0b90*/  @!P2 MOV R5, R59 ;  /* 0x0000003b0005a202 */ /* 0x000fca0000000f00 */
[----:B------:R-:W0:Y:S01]  /*0ba0*/  @!P3 LDC.64 R10, c[0x0][0x390] ;  /* 0x0000e400ff0abb82 */ /* 0x000e220000000a00 */
[----:B------:R-:W-:Y:S01]  /*0bb0*/  ISETP.GE.AND.EX P5, PT, R53, UR13, PT, P5 ;  /* 0x0000000d35007c0c */ /* 0x000fe2000bfa6350 */
[C---:B------:R-:W-:Y:S02]  /*0bc0*/  @!P2 IMAD R21, R30.reuse, R9, R21 ;  /* 0x000000091e15a224 */ /* 0x040fe400078e0215 */
[----:B------:R-:W-:-:S04]  /*0bd0*/  @!P2 IMAD.WIDE.U32 R30, R30, R8, R4 ;  /* 0x000000081e1ea225 */ /* 0x000fc800078e0004 */
[----:B-1----:R-:W-:Y:S02]  /*0be0*/  @!P3 IMAD R0, R51, R18, RZ ;  /* 0x000000123300b224 */ /* 0x002fe400078e02ff */
[----:B------:R-:W-:Y:S01]  /*0bf0*/  HFMA2 R29, -RZ, RZ, 0, 0 ;  /* 0x00000000ff1d7431 */ /* 0x000fe200000001ff */
[----:B------:R-:W1:Y:S01]  /*0c00*/  @!P4 LDC.64 R4, c[0x0][0x390] ;  /* 0x0000e400ff04cb82 */ /* 0x000e620000000a00 */
[----:B------:R-:W-:Y:S01]  /*0c10*/  @!P3 IMAD R33, R55, R19, R0 ;  /* 0x000000133721b224 */ /* 0x000fe200078e0200 */
[----:B------:R-:W-:Y:S02]  /*0c20*/  @!P2 IADD3 R0, PT, PT, R31, R21, RZ ;  /* 0x000000151f00a210 */ /* 0x000fe40007ffe0ff */
[----:B------:R-:W-:Y:S01]  /*0c30*/  @!P3 MOV R20, R60 ;  /* 0x0000003c0014b202 */ /* 0x000fe20000000f00 */
[----:B------:R0:W2:Y:S01]  /*0c40*/  @!P1 LDG.E R29, desc[UR14][R22.64] ;  /* 0x0000000e161d9981 */ /* 0x0000a2000c1e1900 */
[----:B------:R-:W-:Y:S02]  /*0c50*/  @!P3 MOV R21, R59 ;  /* 0x0000003b0015b202 */ /* 0x000fe40000000f00 */
[----:B0-----:R-:W0:Y:S01]  /*0c60*/  @!P6 LDC.64 R6, c[0x0][0x3e0] ;  /* 0x0000f800ff06eb82 */ /* 0x001e220000000a00 */
[----:B------:R-:W-:Y:S01]  /*0c70*/  @!P2 LEA R2, P1, R30, R2, 0x1 ;  /* 0x000000021e02a211 */ /* 0x000fe200078208ff */
[----:B------:R-:W-:-:S06]  /*0c80*/  @!P3 IMAD.WIDE.U32 R20, R55, R18, R20 ;  /* 0x000000123714b225 */ /* 0x000fcc00078e0014 */
[----:B------:R-:W1:Y:S01]  /*0c90*/  @!P5 LDC.64 R8, c[0x0][0x3e0] ;  /* 0x0000f800ff08db82 */ /* 0x000e620000000a00 */
[----:B------:R-:W-:Y:S01]  /*0ca0*/  @!P2 LEA.HI.X R3, R30, R3, R0, 0x1, P1 ;  /* 0x000000031e03a211 */ /* 0x000fe200008f0c00 */
[----:B------:R-:W-:Y:S01]  /*0cb0*/  @!P4 IMAD R12, R49, R16, RZ ;  /* 0x00000010310cc224 */ /* 0x000fe200078e02ff */
[----:B------:R-:W-:Y:S02]  /*0cc0*/  @!P3 IADD3 R0, PT, PT, R21, R33, RZ ;  /* 0x000000211500b210 */ /* 0x000fe40007ffe0ff */
[----:B------:R-:W-:Y:S02]  /*0cd0*/  @!P3 LEA R10, P1, R20, R10, 0x1 ;  /* 0x0000000a140ab211 */ /* 0x000fe400078208ff */
[----:B------:R-:W-:Y:S01]  /*0ce0*/  @!P4 MOV R22, R60 ;  /* 0x0000003c0016c202 */ /* 0x000fe20000000f00 */
[----:B------:R-:W1:Y:S01]  /*0cf0*/  @!P6 LDC.64 R18, c[0x0][0x390] ;  /* 0x0000e400ff12eb82 */ /* 0x000e620000000a00 */
[----:B------:R-:W-:Y:S01]  /*0d00*/  @!P4 MOV R23, R59 ;  /* 0x0000003b0017c202 */ /* 0x000fe20000000f00 */
[----:B------:R-:W-:Y:S01]  /*0d10*/  @!P4 IMAD R31, R54, R17, R12 ;  /* 0x00000011361fc224 */ /* 0x000fe200078e020c */
[----:B------:R-:W-:Y:S01]  /*0d20*/  @!P3 LEA.HI.X R11, R20, R11, R0, 0x1, P1 ;  /* 0x0000000b140bb211 */ /* 0x000fe200008f0c00 */
[----:B------:R-:W-:-:S04]  /*0d30*/  @!P4 IMAD.WIDE.U32 R16, R54, R16, R22 ;  /* 0x000000103610c225 */ /* 0x000fc800078e0016 */
[----:B------:R-:W-:Y:S01]  /*0d40*/  HFMA2 R22, -RZ, RZ, 0, 0 ;  /* 0x00000000ff167431 */ /* 0x000fe200000001ff */
[----:B------:R-:W1:Y:S01]  /*0d50*/  @!P5 LDC.64 R20, c[0x0][0x390] ;  /* 0x0000e400ff14db82 */ /* 0x000e620000000a00 */
[----:B0-----:R-:W-:Y:S01]  /*0d60*/  @!P6 IMAD R12, R47, R6, RZ ;  /* 0x000000062f0ce224 */ /* 0x001fe200078e02ff */
[----:B------:R-:W-:Y:S02]  /*0d70*/  @!P4 IADD3 R0, PT, PT, R17, R31, RZ ;  /* 0x0000001f1100c210 */ /* 0x000fe40007ffe0ff */
[----:B-1----:R-:W-:Y:S01]  /*0d80*/  @!P4 LEA R4, P1, R16, R4, 0x1 ;  /* 0x000000041004c211 */ /* 0x002fe200078208ff */
[----:B------:R0:W5:Y:S01]  /*0d90*/  @!P3 LDG.E R22, desc[UR14][R10.64] ;  /* 0x0000000e0a16b981 */ /* 0x000162000c1e1900 */
[----:B------:R-:W-:Y:S01]  /*0da0*/  @!P6 IMAD R23, R52, R7, R12 ;  /* 0x000000073417e224 */ /* 0x000fe200078e020c */
[----:B------:R-:W-:Y:S02]  /*0db0*/  ISETP.GE.U32.AND P3, PT, R50, UR12, PT ;  /* 0x0000000c32007c0c */ /* 0x000fe4000bf66070 */
[----:B------:R-:W-:-:S02]  /*0dc0*/  @!P4 LEA.HI.X R5, R16, R5, R0, 0x1, P1 ;  /* 0x000000051005c211 */ /* 0x000fc400008f0c00 */
[----:B0-----:R-:W-:Y:S02]  /*0dd0*/  @!P6 MOV R10, R60 ;  /* 0x0000003c000ae202 */ /* 0x001fe40000000f00 */
[-C--:B------:R-:W-:Y:S01]  /*0de0*/  @!P6 MOV R11, R59.reuse ;  /* 0x0000003b000be202 */ /* 0x080fe20000000f00 */
[----:B------:R-:W-:Y:S01]  /*0df0*/  @!P5 IMAD R0, R53, R8, RZ ;  /* 0x000000083500d224 */ /* 0x000fe200078e02ff */
[----:B------:R0:W2:Y:S01]  /*0e00*/  @!P4 LDG.E R14, desc[UR14][R4.64] ;  /* 0x0000000e040ec981 */ /* 0x0000a2000c1e1900 */
[----:B------:R-:W-:Y:S01]  /*0e10*/  @!P6 IMAD.WIDE.U32 R6, R52, R6, R10 ;  /* 0x000000063406e225 */ /* 0x000fe200078e000a */
[----:B------:R-:W-:Y:S02]  /*0e20*/  @!P5 MOV R10, R60 ;  /* 0x0000003c000ad202 */ /* 0x000fe40000000f00 */
[----:B------:R-:W-:Y:S02]  /*0e30*/  @!P5 MOV R11, R59 ;  /* 0x0000003b000bd202 */ /* 0x000fe40000000f00 */
[----:B------:R-:W-:Y:S01]  /*0e40*/  ISETP.GE.AND.EX P3, PT, R45, UR13, PT, P3 ;  /* 0x0000000d2d007c0c */ /* 0x000fe2000bf66330 */
[----:B------:R-:W-:Y:S01]  /*0e50*/  @!P5 IMAD R17, R56, R9, R0 ;  /* 0x000000093811d224 */ /* 0x000fe200078e0200 */
[----:B------:R-:W-:Y:S01]  /*0e60*/  ISETP.GE.U32.AND P4, PT, R48, UR12, PT ;  /* 0x0000000c30007c0c */ /* 0x000fe2000bf86070 */
[----:B------:R-:W-:Y:S01]  /*0e70*/  @!P5 IMAD.WIDE.U32 R8, R56, R8, R10 ;  /* 0x000000083808d225 */ /* 0x000fe200078e000a */
[----:B------:R-:W-:-:S02]  /*0e80*/  @!P6 IADD3 R0, PT, PT, R7, R23, RZ ;  /* 0x000000170700e210 */ /* 0x000fc40007ffe0ff */
[C---:B------:R-:W-:Y:S02]  /*0e90*/  @!P6 LEA R18, P1, R6.reuse, R18, 0x1 ;  /* 0x000000120612e211 */ /* 0x040fe400078208ff */
[----:B------:R-:W-:Y:S02]  /*0ea0*/  ISETP.GE.AND.EX P4, PT, R43, UR13, PT, P4 ;  /* 0x0000000d2b007c0c */ /* 0x000fe4000bf86340 */
[----:B------:R-:W-:Y:S02]  /*0eb0*/  @!P6 LEA.HI.X R19, R6, R19, R0, 0x1, P1 ;  /* 0x000000130613e211 */ /* 0x000fe400008f0c00 */
[----:B------:R-:W-:Y:S01]  /*0ec0*/  @!P5 IADD3 R0, PT, PT, R9, R17, RZ ;  /* 0x000000110900d210 */ /* 0x000fe20007ffe0ff */
[----:B------:R-:W1:Y:S01]  /*0ed0*/  @!P3 LDC.64 R10, c[0x0][0x3e0] ;  /* 0x0000f800ff0abb82 */ /* 0x000e620000000a00 */
[----:B------:R-:W-:Y:S02]  /*0ee0*/  @!P5 LEA R20, P1, R8, R20, 0x1 ;  /* 0x000000140814d211 */ /* 0x000fe400078208ff */
[----:B------:R-:W-:-:S02]  /*0ef0*/  IADD3 R33, PT, PT, R56, 0x180, RZ ;  /* 0x0000018038217810 */ /* 0x000fc40007ffe0ff */
[----:B------:R-:W-:Y:S02]  /*0f00*/  @!P5 LEA.HI.X R21, R8, R21, R0, 0x1, P1 ;  /* 0x000000150815d211 */ /* 0x000fe400008f0c00 */
[----:B------:R-:W-:Y:S01]  /*0f10*/  ISETP.GE.U32.AND P1, PT, R33, UR12, PT ;  /* 0x0000000c21007c0c */ /* 0x000fe2000bf26070 */
[----:B------:R-:W0:Y:S01]  /*0f20*/  @!P4 LDC.64 R8, c[0x0][0x3e0] ;  /* 0x0000f800ff08cb82 */ /* 0x000e220000000a00 */
[----:B------:R-:W-:-:S04]  /*0f30*/  SHF.R.S32.HI R35, RZ, 0x1f, R33 ;  /* 0x0000001fff237819 */ /* 0x000fc80000011421 */
[----:B------:R-:W-:-:S03]  /*0f40*/  ISETP.GE.AND.EX P1, PT, R35, UR13, PT, P1 ;  /* 0x0000000d23007c0c */ /* 0x000fc6000bf26310 */
[----:B------:R-:W0:Y:S01]  /*0f50*/  @!P3 LDC.64 R16, c[0x0][0x390] ;  /* 0x0000e400ff10bb82 */ /* 0x000e220000000a00 */
[----:B------:R-:W-:Y:S01]  /*0f60*/  HFMA2 R41, -RZ, RZ, 0, 0 ;  /* 0x00000000ff297431 */ /* 0x000fe200000001ff */
[----:B------:R-:W-:-:S05]  /*0f70*/  MOV R12, RZ ;  /* 0x000000ff000c7202 */ /* 0x000fca0000000f00 */
[----:B------:R0:W2:Y:S01]  /*0f80*/  @!P5 LDG.E R41, desc[UR14][R20.64] ;  /* 0x0000000e1429d981 */ /* 0x0000a2000c1e1900 */
[----:B------:R-:W0:Y:S01]  /*0f90*/  @!P4 LDC.64 R6, c[0x0][0x390] ;  /* 0x0000e400ff06cb82 */ /* 0x000e220000000a00 */
[----:B-1----:R-:W-:Y:S02]  /*0fa0*/  @!P3 IMAD R0, R45, R10, RZ ;  /* 0x0000000a2d00b224 */ /* 0x002fe400078e02ff */
[----:B------:R1:W2:Y:S05]  /*0fb0*/  @!P6 LDG.E R12, desc[UR14][R18.64] ;  /* 0x0000000e120ce981 */ /* 0x0002aa000c1e1900 */
[----:B0-----:R-:W0:Y:S01]  /*0fc0*/  @!P1 LDC.64 R4, c[0x0][0x3e0] ;  /* 0x0000f800ff049b82 */ /* 0x001e220000000a00 */
[----:B------:R-:W-:-:S02]  /*0fd0*/  @!P3 MOV R20, R60 ;  /* 0x0000003c0014b202 */ /* 0x000fc40000000f00 */
[----:B------:R-:W-:Y:S01]  /*0fe0*/  @!P3 MOV R21, R59 ;  /* 0x0000003b0015b202 */ /* 0x000fe20000000f00 */
[C---:B------:R-:W-:Y:S02]  /*0ff0*/  @!P3 IMAD R23, R50.reuse, R11, R0 ;  /* 0x0000000b3217b224 */ /* 0x040fe400078e0200 */
[----:B------:R-:W-:Y:S02]  /*1000*/  @!P4 IMAD R0, R43, R8, RZ ;  /* 0x000000082b00c224 */ /* 0x000fe400078e02ff */
[----:B------:R-:W-:Y:S01]  /*1010*/  @!P3 IMAD.WIDE.U32 R10, R50, R10, R20 ;  /* 0x0000000a320ab225 */ /* 0x000fe200078e0014 */
[----:B-1----:R-:W-:Y:S01]  /*1020*/  @!P4 MOV R18, R60 ;  /* 0x0000003c0012c202 */ /* 0x002fe20000000f00 */
[----:B------:R-:W1:Y:S01]  /*1030*/  @!P1 LDC.64 R20, c[0x0][0x390] ;  /* 0x0000e400ff149b82 */ /* 0x000e620000000a00 */
[----:B------:R-:W-:Y:S01]  /*1040*/  @!P4 MOV R19, R59 ;  /* 0x0000003b0013c202 */ /* 0x000fe20000000f00 */
[----:B------:R-:W-:Y:S01]  /*1050*/  @!P4 IMAD R31, R48, R9, R0 ;  /* 0x00000009301fc224 */ /* 0x000fe200078e0200 */
[----:B------:R-:W-:-:S02]  /*1060*/  @!P3 IADD3 R0, PT, PT, R11, R23, RZ ;  /* 0x000000170b00b210 */ /* 0x000fc40007ffe0ff */
[----:B------:R-:W-:Y:S01]  /*1070*/  @!P3 LEA R16, P6, R10, R16, 0x1 ;  /* 0x000000100a10b211 */ /* 0x000fe200078c08ff */
[----:B------:R-:W-:-:S03]  /*1080*/  @!P4 IMAD.WIDE.U32 R8, R48, R8, R18 ;  /* 0x000000083008c225 */ /* 0x000fc600078e0012 */
[----:B------:R-:W-:Y:S02]  /*1090*/  @!P3 LEA.HI.X R17, R10, R17, R0, 0x1, P6 ;  /* 0x000000110a11b211 */ /* 0x000fe400030f0c00 */
[----:B------:R-:W-:Y:S02]  /*10a0*/  CS2R R10, SRZ ;  /* 0x00000000000a7805 */ /* 0x000fe4000001ff00 */
[----:B------:R-:W-:Y:S02]  /*10b0*/  @!P4 IADD3 R0, PT, PT, R9, R31, RZ ;  /* 0x0000001f0900c210 */ /* 0x000fe40007ffe0ff */
[----:B------:R-:W-:Y:S01]  /*10c0*/  @!P4 LEA R6, P6, R8, R6, 0x1 ;  /* 0x000000060806c211 */ /* 0x000fe200078c08ff */
[----:B0-----:R-:W-:Y:S01]  /*10d0*/  @!P1 IMAD R24, R35, R4, RZ ;  /* 0x0000000423189224 */ /* 0x001fe200078e02ff */
[----:B------:R-:W-:Y:S01]  /*10e0*/  IADD3 R35, PT, PT, R56, 0x1a0, RZ ;  /* 0x000001a038237810 */ /* 0x000fe20007ffe0ff */
[----:B------:R-:W2:Y:S01]  /*10f0*/  @!P3 LDG.E R10, desc[UR14][R16.64] ;  /* 0x0000000e100ab981 */ /* 0x000ea2000c1e1900 */
[----:B------:R-:W-:-:S02]  /*1100*/  @!P4 LEA.HI.X R7, R8, R7, R0, 0x1, P6 ;  /* 0x000000070807c211 */ /* 0x000fc400030f0c00 */
[----:B------:R-:W-:Y:S02]  /*1110*/  ISETP.GE.U32.AND P3, PT, R35, UR12, PT ;  /* 0x0000000c23007c0c */ /* 0x000fe4000bf66070 */
[----:B------:R-:W-:Y:S01]  /*1120*/  SHF.R.S32.HI R57, RZ, 0x1f, R35 ;  /* 0x0000001fff397819 */ /* 0x000fe20000011423 */
[----:B------:R0:W2:Y:S01]  /*1130*/  @!P4 LDG.E R11, desc[UR14][R6.64] ;  /* 0x0000000e060bc981 */ /* 0x0000a2000c1e1900 */
[----:B------:R-:W-:Y:S02]  /*1140*/  IADD3 R23, PT, PT, R56, 0x1c0, RZ ;  /* 0x000001c038177810 */ /* 0x000fe40007ffe0ff */
[----:B------:R-:W-:Y:S02]  /*1150*/  ISETP.GE.AND.EX P3, PT, R57, UR13, PT, P3 ;  /* 0x0000000d39007c0c */ /* 0x000fe4000bf66330 */
[----:B------:R-:W-:Y:S02]  /*1160*/  ISETP.GE.U32.AND P4, PT, R23, UR12, PT ;  /* 0x0000000c17007c0c */ /* 0x000fe4000bf86070 */
[----:B------:R-:W-:-:S02]  /*1170*/  SHF.R.S32.HI R63, RZ, 0x1f, R23 ;  /* 0x0000001fff3f7819 */ /* 0x000fc40000011417 */
[----:B0-----:R-:W-:Y:S02]  /*1180*/  @!P1 MOV R6, R60 ;  /* 0x0000003c00069202 */ /* 0x001fe40000000f00 */
[----:B------:R-:W-:Y:S01]  /*1190*/  @!P1 MOV R7, R59 ;  /* 0x0000003b00079202 */ /* 0x000fe20000000f00 */
[----:B------:R-:W-:Y:S02]  /*11a0*/  HFMA2 R31, -RZ, RZ, 0, 0 ;  /* 0x00000000ff1f7431 */ /* 0x000fe400000001ff */
[----:B------:R-:W-:Y:S01]  /*11b0*/  @!P1 IMAD R37, R33, R5, R24 ;  /* 0x0000000521259224 */ /* 0x000fe200078e0218 */
[----:B------:R-:W-:Y:S01]  /*11c0*/  ISETP.GE.AND.EX P4, PT, R63, UR13, PT, P4 ;  /* 0x0000000d3f007c0c */ /* 0x000fe2000bf86340 */
[----:B------:R-:W0:Y:S01]  /*11d0*/  @!P3 LDC.64 R18, c[0x0][0x3e0] ;  /* 0x0000f800ff12bb82 */ /* 0x000e220000000a00 */
[----:B------:R-:W-:Y:S01]  /*11e0*/  @!P1 IMAD.WIDE.U32 R4, R33, R4, R6 ;  /* 0x0000000421049225 */ /* 0x000fe200078e0006 */
[----:B------:R4:W2:Y:S01]  /*11f0*/  @!P2 LDG.E R31, desc[UR14][R2.64] ;  /* 0x0000000e021fa981 */ /* 0x0008a2000c1e1900 */
[----:B------:R-:W-:-:S03]  /*1200*/  IADD3 R39, PT, PT, R56, 0x1e0, RZ ;  /* 0x000001e038277810 */ /* 0x000fc60007ffe0ff */
[----:B------:R-:W-:Y:S02]  /*1210*/  @!P1 IADD3 R0, PT, PT, R5, R37, RZ ;  /* 0x0000002505009210 */ /* 0x000fe40007ffe0ff */
[C---:B-1----:R-:W-:Y:S01]  /*1220*/  @!P1 LEA R20, P2, R4.reuse, R20, 0x1 ;  /* 0x0000001404149211 */ /* 0x042fe200078408ff */
[----:B------:R-:W1:Y:S01]  /*1230*/  @!P3 LDC.64 R8, c[0x0][0x390] ;  /* 0x0000e400ff08bb82 */ /* 0x000e620000000a00 */
[----:B------:R-:W-:Y:S02]  /*1240*/  SHF.R.S32.HI R37, RZ, 0x1f, R39 ;  /* 0x0000001fff257819 */ /* 0x000fe40000011427 */
[----:B------:R-:W-:Y:S02]  /*1250*/  @!P1 LEA.HI.X R21, R4, R21, R0, 0x1, P2 ;  /* 0x0000001504159211 */ /* 0x000fe400010f0c00 */
[----:B------:R-:W-:-:S03]  /*1260*/  ISETP.GE.U32.AND P2, PT, R39, UR12, PT ;  /* 0x0000000c27007c0c */ /* 0x000fc6000bf46070 */
[----:B------:R-:W3:Y:S01]  /*1270*/  @!P4 LDC.64 R16, c[0x0][0x3e0] ;  /* 0x0000f800ff10cb82 */ /* 0x000ee20000000a00 */
[----:B------:R-:W-:Y:S02]  /*1280*/  ISETP.GE.AND.EX P2, PT, R37, UR13, PT, P2 ;  /* 0x0000000d25007c0c */ /* 0x000fe4000bf46320 */
[----:B------:R-:W-:Y:S02]  /*1290*/  @!P3 MOV R4, R60 ;  /* 0x0000003c0004b202 */ /* 0x000fe40000000f00 */
[----:B------:R-:W-:Y:S01]  /*12a0*/  @!P3 MOV R5, R59 ;  /* 0x0000003b0005b202 */ /* 0x000fe20000000f00 */
[----:B0-----:R-:W-:Y:S02]  /*12b0*/  @!P3 IMAD R0, R57, R18, RZ ;  /* 0x000000123900b224 */ /* 0x001fe400078e02ff */
[----:B------:R-:W0:Y:S01]  /*12c0*/  @!P4 LDC.64 R6, c[0x0][0x390] ;  /* 0x0000e400ff06cb82 */ /* 0x000e220000000a00 */
[----:B------:R-:W-:-:S07]  /*12d0*/  HFMA2 R33, -RZ, RZ, 0, 0 ;  /* 0x00000000ff217431 */ /* 0x000fce00000001ff */
[----:B----4-:R-:W4:Y:S01]  /*12e0*/  @!P2 LDC.64 R2, c[0x0][0x3e0] ;  /* 0x0000f800ff02ab82 */ /* 0x010f220000000a00 */
[C---:B------:R-:W-:Y:S01]  /*12f0*/  @!P3 IMAD R57, R35.reuse, R19, R0 ;  /* 0x000000132339b224 */ /* 0x040fe200078e0200 */
[----:B------:R1:W2:Y:S01]  /*1300*/  @!P1 LDG.E R33, desc[UR14][R20.64] ;  /* 0x0000000e14219981 */ /* 0x0002a2000c1e1900 */
        /* <DEDUP_REMOVED lines=11> */
[----:B------:R1:W2:Y:S01]  /*13c0*/  @!P3 LDG.E R35, desc[UR14][R8.64] ;  /* 0x0000000e0823b981 */ /* 0x0002a2000c1e1900 */
[----:B----4-:R-:W-:Y:S01]  /*13d0*/  @!P2 IMAD R18, R37, R2, RZ ;  /* 0x000000022512a224 */ /* 0x010fe200078e02ff */
[----:B------:R-:W-:Y:S02]  /*13e0*/  @!P4 IADD3 R0, PT, PT, R17, R63, RZ ;  /* 0x0000003f1100c210 */ /* 0x000fe40007ffe0ff */
        /* <DEDUP_REMOVED lines=9> */
[----:B------:R0:W4:Y:S01]  /*1480*/  @!P4 LDG.E R37, desc[UR14][R6.64] ;  /* 0x0000000e0625c981 */ /* 0x000122000c1e1900 */
[----:B---3--:R-:W-:-:S04]  /*1490*/  @!P2 LEA R16, P1, R2, R4, 0x1 ;  /* 0x000000040210a211 */ /* 0x008fc800078208ff */
[----:B------:R-:W-:-:S05]  /*14a0*/  @!P2 LEA.HI.X R17, R2, R5, R0, 0x1, P1 ;  /* 0x000000050211a211 */ /* 0x000fca00008f0c00 */
[----:B------:R1:W3:Y:S01]  /*14b0*/  @!P2 LDG.E R39, desc[UR14][R16.64] ;  /* 0x0000000e1027a981 */ /* 0x0002e2000c1e1900 */
[--C-:B------:R-:W-:Y:S02]  /*14c0*/  HADD2.F32 R24, -RZ, R25.reuse.H0_H0 ;  /* 0x20000019ff187230 */ /* 0x100fe40000004100 */
[----:B------:R-:W-:Y:S02]  /*14d0*/  HADD2.F32 R25, -RZ, R25.H1_H1 ;  /* 0x30000019ff197230 */ /* 0x000fe40000004100 */
[--C-:B------:R-:W-:Y:S02]  /*14e0*/  HADD2.F32 R26, -RZ, R27.reuse.H1_H1 ;  /* 0x3000001bff1a7230 */ /* 0x100fe40000004100 */
[----:B------:R-:W-:Y:S02]  /*14f0*/  HADD2.F32 R27, -RZ, R27.H0_H0 ;  /* 0x2000001bff1b7230 */ /* 0x000fe40000004100 */
[--C-:B-----5:R-:W-:Y:S02]  /*1500*/  HADD2.F32 R2, -RZ, R22.reuse.H0_H0 ;  /* 0x20000016ff027230 */ /* 0x120fe40000004100 */
[----:B------:R-:W-:-:S05]  /*1510*/  HADD2.F32 R3, -RZ, R22.H1_H1 ;  /* 0x30000016ff037230 */ /* 0x000fca0000004100 */
[C---:B0-----:R-:W-:Y:S01]  /*1520*/  FADD.FTZ R7, R2.reuse, R3 ;  /* 0x0000000302077221 */ /* 0x041fe20000010000 */
[----:B------:R-:W-:Y:S01]  /*1530*/  FMUL.FTZ R9, R3, R3 ;  /* 0x0000000303097220 */ /* 0x000fe20000410000 */
[--C-:B--2---:R-:W-:Y:S02]  /*1540*/  HADD2.F32 R4, -RZ, R14.reuse.H0_H0 ;  /* 0x2000000eff047230 */ /* 0x104fe40000004100 */
[----:B------:R-:W-:Y:S02]  /*1550*/  HADD2.F32 R5, -RZ, R14.H1_H1 ;  /* 0x3000000eff057230 */ /* 0x000fe40000004100 */
[----:B------:R-:W-:-:S03]  /*1560*/  FFMA.FTZ R9, R2, R2, R9 ;  /* 0x0000000202097223 */ /* 0x000fc60000010009 */
[----:B------:R-:W-:Y:S01]  /*1570*/  FADD.FTZ R14, R4, R5 ;  /* 0x00000005040e7221 */ /* 0x000fe20000010000 */
[----:B-1----:R-:W-:-:S04]  /*1580*/  FMUL.FTZ R17, R5, R5 ;  /* 0x0000000505117220 */ /* 0x002fc80000410000 */
[----:B------:R-:W-:Y:S01]  /*1590*/  FFMA.FTZ R17, R4, R4, R17 ;  /* 0x0000000404117223 */ /* 0x000fe20000010011 */
[--C-:B------:R-:W-:Y:S02]  /*15a0*/  HADD2.F32 R0, -RZ, R41.reuse.H1_H1 ;  /* 0x30000029ff007230 */ /* 0x100fe40000004100 */
[----:B------:R-:W-:-:S03]  /*15b0*/  HADD2.F32 R41, -RZ, R41.H0_H0 ;  /* 0x20000029ff297230 */ /* 0x000fc60000004100 */
[----:B------:R-:W-:Y:S02]  /*15c0*/  FMUL.FTZ R8, R0, R0 ;  /* 0x0000000000087220 */ /* 0x000fe40000410000 */
[C---:B------:R-:W-:Y:S02]  /*15d0*/  FADD.FTZ R6, R41.reuse, R0 ;  /* 0x0000000029067221 */ /* 0x040fe40000010000 */
[----:B------:R-:W-:Y:S02]  /*15e0*/  FFMA.FTZ R8, R41, R41, R8 ;  /* 0x0000002929087223 */ /* 0x000fe40000010008 */
[----:B------:R-:W-:Y:S02]  /*15f0*/  FADD.FTZ R6, RZ, R6 ;  /* 0x00000006ff067221 */ /* 0x000fe40000010000 */
[----:B------:R-:W-:Y:S02]  /*1600*/  FADD.FTZ R8, RZ, R8 ;  /* 0x00000008ff087221 */ /* 0x000fe40000010000 */
[----:B------:R-:W-:Y:S01]  /*1610*/  FADD.FTZ R7, R6, R7 ;  /* 0x0000000706077221 */ /* 0x000fe20000010000 */
[----:B------:R-:W-:-:S02]  /*1620*/  HADD2.F32 R6, -RZ, R12.H1_H1 ;  /* 0x3000000cff067230 */ /* 0x000fc40000004100 */
[----:B------:R-:W-:Y:S01]  /*1630*/  FADD.FTZ R8, R8, R9 ;  /* 0x0000000908087221 */ /* 0x000fe20000010000 */
[----:B------:R-:W-:Y:S01]  /*1640*/  FADD.FTZ R14, R7, R14 ;  /* 0x0000000e070e7221 */ /* 0x000fe20000010000 */
[----:B------:R-:W-:Y:S02]  /*1650*/  HADD2.F32 R7, -RZ, R12.H0_H0 ;  /* 0x2000000cff077230 */ /* 0x000fe40000004100 */
[----:B------:R-:W-:Y:S01]  /*1660*/  FADD.FTZ R17, R8, R17 ;  /* 0x0000001108117221 */ /* 0x000fe20000010000 */
[----:B------:R-:W-:Y:S02]  /*1670*/  FMUL.FTZ R12, R6, R6 ;  /* 0x00000006060c7220 */ /* 0x000fe40000410000 */
[C---:B------:R-:W-:Y:S02]  /*1680*/  FADD.FTZ R19, R7.reuse, R6 ;  /* 0x0000000607137221 */ /* 0x040fe40000010000 */
[----:B------:R-:W-:Y:S02]  /*1690*/  FFMA.FTZ R12, R7, R7, R12 ;  /* 0x00000007070c7223 */ /* 0x000fe4000001000c */
[----:B------:R-:W-:Y:S01]  /*16a0*/  FADD.FTZ R14, R14, R19 ;  /* 0x000000130e0e7221 */ /* 0x000fe20000010000 */
[----:B------:R-:W-:-:S02]  /*16b0*/  HADD2.F32 R8, -RZ, R10.H0_H0 ;  /* 0x2000000aff087230 */ /* 0x000fc40000004100 */
[----:B------:R-:W-:Y:S02]  /*16c0*/  HADD2.F32 R9, -RZ, R10.H1_H1 ;  /* 0x3000000aff097230 */ /* 0x000fe40000004100 */
[----:B------:R-:W-:Y:S01]  /*16d0*/  FADD.FTZ R17, R17, R12 ;  /* 0x0000000c11117221 */ /* 0x000fe20000010000 */
[--C-:B------:R-:W-:Y:S02]  /*16e0*/  HADD2.F32 R10, -RZ, R11.reuse.H0_H0 ;  /* 0x2000000bff0a7230 */ /* 0x100fe40000004100 */
[----:B------:R-:W-:Y:S01]  /*16f0*/  FADD.FTZ R19, R8, R9 ;  /* 0x0000000908137221 */ /* 0x000fe20000010000 */
[----:B------:R-:W-:Y:S02]  /*1700*/  HADD2.F32 R11, -RZ, R11.H1_H1 ;  /* 0x3000000bff0b7230 */ /* 0x000fe40000004100 */
[----:B------:R-:W-:Y:S01]  /*1710*/  FMUL.FTZ R21, R9, R9 ;  /* 0x0000000909157220 */ /* 0x000fe20000410000 */
[--C-:B------:R-:W-:Y:S02]  /*1720*/  HADD2.F32 R12, -RZ, R13.reuse.H0_H0 ;  /* 0x2000000dff0c7230 */ /* 0x100fe40000004100 */
[----:B------:R-:W-:Y:S01]  /*1730*/  FADD.FTZ R14, R14, R19 ;  /* 0x000000130e0e7221 */ /* 0x000fe20000010000 */
[----:B------:R-:W-:-:S02]  /*1740*/  HADD2.F32 R13, -RZ, R13.H1_H1 ;  /* 0x3000000dff0d7230 */ /* 0x000fc40000004100 */
[----:B------:R-:W-:Y:S01]  /*1750*/  FFMA.FTZ R16, R8, R8, R21 ;  /* 0x0000000808107223 */ /* 0x000fe20000010015 */
[----:B------:R-:W-:Y:S01]  /*1760*/  FADD.FTZ R19, R10, R11 ;  /* 0x0000000b0a137221 */ /* 0x000fe20000010000 */
[----:B------:R-:W-:Y:S02]  /*1770*/  FMUL.FTZ R21, R11, R11 ;  /* 0x0000000b0b157220 */ /* 0x000fe40000410000 */
[----:B------:R-:W-:Y:S01]  /*1780*/  FADD.FTZ R16, R17, R16 ;  /* 0x0000001011107221 */ /* 0x000fe20000010000 */
[----:B------:R-:W-:Y:S01]  /*1790*/  FADD.FTZ R14, R14, R19 ;  /* 0x000000130e0e7221 */ /* 0x000fe20000010000 */
[----:B------:R-:W-:Y:S01]  /*17a0*/  FADD.FTZ R17, R12, R13 ;  /* 0x0000000d0c117221 */ /* 0x000fe20000010000 */
[----:B------:R-:W-:Y:S01]  /*17b0*/  FFMA.FTZ R21, R10, R10, R21 ;  /* 0x0000000a0a157223 */ /* 0x000fe20000010015 */
[----:B------:R-:W-:Y:S02]  /*17c0*/  FMUL.FTZ R19, R13, R13 ;  /* 0x0000000d0d137220 */ /* 0x000fe40000410000 */
[----:B------:R-:W-:Y:S01]  /*17d0*/  FADD.FTZ R17, R14, R17 ;  /* 0x000000110e117221 */ /* 0x000fe20000010000 */
[----:B------:R-:W-:-:S02]  /*17e0*/  HADD2.F32 R14, -RZ, R15.H1_H1 ;  /* 0x3000000fff0e7230 */ /* 0x000fc40000004100 */
[----:B------:R-:W-:Y:S01]  /*17f0*/  FADD.FTZ R16, R16, R21 ;  /* 0x0000001510107221 */ /* 0x000fe20000010000 */
[----:B------:R-:W-:Y:S02]  /*1800*/  HADD2.F32 R15, -RZ, R15.H0_H0 ;  /* 0x2000000fff0f7230 */ /* 0x000fe40000004100 */
[----:B------:R-:W-:Y:S01]  /*1810*/  FFMA.FTZ R19, R12, R12, R19 ;  /* 0x0000000c0c137223 */ /* 0x000fe20000010013 */
[----:B------:R-:W-:Y:S01]  /*1820*/  FMUL.FTZ R20, R14, R14 ;  /* 0x0000000e0e147220 */ /* 0x000fe20000410000 */
[----:B------:R-:W-:Y:S02]  /*1830*/  FMUL.FTZ R21, R25, R25 ;  /* 0x0000001919157220 */ /* 0x000fe40000410000 */
[----:B------:R-:W-:Y:S01]  /*1840*/  FADD.FTZ R16, R16, R19 ;  /* 0x0000001310107221 */ /* 0x000fe20000010000 */
[C---:B------:R-:W-:Y:S01]  /*1850*/  FFMA.FTZ R19, R15.reuse, R15, R20 ;  /* 0x0000000f0f137223 */ /* 0x040fe20000010014 */
[----:B------:R-:W-:Y:S01]  /*1860*/  FADD.FTZ R18, R15, R14 ;  /* 0x0000000e0f127221 */ /* 0x000fe20000010000 */
[----:B------:R-:W-:Y:S01]  /*1870*/  FFMA.FTZ R21, R24, R24, R21 ;  /* 0x0000001818157223 */ /* 0x000fe20000010015 */
[----:B------:R-:W-:-:S02]  /*1880*/  HADD2.F32 R28, -RZ, R29.H1_H1 ;  /* 0x3000001dff1c7230 */ /* 0x000fc40000004100 */
[----:B------:R-:W-:Y:S01]  /*1890*/  FADD.FTZ R16, R16, R19 ;  /* 0x0000001310107221 */ /* 0x000fe20000010000 */
[----:B------:R-:W-:Y:S01]  /*18a0*/  FMUL.FTZ R20, R26, R26 ;  /* 0x0000001a1a147220 */ /* 0x000fe20000410000 */
[----:B------:R-:W-:Y:S01]  /*18b0*/  FADD.FTZ R17, R17, R18 ;  /* 0x0000001211117221 */ /* 0x000fe20000010000 */
[----:B------:R-:W-:Y:S02]  /*18c0*/  HADD2.F32 R29, -RZ, R29.H0_H0 ;  /* 0x2000001dff1d7230 */ /* 0x000fe40000004100 */
[----:B------:R-:W-:Y:S01]  /*18d0*/  FADD.FTZ R16, R16, R21 ;  /* 0x0000001510107221 */ /* 0x000fe20000010000 */
[----:B------:R-:W-:Y:S01]  /*18e0*/  FFMA.FTZ R19, R27, R27, R20 ;  /* 0x0000001b1b137223 */ /* 0x000fe20000010014 */
[----:B------:R-:W-:Y:S01]  /*18f0*/  FADD.FTZ R18, R24, R25 ;  /* 0x0000001918127221 */ /* 0x000fe20000010000 */
[----:B------:R-:W-:Y:S02]  /*1900*/  FMUL.FTZ R20, R28, R28 ;  /* 0x0000001c1c147220 */ /* 0x000fe40000410000 */
[----:B------:R-:W-:Y:S01]  /*1910*/  FADD.FTZ R16, R16, R19 ;  /* 0x0000001310107221 */ /* 0x000fe20000010000 */
[----:B------:R-:W-:Y:S01]  /*1920*/  FADD.FTZ R17, R17, R18 ;  /* 0x0000001211117221 */ /* 0x000fe20000010000 */
[----:B------:R-:W-:Y:S01]  /*1930*/  FFMA.FTZ R19, R29, R29, R20 ;  /* 0x0000001d1d137223 */ /* 0x000fe20000010014 */
[----:B------:R-:W-:Y:S01]  /*1940*/  FADD.FTZ R18, R27, R26 ;  /* 0x0000001a1b127221 */ /* 0x000fe20000010000 */
[----:B------:R-:W-:-:S02]  /*1950*/  HADD2.F32 R30, -RZ, R31.H1_H1 ;  /* 0x3000001fff1e7230 */ /* 0x000fc40000004100 */
[----:B------:R-:W-:Y:S01]  /*1960*/  FADD.FTZ R19, R16, R19 ;  /* 0x0000001310137221 */ /* 0x000fe20000010000 */
[----:B------:R-:W-:Y:S01]  /*1970*/  FADD.FTZ R17, R17, R18 ;  /* 0x0000001211117221 */ /* 0x000fe20000010000 */
[----:B------:R-:W-:Y:S02]  /*1980*/  HADD2.F32 R31, -RZ, R31.H0_H0 ;  /* 0x2000001fff1f7230 */ /* 0x000fe40000004100 */
[----:B------:R-:W-:Y:S01]  /*1990*/  FADD.FTZ R16, R29, R28 ;  /* 0x0000001c1d107221 */ /* 0x000fe20000010000 */
[----:B------:R-:W-:Y:S01]  /*19a0*/  FMUL.FTZ R18, R30, R30 ;  /* 0x0000001e1e127220 */ /* 0x000fe20000410000 */
[--C-:B------:R-:W-:Y:S02]  /*19b0*/  HADD2.F32 R32, -RZ, R33.reuse.H1_H1 ;  /* 0x30000021ff207230 */ /* 0x100fe40000004100 */
[----:B------:R-:W-:Y:S01]  /*19c0*/  FADD.FTZ R16, R17, R16 ;  /* 0x0000001011107221 */ /* 0x000fe20000010000 */
[----:B------:R-:W-:Y:S01]  /*19d0*/  FFMA.FTZ R18, R31, R31, R18 ;  /* 0x0000001f1f127223 */ /* 0x000fe20000010012 */
[----:B------:R-:W-:-:S02]  /*19e0*/  HADD2.F32 R33, -RZ, R33.H0_H0 ;  /* 0x20000021ff217230 */ /* 0x000fc40000004100 */
[----:B------:R-:W-:Y:S01]  /*19f0*/  FADD.FTZ R17, R31, R30 ;  /* 0x0000001e1f117221 */ /* 0x000fe20000010000 */
[----:B------:R-:W-:Y:S01]  /*1a00*/  FMUL.FTZ R20, R32, R32 ;  /* 0x0000002020147220 */ /* 0x000fe20000410000 */
[----:B------:R-:W-:Y:S02]  /*1a10*/  FADD.FTZ R18, R19, R18 ;  /* 0x0000001213127221 */ /* 0x000fe40000010000 */
[----:B------:R-:W-:Y:S01]  /*1a20*/  FADD.FTZ R16, R16, R17 ;  /* 0x0000001110107221 */ /* 0x000fe20000010000 */
[C---:B------:R-:W-:Y:S01]  /*1a30*/  FFMA.FTZ R19, R33.reuse, R33, R20 ;  /* 0x0000002121137223 */ /* 0x040fe20000010014 */
[----:B------:R-:W-:-:S03]  /*1a40*/  FADD.FTZ R17, R33, R32 ;  /* 0x0000002021117221 */ /* 0x000fc60000010000 */
[----:B------:R-:W-:Y:S01]  /*1a50*/  FADD.FTZ R18, R18, R19 ;  /* 0x0000001312127221 */ /* 0x000fe20000010000 */
[--C-:B------:R-:W-:Y:S02]  /*1a60*/  HADD2.F32 R34, -RZ, R35.reuse.H1_H1 ;  /* 0x30000023ff227230 */ /* 0x100fe40000004100 */
[----:B------:R-:W-:-:S03]  /*1a70*/  HADD2.F32 R35, -RZ, R35.H0_H0 ;  /* 0x20000023ff237230 */ /* 0x000fc60000004100 */
[----:B------:R-:W-:Y:S01]  /*1a80*/  FMUL.FTZ R20, R34, R34 ;  /* 0x0000002222147220 */ /* 0x000fe20000410000 */
[----:B------:R-:W-:Y:S01]  /*1a90*/  FADD.FTZ R16, R16, R17 ;  /* 0x0000001110107221 */ /* 0x000fe20000010000 */
[C---:B------:R-:W-:Y:S02]  /*1aa0*/  FADD.FTZ R17, R35.reuse, R34 ;  /* 0x0000002223117221 */ /* 0x040fe40000010000 */
[----:B------:R-:W-:Y:S02]  /*1ab0*/  FFMA.FTZ R19, R35, R35, R20 ;  /* 0x0000002323137223 */ /* 0x000fe40000010014 */
[----:B------:R-:W-:Y:S02]  /*1ac0*/  FADD.FTZ R16, R16, R17 ;  /* 0x0000001110107221 */ /* 0x000fe40000010000 */
[----:B------:R-:W-:Y:S01]  /*1ad0*/  FADD.FTZ R18, R18, R19 ;  /* 0x0000001312127221 */ /* 0x000fe20000010000 */
[--C-:B----4-:R-:W-:Y:S02]  /*1ae0*/  HADD2.F32 R36, -RZ, R37.reuse.H1_H1 ;  /* 0x30000025ff247230 */ /* 0x110fe40000004100 */
[----:B------:R-:W-:-:S03]  /*1af0*/  HADD2.F32 R37, -RZ, R37.H0_H0 ;  /* 0x20000025ff257230 */ /* 0x000fc60000004100 */
[----:B------:R-:W-:Y:S01]  /*1b00*/  FMUL.FTZ R20, R36, R36 ;  /* 0x0000002424147220 */ /* 0x000fe20000410000 */
[----:B---3--:R-:W-:-:S03]  /*1b10*/  HADD2.F32 R38, -RZ, R39.H1_H1 ;  /* 0x30000027ff267230 */ /* 0x008fc60000004100 */
[C---:B------:R-:W-:Y:S01]  /*1b20*/  FFMA.FTZ R19, R37.reuse, R37, R20 ;  /* 0x0000002525137223 */ /* 0x040fe20000010014 */
[----:B------:R-:W-:Y:S02]  /*1b30*/  HADD2.F32 R39, -RZ, R39.H0_H0 ;  /* 0x20000027ff277230 */ /* 0x000fe40000004100 */
        /* <DEDUP_REMOVED lines=45> */
.L_x_2470:
[----:B------:R-:W-:Y:S05]  /*1e10*/  BSYNC.RECONVERGENT B0 ;  /* 0x0000000000007941 */ /* 0x000fea0003800200 */
.L_x_2469:
        /* <DEDUP_REMOVED lines=23> */
.L_x_2472:
[----:B------:R-:W-:Y:S05]  /*1f90*/  BSYNC.RECONVERGENT B0 ;  /* 0x0000000000007941 */ /* 0x000fea0003800200 */
.L_x_2471:
        /* <DEDUP_REMOVED lines=31> */
.L_x_2475:
[----:B----4-:R-:W3:Y:S04]  /*2190*/  LDG.E.STRONG.GPU R18, desc[UR14][R20.64] ;  /* 0x0000000e14127981 */ /* 0x010ee8000c1ef900 */
[----:B---3--:R-:W-:Y:S01]  /*21a0*/  CCTL.IVALL ;  /* 0x00000000ff00798f */ /* 0x008fe20002000000 */
[----:B------:R-:W-:Y:S05]  /*21b0*/  YIELD ;  /* 0x0000000000007946 */ /* 0x000fea0003800000 */
[----:B------:R-:W-:-:S13]  /*21c0*/  ISETP.NE.AND P1, PT, R18, R23, PT ;  /* 0x000000171200720c */ /* 0x000fda0003f25270 */
[----:B------:R-:W-:Y:S05]  /*21d0*/  @P1 BRA `(.L_x_2475) ;  /* 0xfffffffc00ec1947 */ /* 0x000fea000383ffff */
.L_x_2474:
        /* <DEDUP_REMOVED lines=15> */
.L_x_2477:
        /* <DEDUP_REMOVED lines=91> */
.L_x_2476:
        /* <DEDUP_REMOVED lines=52> */
.L_x_2478:
        /* <DEDUP_REMOVED lines=28> */
.L_x_2479:
        /* <DEDUP_REMOVED lines=13> */
.L_x_2480:
[----:B------:R-:W-:Y:S05]  /*2e50*/  BSYNC.RECONVERGENT B0 ;  /* 0x0000000000007941 */ /* 0x000fea0003800200 */
.L_x_2473:
        /* <DEDUP_REMOVED lines=66> */
[----:B------:R-:W-:-:S05]  /*3280*/  F2FP.F16.F32.PACK_AB R17, R0, R17 ;  /* 0x000000110011723e */ /* 0x000fca00000000ff */
[----:B------:R0:W-:Y:S02]  /*3290*/  STG.E desc[UR14][R22.64], R17 ;  /* 0x0000001116007986 */ /* 0x0001e4000c10190e */
.L_x_2484:
[----:B------:R-:W-:Y:S05]  /*32a0*/  BSYNC.RECONVERGENT B1 ;  /* 0x0000000000017941 */ /* 0x000fea0003800200 */
.L_x_2483:
[----:B------:R-:W-:Y:S04]  /*32b0*/  BSSY.RECONVERGENT B1, `(.L_x_2485) ;  /* 0x0000014000017945 */ /* 0x000fe80003800200 */
[----:B------:R-:W-:Y:S05]  /*32c0*/  @P3 BRA `(.L_x_2486) ;  /* 0x0000000000483947 */ /* 0x000fea0003800000 */
[----:B------:R-:W1:Y:S01]  /*32d0*/  LDCU.64 UR12, c[0x0][0x3e0] ;  /* 0x00007c00ff0c77ac */ /* 0x000e620008000a00 */
[----:B------:R-:W-:Y:S01]  /*32e0*/  MOV R16, R60 ;  /* 0x0000003c00107202 */ /* 0x000fe20000000f00 */
[----:B------:R-:W-:Y:S01]  /*32f0*/  FADD.FTZ R2, R2, -UR5 ;  /* 0x8000000502027e21 */ /* 0x000fe20008010000 */
[----:B0-----:R-:W-:Y:S01]  /*3300*/  MOV R17, R59 ;  /* 0x0000003b00117202 */ /* 0x001fe20000000f00 */
[----:B------:R-:W0:Y:S01]  /*3310*/  LDCU.64 UR18, c[0x0][0x380] ;  /* 0x00007000ff1277ac */ /* 0x000e220008000a00 */
[----:B-1----:R-:W-:Y:S02]  /*3320*/  IMAD R0, R51, UR12, RZ ;  /* 0x0000000c33007c24 */ /* 0x002fe4000f8e02ff */
[----:B------:R-:W-:-:S04]  /*3330*/  IMAD.WIDE.U32 R16, R55, UR12, R16 ;  /* 0x0000000c37107c25 */ /* 0x000fc8000f8e0010 */
[----:B------:R-:W-:Y:S02]  /*3340*/  IMAD R23, R55, UR13, R0 ;  /* 0x0000000d37177c24 */ /* 0x000fe4000f8e0200 */
[----:B------:R-:W-:Y:S01]  /*3350*/  FADD.FTZ R0, R3, -UR5 ;  /* 0x8000000503007e21 */ /* 0x000fe20008010000 */
[----:B------:R-:W-:Y:S01]  /*3360*/  FMUL.FTZ R3, R2, UR10 ;  /* 0x0000000a02037c20 */ /* 0x000fe20008410000 */
[----:B0-----:R-:W-:Y:S02]  /*3370*/  LEA R22, P2, R16, UR18, 0x1 ;  /* 0x0000001210167c11 */ /* 0x001fe4000f8408ff */
[----:B------:R-:W-:Y:S01]  /*3380*/  FMUL.FTZ R0, R0, UR10 ;  /* 0x0000000a00007c20 */ /* 0x000fe20008410000 */
[----:B-----5:R-:W-:Y:S01]  /*3390*/  FFMA.FTZ R3, R18, R3, R20 ;  /* 0x0000000312037223 */ /* 0x020fe20000010014 */
[----:B------:R-:W-:Y:S02]  /*33a0*/  IADD3 R23, PT, PT, R17, R23, RZ ;  /* 0x0000001711177210 */ /* 0x000fe40007ffe0ff */
[----:B------:R-:W-:-:S02]  /*33b0*/  FFMA.FTZ R0, R19, R0, R21 ;  /* 0x0000000013007223 */ /* 0x000fc40000010015 */
[----:B------:R-:W-:-:S03]  /*33c0*/  LEA.HI.X R23, R16, UR19, R23, 0x1, P2 ;  /* 0x0000001310177c11 */ /* 0x000fc600090f0c17 */
[----:B------:R-:W-:-:S05]  /*33d0*/  F2FP.F16.F32.PACK_AB R3, R0, R3 ;  /* 0x000000030003723e */ /* 0x000fca00000000ff */
[----:B------:R1:W-:Y:S02]  /*33e0*/  STG.E desc[UR14][R22.64], R3 ;  /* 0x0000000316007986 */ /* 0x0003e4000c10190e */
.L_x_2486:
[----:B------:R-:W-:Y:S05]  /*33f0*/  BSYNC.RECONVERGENT B1 ;  /* 0x0000000000017941 */ /* 0x000fea0003800200 */
.L_x_2485:
        /* <DEDUP_REMOVED lines=10> */
[----:B0-----:R-:W-:Y:S02]  /*34a0*/  IMAD R17, R49, UR12, RZ ;  /* 0x0000000c31117c24 */ /* 0x001fe4000f8e02ff */
[----:B------:R-:W-:-:S04]  /*34b0*/  IMAD.WIDE.U32 R2, R54, UR12, R2 ;  /* 0x0000000c36027c25 */ /* 0x000fc8000f8e0002 */
[----:B------:R-:W-:Y:S01]  /*34c0*/  IMAD R17, R54, UR13, R17 ;  /* 0x0000000d36117c24 */ /* 0x000fe2000f8e0211 */
[----:B-1----:R-:W-:-:S04]  /*34d0*/  LEA R16, P2, R2, UR18, 0x1 ;  /* 0x0000001202107c11 */ /* 0x002fc8000f8408ff */
[----:B------:R-:W-:Y:S01]  /*34e0*/  IADD3 R17, PT, PT, R3, R17, RZ ;  /* 0x0000001103117210 */ /* 0x000fe20007ffe0ff */
[----:B------:R-:W-:-:S03]  /*34f0*/  FMUL.FTZ R3, R4, UR10 ;  /* 0x0000000a04037c20 */ /* 0x000fc60008410000 */
[----:B------:R-:W-:Y:S01]  /*3500*/  LEA.HI.X R17, R2, UR19, R17, 0x1, P2 ;  /* 0x0000001302117c11 */ /* 0x000fe200090f0c11 */
[----:B------:R-:W-:Y:S01]  /*3510*/  FMUL.FTZ R2, R5, UR10 ;  /* 0x0000000a05027c20 */ /* 0x000fe20008410000 */
[----:B-----5:R-:W-:-:S03]  /*3520*/  FFMA.FTZ R3, R18, R3, R20 ;  /* 0x0000000312037223 */ /* 0x020fc60000010014 */
[----:B------:R-:W-:-:S05]  /*3530*/  FFMA.FTZ R2, R19, R2, R21 ;  /* 0x0000000213027223 */ /* 0x000fca0000010015 */
[----:B------:R-:W-:-:S05]  /*3540*/  F2FP.F16.F32.PACK_AB R3, R2, R3 ;  /* 0x000000030203723e */ /* 0x000fca00000000ff */
[----:B------:R0:W-:Y:S02]  /*3550*/  STG.E desc[UR14][R16.64], R3 ;  /* 0x0000000310007986 */ /* 0x0001e4000c10190e */
.L_x_2488:
[----:B------:R-:W-:Y:S05]  /*3560*/  BSYNC.RECONVERGENT B1 ;  /* 0x0000000000017941 */ /* 0x000fea0003800200 */
.L_x_2487:
        /* <DEDUP_REMOVED lines=20> */
.L_x_2490:
[----:B------:R-:W-:Y:S05]  /*36b0*/  BSYNC.RECONVERGENT B1 ;  /* 0x0000000000017941 */ /* 0x000fea0003800200 */
.L_x_2489:
        /* <DEDUP_REMOVED lines=10> */
[----:B------:R-:W-:Y:S02]  /*3760*/  SHF.R.S32.HI R41, RZ, 0x1f, R0 ;  /* 0x0000001fff297819 */ /* 0x000fe40000011400 */
[----:B0-----:R-:W-:Y:S02]  /*3770*/  SHF.R.S32.HI R16, RZ, 0x1f, R22 ;  /* 0x0000001fff107819 */ /* 0x001fe40000011416 */
        /* <DEDUP_REMOVED lines=26> */
.L_x_2492:
[----:B------:R-:W-:Y:S05]  /*3920*/  BSYNC.RECONVERGENT B1 ;  /* 0x0000000000017941 */ /* 0x000fea0003800200 */
.L_x_2491:
        /* <DEDUP_REMOVED lines=8> */
[----:B--2---:R-:W-:Y:S02]  /*39b0*/  IMAD R5, R43, UR12, RZ ;  /* 0x0000000c2b057c24 */ /* 0x004fe4000f8e02ff */
[----:B------:R-:W-:-:S04]  /*39c0*/  IMAD.WIDE.U32 R2, R48, UR12, R2 ;  /* 0x0000000c30027c25 */ /* 0x000fc8000f8e0002 */
[----:B------:R-:W-:Y:S01]  /*39d0*/  IMAD R5, R48, UR13, R5 ;  /* 0x0000000d30057c24 */ /* 0x000fe2000f8e0205 */
[----:B0-----:R-:W-:-:S04]  /*39e0*/  LEA R4, P2, R2, UR18, 0x1 ;  /* 0x0000001202047c11 */ /* 0x001fc8000f8408ff */
        /* <DEDUP_REMOVED lines=8> */
.L_x_2494:
[----:B------:R-:W-:Y:S05]  /*3a70*/  BSYNC.RECONVERGENT B1 ;  /* 0x0000000000017941 */ /* 0x000fea0003800200 */
.L_x_2493:
        /* <DEDUP_REMOVED lines=10> */
[----:B------:R-:W-:-:S04]  /*3b20*/  FMUL.FTZ R5, R12, UR10 ;  /* 0x0000000a0c057c20 */ /* 0x000fc80008410000 */
[----:B-----5:R-:W-:Y:S01]  /*3b30*/  FFMA.FTZ R10, R18, R5, R20 ;  /* 0x00000005120a7223 */ /* 0x020fe20000010014 */
[----:B---3--:R-:W-:Y:S02]  /*3b40*/  IMAD R41, R41, UR12, RZ ;  /* 0x0000000c29297c24 */ /* 0x008fe4000f8e02ff */
[----:B------:R-:W-:-:S04]  /*3b50*/  IMAD.WIDE.U32 R2, R0, UR12, R2 ;  /* 0x0000000c00027c25 */ /* 0x000fc8000f8e0002 */
[----:B------:R-:W-:Y:S02]  /*3b60*/  IMAD R41, R0, UR13, R41 ;  /* 0x0000000d00297c24 */ /* 0x000fe4000f8e0229 */
[----:B------:R-:W-:Y:S01]  /*3b70*/  FMUL.FTZ R0, R13, UR10 ;  /* 0x0000000a0d007c20 */ /* 0x000fe20008410000 */
[----:B0-----:R-:W-:-:S03]  /*3b80*/  LEA R4, P1, R2, UR18, 0x1 ;  /* 0x0000001202047c11 */ /* 0x001fc6000f8208ff */
[----:B------:R-:W-:Y:S01]  /*3b90*/  FFMA.FTZ R11, R19, R0, R21 ;  /* 0x00000000130b7223 */ /* 0x000fe20000010015 */
[----:B------:R-:W-:-:S04]  /*3ba0*/  IADD3 R41, PT, PT, R3, R41, RZ ;  /* 0x0000002903297210 */ /* 0x000fc80007ffe0ff */
[----:B------:R-:W-:Y:S02]  /*3bb0*/  LEA.HI.X R5, R2, UR19, R41, 0x1, P1 ;  /* 0x0000001302057c11 */ /* 0x000fe400088f0c29 */
[----:B------:R-:W-:-:S05]  /*3bc0*/  F2FP.F16.F32.PACK_AB R3, R11, R10 ;  /* 0x0000000a0b03723e */ /* 0x000fca00000000ff */
[----:B------:R3:W-:Y:S02]  /*3bd0*/  STG.E desc[UR14][R4.64], R3 ;  /* 0x0000000304007986 */ /* 0x0007e4000c10190e */
.L_x_2496:
[----:B------:R-:W-:Y:S05]  /*3be0*/  BSYNC.RECONVERGENT B1 ;  /* 0x0000000000017941 */ /* 0x000fea0003800200 */
.L_x_2495:
        /* <DEDUP_REMOVED lines=20> */
.L_x_2498:
[----:B------:R-:W-:Y:S05]  /*3d30*/  BSYNC.RECONVERGENT B1 ;  /* 0x0000000000017941 */ /* 0x000fea0003800200 */
.L_x_2497:
        /* <DEDUP_REMOVED lines=9> */
[----:B------:R-:W-:-:S04]  /*3dd0*/  FMUL.FTZ R0, R25, UR10 ;  /* 0x0000000a19007c20 */ /* 0x000fc80008410000 */
[----:B-----5:R-:W-:Y:S01]  /*3de0*/  FFMA.FTZ R11, R19, R0, R21 ;  /* 0x00000000130b7223 */ /* 0x020fe20000010015 */
[----:B------:R-:W-:Y:S02]  /*3df0*/  IMAD R17, R17, UR12, RZ ;  /* 0x0000000c11117c24 */ /* 0x000fe4000f8e02ff */
[----:B------:R-:W-:-:S04]  /*3e00*/  IMAD.WIDE.U32 R2, R6, UR12, R2 ;  /* 0x0000000c06027c25 */ /* 0x000fc8000f8e0002 */
[----:B------:R-:W-:Y:S02]  /*3e10*/  IMAD R17, R6, UR13, R17 ;  /* 0x0000000d06117c24 */ /* 0x000fe4000f8e0211 */
[----:B------:R-:W-:Y:S01]  /*3e20*/  FFMA.FTZ R6, R18, R5, R20 ;  /* 0x0000000512067223 */ /* 0x000fe20000010014 */
[C---:B0-----:R-:W-:Y:S02]  /*3e30*/  LEA R4, P1, R2.reuse, UR18, 0x1 ;  /* 0x0000001202047c11 */ /* 0x041fe4000f8208ff */
[----:B------:R-:W-:Y:S02]  /*3e40*/  IADD3 R17, PT, PT, R3, R17, RZ ;  /* 0x0000001103117210 */ /* 0x000fe40007ffe0ff */
[----:B------:R-:W-:Y:S02]  /*3e50*/  F2FP.F16.F32.PACK_AB R3, R11, R6 ;  /* 0x000000060b03723e */ /* 0x000fe400000000ff */
[----:B------:R-:W-:-:S05]  /*3e60*/  LEA.HI.X R5, R2, UR19, R17, 0x1, P1 ;  /* 0x0000001302057c11 */ /* 0x000fca00088f0c11 */
[----:B------:R0:W-:Y:S02]  /*3e70*/  STG.E desc[UR14][R4.64], R3 ;  /* 0x0000000304007986 */ /* 0x0001e4000c10190e */
.L_x_2500:
[----:B------:R-:W-:Y:S05]  /*3e80*/  BSYNC.RECONVERGENT B1 ;  /* 0x0000000000017941 */ /* 0x000fea0003800200 */
.L_x_2499:
        /* <DEDUP_REMOVED lines=17> */
[----:B------:R-:W-:Y:S02]  /*3fa0*/  F2FP.F16.F32.PACK_AB R3, R26, R27 ;  /* 0x0000001b1a03723e */ /* 0x000fe400000000ff */
[----:B------:R-:W-:-:S05]  /*3fb0*/  LEA.HI.X R5, R2, UR19, R7, 0x1, P1 ;  /* 0x0000001302057c11 */ /* 0x000fca00088f0c07 */
[----:B------:R0:W-:Y:S02]  /*3fc0*/  STG.E desc[UR14][R4.64], R3 ;  /* 0x0000000304007986 */ /* 0x0001e4000c10190e */
.L_x_2502:
[----:B------:R-:W-:Y:S05]  /*3fd0*/  BSYNC.RECONVERGENT B1 ;  /* 0x0000000000017941 */ /* 0x000fea0003800200 */
.L_x_2501:
        /* <DEDUP_REMOVED lines=42> */
.L_x_2504:
[----:B------:R-:W-:Y:S05]  /*4280*/  BSYNC.RECONVERGENT B1 ;  /* 0x0000000000017941 */ /* 0x000fea0003800200 */
.L_x_2503:
        /* <DEDUP_REMOVED lines=20> */
.L_x_2506:
[----:B------:R-:W-:Y:S05]  /*43d0*/  BSYNC.RECONVERGENT B1 ;  /* 0x0000000000017941 */ /* 0x000fea0003800200 */
.L_x_2505:
        /* <DEDUP_REMOVED lines=20> */
.L_x_2508:
[----:B------:R-:W-:Y:S05]  /*4520*/  BSYNC.RECONVERGENT B1 ;  /* 0x0000000000017941 */ /* 0x000fea0003800200 */
.L_x_2507:
        /* <DEDUP_REMOVED lines=20> */
.L_x_2510:
[----:B------:R-:W-:Y:S05]  /*4670*/  BSYNC.RECONVERGENT B1 ;  /* 0x0000000000017941 */ /* 0x000fea0003800200 */
.L_x_2509:
        /* <DEDUP_REMOVED lines=20> */
.L_x_2512:
[----:B------:R-:W-:Y:S05]  /*47c0*/  BSYNC.RECONVERGENT B1 ;  /* 0x0000000000017941 */ /* 0x000fea0003800200 */
.L_x_2511:
        /* <DEDUP_REMOVED lines=10> */
[----:B------:R-:W-:Y:S01]  /*4870*/  F2FP.F16.F32.PACK_AB R5, R38, R5 ;  /* 0x000000052605723e */ /* 0x000fe200000000ff */
        /* <DEDUP_REMOVED lines=8> */
.L_x_2482:
        /* <DEDUP_REMOVED lines=35> */
[----:B------:R-:W-:-:S05]  /*4b30*/  F2FP.F16.F32.PACK_AB R41, R62, R41 ;  /* 0x000000293e29723e */ /* 0x000fca00000000ff */
[----:B------:R0:W-:Y:S02]  /*4b40*/  STG.E desc[UR14][R16.64], R41 ;  /* 0x0000002910007986 */ /* 0x0001e4000c10190e */
.L_x_2515:
[----:B------:R-:W-:Y:S05]  /*4b50*/  BSYNC.RECONVERGENT B1 ;  /* 0x0000000000017941 */ /* 0x000fea0003800200 */
.L_x_2514:
[----:B------:R-:W-:Y:S04]  /*4b60*/  BSSY.RECONVERGENT B1, `(.L_x_2516) ;  /* 0x000001e000017945 */ /* 0x000fe80003800200 */
[----:B------:R-:W-:Y:S05]  /*4b70*/  @P1 BRA `(.L_x_2517) ;  /* 0x0000000000701947 */ /* 0x000fea0003800000 */
[----:B------:R-:W-:Y:S01]  /*4b80*/  FADD.FTZ R2, R2, -UR5 ;  /* 0x8000000502027e21 */ /* 0x000fe20008010000 */
[----:B------:R-:W-:Y:S01]  /*4b90*/  FADD.FTZ R3, R3, -UR5 ;  /* 0x8000000503037e21 */ /* 0x000fe20008010000 */
[----:B------:R-:W1:Y:S02]  /*4ba0*/  LDCU.64 UR12, c[0x0][0x3e0] ;  /* 0x00007c00ff0c77ac */ /* 0x000e640008000a00 */
[----:B0-----:R-:W-:Y:S01]  /*4bb0*/  FMUL.FTZ R17, R2, UR10 ;  /* 0x0000000a02117c20 */ /* 0x001fe20008410000 */
[----:B------:R-:W-:Y:S01]  /*4bc0*/  FMUL.FTZ R16, R3, UR10 ;  /* 0x0000000a03107c20 */ /* 0x000fe20008410000 */
[----:B------:R-:W0:Y:S02]  /*4bd0*/  LDCU.64 UR18, c[0x0][0x380] ;  /* 0x00007000ff1277ac */ /* 0x000e240008000a00 */
[----:B-----5:R-:W-:Y:S01]  /*4be0*/  FFMA.FTZ R0, R18, R17, R20 ;  /* 0x0000001112007223 */ /* 0x020fe20000010014 */
[----:B------:R-:W-:Y:S01]  /*4bf0*/  FFMA.FTZ R62, R19, R16, R21 ;  /* 0x00000010133e7223 */ /* 0x000fe20000010015 */
[----:B------:R-:W-:-:S02]  /*4c00*/  MOV R16, R60 ;  /* 0x0000003c00107202 */ /* 0x000fc40000000f00 */
[----:B------:R-:W-:Y:S01]  /*4c10*/  FMUL.FTZ R2, R0, -1.4426950216293334961 ;  /* 0xbfb8aa3b00027820 */ /* 0x000fe20000410000 */
[----:B------:R-:W-:Y:S01]  /*4c20*/  FMUL.FTZ R22, R62, -1.4426950216293334961 ;  /* 0xbfb8aa3b3e167820 */ /* 0x000fe20000410000 */
[----:B------:R-:W-:-:S04]  /*4c30*/  MOV R17, R59 ;  /* 0x0000003b00117202 */ /* 0x000fc80000000f00 */
        /* <DEDUP_REMOVED lines=14> */
[----:B------:R-:W-:-:S05]  /*4d20*/  F2FP.F16.F32.PACK_AB R41, R41, R0 ;  /* 0x000000002929723e */ /* 0x000fca00000000ff */
[----:B------:R1:W-:Y:S02]  /*4d30*/  STG.E desc[UR14][R2.64], R41 ;  /* 0x0000002902007986 */ /* 0x0003e4000c10190e */
.L_x_2517:
[----:B------:R-:W-:Y:S05]  /*4d40*/  BSYNC.RECONVERGENT B1 ;  /* 0x0000000000017941 */ /* 0x000fea0003800200 */
.L_x_2516:
        /* <DEDUP_REMOVED lines=11> */
[----:B-----5:R-:W-:Y:S01]  /*4e00*/  FFMA.FTZ R2, R18, R3, R20 ;  /* 0x0000000312027223 */ /* 0x020fe20000010014 */
        /* <DEDUP_REMOVED lines=18> */
[----:B------:R-:W-:-:S05]  /*4f30*/  F2FP.F16.F32.PACK_AB R41, R41, R22 ;  /* 0x000000162929723e */ /* 0x000fca00000000ff */
[----:B------:R0:W-:Y:S02]  /*4f40*/  STG.E desc[UR14][R2.64], R41 ;  /* 0x0000002902007986 */ /* 0x0001e4000c10190e */
.L_x_2519:
[----:B------:R-:W-:Y:S05]  /*4f50*/  BSYNC.RECONVERGENT B1 ;  /* 0x0000000000017941 */ /* 0x000fea0003800200 */
.L_x_2518:
        /* <DEDUP_REMOVED lines=30> */
.L_x_2521:
[----:B------:R-:W-:Y:S05]  /*5140*/  BSYNC.RECONVERGENT B1 ;  /* 0x0000000000017941 */ /* 0x000fea0003800200 */
.L_x_2520:
        /* <DEDUP_REMOVED lines=46> */
[----:B------:R-:W-:-:S05]  /*5430*/  F2FP.F16.F32.PACK_AB R57, R57, R8 ;  /* 0x000000083939723e */ /* 0x000fca00000000ff */
[----:B------:R0:W-:Y:S02]  /*5440*/  STG.E desc[UR14][R2.64], R57 ;  /* 0x0000003902007986 */ /* 0x0001e4000c10190e */
.L_x_2523:
[----:B------:R-:W-:Y:S05]  /*5450*/  BSYNC.RECONVERGENT B1 ;  /* 0x0000000000017941 */ /* 0x000fea0003800200 */
.L_x_2522:
        /* <DEDUP_REMOVED lines=28> */
[----:B------:R-:W-:-:S05]  /*5620*/  F2FP.F16.F32.PACK_AB R9, R10, R9 ;  /* 0x000000090a09723e */ /* 0x000fca00000000ff */
[----:B------:R1:W-:Y:S02]  /*5630*/  STG.E desc[UR14][R2.64], R9 ;  /* 0x0000000902007986 */ /* 0x0003e4000c10190e */
.L_x_2525:
[----:B------:R-:W-:Y:S05]  /*5640*/  BSYNC.RECONVERGENT B1 ;  /* 0x0000000000017941 */ /* 0x000fea0003800200 */
.L_x_2524:
        /* <DEDUP_REMOVED lines=32> */
.L_x_2527:
[----:B------:R-:W-:Y:S05]  /*5850*/  BSYNC.RECONVERGENT B1 ;  /* 0x0000000000017941 */ /* 0x000fea0003800200 */
.L_x_2526:
        /* <DEDUP_REMOVED lines=30> */
.L_x_2529:
[----:B------:R-:W-:Y:S05]  /*5a40*/  BSYNC.RECONVERGENT B1 ;  /* 0x0000000000017941 */ /* 0x000fea0003800200 */
.L_x_2528:
[----:B------:R-:W-:Y:S04]  /*5a50*/  BSSY.RECONVERGENT B1, `(.L_x_2530) ;  /* 0x000001e000017945 */ /* 0x000fe80003800200 */
[----:B------:R-:W-:Y:S05]  /*5a60*/  @P3 BRA `(.L_x_2531) ;  /* 0x0000000000703947 */ /* 0x000fea0003800000 */
[----:B------:R-:W-:Y:S01]  /*5a70*/  FADD.FTZ R24, R24, -UR5 ;  /* 0x8000000518187e21 */ /* 0x000fe20008010000 */
[----:B------:R-:W-:Y:S01]  /*5a80*/  FADD.FTZ R25, R25, -UR5 ;  /* 0x8000000519197e21 */ /* 0x000fe20008010000 */
[----:B------:R-:W3:Y:S02]  /*5a90*/  LDCU.64 UR12, c[0x0][0x3e0] ;  /* 0x00007c00ff0c77ac */ /* 0x000ee40008000a00 */
[----:B01----:R-:W-:Y:S01]  /*5aa0*/  FMUL.FTZ R3, R24, UR10 ;  /* 0x0000000a18037c20 */ /* 0x003fe20008410000 */
[----:B------:R-:W-:Y:S01]  /*5ab0*/  FMUL.FTZ R2, R25, UR10 ;  /* 0x0000000a19027c20 */ /* 0x000fe20008410000 */
[----:B------:R-:W0:Y:S02]  /*5ac0*/  LDCU.64 UR18, c[0x0][0x380] ;  /* 0x00007000ff1277ac */ /* 0x000e240008000a00 */
[----:B--2--5:R-:W-:Y:S01]  /*5ad0*/  FFMA.FTZ R11, R18, R3, R20 ;  /* 0x00000003120b7223 */ /* 0x024fe20000010014 */
[----:B------:R-:W-:Y:S01]  /*5ae0*/  FFMA.FTZ R13, R19, R2, R21 ;  /* 0x00000002130d7223 */ /* 0x000fe20000010015 */
[----:B------:R-:W-:-:S02]  /*5af0*/  MOV R2, R60 ;  /* 0x0000003c00027202 */ /* 0x000fc40000000f00 */
[----:B------:R-:W-:Y:S01]  /*5b00*/  FMUL.FTZ R0, R11, -1.4426950216293334961 ;  /* 0xbfb8aa3b0b007820 */ /* 0x000fe20000410000 */
[----:B------:R-:W-:Y:S01]  /*5b10*/  FMUL.FTZ R5, R13, -1.4426950216293334961 ;  /* 0xbfb8aa3b0d057820 */ /* 0x000fe20000410000 */
[----:B------:R-:W-:-:S04]  /*5b20*/  MOV R3, R59 ;  /* 0x0000003b00037202 */ /* 0x000fc80000000f00 */
        /* <DEDUP_REMOVED lines=16> */
.L_x_2531:
[----:B------:R-:W-:Y:S05]  /*5c30*/  BSYNC.RECONVERGENT B1 ;  /* 0x0000000000017941 */ /* 0x000fea0003800200 */
.L_x_2530:
        /* <DEDUP_REMOVED lines=10> */
[----:B-----5:R-:W-:Y:S01]  /*5ce0*/  FFMA.FTZ R27, R18, R27, R20 ;  /* 0x0000001b121b7223 */ /* 0x020fe20000010014 */
[----:B--23--:R-:W-:-:S03]  /*5cf0*/  FFMA.FTZ R11, R19, R26, R21 ;  /* 0x0000001a130b7223 */ /* 0x00cfc60000010015 */
        /* <DEDUP_REMOVED lines=18> */
.L_x_2533:
[----:B------:R-:W-:Y:S05]  /*5e20*/  BSYNC.RECONVERGENT B1 ;  /* 0x0000000000017941 */ /* 0x000fea0003800200 */
.L_x_2532:
        /* <DEDUP_REMOVED lines=50> */
[----:B------:R-:W-:-:S05]  /*6150*/  F2FP.F16.F32.PACK_AB R17, R17, R8 ;  /* 0x000000081111723e */ /* 0x000fca00000000ff */
[----:B------:R1:W-:Y:S02]  /*6160*/  STG.E desc[UR14][R4.64], R17 ;  /* 0x0000001104007986 */ /* 0x0003e4000c10190e */
.L_x_2535:
[----:B------:R-:W-:Y:S05]  /*6170*/  BSYNC.RECONVERGENT B1 ;  /* 0x0000000000017941 */ /* 0x000fea0003800200 */
.L_x_2534:
        /* <DEDUP_REMOVED lines=30> */
.L_x_2537:
[----:B------:R-:W-:Y:S05]  /*6360*/  BSYNC.RECONVERGENT B1 ;  /* 0x0000000000017941 */ /* 0x000fea0003800200 */
.L_x_2536:
        /* <DEDUP_REMOVED lines=30> */
.L_x_2539:
[----:B------:R-:W-:Y:S05]  /*6550*/  BSYNC.RECONVERGENT B1 ;  /* 0x0000000000017941 */ /* 0x000fea0003800200 */
.L_x_2538:
        /* <DEDUP_REMOVED lines=30> */
.L_x_2541:
[----:B------:R-:W-:Y:S05]  /*6740*/  BSYNC.RECONVERGENT B1 ;  /* 0x0000000000017941 */ /* 0x000fea0003800200 */
.L_x_2540:
        /* <DEDUP_REMOVED lines=30> */
.L_x_2543:
[----:B------:R-:W-:Y:S05]  /*6930*/  BSYNC.RECONVERGENT B1 ;  /* 0x0000000000017941 */ /* 0x000fea0003800200 */
.L_x_2542:
        /* <DEDUP_REMOVED lines=26> */
[----:B------:R-:W-:-:S05]  /*6ae0*/  F2FP.F16.F32.PACK_AB R5, R5, R0 ;  /* 0x000000000505723e */ /* 0x000fca00000000ff */
[----:B------:R0:W-:Y:S02]  /*6af0*/  STG.E desc[UR14][R2.64], R5 ;  /* 0x0000000502007986 */ /* 0x0001e4000c10190e */
.L_x_2513:
[----:B------:R-:W-:Y:S05]  /*6b00*/  BSYNC.RECONVERGENT B0 ;  /* 0x0000000000007941 */ /* 0x000fea0003800200 */
.L_x_2481:
        /* <DEDUP_REMOVED lines=8> */
.L_x_2545:
        /* <DEDUP_REMOVED lines=15> */
.L_x_3458:


//--------------------- .text._Z35group_norm_nhwc_fwd_one_pass_kernelI11Fp16IOBf16WLi64ELi14ELi224EEv26Group_norm_nhwc_fwd_params --------------------------
	.section	.text._Z35group_norm_nhwc_fwd_one_pass_kernelI11Fp16IOBf16WLi64ELi14ELi224EEv26Group_norm_nhwc_fwd_params,"ax",@progbits
	.align	128
        .global         _Z35group_norm_nhwc_fwd_one_pass_kernelI11Fp16IOBf16WLi64ELi14ELi224EEv26Group_norm_nhwc_fwd_params
        .type           _Z35group_norm_nhwc_fwd_one_pass_kernelI11Fp16IOBf16WLi64ELi14ELi224EEv26Group_norm_nhwc_fwd_params,@function
        .size           _Z35group_norm_nhwc_fwd_one_pass_kernelI11Fp16IOBf16WLi64ELi14ELi224EEv26Group_norm_nhwc_fwd_params,(.L_x_3459 - _Z35group_norm_nhwc_fwd_one_pass_kernelI11Fp16IOBf16WLi64ELi14ELi224EEv26Group_norm_nhwc_fwd_params)
        .other          _Z35group_norm_nhwc_fwd_one_pass_kernelI11Fp16IOBf16WLi64ELi14ELi224EEv26Group_norm_nhwc_fwd_params,@"STO_CUDA_ENTRY STV_DEFAULT"
_Z35group_norm_nhwc_fwd_one_pass_kernelI11Fp16IOBf16WLi64ELi14ELi224EEv26Group_norm_nhwc_fwd_params:
.text._Z35group_norm_nhwc_fwd_one_pass_kernelI11Fp16IOBf16WLi64ELi14ELi224EEv26Group_norm_nhwc_fwd_params:
        /* <DEDUP_REMOVED lines=27> */
.L_x_2565:
        /* <DEDUP_REMOVED lines=129> */
.L_x_2547:
[----:B----4-:R-:W-:Y:S05]  /*09c0*/  BSYNC.RECONVERGENT B0 ;  /* 0x0000000000007941 */ /* 0x010fea0003800200 */
.L_x_2546:
        /* <DEDUP_REMOVED lines=23> */
.L_x_2549:
[----:B------:R-:W-:Y:S05]  /*0b40*/  BSYNC.RECONVERGENT B0 ;  /* 0x0000000000007941 */ /* 0x000fea0003800200 */
.L_x_2548:
        /* <DEDUP_REMOVED lines=31> */
.L_x_2552:
[----:B---3--:R-:W3:Y:S04]  /*0d40*/  LDG.E.STRONG.GPU R6, desc[UR14][R4.64] ;  /* 0x0000000e04067981 */ /* 0x008ee8000c1ef900 */
[----:B---3--:R-:W-:Y:S01]  /*0d50*/  CCTL.IVALL ;  /* 0x00000000ff00798f */ /* 0x008fe20002000000 */
[----:B------:R-:W-:Y:S05]  /*0d60*/  YIELD ;  /* 0x0000000000007946 */ /* 0x000fea0003800000 */
[----:B------:R-:W-:-:S13]  /*0d70*/  ISETP.NE.AND P2, PT, R6, R9, PT ;  /* 0x000000090600720c */ /* 0x000fda0003f45270 */
[----:B------:R-:W-:Y:S05]  /*0d80*/  @P2 BRA `(.L_x_2552) ;  /* 0xfffffffc00ec2947 */ /* 0x000fea000383ffff */
.L_x_2551:
        /* <DEDUP_REMOVED lines=15> */
.L_x_2554:
        /* <DEDUP_REMOVED lines=53> */
[----:B------:R-:W-:Y:S01]  /*11d0*/  IMAD.U32 R4, RZ, RZ, UR24 ;  /* 0x00000018ff047e24 */ /* 0x000fe2000f8e00ff */
[----:B------:R-:W-:Y:S01]  /*11e0*/  MOV R5, UR25 ;  /* 0x0000001900057c02 */ /* 0x000fe20008000f00 */
[----:B------:R-:W-:Y:S01]  /*11f0*/  @!UP2 UIMAD.WIDE.U32 UR26, UR20, 0x8, UR16 ;  /* 0x00000008141aa8a5 */ /* 0x000fe2000f8e0010 */
[----:B------:R-:W-:-:S03]  /*1200*/  VOTEU.ALL UP1, P6 ;  /* 0x0000000000ff7886 */ /* 0x000fc60003020000 */
[----:B------:R-:W-:Y:S01]  /*1210*/  VOTEU.ALL UP2, P5 ;  /* 0x0000000000ff7886 */ /* 0x000fe20002840000 */
[----:B------:R-:W2:Y:S01]  /*1220*/  @!P2 LDG.E.64 R4, desc[UR14][R4.64] ;  /* 0x0000000e0404a981 */ /* 0x000ea2000c1e1b00 */
[----:B------:R-:W-:Y:S01]  /*1230*/  MOV R6, UR26 ;  /* 0x0000001a00067c02 */ /* 0x000fe20008000f00 */
[----:B------:R-:W-:Y:S01]  /*1240*/  @!UP1 UIMAD.WIDE.U32 UR24, UR13, 0x8, UR16 ;  /* 0x000000080d1898a5 */ /* 0x000fe2000f8e0010 */
[----:B------:R-:W-:Y:S01]  /*1250*/  IMAD.U32 R7, RZ, RZ, UR27 ;  /* 0x0000001bff077e24 */ /* 0x000fe2000f8e00ff */
[----:B------:R-:W-:-:S04]  /*1260*/  @!UP2 UIMAD.WIDE.U32 UR26, UR12, 0x8, UR16 ;  /* 0x000000080c1aa8a5 */ /* 0x000fc8000f8e0010 */
[----:B------:R-:W-:Y:S01]  /*1270*/  MOV R8, UR24 ;  /* 0x0000001800087c02 */ /* 0x000fe20008000f00 */
[----:B------:R-:W3:Y:S01]  /*1280*/  @!P4 LDG.E.64 R6, desc[UR14][R6.64] ;  /* 0x0000000e0606c981 */ /* 0x000ee2000c1e1b00 */
[----:B------:R-:W-:Y:S01]  /*1290*/  MOV R9, UR25 ;  /* 0x0000001900097c02 */ /* 0x000fe20008000f00 */
[----:B------:R-:W-:Y:S01]  /*12a0*/  IMAD.U32 R10, RZ, RZ, UR26 ;  /* 0x0000001aff0a7e24 */ /* 0x000fe2000f8e00ff */
[----:B------:R-:W-:-:S04]  /*12b0*/  MOV R11, UR27 ;  /* 0x0000001b000b7c02 */ /* 0x000fc80008000f00 */
[----:B------:R-:W4:Y:S04]  /*12c0*/  @!P6 LDG.E.64 R8, desc[UR14][R8.64] ;  /* 0x0000000e0808e981 */ /* 0x000f28000c1e1b00 */
[----:B------:R-:W5:Y:S01]  /*12d0*/  @!P5 LDG.E.64 R10, desc[UR14][R10.64] ;  /* 0x0000000e0a0ad981 */ /* 0x000f62000c1e1b00 */
[----:B------:R-:W-:Y:S02]  /*12e0*/  UIADD3 UR5, UPT, UPT, UR5, 0x8, URZ ;  /* 0x0000000805057890 */ /* 0x000fe4000fffe0ff */
[----:B------:R-:W-:Y:S02]  /*12f0*/  UIADD3 UR23, UPT, UPT, UR23, 0x8, URZ ;  /* 0x0000000817177890 */ /* 0x000fe4000fffe0ff */
[----:B------:R-:W-:Y:S02]  /*1300*/  ULEA UR9, UR19, UR9, 0x3 ;  /* 0x0000000913097291 */ /* 0x000fe4000f8e18ff */
[----:B------:R-:W-:-:S02]  /*1310*/  ULEA UR22, UR19, UR22, 0x3 ;  /* 0x0000001613167291 */ /* 0x000fc4000f8e18ff */
[----:B------:R-:W-:Y:S02]  /*1320*/  ULEA UR11, UR19, UR11, 0x3 ;  /* 0x0000000b130b7291 */ /* 0x000fe4000f8e18ff */
[----:B------:R-:W-:Y:S02]  /*1330*/  ULEA UR10, UR19, UR10, 0x3 ;  /* 0x0000000a130a7291 */ /* 0x000fe4000f8e18ff */
[----:B------:R-:W-:Y:S02]  /*1340*/  ULEA UR21, UR19, UR21, 0x3 ;  /* 0x0000001513157291 */ /* 0x000fe4000f8e18ff */
[----:B------:R-:W-:Y:S02]  /*1350*/  ULEA UR20, UR19, UR20, 0x3 ;  /* 0x0000001413147291 */ /* 0x000fe4000f8e18ff */
[----:B------:R-:W-:Y:S02]  /*1360*/  ULEA UR13, UR19, UR13, 0x3 ;  /* 0x0000000d130d7291 */ /* 0x000fe4000f8e18ff */
[----:B------:R-:W-:Y:S01]  /*1370*/  ULEA UR12, UR19, UR12, 0x3 ;  /* 0x0000000c130c7291 */ /* 0x000fe2000f8e18ff */
[----:B--2---:R-:W-:Y:S01]  /*1380*/  @!P2 FADD.FTZ R22, R22, R4 ;  /* 0x000000041616a221 */ /* 0x004fe20000010000 */
[----:B------:R-:W-:Y:S01]  /*1390*/  @!P2 FADD.FTZ R23, R23, R5 ;  /* 0x000000051717a221 */ /* 0x000fe20000010000 */
[----:B------:R-:W-:-:S02]  /*13a0*/  ISETP.NE.AND P2, PT, R12, UR5, PT ;  /* 0x000000050c007c0c */ /* 0x000fc4000bf45270 */
        /* <DEDUP_REMOVED lines=8> */
.L_x_2553:
        /* <DEDUP_REMOVED lines=18> */
[----:B------:R-:W-:Y:S02]  /*1550*/  IMAD.U32 R6, RZ, RZ, UR10 ;  /* 0x0000000aff067e24 */ /* 0x000fe4000f8e00ff */
[----:B------:R-:W-:-:S03]  /*1560*/  MOV R7, UR12 ;  /* 0x0000000c00077c02 */ /* 0x000fc60008000f00 */
[----:B------:R-:W-:Y:S02]  /*1570*/  ISETP.EQ.OR P5, PT, R6, UR18, P3 ;  /* 0x0000001206007c0c */ /* 0x000fe40009fa2670 */
[----:B------:R-:W-:Y:S02]  /*1580*/  ISETP.EQ.OR P4, PT, R7, UR18, P3 ;  /* 0x0000001207007c0c */ /* 0x000fe40009f82670 */
[----:B------:R-:W-:-:S09]  /*1590*/  MOV R6, UR9 ;  /* 0x0000000900067c02 */ /* 0x000fd20008000f00 */
[----:B------:R-:W-:Y:S02]  /*15a0*/  VOTEU.ALL UP1, P5 ;  /* 0x0000000000ff7886 */ /* 0x000fe40002820000 */
[----:B------:R-:W-:-:S03]  /*15b0*/  VOTEU.ALL UP2, P4 ;  /* 0x0000000000ff7886 */ /* 0x000fc60002040000 */
[----:B------:R-:W-:Y:S02]  /*15c0*/  @!UP1 UIMAD UR10, UR10, UR19, UR6 ;  /* 0x000000130a0a92a4 */ /* 0x000fe4000f8e0206 */
[----:B------:R-:W-:Y:S02]  /*15d0*/  @!UP2 UIMAD UR12, UR12, UR19, UR6 ;  /* 0x000000130c0ca2a4 */ /* 0x000fe4000f8e0206 */
[----:B------:R-:W-:Y:S02]  /*15e0*/  @!UP1 UIMAD.WIDE.U32 UR10, UR10, 0x8, UR16 ;  /* 0x000000080a0a98a5 */ /* 0x000fe4000f8e0010 */
[----:B------:R-:W-:-:S06]  /*15f0*/  @!UP2 UIMAD.WIDE.U32 UR12, UR12, 0x8, UR16 ;  /* 0x000000080c0ca8a5 */ /* 0x000fcc000f8e0010 */
[----:B------:R-:W-:Y:S02]  /*1600*/  MOV R8, UR12 ;  /* 0x0000000c00087c02 */ /* 0x000fe40008000f00 */
[----:B-1----:R-:W-:-:S06]  /*1610*/  MOV R9, UR13 ;  /* 0x0000000d00097c02 */ /* 0x002fcc0008000f00 */
[----:B------:R-:W3:Y:S01]  /*1620*/  @!P4 LDG.E.64 R8, desc[UR14][R8.64] ;  /* 0x0000000e0808c981 */ /* 0x000ee2000c1e1b00 */
[----:B0-----:R-:W-:Y:S01]  /*1630*/  @!P6 FADD.FTZ R22, R22, R4 ;  /* 0x000000041616e221 */ /* 0x001fe20000010000 */
[----:B------:R-:W-:Y:S01]  /*1640*/  @!P6 FADD.FTZ R23, R23, R5 ;  /* 0x000000051717e221 */ /* 0x000fe20000010000 */
[----:B------:R-:W-:Y:S01]  /*1650*/  ISETP.EQ.OR P6, PT, R6, UR18, P3 ;  /* 0x0000001206007c0c */ /* 0x000fe20009fc2670 */
[----:B------:R-:W-:Y:S01]  /*1660*/  IMAD.U32 R5, RZ, RZ, UR11 ;  /* 0x0000000bff057e24 */ /* 0x000fe2000f8e00ff */
[----:B------:R-:W-:-:S06]  /*1670*/  MOV R4, UR10 ;  /* 0x0000000a00047c02 */ /* 0x000fcc0008000f00 */
[----:B------:R-:W4:Y:S05]  /*1680*/  @!P5 LDG.E.64 R4, desc[UR14][R4.64] ;  /* 0x0000000e0404d981 */ /* 0x000f2a000c1e1b00 */
        /* <DEDUP_REMOVED lines=15> */
.L_x_2555:
        /* <DEDUP_REMOVED lines=27> */
.L_x_2556:
        /* <DEDUP_REMOVED lines=13> */
.L_x_2557:
[----:B------:R-:W-:Y:S05]  /*1a00*/  BSYNC.RECONVERGENT B0 ;  /* 0x0000000000007941 */ /* 0x000fea0003800200 */
.L_x_2550:
        /* <DEDUP_REMOVED lines=44> */
[----:B--2---:R-:W-:Y:S02]  /*1cd0*/  SHF.L.U32 R8, R25, 0x10, RZ ;  /* 0x0000001019087819 */ /* 0x004fe400000006ff */
        /* <DEDUP_REMOVED lines=29> */
.L_x_2561:
[----:B------:R-:W-:Y:S05]  /*1eb0*/  BSYNC.RECONVERGENT B1 ;  /* 0x0000000000017941 */ /* 0x000fea0003800200 */
.L_x_2560:
        /* <DEDUP_REMOVED lines=15> */
[----:B------:R-:W-:Y:S02]  /*1fb0*/  F2FP.F16.F32.PACK_AB R7, R14, R7 ;  /* 0x000000070e07723e */ /* 0x000fe400000000ff */
[----:B------:R-:W-:-:S05]  /*1fc0*/  LEA.HI.X R5, R20, UR13, R5, 0x1, P1 ;  /* 0x0000000d14057c11 */ /* 0x000fca00088f0c05 */
[----:B------:R1:W-:Y:S01]  /*1fd0*/  STG.E desc[UR14][R4.64], R7 ;  /* 0x0000000704007986 */ /* 0x0003e2000c10190e */
[----:B------:R-:W-:Y:S05]  /*1fe0*/  BRA `(.L_x_2562) ;  /* 0x0000000000fc7947 */ /* 0x000fea0003800000 */
.L_x_2559:
        /* <DEDUP_REMOVED lines=30> */
.L_x_2564:
[----:B------:R-:W-:Y:S05]  /*21d0*/  BSYNC.RECONVERGENT B1 ;  /* 0x0000000000017941 */ /* 0x000fea0003800200 */
.L_x_2563:
        /* <DEDUP_REMOVED lines=30> */
[----:B------:R-:W-:-:S05]  /*23c0*/  F2FP.F16.F32.PACK_AB R13, R13, R8 ;  /* 0x000000080d0d723e */ /* 0x000fca00000000ff */
[----:B------:R2:W-:Y:S02]  /*23d0*/  STG.E desc[UR14][R6.64], R13 ;  /* 0x0000000d06007986 */ /* 0x0005e4000c10190e */
.L_x_2562:
[----:B------:R-:W-:Y:S05]  /*23e0*/  BSYNC.RECONVERGENT B0 ;  /* 0x0000000000007941 */ /* 0x000fea0003800200 */
.L_x_2558:
[----:B------:R-:W-:Y:S02]  /*23f0*/  UIADD3 UR8, UPT, UPT, UR19, UR8, URZ ;  /* 0x0000000813087290 */ /* 0x000fe4000fffe0ff */
[----:B------:R-:W-:Y:S02]  /*2400*/  UIADD3 UR4, UPT, UPT, UR4, 0x1, URZ ;  /* 0x0000000104047890 */ /* 0x000fe4000fffe0ff */
[----:B------:R-:W-:-:S09]  /*2410*/  UISETP.GE.AND UP1, UPT, UR8, UR7, UPT ;  /* 0x000000070800728c */ /* 0x000fd2000bf26270 */
[----:B------:R-:W-:Y:S05]  /*2420*/  BRA.U !UP1, `(.L_x_2565) ;  /* 0xffffffdd09607547 */ /* 0x000fea000b83ffff */
[----:B------:R-:W-:Y:S05]  /*2430*/  EXIT ;  /* 0x000000000000794d */ /* 0x000fea0003800000 */
.L_x_2566:
        /* <DEDUP_REMOVED lines=12> */
.L_x_3459:


//--------------------- .text._Z35group_norm_nhwc_fwd_one_pass_kernelI11Fp16IOBf16WLi128ELi14ELi224EEv26Group_norm_nhwc_fwd_params --------------------------
	.section	.text._Z35group_norm_nhwc_fwd_one_pass_kernelI11Fp16IOBf16WLi128ELi14ELi224EEv26Group_norm_nhwc_fwd_params,"ax",@progbits
	.align	128
        .global         _Z35group_norm_nhwc_fwd_one_pass_kernelI11Fp16IOBf16WLi128ELi14ELi224EEv26Group_norm_nhwc_fwd_params
        .type           _Z35group_norm_nhwc_fwd_one_pass_kernelI11Fp16IOBf16WLi128ELi14ELi224EEv26Group_norm_nhwc_fwd_params,@function
        .size           _Z35group_norm_nhwc_fwd_one_pass_kernelI11Fp16IOBf16WLi128ELi14ELi224EEv26Group_norm_nhwc_fwd_params,(.L_x_3460 - _Z35group_norm_nhwc_fwd_one_pass_kernelI11Fp16IOBf16WLi128ELi14ELi224EEv26Group_norm_nhwc_fwd_params)
        .other          _Z35group_norm_nhwc_fwd_one_pass_kernelI11Fp16IOBf16WLi128ELi14ELi224EEv26Group_norm_nhwc_fwd_params,@"STO_CUDA_ENTRY STV_DEFAULT"
_Z35group_norm_nhwc_fwd_one_pass_kernelI11Fp16IOBf16WLi128ELi14ELi224EEv26Group_norm_nhwc_fwd_params:
.text._Z35group_norm_nhwc_fwd_one_pass_kernelI11Fp16IOBf16WLi128ELi14ELi224EEv26Group_norm_nhwc_fwd_params:
        /* <DEDUP_REMOVED lines=45> */
.L_x_2594:
[----:B-1----:R-:W1:Y:S01]  /*02d0*/  LDCU UR5, c[0x0][0x3f8] ;  /* 0x00007f00ff0577ac */ /* 0x002e620008000800 */
[----:B------:R-:W-:Y:S02]  /*02e0*/  IABS R8, UR10 ;  /* 0x0000000a00087c13 */ /* 0x000fe40008000000 */
        /* <DEDUP_REMOVED lines=75> */
[----:B------:R-:W0:Y:S03]  /*07a0*/  @!P4 LDC.64 R4, c[0x0][0x3e0] ;  /* 0x0000f800ff04cb82 */ /* 0x000e260000000a00 */
[----:B----4-:R-:W-:Y:S01]  /*07b0*/  @!P3 IMAD R20, R22, R10, RZ ;  /* 0x0000000a1614b224 */ /* 0x010fe200078e02ff */
[----:B------:R-:W-:-:S02]  /*07c0*/  @!P1 IADD3 R3, PT, PT, R15, R3, RZ ;  /* 0x000000030f039210 */ /* 0x000fc40007ffe0ff */
[----:B------:R-:W-:Y:S02]  /*07d0*/  CS2R R22, SRZ ;  /* 0x0000000000167805 */ /* 0x000fe4000001ff00 */
[C---:B-1----:R-:W-:Y:S01]  /*07e0*/  @!P1 LEA R8, P5, R14.reuse, R8, 0x1 ;  /* 0x000000080e089211 */ /* 0x042fe200078a08ff */
[C---:B------:R-:W-:Y:S01]  /*07f0*/  @!P3 IMAD R11, R25.reuse, R11, R20 ;  /* 0x0000000b190bb224 */ /* 0x040fe200078e0214 */
[----:B------:R-:W-:Y:S01]  /*0800*/  @!P3 MOV R20, R18 ;  /* 0x000000120014b202 */ /* 0x000fe20000000f00 */
[----:B------:R-:W-:Y:S01]  /*0810*/  @!P3 IMAD.MOV.U32 R21, RZ, RZ, R17 ;  /* 0x000000ffff15b224 */ /* 0x000fe200078e0011 */
[----:B------:R-:W-:Y:S01]  /*0820*/  @!P1 LEA.HI.X R9, R14, R9, R3, 0x1, P5 ;  /* 0x000000090e099211 */ /* 0x000fe200028f0c03 */
[----:B------:R-:W2:Y:S01]  /*0830*/  @!P2 LDG.E R23, desc[UR18][R12.64] ;  /* 0x000000120c17a981 */ /* 0x000ea2000c1e1900 */
[----:B------:R-:W1:Y:S01]  /*0840*/  @!P4 LDC.64 R14, c[0x0][0x390] ;  /* 0x0000e400ff0ecb82 */ /* 0x000e620000000a00 */
[----:B------:R-:W-:Y:S02]  /*0850*/  @!P3 IMAD.WIDE.U32 R20, R25, R10, R20 ;  /* 0x0000000a1914b225 */ /* 0x000fe400078e0014 */
[----:B------:R3:W4:Y:S03]  /*0860*/  @!P1 LDG.E R22, desc[UR18][R8.64] ;  /* 0x0000001208169981 */ /* 0x000726000c1e1900 */
[----:B------:R-:W-:-:S02]  /*0870*/  @!P3 IADD3 R11, PT, PT, R21, R11, RZ ;  /* 0x0000000b150bb210 */ /* 0x000fc40007ffe0ff */
[----:B-----5:R-:W-:Y:S01]  /*0880*/  @!P3 LEA R6, P2, R20, R6, 0x1 ;  /* 0x000000061406b211 */ /* 0x020fe200078408ff */
[----:B0-----:R-:W-:Y:S01]  /*0890*/  @!P4 IMAD R3, R24, R4, RZ ;  /* 0x000000041803c224 */ /* 0x001fe200078e02ff */
[----:B---3--:R-:W-:Y:S01]  /*08a0*/  @!P4 MOV R8, R18 ;  /* 0x000000120008c202 */ /* 0x008fe20000000f00 */
[----:B------:R-:W-:Y:S02]  /*08b0*/  @!P4 IMAD.MOV.U32 R9, RZ, RZ, R17 ;  /* 0x000000ffff09c224 */ /* 0x000fe400078e0011 */
[----:B------:R-:W-:Y:S02]  /*08c0*/  HFMA2 R24, -RZ, RZ, 0, 0 ;  /* 0x00000000ff187431 */ /* 0x000fe400000001ff */
[C---:B------:R-:W-:Y:S02]  /*08d0*/  @!P4 IMAD R3, R27.reuse, R5, R3 ;  /* 0x000000051b03c224 */ /* 0x040fe400078e0203 */
[----:B------:R-:W-:Y:S01]  /*08e0*/  @!P4 IMAD.WIDE.U32 R8, R27, R4, R8 ;  /* 0x000000041b08c225 */ /* 0x000fe200078e0008 */
[----:B------:R-:W-:-:S04]  /*08f0*/  @!P3 LEA.HI.X R7, R20, R7, R11, 0x1, P2 ;  /* 0x000000071407b211 */ /* 0x000fc800010f0c0b */
[----:B------:R-:W-:Y:S01]  /*0900*/  @!P4 IADD3 R3, PT, PT, R9, R3, RZ ;  /* 0x000000030903c210 */ /* 0x000fe20007ffe0ff */
[----:B------:R0:W3:Y:S01]  /*0910*/  @!P3 LDG.E R24, desc[UR18][R6.64] ;  /* 0x000000120618b981 */ /* 0x0000e2000c1e1900 */
[----:B-1----:R-:W-:-:S04]  /*0920*/  @!P4 LEA R14, P2, R8, R14, 0x1 ;  /* 0x0000000e080ec211 */ /* 0x002fc800078408ff */
[----:B------:R-:W-:Y:S01]  /*0930*/  @!P4 LEA.HI.X R15, R8, R15, R3, 0x1, P2 ;  /* 0x0000000f080fc211 */ /* 0x000fe200010f0c03 */
[----:B0-----:R-:W-:-:S06]  /*0940*/  HFMA2 R7, -RZ, RZ, 0, 0 ;  /* 0x00000000ff077431 */ /* 0x001fcc00000001ff */
        /* <DEDUP_REMOVED lines=64> */
.L_x_2568:
[----:B------:R-:W-:Y:S05]  /*0d50*/  BSYNC.RECONVERGENT B0 ;  /* 0x0000000000007941 */ /* 0x000fea0003800200 */
.L_x_2567:
        /* <DEDUP_REMOVED lines=24> */
.L_x_2570:
[----:B------:R-:W-:Y:S05]  /*0ee0*/  BSYNC.RECONVERGENT B0 ;  /* 0x0000000000007941 */ /* 0x000fea0003800200 */
.L_x_2569:
        /* <DEDUP_REMOVED lines=15> */
[----:B------:R-:W-:Y:S01]  /*0fe0*/  IMAD.U32 R10, RZ, RZ, UR15 ;  /* 0x0000000fff0a7e24 */ /* 0x000fe2000f8e00ff */
[----:B------:R-:W-:Y:S01]  /*0ff0*/  UIMAD.WIDE.U32 UR12, UR12, 0x8, UR20 ;  /* 0x000000080c0c78a5 */ /* 0x000fe2000f8e0014 */
[----:B------:R-:W-:Y:S01]  /*1000*/  MOV R12, UR15 ;  /* 0x0000000f000c7c02 */ /* 0x000fe20008000f00 */
[----:B------:R-:W-:-:S04]  /*1010*/  UIADD3 UR14, UPT, UPT, -UR14, 0x1, URZ ;  /* 0x000000010e0e7890 */ /* 0x000fc8000fffe1ff */
[----:B--2---:R-:W-:Y:S02]  /*1020*/  MOV R11, UR13 ;  /* 0x0000000d000b7c02 */ /* 0x004fe40008000f00 */
[----:B-1----:R-:W-:Y:S02]  /*1030*/  LEA R8, P4, R10, R8, 0x2 ;  /* 0x000000080a087211 */ /* 0x002fe400078810ff */
[----:B------:R-:W-:Y:S02]  /*1040*/  MOV R10, UR12 ;  /* 0x0000000c000a7c02 */ /* 0x000fe40008000f00 */
[----:B------:R-:W-:Y:S01]  /*1050*/  LEA.HI.X R9, R12, R9, RZ, 0x2, P4 ;  /* 0x000000090c097211 */ /* 0x000fe200020f14ff */
[----:B------:R-:W-:Y:S01]  /*1060*/  IMAD.U32 R12, RZ, RZ, UR14 ;  /* 0x0000000eff0c7e24 */ /* 0x000fe2000f8e00ff */
[----:B------:R-:W-:Y:S01]  /*1070*/  PLOP3.LUT P4, PT, PT, PT, UP1, 0x80, 0x8 ;  /* 0x000000000008781c */ /* 0x000fe20003f8f018 */
[----:B------:R1:W-:Y:S01]  /*1080*/  STG.E.64 desc[UR18][R10.64], R20 ;  /* 0x000000140a007986 */ /* 0x0003e2000c101b12 */
[----:B------:R-:W-:Y:S06]  /*1090*/  MEMBAR.ALL.GPU ;  /* 0x0000000000007992 */ /* 0x000fec000000a000 */
[----:B------:R-:W-:-:S00]  /*10a0*/  ERRBAR ;  /* 0x00000000000079ab */ /* 0x000fc00000000000 */
[----:B------:R-:W-:Y:S06]  /*10b0*/  CGAERRBAR ;  /* 0x00000000000075ab */ /* 0x000fec0000000000 */
[----:B------:R4:W-:Y:S01]  /*10c0*/  REDG.E.ADD.S32.STRONG.GPU desc[UR18][R8.64], R12 ;  /* 0x0000000c0800798e */ /* 0x0009e2000c12e312 */
[----:B-1----:R-:W-:-:S04]  /*10d0*/  SEL R10, R2, RZ, !P4 ;  /* 0x000000ff020a7207 */ /* 0x002fc80006000000 */
[----:B------:R-:W-:-:S13]  /*10e0*/  ISETP.NE.AND P4, PT, R10, -0x1, PT ;  /* 0xffffffff0a00780c */ /* 0x000fda0003f85270 */
[----:B----4-:R-:W-:Y:S05]  /*10f0*/  @!P4 BRA `(.L_x_2572) ;  /* 0x000000000014c947 */ /* 0x010fea0003800000 */
.L_x_2573:
[----:B------:R-:W2:Y:S04]  /*1100*/  LDG.E.STRONG.GPU R11, desc[UR18][R8.64] ;  /* 0x00000012080b7981 */ /* 0x000ea8000c1ef900 */
[----:B--2---:R-:W-:Y:S01]  /*1110*/  CCTL.IVALL ;  /* 0x00000000ff00798f */ /* 0x004fe20002000000 */
[----:B------:R-:W-:Y:S05]  /*1120*/  YIELD ;  /* 0x0000000000007946 */ /* 0x000fea0003800000 */
[----:B------:R-:W-:-:S13]  /*1130*/  ISETP.NE.AND P4, PT, R11, R10, PT ;  /* 0x0000000a0b00720c */ /* 0x000fda0003f85270 */
[----:B------:R-:W-:Y:S05]  /*1140*/  @P4 BRA `(.L_x_2573) ;  /* 0xfffffffc00ec4947 */ /* 0x000fea000383ffff */
.L_x_2572:
        /* <DEDUP_REMOVED lines=15> */
.L_x_2575:
[----:B------:R-:W-:Y:S01]  /*1240*/  ISETP.EQ.OR P4, PT, RZ, UR24, P3 ;  /* 0x00000018ff007c0c */ /* 0x000fe20009f82670 */
[----:B------:R-:W-:-:S06]  /*1250*/  UIADD3 UR27, UPT, UPT, UR5, 0x1, URZ ;  /* 0x00000001051b7890 */ /* 0x000fcc000fffe0ff */
[----:B------:R-:W-:-:S06]  /*1260*/  MOV R10, UR27 ;  /* 0x0000001b000a7c02 */ /* 0x000fcc0008000f00 */
[----:B------:R-:W-:-:S05]  /*1270*/  VOTEU.ALL UP1, P4 ;  /* 0x0000000000ff7886 */ /* 0x000fca0002020000 */
[----:B------:R-:W-:-:S06]  /*1280*/  @!UP1 UIMAD.WIDE.U32 UR28, UR12, 0x8, UR20 ;  /* 0x000000080c1c98a5 */ /* 0x000fcc000f8e0014 */
[----:B------:R-:W-:Y:S02]  /*1290*/  MOV R8, UR28 ;  /* 0x0000001c00087c02 */ /* 0x000fe40008000f00 */
[----:B------:R-:W-:-:S06]  /*12a0*/  MOV R9, UR29 ;  /* 0x0000001d00097c02 */ /* 0x000fcc0008000f00 */
[----:B------:R-:W0:Y:S01]  /*12b0*/  @!P4 LDG.E.64 R8, desc[UR18][R8.64] ;  /* 0x000000120808c981 */ /* 0x000e22000c1e1b00 */
[----:B------:R-:W-:-:S13]  /*12c0*/  ISETP.EQ.OR P5, PT, R10, UR17, P3 ;  /* 0x000000110a007c0c */ /* 0x000fda0009fa2670 */
[----:B------:R-:W-:-:S05]  /*12d0*/  VOTEU.ALL UP1, P5 ;  /* 0x0000000000ff7886 */ /* 0x000fca0002820000 */
[----:B------:R-:W-:-:S06]  /*12e0*/  @!UP1 UIMAD.WIDE.U32 UR28, UR23, 0x8, UR20 ;  /* 0x00000008171c98a5 */ /* 0x000fcc000f8e0014 */
[----:B------:R-:W-:Y:S01]  /*12f0*/  IMAD.U32 R12, RZ, RZ, UR28 ;  /* 0x0000001cff0c7e24 */ /* 0x000fe2000f8e00ff */
[----:B---3--:R-:W-:-:S06]  /*1300*/  MOV R13, UR29 ;  /* 0x0000001d000d7c02 */ /* 0x008fcc0008000f00 */
[----:B------:R-:W3:Y:S01]  /*1310*/  @!P5 LDG.E.64 R12, desc[UR18][R12.64] ;  /* 0x000000120c0cd981 */ /* 0x000ee2000c1e1b00 */
[----:B------:R-:W-:-:S06]  /*1320*/  UIADD3 UR27, UPT, UPT, UR5, 0x2, URZ ;  /* 0x00000002051b7890 */ /* 0x000fcc000fffe0ff */
[----:B------:R-:W-:Y:S01]  /*1330*/  MOV R10, UR27 ;  /* 0x0000001b000a7c02 */ /* 0x000fe20008000f00 */
[----:B------:R-:W-:-:S03]  /*1340*/  UIADD3 UR27, UPT, UPT, UR5, 0x3, URZ ;  /* 0x00000003051b7890 */ /* 0x000fc6000fffe0ff */
[----:B------:R-:W-:-:S13]  /*1350*/  ISETP.EQ.OR P6, PT, R10, UR17, P3 ;  /* 0x000000110a007c0c */ /* 0x000fda0009fc2670 */
[----:B------:R-:W-:-:S05]  /*1360*/  VOTEU.ALL UP1, P6 ;  /* 0x0000000000ff7886 */ /* 0x000fca0003020000 */
[----:B------:R-:W-:-:S06]  /*1370*/  @!UP1 UIMAD.WIDE.U32 UR28, UR16, 0x8, UR20 ;  /* 0x00000008101c98a5 */ /* 0x000fcc000f8e0014 */
[----:B------:R-:W-:Y:S01]  /*1380*/  IMAD.U32 R10, RZ, RZ, UR28 ;  /* 0x0000001cff0a7e24 */ /* 0x000fe2000f8e00ff */
[----:B--2---:R-:W-:-:S06]  /*1390*/  MOV R11, UR29 ;  /* 0x0000001d000b7c02 */ /* 0x004fcc0008000f00 */
[----:B------:R-:W2:Y:S01]  /*13a0*/  @!P6 LDG.E.64 R10, desc[UR18][R10.64] ;  /* 0x000000120a0ae981 */ /* 0x000ea2000c1e1b00 */
[----:B0-----:R-:W-:Y:S01]  /*13b0*/  @!P4 FADD.FTZ R20, R20, R8 ;  /* 0x000000081414c221 */ /* 0x001fe20000010000 */
        /* <DEDUP_REMOVED lines=8> */
[----:B------:R-:W-:Y:S01]  /*1440*/  MOV R8, UR28 ;  /* 0x0000001c00087c02 */ /* 0x000fe20008000f00 */
[----:B------:R-:W-:-:S06]  /*1450*/  IMAD.U32 R9, RZ, RZ, UR29 ;  /* 0x0000001dff097e24 */ /* 0x000fcc000f8e00ff */
[----:B------:R-:W4:Y:S01]  /*1460*/  @!P2 LDG.E.64 R8, desc[UR18][R8.64] ;  /* 0x000000120808a981 */ /* 0x000f22000c1e1b00 */
[----:B------:R-:W-:-:S05]  /*1470*/  VOTEU.ALL UP1, P4 ;  /* 0x0000000000ff7886 */ /* 0x000fca0002020000 */
[----:B------:R-:W-:Y:S01]  /*1480*/  @!UP1 UIMAD.WIDE.U32 UR28, UR25, 0x8, UR20 ;  /* 0x00000008191c98a5 */ /* 0x000fe2000f8e0014 */
[----:B---3--:R-:W-:Y:S01]  /*1490*/  @!P5 FADD.FTZ R20, R20, R12 ;  /* 0x0000000c1414d221 */ /* 0x008fe20000010000 */
[----:B------:R-:W-:-:S04]  /*14a0*/  @!P5 FADD.FTZ R21, R21, R13 ;  /* 0x0000000d1515d221 */ /* 0x000fc80000010000 */
[----:B------:R-:W-:Y:S02]  /*14b0*/  MOV R12, UR28 ;  /* 0x0000001c000c7c02 */ /* 0x000fe40008000f00 */
[----:B------:R-:W-:-:S06]  /*14c0*/  MOV R13, UR29 ;  /* 0x0000001d000d7c02 */ /* 0x000fcc0008000f00 */
[----:B------:R-:W3:Y:S01]  /*14d0*/  @!P4 LDG.E.64 R12, desc[UR18][R12.64] ;  /* 0x000000120c0cc981 */ /* 0x000ee2000c1e1b00 */
[----:B------:R-:W-:Y:S02]  /*14e0*/  UIADD3 UR27, UPT, UPT, UR5, 0x5, URZ ;  /* 0x00000005051b7890 */ /* 0x000fe4000fffe0ff */
[----:B------:R-:W-:Y:S01]  /*14f0*/  UIADD3 UR28, UPT, UPT, UR5, 0x6, URZ ;  /* 0x00000006051c7890 */ /* 0x000fe2000fffe0ff */
[----:B--2---:R-:W-:-:S03]  /*1500*/  @!P6 FADD.FTZ R20, R20, R10 ;  /* 0x0000000a1414e221 */ /* 0x004fc60000010000 */
        /* <DEDUP_REMOVED lines=10> */
[----:B------:R-:W-:Y:S01]  /*15b0*/  IMAD.U32 R10, RZ, RZ, UR30 ;  /* 0x0000001eff0a7e24 */ /* 0x000fe2000f8e00ff */
[----:B------:R-:W-:-:S06]  /*15c0*/  MOV R11, UR31 ;  /* 0x0000001f000b7c02 */ /* 0x000fcc0008000f00 */
[----:B------:R-:W2:Y:S01]  /*15d0*/  @!P5 LDG.E.64 R10, desc[UR18][R10.64] ;  /* 0x000000120a0ad981 */ /* 0x000ea2000c1e1b00 */
[----:B----4-:R-:W-:Y:S01]  /*15e0*/  @!P2 FADD.FTZ R20, R20, R8 ;  /* 0x000000081414a221 */ /* 0x010fe20000010000 */
[----:B------:R-:W-:Y:S01]  /*15f0*/  MOV R8, UR27 ;  /* 0x0000001b00087c02 */ /* 0x000fe20008000f00 */
[----:B------:R-:W-:-:S03]  /*1600*/  @!P2 FADD.FTZ R21, R21, R9 ;  /* 0x000000091515a221 */ /* 0x000fc60000010000 */
[----:B------:R-:W-:Y:S02]  /*1610*/  ISETP.EQ.OR P2, PT, R8, UR17, P3 ;  /* 0x0000001108007c0c */ /* 0x000fe40009f42670 */
[----:B------:R-:W-:Y:S02]  /*1620*/  MOV R8, UR28 ;  /* 0x0000001c00087c02 */ /* 0x000fe40008000f00 */
[----:B------:R-:W-:-:S06]  /*1630*/  MOV R9, UR29 ;  /* 0x0000001d00097c02 */ /* 0x000fcc0008000f00 */
[----:B------:R-:W4:Y:S03]  /*1640*/  @!P6 LDG.E.64 R8, desc[UR18][R8.64] ;  /* 0x000000120808e981 */ /* 0x000f26000c1e1b00 */
[----:B------:R-:W-:-:S05]  /*1650*/  VOTEU.ALL UP1, P2 ;  /* 0x0000000000ff7886 */ /* 0x000fca0001020000 */
[----:B------:R-:W-:Y:S01]  /*1660*/  @!UP1 UIMAD.WIDE.U32 UR28, UR14, 0x8, UR20 ;  /* 0x000000080e1c98a5 */ /* 0x000fe2000f8e0014 */
[----:B---3--:R-:W-:Y:S01]  /*1670*/  @!P4 FADD.FTZ R20, R20, R12 ;  /* 0x0000000c1414c221 */ /* 0x008fe20000010000 */
[----:B------:R-:W-:-:S04]  /*1680*/  @!P4 FADD.FTZ R21, R21, R13 ;  /* 0x0000000d1515c221 */ /* 0x000fc80000010000 */
[----:B------:R-:W-:Y:S02]  /*1690*/  MOV R12, UR28 ;  /* 0x0000001c000c7c02 */ /* 0x000fe40008000f00 */
        /* <DEDUP_REMOVED lines=21> */
.L_x_2574:
[----:B------:R-:W-:-:S04]  /*17f0*/  LOP3.LUT R8, R2, 0x7, RZ, 0xc0, !PT ;  /* 0x0000000702087812 */ /* 0x000fc800078ec0ff */
[----:B------:R-:W-:-:S13]  /*1800*/  ISETP.NE.AND P2, PT, R8, RZ, PT ;  /* 0x000000ff0800720c */ /* 0x000fda0003f45270 */
[----:B------:R-:W-:Y:S05]  /*1810*/  @!P2 BRA `(.L_x_2571) ;  /* 0x00000004006ca947 */ /* 0x000fea0003800000 */
[----:B------:R-:W-:-:S05]  /*1820*/  VIADD R8, R8, 0xffffffff ;  /* 0xffffffff08087836 */ /* 0x000fca0000000000 */
        /* <DEDUP_REMOVED lines=11> */
[----:B--2---:R-:W-:Y:S01]  /*18e0*/  IMAD.U32 R11, RZ, RZ, UR12 ;  /* 0x0000000cff0b7e24 */ /* 0x004fe2000f8e00ff */
[----:B------:R-:W-:Y:S01]  /*18f0*/  UIADD3 UR16, UPT, UPT, UR5, 0x3, URZ ;  /* 0x0000000305107890 */ /* 0x000fe2000fffe0ff */
[----:B------:R-:W-:Y:S01]  /*1900*/  MOV R10, UR14 ;  /* 0x0000000e000a7c02 */ /* 0x000fe20008000f00 */
[----:B------:R-:W0:Y:S02]  /*1910*/  @!P2 LDG.E.64 R8, desc[UR18][R8.64] ;  /* 0x000000120808a981 */ /* 0x000e24000c1e1b00 */
        /* <DEDUP_REMOVED lines=12> */
[----:B------:R-:W-:Y:S01]  /*19e0*/  MOV R10, UR12 ;  /* 0x0000000c000a7c02 */ /* 0x000fe20008000f00 */
[----:B------:R-:W-:Y:S01]  /*19f0*/  IMAD.U32 R11, RZ, RZ, UR13 ;  /* 0x0000000dff0b7e24 */ /* 0x000fe2000f8e00ff */
[----:B------:R-:W-:Y:S01]  /*1a00*/  @!UP3 UIMAD.WIDE.U32 UR12, UR16, 0x8, UR20 ;  /* 0x00000008100cb8a5 */ /* 0x000fe2000f8e0014 */
[----:B------:R-:W-:-:S02]  /*1a10*/  MOV R12, UR14 ;  /* 0x0000000e000c7c02 */ /* 0x000fc40008000f00 */
[----:B---3--:R-:W-:Y:S02]  /*1a20*/  MOV R13, UR15 ;  /* 0x0000000f000d7c02 */ /* 0x008fe40008000f00 */
[----:B------:R-:W2:Y:S01]  /*1a30*/  @!P4 LDG.E.64 R10, desc[UR18][R10.64] ;  /* 0x000000120a0ac981 */ /* 0x000ea2000c1e1b00 */
[----:B------:R-:W-:Y:S01]  /*1a40*/  MOV R14, UR12 ;  /* 0x0000000c000e7c02 */ /* 0x000fe20008000f00 */
[----:B------:R-:W-:Y:S02]  /*1a50*/  IMAD.U32 R15, RZ, RZ, UR13 ;  /* 0x0000000dff0f7e24 */ /* 0x000fe4000f8e00ff */
        /* <DEDUP_REMOVED lines=13> */
.L_x_2576:
        /* <DEDUP_REMOVED lines=18> */
[----:B------:R-:W-:Y:S01]  /*1c50*/  IMAD.U32 R9, RZ, RZ, UR13 ;  /* 0x0000000dff097e24 */ /* 0x000fe2000f8e00ff */
[----:B------:R-:W0:Y:S05]  /*1c60*/  @!P4 LDG.E.64 R10, desc[UR18][R10.64] ;  /* 0x000000120a0ac981 */ /* 0x000e2a000c1e1b00 */
[----:B------:R-:W2:Y:S01]  /*1c70*/  @!P2 LDG.E.64 R8, desc[UR18][R8.64] ;  /* 0x000000120808a981 */ /* 0x000ea2000c1e1b00 */
[----:B------:R-:W-:-:S04]  /*1c80*/  MOV R12, UR5 ;  /* 0x00000005000c7c02 */ /* 0x000fc80008000f00 */
[----:B------:R-:W-:-:S04]  /*1c90*/  IADD3 R12, PT, PT, R12, 0x2, RZ ;  /* 0x000000020c0c7810 */ /* 0x000fc80007ffe0ff */
[----:B------:R-:W-:Y:S01]  /*1ca0*/  R2UR UR5, R12 ;  /* 0x000000000c0572ca */ /* 0x000fe200000e0000 */
[----:B0--3--:R-:W-:Y:S01]  /*1cb0*/  @!P4 FADD.FTZ R20, R20, R10 ;  /* 0x0000000a1414c221 */ /* 0x009fe20000010000 */
[----:B------:R-:W-:-:S03]  /*1cc0*/  @!P4 FADD.FTZ R21, R21, R11 ;  /* 0x0000000b1515c221 */ /* 0x000fc60000010000 */
[----:B--2---:R-:W-:Y:S01]  /*1cd0*/  @!P2 FADD.FTZ R20, R20, R8 ;  /* 0x000000081414a221 */ /* 0x004fe20000010000 */
[----:B------:R-:W-:-:S09]  /*1ce0*/  @!P2 FADD.FTZ R21, R21, R9 ;  /* 0x000000091515a221 */ /* 0x000fd20000010000 */
.L_x_2577:
        /* <DEDUP_REMOVED lines=11> */
[----:B0--3--:R-:W-:Y:S01]  /*1da0*/  FADD.FTZ R20, R20, R8 ;  /* 0x0000000814147221 */ /* 0x009fe20000010000 */
[----:B------:R-:W-:-:S07]  /*1db0*/  FADD.FTZ R21, R21, R9 ;  /* 0x0000000915157221 */ /* 0x000fce0000010000 */
.L_x_2578:
[----:B------:R-:W-:Y:S05]  /*1dc0*/  BSYNC.RECONVERGENT B0 ;  /* 0x0000000000007941 */ /* 0x000fea0003800200 */
.L_x_2571:
[----:B------:R-:W4:Y:S01]  /*1dd0*/  @P0 LDC.64 R8, c[0x0][0x388] ;  /* 0x0000e200ff080b82 */ /* 0x000f220000000a00 */
[----:B------:R-:W2:Y:S01]  /*1de0*/  LDCU UR13, c[0x0][0x414] ;  /* 0x00008280ff0d77ac */ /* 0x000ea20008000800 */
[----:B-1----:R-:W-:Y:S02]  /*1df0*/  MOV R10, UR10 ;  /* 0x0000000a000a7c02 */ /* 0x002fe40008000f00 */
[----:B------:R-:W-:Y:S01]  /*1e00*/  IADD3 R29, PT, PT, R29, UR11, RZ ;  /* 0x0000000b1d1d7c10 */ /* 0x000fe2000fffe0ff */
[----:B------:R-:W-:-:S03]  /*1e10*/  UMOV UR5, 0x400 ;  /* 0x0000040000057882 */ /* 0x000fc60000000000 */
[----:B------:R-:W1:Y:S01]  /*1e20*/  S2UR UR12, SR_CgaCtaId ;  /* 0x00000000000c79c3 */ /* 0x000e620000008800 */
[----:B--2---:R-:W-:Y:S01]  /*1e30*/  @P0 FMUL.FTZ R11, R21, UR13 ;  /* 0x0000000d150b0c20 */ /* 0x004fe20008410000 */
[----:B----4-:R-:W-:-:S04]  /*1e40*/  @P0 IMAD.WIDE R8, R10, 0x8, R8 ;  /* 0x000000080a080825 */ /* 0x010fc800078e0208 */
[----:B------:R-:W-:-:S05]  /*1e50*/  @P0 FMUL.FTZ R10, R20, UR13 ;  /* 0x0000000d140a0c20 */ /* 0x000fca0008410000 */
[----:B------:R2:W-:Y:S01]  /*1e60*/  @P0 STG.E.64 desc[UR18][R8.64], R10 ;  /* 0x0000000a08000986 */ /* 0x0005e2000c101b12 */
[----:B-1----:R-:W-:-:S09]  /*1e70*/  ULEA UR5, UR12, UR5, 0x18 ;  /* 0x000000050c057291 */ /* 0x002fd2000f8ec0ff */
[----:B------:R0:W-:Y:S01]  /*1e80*/  @!P3 STS.64 [UR5+0x48], R20 ;  /* 0x00004814ff00b988 */ /* 0x0001e20008000a05 */
[----:B--2---:R-:W1:Y:S08]  /*1e90*/  LDC.64 R8, c[0x0][0x398] ;  /* 0x0000e600ff087b82 */ /* 0x004e700000000a00 */
[----:B------:R-:W2:Y:S01]  /*1ea0*/  LDC.64 R10, c[0x0][0x3a0] ;  /* 0x0000e800ff0a7b82 */ /* 0x000ea20000000a00 */
[----:B-1----:R-:W-:-:S07]  /*1eb0*/  IMAD.WIDE R8, R29, 0x2, R8 ;  /* 0x000000021d087825 */ /* 0x002fce00078e0208 */
[----:B------:R-:W-:Y:S01]  /*1ec0*/  BAR.SYNC.DEFER_BLOCKING 0x0 ;  /* 0x0000000000007b1d */ /* 0x000fe20000010000 */
[----:B--2---:R-:W-:-:S05]  /*1ed0*/  IMAD.WIDE R10, R29, 0x2, R10 ;  /* 0x000000021d0a7825 */ /* 0x004fca00078e020a */
[----:B------:R-:W2:Y:S04]  /*1ee0*/  LDG.E.U16 R12, desc[UR18][R8.64] ;  /* 0x00000012080c7981 */ /* 0x000ea8000c1e1500 */
[----:B------:R1:W4:Y:S04]  /*1ef0*/  LDG.E.U16 R14, desc[UR18][R8.64+0x2] ;  /* 0x00000212080e7981 */ /* 0x000328000c1e1500 */
[----:B---3--:R-:W3:Y:S04]  /*1f00*/  LDG.E.U16 R13, desc[UR18][R10.64] ;  /* 0x000000120a0d7981 */ /* 0x008ee8000c1e1500 */
[----:B0-----:R0:W5:Y:S01]  /*1f10*/  LDG.E.U16 R20, desc[UR18][R10.64+0x2] ;  /* 0x000002120a147981 */ /* 0x001162000c1e1500 */
[----:B------:R-:W-:Y:S03]  /*1f20*/  BSSY.RECONVERGENT B0, `(.L_x_2579) ;  /* 0x00000fb000007945 */ /* 0x000fe60003800200 */
[----:B-1----:R-:W1:Y:S02]  /*1f30*/  LDS.64 R8, [UR5+0x48] ;  /* 0x00004805ff087984 */ /* 0x002e640008000a00 */
[----:B-1----:R-:W-:-:S04]  /*1f40*/  FMUL.FTZ R8, R8, UR13 ;  /* 0x0000000d08087c20 */ /* 0x002fc80008410000 */
[----:B0-----:R-:W-:-:S04]  /*1f50*/  FMUL.FTZ R10, R8, R8 ;  /* 0x00000008080a7220 */ /* 0x001fc80000410000 */
        /* <DEDUP_REMOVED lines=11> */
[----:B----4-:R-:W-:Y:S01]  /*2010*/  SHF.L.U32 R10, R14, 0x10, RZ ;  /* 0x000000100e0a7819 */ /* 0x010fe200000006ff */
[----:B---3--:R-:W-:Y:S01]  /*2020*/  IMAD.U32 R11, R13, 0x10000, RZ ;  /* 0x000100000d0b7824 */ /* 0x008fe200078e00ff */
[----:B-----5:R-:W-:Y:S01]  /*2030*/  SHF.L.U32 R20, R20, 0x10, RZ ;  /* 0x0000001014147819 */ /* 0x020fe200000006ff */
        /* <DEDUP_REMOVED lines=34> */
.L_x_2582:
[----:B------:R-:W-:Y:S05]  /*2260*/  BSYNC.RECONVERGENT B1 ;  /* 0x0000000000017941 */ /* 0x000fea0003800200 */
.L_x_2581:
        /* <DEDUP_REMOVED lines=21> */
.L_x_2584:
[----:B------:R-:W-:Y:S05]  /*23c0*/  BSYNC.RECONVERGENT B1 ;  /* 0x0000000000017941 */ /* 0x000fea0003800200 */
.L_x_2583:
        /* <DEDUP_REMOVED lines=11> */
[----:B------:R-:W-:-:S03]  /*2480*/  FFMA.FTZ R3, R10, R3, R20 ;  /* 0x000000030a037223 */ /* 0x000fc60000010014 */
        /* <DEDUP_REMOVED lines=9> */
.L_x_2586:
[----:B------:R-:W-:Y:S05]  /*2520*/  BSYNC.RECONVERGENT B1 ;  /* 0x0000000000017941 */ /* 0x000fea0003800200 */
.L_x_2585:
        /* <DEDUP_REMOVED lines=19> */
.L_x_2580:
        /* <DEDUP_REMOVED lines=41> */
.L_x_2589:
[----:B------:R-:W-:Y:S05]  /*28f0*/  BSYNC.RECONVERGENT B1 ;  /* 0x0000000000017941 */ /* 0x000fea0003800200 */
.L_x_2588:
        /* <DEDUP_REMOVED lines=16> */
[----:B------:R-:W-:Y:S01]  /*2a00*/  IMAD R21, R26, UR13, R21 ;  /* 0x0000000d1a157c24 */ /* 0x000fe2000f8e0215 */
[----:B--2---:R-:W-:Y:S01]  /*2a10*/  MOV R13, R17 ;  /* 0x00000011000d7202 */ /* 0x004fe20000000f00 */
        /* <DEDUP_REMOVED lines=11> */
[----:B------:R-:W-:-:S05]  /*2ad0*/  F2FP.F16.F32.PACK_AB R3, R3, R22 ;  /* 0x000000160303723e */ /* 0x000fca00000000ff */
[----:B------:R1:W-:Y:S02]  /*2ae0*/  STG.E desc[UR18][R14.64], R3 ;  /* 0x000000030e007986 */ /* 0x0003e4000c101912 */
.L_x_2591:
[----:B------:R-:W-:Y:S05]  /*2af0*/  BSYNC.RECONVERGENT B1 ;  /* 0x0000000000017941 */ /* 0x000fea0003800200 */
.L_x_2590:
        /* <DEDUP_REMOVED lines=11> */
[----:B------:R-:W-:-:S02]  /*2bb0*/  IMAD.MOV.U32 R5, RZ, RZ, R17 ;  /* 0x000000ffff057224 */ /* 0x000fc400078e0011 */
        /* <DEDUP_REMOVED lines=19> */
.L_x_2593:
[----:B------:R-:W-:Y:S05]  /*2cf0*/  BSYNC.RECONVERGENT B1 ;  /* 0x0000000000017941 */ /* 0x000fea0003800200 */
.L_x_2592:
        /* <DEDUP_REMOVED lines=27> */
[----:B------:R-:W-:-:S05]  /*2eb0*/  F2FP.F16.F32.PACK_AB R9, R10, R9 ;  /* 0x000000090a09723e */ /* 0x000fca00000000ff */
[----:B------:R4:W-:Y:S02]  /*2ec0*/  STG.E desc[UR18][R6.64], R9 ;  /* 0x0000000906007986 */ /* 0x0009e4000c101912 */
.L_x_2587:
[----:B------:R-:W-:Y:S05]  /*2ed0*/  BSYNC.RECONVERGENT B0 ;  /* 0x0000000000007941 */ /* 0x000fea0003800200 */
.L_x_2579:
[----:B------:R-:W-:Y:S02]  /*2ee0*/  UIADD3 UR10, UPT, UPT, UR22, UR10, URZ ;  /* 0x0000000a160a7290 */ /* 0x000fe4000fffe0ff */
[----:B------:R-:W-:Y:S02]  /*2ef0*/  UIADD3 UR4, UPT, UPT, UR4, 0x1, URZ ;  /* 0x0000000104047890 */ /* 0x000fe4000fffe0ff */
[----:B------:R-:W-:-:S09]  /*2f00*/  UISETP.GE.AND UP1, UPT, UR10, UR7, UPT ;  /* 0x000000070a00728c */ /* 0x000fd2000bf26270 */
[----:B------:R-:W-:Y:S05]  /*2f10*/  BRA.U !UP1, `(.L_x_2594) ;  /* 0xffffffd109ec7547 */ /* 0x000fea000b83ffff */
[----:B------:R-:W-:Y:S05]  /*2f20*/  EXIT ;  /* 0x000000000000794d */ /* 0x000fea0003800000 */
.L_x_2595:
        /* <DEDUP_REMOVED lines=13> */
.L_x_3460:


//--------------------- .text._Z35group_norm_nhwc_fwd_one_pass_kernelI11Fp16IOBf16WLi256ELi14ELi224EEv26Group_norm_nhwc_fwd_params --------------------------
	.section	.text._Z35group_norm_nhwc_fwd_one_pass_kernelI11Fp16IOBf16WLi256ELi14ELi224EEv26Group_norm_nhwc_fwd_params,"ax",@progbits
	.align	128
        .global         _Z35group_norm_nhwc_fwd_one_pass_kernelI11Fp16IOBf16WLi256ELi14ELi224EEv26Group_norm_nhwc_fwd_params
        .type           _Z35group_norm_nhwc_fwd_one_pass_kernelI11Fp16IOBf16WLi256ELi14ELi224EEv26Group_norm_nhwc_fwd_params,@function
        .size           _Z35group_norm_nhwc_fwd_one_pass_kernelI11Fp16IOBf16WLi256ELi14ELi224EEv26Group_norm_nhwc_fwd_params,(.L_x_3461 - _Z35group_norm_nhwc_fwd_one_pass_kernelI11Fp16IOBf16WLi256ELi14ELi224EEv26Group_norm_nhwc_fwd_params)
        .other          _Z35group_norm_nhwc_fwd_one_pass_kernelI11Fp16IOBf16WLi256ELi14ELi224EEv26Group_norm_nhwc_fwd_params,@"STO_CUDA_ENTRY STV_DEFAULT"
_Z35group_norm_nhwc_fwd_one_pass_kernelI11Fp16IOBf16WLi256ELi14ELi224EEv26Group_norm_nhwc_fwd_params:
.text._Z35group_norm_nhwc_fwd_one_pass_kernelI11Fp16IOBf16WLi256ELi14ELi224EEv26Group_norm_nhwc_fwd_params:
        /* <DEDUP_REMOVED lines=35> */
[----:B---3--:R-:W-:-:S07]  /*0230*/  SHF.L.U32 R28, R28, 0x1, RZ ;  /* 0x000000011c1c7819 */ /* 0x008fce00000006ff */
.L_x_2639:
[----:B0-----:R-:W0:Y:S01]  /*0240*/  LDCU UR5, c[0x0][0x3f8] ;  /* 0x00007f00ff0577ac */ /* 0x001e220008000800 */
[----:B-12---:R-:W-:Y:S02]  /*0250*/  IABS R6, UR7 ;  /* 0x0000000700067c13 */ /* 0x006fe40008000000 */
[C---:B---3--:R-:W-:Y:S01]  /*0260*/  IADD3 R13, PT, PT, R31.reuse, 0x20, RZ ;  /* 0x000000201f0d7810 */ /* 0x048fe20007ffe0ff */
[----:B------:R-:W1:Y:S01]  /*0270*/  LDCU.64 UR14, c[0x0][0x3e8] ;  /* 0x00007d00ff0e77ac */ /* 0x000e620008000a00 */
[----:B------:R-:W-:Y:S02]  /*0280*/  IADD3 R21, PT, PT, R31, 0x40, RZ ;  /* 0x000000401f157810 */ /* 0x000fe40007ffe0ff */
[----:B------:R-:W-:Y:S02]  /*0290*/  SHF.R.S32.HI R15, RZ, 0x1f, R13 ;  /* 0x0000001fff0f7819 */ /* 0x000fe4000001140d */
[----:B------:R-:W-:Y:S02]  /*02a0*/  SHF.R.S32.HI R19, RZ, 0x1f, R21 ;  /* 0x0000001fff137819 */ /* 0x000fe40000011415 */
[----:B------:R-:W-:-:S02]  /*02b0*/  LOP3.LUT R34, R28, 0xffff, RZ, 0xc0, !PT ;  /* 0x0000ffff1c227812 */ /* 0x000fc400078ec0ff */
[----:B------:R-:W-:-:S04]  /*02c0*/  IADD3 R10, PT, PT, R31, 0x80, RZ ;  /* 0x000000801f0a7810 */ /* 0x000fc80007ffe0ff */
[----:B------:R-:W-:Y:S02]  /*02d0*/  SHF.R.S32.HI R11, RZ, 0x1f, R10 ;  /* 0x0000001fff0b7819 */ /* 0x000fe4000001140a */
[----:B0-----:R-:W-:Y:S02]  /*02e0*/  MOV R0, UR5 ;  /* 0x0000000500007c02 */ /* 0x001fe40008000f00 */
[----:B-1----:R-:W-:Y:S02]  /*02f0*/  ISETP.GE.U32.AND P4, PT, R13, UR14, PT ;  /* 0x0000000e0d007c0c */ /* 0x002fe4000bf86070 */
[----:B----4-:R-:W-:Y:S02]  /*0300*/  IABS R5, R0 ;  /* 0x0000000000057213 */ /* 0x010fe40000000000 */
[----:B------:R-:W-:Y:S02]  /*0310*/  ISETP.GE.AND.EX P4, PT, R15, UR15, PT, P4 ;  /* 0x0000000f0f007c0c */ /* 0x000fe4000bf86340 */
[----:B------:R-:W0:Y:S01]  /*0320*/  I2F.RP R0, R5 ;  /* 0x0000000500007306 */ /* 0x000e220000209400 */
[----:B------:R-:W-:-:S02]  /*0330*/  ISETP.GE.U32.AND P5, PT, R21, UR14, PT ;  /* 0x0000000e15007c0c */ /* 0x000fc4000bfa6070 */
[----:B------:R-:W-:Y:S02]  /*0340*/  ISETP.GE.U32.AND P3, PT, R31, UR14, PT ;  /* 0x0000000e1f007c0c */ /* 0x000fe4000bf66070 */
[----:B------:R-:W-:Y:S02]  /*0350*/  ISETP.GE.AND.EX P5, PT, R19, UR15, PT, P5 ;  /* 0x0000000f13007c0c */ /* 0x000fe4000bfa6350 */
[----:B------:R-:W-:Y:S01]  /*0360*/  ISETP.GE.AND.EX P3, PT, R27, UR15, PT, P3 ;  /* 0x0000000f1b007c0c */ /* 0x000fe2000bf66330 */
[----:B0-----:R-:W0:Y:S10]  /*0370*/  MUFU.RCP R0, R0 ;  /* 0x0000000000007308 */ /* 0x001e340000001000 */
[----:B------:R-:W1:Y:S01]  /*0380*/  @!P5 LDC.64 R8, c[0x0][0x3e0] ;  /* 0x0000f800ff08db82 */ /* 0x000e620000000a00 */
[----:B0-----:R-:W-:-:S04]  /*0390*/  IADD3 R2, PT, PT, R0, 0xffffffe, RZ ;  /* 0x0ffffffe00027810 */ /* 0x001fc80007ffe0ff */
[----:B------:R0:W2:Y:S02]  /*03a0*/  F2I.FTZ.U32.TRUNC.NTZ R3, R2 ;  /* 0x0000000200037305 */ /* 0x0000a4000021f000 */
[----:B0-----:R-:W-:-:S05]  /*03b0*/  IMAD.MOV.U32 R2, RZ, RZ, RZ ;  /* 0x000000ffff027224 */ /* 0x001fca00078e00ff */
[----:B------:R-:W-:Y:S02]  /*03c0*/  R2UR UR8, R2 ;  /* 0x00000000020872ca */ /* 0x000fe400000e0000 */
[----:B--2---:R-:W-:Y:S02]  /*03d0*/  R2UR UR9, R3 ;  /* 0x00000000030972ca */ /* 0x004fe400000e0000 */
[----:B------:R-:W-:-:S05]  /*03e0*/  IADD3 R4, PT, PT, RZ, -R3, RZ ;  /* 0x80000003ff047210 */ /* 0x000fca0007ffe0ff */
[----:B------:R-:W-:Y:S01]  /*03f0*/  IMAD R7, R4, R5, RZ ;  /* 0x0000000504077224 */ /* 0x000fe200078e02ff */
[----:B------:R-:W-:-:S04]  /*0400*/  MOV R4, R6 ;  /* 0x0000000600047202 */ /* 0x000fc80000000f00 */
[----:B------:R-:W-:Y:S01]  /*0410*/  R2UR UR10, R4 ;  /* 0x00000000040a72ca */ /* 0x000fe200000e0000 */
[----:B------:R-:W-:-:S05]  /*0420*/  IMAD.HI.U32 R7, R3, R7, UR8 ;  /* 0x0000000803077e27 */ /* 0x000fca000f8e0007 */
[----:B------:R-:W-:Y:S02]  /*0430*/  R2UR UR8, R7 ;  /* 0x00000000070872ca */ /* 0x000fe400000e0000 */
[----:B------:R-:W0:Y:S11]  /*0440*/  @!P4 LDC.64 R6, c[0x0][0x3e0] ;  /* 0x0000f800ff06cb82 */ /* 0x000e360000000a00 */
[----:B------:R-:W-:-:S02]  /*0450*/  UIMAD.WIDE.U32 UR8, UR8, UR10, URZ ;  /* 0x0000000a080872a5 */ /* 0x000fc4000f8e00ff */
[----:B------:R-:W-:-:S04]  /*0460*/  ULOP3.LUT UR8, UR7, UR5, URZ, 0x3c, !UPT ;  /* 0x0000000507087292 */ /* 0x000fc8000f8e3cff */
[----:B------:R-:W-:-:S05]  /*0470*/  IADD3 R0, PT, PT, RZ, -UR9, RZ ;  /* 0x80000009ff007c10 */ /* 0x000fca000fffe0ff */
[----:B------:R-:W-:Y:S01]  /*0480*/  IMAD R0, R5, R0, UR10 ;  /* 0x0000000a05007e24 */ /* 0x000fe2000f8e0200 */
[----:B------:R-:W2:Y:S01]  /*0490*/  LDCU.64 UR10, c[0x0][0x3f0] ;  /* 0x00007e00ff0a77ac */ /* 0x000ea20008000a00 */
[----:B0-----:R-:W-:-:S03]  /*04a0*/  @!P4 IMAD R12, R15, R6, RZ ;  /* 0x000000060f0cc224 */ /* 0x001fc600078e02ff */
[----:B------:R-:W-:Y:S01]  /*04b0*/  ISETP.GT.U32.AND P1, PT, R5, R0, PT ;  /* 0x000000000500720c */ /* 0x000fe20003f24070 */
[----:B------:R-:W-:Y:S02]  /*04c0*/  @!P4 IMAD R15, R13, R7, R12 ;  /* 0x000000070d0fc224 */ /* 0x000fe400078e020c */
[----:B-1----:R-:W-:-:S04]  /*04d0*/  @!P5 IMAD R12, R19, R8, RZ ;  /* 0x00000008130cd224 */ /* 0x002fc800078e02ff */
[----:B------:R-:W-:-:S06]  /*04e0*/  @!P5 IMAD R23, R21, R9, R12 ;  /* 0x000000091517d224 */ /* 0x000fcc00078e020c */
[----:B------:R-:W-:Y:S01]  /*04f0*/  VOTEU.ANY UP0, P1 ;  /* 0x0000000000ff7886 */ /* 0x000fe20000800100 */
[----:B------:R-:W-:Y:S02]  /*0500*/  PLOP3.LUT P1, PT, PT, PT, UP0, 0x80, 0x8 ;  /* 0x000000000008781c */ /* 0x000fe40003f2f008 */
[----:B--2---:R-:W-:Y:S02]  /*0510*/  MOV R3, UR10 ;  /* 0x0000000a00037c02 */ /* 0x004fe40008000f00 */
[----:B------:R-:W-:Y:S02]  /*0520*/  @!UP0 UIADD3 UR9, UPT, UPT, UR9, 0x1, URZ ;  /* 0x0000000109098890 */ /* 0x000fe4000fffe0ff */
[----:B------:R-:W-:-:S07]  /*0530*/  UISETP.GE.AND UP0, UPT, UR8, URZ, UPT ;  /* 0x000000ff0800728c */ /* 0x000fce000bf06270 */
[----:B------:R-:W-:-:S04]  /*0540*/  @!P1 IADD3 R0, PT, PT, R0, -R5, RZ ;  /* 0x8000000500009210 */ /* 0x000fc80007ffe0ff */
[----:B------:R-:W-:Y:S02]  /*0550*/  ISETP.GE.U32.AND P1, PT, R0, R5, PT ;  /* 0x000000050000720c */ /* 0x000fe40003f26070 */
[----:B------:R-:W-:Y:S01]  /*0560*/  IADD3 R0, PT, PT, R31, 0x60, RZ ;  /* 0x000000601f007810 */ /* 0x000fe20007ffe0ff */
[----:B------:R-:W0:Y:S03]  /*0570*/  @!P4 LDC.64 R4, c[0x0][0x390] ;  /* 0x0000e400ff04cb82 */ /* 0x000e260000000a00 */
[----:B------:R-:W-:Y:S02]  /*0580*/  ISETP.GE.U32.AND P2, PT, R0, UR14, PT ;  /* 0x0000000e00007c0c */ /* 0x000fe4000bf46070 */
[----:B------:R-:W-:-:S04]  /*0590*/  SHF.R.S32.HI R17, RZ, 0x1f, R0 ;  /* 0x0000001fff117819 */ /* 0x000fc80000011400 */
[----:B------:R-:W-:Y:S01]  /*05a0*/  ISETP.GE.AND.EX P2, PT, R17, UR15, PT, P2 ;  /* 0x0000000f11007c0c */ /* 0x000fe2000bf46320 */
[----:B------:R-:W-:-:S05]  /*05b0*/  VOTEU.ANY UP1, P1 ;  /* 0x0000000000ff7886 */ /* 0x000fca0000820100 */
[----:B------:R-:W-:Y:S02]  /*05c0*/  @UP1 UIADD3 UR9, UPT, UPT, UR9, 0x1, URZ ;  /* 0x0000000109091890 */ /* 0x000fe4000fffe0ff */
        /* <DEDUP_REMOVED lines=13> */
[----:B------:R-:W-:Y:S01]  /*06a0*/  ISETP.GE.U32.AND P1, PT, R10, UR14, PT ;  /* 0x0000000e0a007c0c */ /* 0x000fe2000bf26070 */
[----:B------:R-:W-:-:S03]  /*06b0*/  IMAD.WIDE.U32 R34, R3, UR9, R34 ;  /* 0x0000000903227c25 */ /* 0x000fc6000f8e0022 */
[----:B------:R-:W-:Y:S01]  /*06c0*/  ISETP.GE.AND.EX P1, PT, R11, UR15, PT, P1 ;  /* 0x0000000f0b007c0c */ /* 0x000fe2000bf26310 */
[----:B------:R-:W2:Y:S01]  /*06d0*/  @!P5 LDC.64 R2, c[0x0][0x390] ;  /* 0x0000e400ff02db82 */ /* 0x000ea20000000a00 */
[----:B------:R-:W-:Y:S01]  /*06e0*/  VIADD R33, R35, UR5 ;  /* 0x0000000523217c36 */ /* 0x000fe20008000000 */
[-C--:B------:R-:W-:Y:S02]  /*06f0*/  @!P4 MOV R32, R34.reuse ;  /* 0x000000220020c202 */ /* 0x080fe40000000f00 */
[----:B------:R-:W-:-:S03]  /*0700*/  @!P5 MOV R12, R34 ;  /* 0x00000022000cd202 */ /* 0x000fc60000000f00 */
[----:B------:R-:W-:Y:S01]  /*0710*/  @!P4 IMAD.WIDE.U32 R6, R13, R6, R32 ;  /* 0x000000060d06c225 */ /* 0x000fe200078e0020 */
[----:B------:R-:W-:-:S04]  /*0720*/  @!P5 MOV R13, R33 ;  /* 0x00000021000dd202 */ /* 0x000fc80000000f00 */
[----:B------:R-:W-:Y:S01]  /*0730*/  @!P4 IADD3 R15, PT, PT, R7, R15, RZ ;  /* 0x0000000f070fc210 */ /* 0x000fe20007ffe0ff */
[----:B------:R-:W-:Y:S01]  /*0740*/  @!P5 IMAD.WIDE.U32 R8, R21, R8, R12 ;  /* 0x000000081508d225 */ /* 0x000fe200078e000c */
[C---:B0-----:R-:W-:Y:S01]  /*0750*/  @!P4 LEA R20, P6, R6.reuse, R4, 0x1 ;  /* 0x000000040614c211 */ /* 0x041fe200078c08ff */
[----:B------:R-:W0:Y:S03]  /*0760*/  @!P1 LDC.64 R12, c[0x0][0x3e0] ;  /* 0x0000f800ff0c9b82 */ /* 0x000e260000000a00 */
[----:B------:R-:W-:Y:S02]  /*0770*/  @!P4 LEA.HI.X R21, R6, R5, R15, 0x1, P6 ;  /* 0x000000050615c211 */ /* 0x000fe400030f0c0f */
[----:B------:R-:W-:Y:S02]  /*0780*/  CS2R R4, SRZ ;  /* 0x0000000000047805 */ /* 0x000fe4000001ff00 */
[----:B------:R-:W-:-:S02]  /*0790*/  @!P5 IADD3 R23, PT, PT, R9, R23, RZ ;  /* 0x000000170917d210 */ /* 0x000fc40007ffe0ff */
[C---:B--2---:R-:W-:Y:S01]  /*07a0*/  @!P5 LEA R14, P6, R8.reuse, R2, 0x1 ;  /* 0x00000002080ed211 */ /* 0x044fe200078c08ff */
[----:B------:R-:W2:Y:S01]  /*07b0*/  @!P3 LDC.64 R6, c[0x0][0x3e0] ;  /* 0x0000f800ff06bb82 */ /* 0x000ea20000000a00 */
[----:B------:R-:W3:Y:S02]  /*07c0*/  @!P4 LDG.E R4, desc[UR12][R20.64] ;  /* 0x0000000c1404c981 */ /* 0x000ee4000c1e1900 */
[----:B------:R-:W-:-:S05]  /*07d0*/  @!P5 LEA.HI.X R15, R8, R3, R23, 0x1, P6 ;  /* 0x00000003080fd211 */ /* 0x000fca00030f0c17 */
[----:B------:R-:W4:Y:S01]  /*07e0*/  @!P2 LDC.64 R8, c[0x0][0x390] ;  /* 0x0000e400ff08ab82 */ /* 0x000f220000000a00 */
[----:B------:R5:W3:Y:S01]  /*07f0*/  @!P5 LDG.E R5, desc[UR12][R14.64] ;  /* 0x0000000c0e05d981 */ /* 0x000ae2000c1e1900 */
[----:B-1----:R-:W-:-:S06]  /*0800*/  @!P2 IMAD R23, R17, R18, RZ ;  /* 0x000000121117a224 */ /* 0x002fcc00078e02ff */
[----:B------:R-:W1:Y:S01]  /*0810*/  @!P1 LDC.64 R2, c[0x0][0x390] ;  /* 0x0000e400ff029b82 */ /* 0x000e620000000a00 */
[----:B-----5:R-:W-:Y:S02]  /*0820*/  @!P2 MOV R14, R34 ;  /* 0x00000022000ea202 */ /* 0x020fe40000000f00 */
[----:B------:R-:W-:Y:S01]  /*0830*/  @!P2 MOV R15, R33 ;  /* 0x00000021000fa202 */ /* 0x000fe20000000f00 */
[C---:B------:R-:W-:Y:S02]  /*0840*/  @!P2 IMAD R23, R0.reuse, R19, R23 ;  /* 0x000000130017a224 */ /* 0x040fe400078e0217 */
[----:B0-----:R-:W-:Y:S02]  /*0850*/  @!P1 IMAD R37, R11, R12, RZ ;  /* 0x0000000c0b259224 */ /* 0x001fe400078e02ff */
[----:B------:R-:W-:Y:S01]  /*0860*/  @!P2 IMAD.WIDE.U32 R18, R0, R18, R14 ;  /* 0x000000120012a225 */ /* 0x000fe200078e000e */
[----:B------:R-:W-:Y:S02]  /*0870*/  @!P1 MOV R14, R34 ;  /* 0x00000022000e9202 */ /* 0x000fe40000000f00 */
[----:B------:R-:W-:Y:S01]  /*0880*/  IADD3 R0, PT, PT, R31, 0xa0, RZ ;  /* 0x000000a01f007810 */ /* 0x000fe20007ffe0ff */
[----:B------:R-:W-:-:S02]  /*0890*/  @!P1 IMAD.MOV.U32 R15, RZ, RZ, R33 ;  /* 0x000000ffff0f9224 */ /* 0x000fc400078e0021 */
[----:B------:R-:W-:Y:S01]  /*08a0*/  @!P1 IMAD R37, R10, R13, R37 ;  /* 0x0000000d0a259224 */ /* 0x000fe200078e0225 */
[----:B------:R-:W-:Y:S01]  /*08b0*/  ISETP.GE.U32.AND P4, PT, R0, UR14, PT ;  /* 0x0000000e00007c0c */ /* 0x000fe2000bf86070 */
[----:B------:R-:W-:Y:S01]  /*08c0*/  @!P1 IMAD.WIDE.U32 R12, R10, R12, R14 ;  /* 0x0000000c0a0c9225 */ /* 0x000fe200078e000e */
[----:B------:R-:W-:Y:S01]  /*08d0*/  SHF.R.S32.HI R15, RZ, 0x1f, R0 ;  /* 0x0000001fff0f7819 */ /* 0x000fe20000011400 */
[----:B------:R-:W0:Y:S01]  /*08e0*/  @!P3 LDC.64 R10, c[0x0][0x390] ;  /* 0x0000e400ff0abb82 */ /* 0x000e220000000a00 */
[----:B------:R-:W-:Y:S02]  /*08f0*/  SHF.R.S32.HI R17, RZ, 0x1f, R30 ;  /* 0x0000001fff117819 */ /* 0x000fe4000001141e */
[----:B------:R-:W-:Y:S02]  /*0900*/  ISETP.GE.AND.EX P4, PT, R15, UR15, PT, P4 ;  /* 0x0000000f0f007c0c */ /* 0x000fe4000bf86340 */
[----:B------:R-:W-:Y:S02]  /*0910*/  ISETP.GE.U32.AND P5, PT, R30, UR14, PT ;  /* 0x0000000e1e007c0c */ /* 0x000fe4000bfa6070 */
[----:B------:R-:W-:-:S02]  /*0920*/  @!P2 IADD3 R23, PT, PT, R19, R23, RZ ;  /* 0x000000171317a210 */ /* 0x000fc40007ffe0ff */
[C---:B----4-:R-:W-:Y:S02]  /*0930*/  @!P2 LEA R20, P6, R18.reuse, R8, 0x1 ;  /* 0x000000081214a211 */ /* 0x050fe400078c08ff */
[----:B------:R-:W-:Y:S02]  /*0940*/  ISETP.GE.AND.EX P5, PT, R17, UR15, PT, P5 ;  /* 0x0000000f11007c0c */ /* 0x000fe4000bfa6350 */
[----:B------:R-:W-:Y:S02]  /*0950*/  @!P2 LEA.HI.X R21, R18, R9, R23, 0x1, P6 ;  /* 0x000000091215a211 */ /* 0x000fe400030f0c17 */
[----:B------:R-:W-:Y:S02]  /*0960*/  @!P1 IADD3 R37, PT, PT, R13, R37, RZ ;  /* 0x000000250d259210 */ /* 0x000fe40007ffe0ff */
[----:B-1----:R-:W-:Y:S01]  /*0970*/  @!P1 LEA R18, P6, R12, R2, 0x1 ;  /* 0x000000020c129211 */ /* 0x002fe200078c08ff */
[----:B--2---:R-:W-:Y:S01]  /*0980*/  @!P3 IMAD R8, R27, R6, RZ ;  /* 0x000000061b08b224 */ /* 0x004fe200078e02ff */
[----:B------:R-:W-:-:S02]  /*0990*/  @!P3 MOV R13, R33 ;  /* 0x00000021000db202 */ /* 0x000fc40000000f00 */
[----:B------:R-:W-:Y:S01]  /*09a0*/  @!P1 LEA.HI.X R19, R12, R3, R37, 0x1, P6 ;  /* 0x000000030c139211 */ /* 0x000fe200030f0c25 */
[----:B------:R-:W-:Y:S01]  /*09b0*/  @!P3 IMAD R23, R31, R7, R8 ;  /* 0x000000071f17b224 */ /* 0x000fe200078e0208 */
[----:B------:R-:W1:Y:S01]  /*09c0*/  @!P4 LDC.64 R2, c[0x0][0x3e0] ;  /* 0x0000f800ff02cb82 */ /* 0x000e620000000a00 */
[----:B------:R-:W-:Y:S01]  /*09d0*/  @!P3 MOV R12, R34 ;  /* 0x00000022000cb202 */ /* 0x000fe20000000f00 */
[----:B------:R-:W-:-:S04]  /*09e0*/  HFMA2 R7, -RZ, RZ, 0, 0 ;  /* 0x00000000ff077431 */ /* 0x000fc800000001ff */
[----:B------:R-:W-:Y:S02]  /*09f0*/  @!P3 IMAD.WIDE.U32 R12, R31, R6, R12 ;  /* 0x000000061f0cb225 */ /* 0x000fe400078e000c */
[----:B------:R-:W2:Y:S01]  /*0a00*/  @!P5 LDC.64 R8, c[0x0][0x3e0] ;  /* 0x0000f800ff08db82 */ /* 0x000ea20000000a00 */
[----:B------:R4:W5:Y:S01]  /*0a10*/  @!P2 LDG.E R7, desc[UR12][R20.64] ;  /* 0x0000000c1407a981 */ /* 0x000962000c1e1900 */
[----:B------:R-:W-:Y:S02]  /*0a20*/  ISETP.GE.U32.AND P2, PT, R29, UR14, PT ;  /* 0x0000000e1d007c0c */ /* 0x000fe4000bf46070 */
[----:B------:R-:W-:Y:S02]  /*0a30*/  @!P3 IADD3 R6, PT, PT, R13, R23, RZ ;  /* 0x000000170d06b210 */ /* 0x000fe40007ffe0ff */
[----:B0-----:R-:W-:Y:S02]  /*0a40*/  @!P3 LEA R36, P6, R12, R10, 0x1 ;  /* 0x0000000a0c24b211 */ /* 0x001fe400078c08ff */
[----:B------:R-:W-:-:S02]  /*0a50*/  ISETP.GE.AND.EX P2, PT, R25, UR15, PT, P2 ;  /* 0x0000000f19007c0c */ /* 0x000fc4000bf46320 */
[----:B------:R-:W-:Y:S02]  /*0a60*/  @!P3 LEA.HI.X R37, R12, R11, R6, 0x1, P6 ;  /* 0x0000000b0c25b211 */ /* 0x000fe400030f0c06 */
[----:B------:R-:W0:Y:S01]  /*0a70*/  @!P4 LDC.64 R10, c[0x0][0x390] ;  /* 0x0000e400ff0acb82 */ /* 0x000e220000000a00 */
[----:B------:R-:W-:Y:S01]  /*0a80*/  HFMA2 R23, -RZ, RZ, 0, 0 ;  /* 0x00000000ff177431 */ /* 0x000fe200000001ff */
[----:B----4-:R-:W-:Y:S02]  /*0a90*/  @!P4 MOV R20, R34 ;  /* 0x000000220014c202 */ /* 0x010fe40000000f00 */
[----:B------:R-:W-:Y:S01]  /*0aa0*/  @!P4 MOV R21, R33 ;  /* 0x000000210015c202 */ /* 0x000fe20000000f00 */
[-C--:B-1----:R-:W-:Y:S02]  /*0ab0*/  @!P4 IMAD R6, R15, R2.reuse, RZ ;  /* 0x000000020f06c224 */ /* 0x082fe400078e02ff */
[----:B------:R1:W4:Y:S01]  /*0ac0*/  @!P3 LDG.E R23, desc[UR12][R36.64] ;  /* 0x0000000c2417b981 */ /* 0x000322000c1e1900 */
[----:B------:R-:W0:Y:S01]  /*0ad0*/  @!P5 LDC.64 R12, c[0x0][0x390] ;  /* 0x0000e400ff0cdb82 */ /* 0x000e220000000a00 */
[----:B------:R-:W-:Y:S01]  /*0ae0*/  @!P4 IMAD.WIDE.U32 R20, R0, R2, R20 ;  /* 0x000000020014c225 */ /* 0x000fe200078e0014 */
[----:B------:R-:W-:-:S03]  /*0af0*/  @!P5 MOV R2, R34 ;  /* 0x000000220002d202 */ /* 0x000fc60000000f00 */
[----:B--2---:R-:W-:-:S03]  /*0b00*/  @!P5 IMAD R17, R17, R8, RZ ;  /* 0x000000081111d224 */ /* 0x004fc600078e02ff */
[----:B------:R-:W2:Y:S01]  /*0b10*/  @!P2 LDC.64 R14, c[0x0][0x3e0] ;  /* 0x0000f800ff0eab82 */ /* 0x000ea20000000a00 */
[----:B-1----:R-:W-:Y:S01]  /*0b20*/  @!P4 IMAD R37, R0, R3, R6 ;  /* 0x000000030025c224 */ /* 0x002fe200078e0206 */
[----:B------:R-:W-:Y:S01]  /*0b30*/  @!P5 MOV R3, R33 ;  /* 0x000000210003d202 */ /* 0x000fe20000000f00 */
[C---:B------:R-:W-:Y:S02]  /*0b40*/  @!P5 IMAD R17, R30.reuse, R9, R17 ;  /* 0x000000091e11d224 */ /* 0x040fe400078e0211 */
[----:B------:R-:W-:-:S03]  /*0b50*/  @!P5 IMAD.WIDE.U32 R8, R30, R8, R2 ;  /* 0x000000081e08d225 */ /* 0x000fc600078e0002 */
[----:B------:R-:W1:Y:S01]  /*0b60*/  @!P2 LDC.64 R2, c[0x0][0x390] ;  /* 0x0000e400ff02ab82 */ /* 0x000e620000000a00 */
[----:B------:R-:W-:Y:S01]  /*0b70*/  IMAD.MOV.U32 R16, RZ, RZ, RZ ;  /* 0x000000ffff107224 */ /* 0x000fe200078e00ff */
[----:B------:R-:W-:Y:S02]  /*0b80*/  @!P4 IADD3 R37, PT, PT, R21, R37, RZ ;  /* 0x000000251525c210 */ /* 0x000fe40007ffe0ff */
[C---:B0-----:R-:W-:Y:S02]  /*0b90*/  @!P4 LEA R10, P3, R20.reuse, R10, 0x1 ;  /* 0x0000000a140ac211 */ /* 0x041fe400078608ff */
[----:B------:R-:W-:Y:S01]  /*0ba0*/  @!P5 IADD3 R17, PT, PT, R9, R17, RZ ;  /* 0x000000110911d210 */ /* 0x000fe20007ffe0ff */
[----:B------:R-:W-:Y:S01]  /*0bb0*/  HFMA2 R9, -RZ, RZ, 0, 0 ;  /* 0x00000000ff097431 */ /* 0x000fe200000001ff */
[----:B------:R-:W5:Y:S01]  /*0bc0*/  @!P1 LDG.E R16, desc[UR12][R18.64] ;  /* 0x0000000c12109981 */ /* 0x000f62000c1e1900 */
[----:B------:R-:W-:Y:S02]  /*0bd0*/  @!P4 LEA.HI.X R11, R20, R11, R37, 0x1, P3 ;  /* 0x0000000b140bc211 */ /* 0x000fe400018f0c25 */
[----:B------:R-:W-:-:S03]  /*0be0*/  @!P5 LEA R12, P3, R8, R12, 0x1 ;  /* 0x0000000c080cd211 */ /* 0x000fc600078608ff */
[----:B------:R0:W5:Y:S01]  /*0bf0*/  @!P4 LDG.E R9, desc[UR12][R10.64] ;  /* 0x0000000c0a09c981 */ /* 0x000162000c1e1900 */
[----:B--2---:R-:W-:Y:S01]  /*0c00*/  @!P2 IMAD R0, R25, R14, RZ ;  /* 0x0000000e1900a224 */ /* 0x004fe200078e02ff */
[----:B------:R-:W-:Y:S02]  /*0c10*/  @!P5 LEA.HI.X R13, R8, R13, R17, 0x1, P3 ;  /* 0x0000000d080dd211 */ /* 0x000fe400018f0c11 */
[----:B------:R-:W-:Y:S01]  /*0c20*/  MOV R17, RZ ;  /* 0x000000ff00117202 */ /* 0x000fe20000000f00 */
[----:B------:R-:W-:Y:S01]  /*0c30*/  @!P2 IMAD R15, R29, R15, R0 ;  /* 0x0000000f1d0fa224 */ /* 0x000fe200078e0200 */
[----:B0-----:R-:W-:-:S04]  /*0c40*/  @!P2 MOV R10, R34 ;  /* 0x00000022000aa202 */ /* 0x001fc80000000f00 */
[----:B------:R0:W2:Y:S01]  /*0c50*/  @!P5 LDG.E R17, desc[UR12][R12.64] ;  /* 0x0000000c0c11d981 */ /* 0x0000a2000c1e1900 */
[----:B------:R-:W-:-:S03]  /*0c60*/  @!P2 MOV R11, R33 ;  /* 0x00000021000ba202 */ /* 0x000fc60000000f00 */
[----:B------:R-:W-:-:S05]  /*0c70*/  @!P2 IMAD.WIDE.U32 R18, R29, R14, R10 ;  /* 0x0000000e1d12a225 */ /* 0x000fca00078e000a */
[----:B------:R-:W-:Y:S02]  /*0c80*/  @!P2 IADD3 R0, PT, PT, R19, R15, RZ ;  /* 0x0000000f1300a210 */ /* 0x000fe40007ffe0ff */
[----:B-1----:R-:W-:Y:S01]  /*0c90*/  @!P2 LEA R14, P3, R18, R2, 0x1 ;  /* 0x00000002120ea211 */ /* 0x002fe200078608ff */
[----:B------:R-:W-:-:S03]  /*0ca0*/  IMAD.MOV.U32 R19, RZ, RZ, RZ ;  /* 0x000000ffff137224 */ /* 0x000fc600078e00ff */
[----:B------:R-:W-:-:S05]  /*0cb0*/  @!P2 LEA.HI.X R15, R18, R3, R0, 0x1, P3 ;  /* 0x00000003120fa211 */ /* 0x000fca00018f0c00 */
[----:B------:R1:W2:Y:S01]  /*0cc0*/  @!P2 LDG.E R19, desc[UR12][R14.64] ;  /* 0x0000000c0e13a981 */ /* 0x0002a2000c1e1900 */
[----:B------:R-:W-:Y:S01]  /*0cd0*/  ISETP.GT.AND P2, PT, R24, 0x1e, PT ;  /* 0x0000001e1800780c */ /* 0x000fe20003f44270 */
[--C-:B---3--:R-:W-:Y:S02]  /*0ce0*/  HADD2.F32 R3, -RZ, R4.reuse.H1_H1 ;  /* 0x30000004ff037230 */ /* 0x108fe40000004100 */
[----:B------:R-:W-:-:S03]  /*0cf0*/  HADD2.F32 R2, -RZ, R4.H0_H0 ;  /* 0x20000004ff027230 */ /* 0x000fc60000004100 */
[----:B0-----:R-:W-:Y:S01]  /*0d00*/  FMUL.FTZ R13, R3, R3 ;  /* 0x00000003030d7220 */ /* 0x001fe20000410000 */
[--C-:B------:R-:W-:Y:S02]  /*0d10*/  HADD2.F32 R4, -RZ, R5.reuse.H0_H0 ;  /* 0x20000005ff047230 */ /* 0x100fe40000004100 */
[----:B------:R-:W-:Y:S02]  /*0d20*/  HADD2.F32 R5, -RZ, R5.H1_H1 ;  /* 0x30000005ff057230 */ /* 0x000fe40000004100 */
[----:B------:R-:W-:-:S03]  /*0d30*/  FFMA.FTZ R13, R2, R2, R13 ;  /* 0x00000002020d7223 */ /* 0x000fc6000001000d */
[----:B-1----:R-:W-:-:S04]  /*0d40*/  FMUL.FTZ R15, R5, R5 ;  /* 0x00000005050f7220 */ /* 0x002fc80000410000 */
[----:B------:R-:W-:Y:S01]  /*0d50*/  FFMA.FTZ R15, R4, R4, R15 ;  /* 0x00000004040f7223 */ /* 0x000fe2000001000f */
[----:B------:R-:W-:Y:S01]  /*0d60*/  FADD.FTZ R11, R2, R3 ;  /* 0x00000003020b7221 */ /* 0x000fe20000010000 */
[--C-:B----4-:R-:W-:Y:S02]  /*0d70*/  HADD2.F32 R0, -RZ, R23.reuse.H1_H1 ;  /* 0x30000017ff007230 */ /* 0x110fe40000004100 */
[----:B------:R-:W-:-:S03]  /*0d80*/  HADD2.F32 R23, -RZ, R23.H0_H0 ;  /* 0x20000017ff177230 */ /* 0x000fc60000004100 */
[----:B------:R-:W-:Y:S02]  /*0d90*/  FMUL.FTZ R8, R0, R0 ;  /* 0x0000000000087220 */ /* 0x000fe40000410000 */
[C---:B------:R-:W-:Y:S02]  /*0da0*/  FADD.FTZ R6, R23.reuse, R0 ;  /* 0x0000000017067221 */ /* 0x040fe40000010000 */
[----:B------:R-:W-:Y:S02]  /*0db0*/  FFMA.FTZ R10, R23, R23, R8 ;  /* 0x00000017170a7223 */ /* 0x000fe40000010008 */
[----:B------:R-:W-:Y:S01]  /*0dc0*/  FADD.FTZ R8, RZ, R6 ;  /* 0x00000006ff087221 */ /* 0x000fe20000010000 */
[--C-:B-----5:R-:W-:Y:S02]  /*0dd0*/  HADD2.F32 R6, -RZ, R7.reuse.H1_H1 ;  /* 0x30000007ff067230 */ /* 0x120fe40000004100 */
[----:B------:R-:W-:Y:S01]  /*0de0*/  FADD.FTZ R10, RZ, R10 ;  /* 0x0000000aff0a7221 */ /* 0x000fe20000010000 */
[----:B------:R-:W-:-:S03]  /*0df0*/  HADD2.F32 R7, -RZ, R7.H0_H0 ;  /* 0x20000007ff077230 */ /* 0x000fc60000004100 */
[----:B------:R-:W-:Y:S01]  /*0e00*/  FADD.FTZ R10, R10, R13 ;  /* 0x0000000d0a0a7221 */ /* 0x000fe20000010000 */
[----:B------:R-:W-:-:S03]  /*0e10*/  FMUL.FTZ R14, R6, R6 ;  /* 0x00000006060e7220 */ /* 0x000fc60000410000 */
[----:B------:R-:W-:Y:S01]  /*0e20*/  FADD.FTZ R10, R10, R15 ;  /* 0x0000000f0a0a7221 */ /* 0x000fe20000010000 */
[----:B------:R-:W-:Y:S01]  /*0e30*/  FFMA.FTZ R15, R7, R7, R14 ;  /* 0x00000007070f7223 */ /* 0x000fe2000001000e */
[--C-:B------:R-:W-:Y:S02]  /*0e40*/  HADD2.F32 R12, -RZ, R16.reuse.H1_H1 ;  /* 0x30000010ff0c7230 */ /* 0x100fe40000004100 */
[----:B------:R-:W-:-:S03]  /*0e50*/  HADD2.F32 R13, -RZ, R16.H0_H0 ;  /* 0x20000010ff0d7230 */ /* 0x000fc60000004100 */
[----:B------:R-:W-:Y:S01]  /*0e60*/  FMUL.FTZ R14, R12, R12 ;  /* 0x0000000c0c0e7220 */ /* 0x000fe20000410000 */
[----:B------:R-:W-:Y:S01]  /*0e70*/  FADD.FTZ R8, R8, R11 ;  /* 0x0000000b08087221 */ /* 0x000fe20000010000 */
[----:B------:R-:W-:Y:S01]  /*0e80*/  FADD.FTZ R10, R10, R15 ;  /* 0x0000000f0a0a7221 */ /* 0x000fe20000010000 */
[----:B------:R-:W-:Y:S01]  /*0e90*/  FADD.FTZ R11, R4, R5 ;  /* 0x00000005040b7221 */ /* 0x000fe20000010000 */
[----:B------:R-:W-:Y:S01]  /*0ea0*/  FFMA.FTZ R15, R13, R13, R14 ;  /* 0x0000000d0d0f7223 */ /* 0x000fe2000001000e */
[--C-:B------:R-:W-:Y:S02]  /*0eb0*/  HADD2.F32 R14, -RZ, R9.reuse.H1_H1 ;  /* 0x30000009ff0e7230 */ /* 0x100fe40000004100 */
[----:B------:R-:W-:Y:S01]  /*0ec0*/  FADD.FTZ R8, R8, R11 ;  /* 0x0000000b08087221 */ /* 0x000fe20000010000 */
[----:B------:R-:W-:Y:S01]  /*0ed0*/  FADD.FTZ R10, R10, R15 ;  /* 0x0000000f0a0a7221 */ /* 0x000fe20000010000 */
[----:B------:R-:W-:Y:S01]  /*0ee0*/  FADD.FTZ R11, R7, R6 ;  /* 0x00000006070b7221 */ /* 0x000fe20000010000 */
[----:B------:R-:W-:-:S02]  /*0ef0*/  HADD2.F32 R15, -RZ, R9.H0_H0 ;  /* 0x20000009ff0f7230 */ /* 0x000fc40000004100 */
[----:B------:R-:W-:Y:S01]  /*0f00*/  FMUL.FTZ R18, R14, R14 ;  /* 0x0000000e0e127220 */ /* 0x000fe20000410000 */
[--C-:B--2---:R-:W-:Y:S02]  /*0f10*/  HADD2.F32 R16, -RZ, R17.reuse.H1_H1 ;  /* 0x30000011ff107230 */ /* 0x104fe40000004100 */
[----:B------:R-:W-:Y:S01]  /*0f20*/  FADD.FTZ R8, R8, R11 ;  /* 0x0000000b08087221 */ /* 0x000fe20000010000 */
[----:B------:R-:W-:Y:S01]  /*0f30*/  FADD.FTZ R9, R13, R12 ;  /* 0x0000000c0d097221 */ /* 0x000fe20000010000 */
[C---:B------:R-:W-:Y:S01]  /*0f40*/  FFMA.FTZ R11, R15.reuse, R15, R18 ;  /* 0x0000000f0f0b7223 */ /* 0x040fe20000010012 */
[----:B------:R-:W-:Y:S02]  /*0f50*/  HADD2.F32 R17, -RZ, R17.H0_H0 ;  /* 0x20000011ff117230 */ /* 0x000fe40000004100 */
[----:B------:R-:W-:Y:S01]  /*0f60*/  FMUL.FTZ R18, R16, R16 ;  /* 0x0000001010127220 */ /* 0x000fe20000410000 */
[----:B------:R-:W-:Y:S01]  /*0f70*/  FADD.FTZ R8, R8, R9 ;  /* 0x0000000908087221 */ /* 0x000fe20000010000 */
[----:B------:R-:W-:Y:S01]  /*0f80*/  FADD.FTZ R10, R10, R11 ;  /* 0x0000000b0a0a7221 */ /* 0x000fe20000010000 */
[----:B------:R-:W-:Y:S01]  /*0f90*/  FADD.FTZ R9, R15, R14 ;  /* 0x0000000e0f097221 */ /* 0x000fe20000010000 */
[----:B------:R-:W-:-:S03]  /*0fa0*/  FFMA.FTZ R11, R17, R17, R18 ;  /* 0x00000011110b7223 */ /* 0x000fc60000010012 */
[----:B------:R-:W-:Y:S01]  /*0fb0*/  FADD.FTZ R9, R8, R9 ;  /* 0x0000000908097221 */ /* 0x000fe20000010000 */
[----:B------:R-:W-:Y:S01]  /*0fc0*/  FADD.FTZ R8, R10, R11 ;  /* 0x0000000b0a087221 */ /* 0x000fe20000010000 */
        /* <DEDUP_REMOVED lines=8> */
[----:B------:R-:W-:-:S03]  /*1050*/  FADD.FTZ R8, R8, R11 ;  /* 0x0000000b08087221 */ /* 0x000fc60000010000 */
        /* <DEDUP_REMOVED lines=36> */
.L_x_2597:
[----:B------:R-:W-:Y:S05]  /*12a0*/  BSYNC.RECONVERGENT B0 ;  /* 0x0000000000007941 */ /* 0x000fea0003800200 */
.L_x_2596:
        /* <DEDUP_REMOVED lines=23> */
.L_x_2599:
[----:B------:R-:W-:Y:S05]  /*1420*/  BSYNC.RECONVERGENT B0 ;  /* 0x0000000000007941 */ /* 0x000fea0003800200 */
.L_x_2598:
[----:B------:R-:W-:Y:S05]  /*1430*/  @!P2 BRA `(.L_x_2600) ;  /* 0x0000000c00b0a947 */ /* 0x000fea0003800000 */
[----:B---3--:R-:W3:Y:S01]  /*1440*/  LDC.64 R8, c[0x0][0x3b8] ;  /* 0x0000ee00ff087b82 */ /* 0x008ee20000000a00 */
[----:B------:R-:W-:Y:S01]  /*1450*/  ULOP3.LUT UR5, UR4, 0x1, URZ, 0xc0, !UPT ;  /* 0x0000000104057892 */ /* 0x000fe2000f8ec0ff */
[----:B------:R-:W-:-:S03]  /*1460*/  ISETP.GE.U32.AND P2, PT, R22, 0x8, PT ;  /* 0x000000081600780c */ /* 0x000fc60003f46070 */
[----:B------:R-:W-:-:S06]  /*1470*/  UIMAD UR5, UR5, UR16, URZ ;  /* 0x00000010050572a4 */ /* 0x000fcc000f8e02ff */
[----:B--2---:R-:W-:-:S05]  /*1480*/  IMAD R10, R22, UR5, RZ ;  /* 0x00000005160a7c24 */ /* 0x004fca000f8e02ff */
[----:B------:R-:W-:-:S05]  /*1490*/  SHF.L.U32 R11, R10, 0x1, RZ ;  /* 0x000000010a0b7819 */ /* 0x000fca00000006ff */
        /* <DEDUP_REMOVED lines=16> */
[----:B------:R-:W-:Y:S02]  /*15a0*/  LEA.HI.X R9, R36, R9, RZ, 0x2, P4 ;  /* 0x0000000924097211 */ /* 0x000fe400020f14ff */
[----:B------:R-:W-:Y:S02]  /*15b0*/  PLOP3.LUT P4, PT, PT, PT, UP0, 0x80, 0x8 ;  /* 0x000000000008781c */ /* 0x000fe40003f8f008 */
[----:B------:R-:W-:Y:S02]  /*15c0*/  MOV R36, UR9 ;  /* 0x0000000900247c02 */ /* 0x000fe40008000f00 */
[----:B------:R-:W-:Y:S01]  /*15d0*/  SEL R37, R22, RZ, !P4 ;  /* 0x000000ff16257207 */ /* 0x000fe20006000000 */
[----:B------:R-:W-:Y:S06]  /*15e0*/  MEMBAR.ALL.GPU ;  /* 0x0000000000007992 */ /* 0x000fec000000a000 */
[----:B------:R-:W-:-:S00]  /*15f0*/  ERRBAR ;  /* 0x00000000000079ab */ /* 0x000fc00000000000 */
[----:B------:R-:W-:Y:S06]  /*1600*/  CGAERRBAR ;  /* 0x00000000000075ab */ /* 0x000fec0000000000 */
[----:B------:R3:W-:Y:S01]  /*1610*/  REDG.E.ADD.S32.STRONG.GPU desc[UR12][R8.64], R36 ;  /* 0x000000240800798e */ /* 0x0007e2000c12e30c */
[----:B------:R-:W-:-:S13]  /*1620*/  ISETP.NE.AND P4, PT, R37, -0x1, PT ;  /* 0xffffffff2500780c */ /* 0x000fda0003f85270 */
[----:B---3--:R-:W-:Y:S05]  /*1630*/  @!P4 BRA `(.L_x_2601) ;  /* 0x000000000014c947 */ /* 0x008fea0003800000 */
.L_x_2602:
[----:B------:R-:W2:Y:S04]  /*1640*/  LDG.E.STRONG.GPU R10, desc[UR12][R8.64] ;  /* 0x0000000c080a7981 */ /* 0x000ea8000c1ef900 */
[----:B--2---:R-:W-:Y:S01]  /*1650*/  CCTL.IVALL ;  /* 0x00000000ff00798f */ /* 0x004fe20002000000 */
[----:B------:R-:W-:Y:S05]  /*1660*/  YIELD ;  /* 0x0000000000007946 */ /* 0x000fea0003800000 */
[----:B------:R-:W-:-:S13]  /*1670*/  ISETP.NE.AND P4, PT, R10, R37, PT ;  /* 0x000000250a00720c */ /* 0x000fda0003f85270 */
[----:B------:R-:W-:Y:S05]  /*1680*/  @P4 BRA `(.L_x_2602) ;  /* 0xfffffffc00ec4947 */ /* 0x000fea000383ffff */
.L_x_2601:
        /* <DEDUP_REMOVED lines=15> */
.L_x_2604:
[----:B------:R-:W-:-:S13]  /*1780*/  ISETP.EQ.OR P2, PT, RZ, UR23, P3 ;  /* 0x00000017ff007c0c */ /* 0x000fda0009f42670 */
[----:B------:R-:W-:-:S05]  /*1790*/  VOTEU.ALL UP0, P2 ;  /* 0x0000000000ff7886 */ /* 0x000fca0001000000 */
[----:B------:R-:W-:-:S06]  /*17a0*/  @!UP0 UIMAD.WIDE.U32 UR24, UR9, 0x8, UR14 ;  /* 0x00000008091888a5 */ /* 0x000fcc000f8e000e */
[----:B------:R-:W-:Y:S01]  /*17b0*/  MOV R10, UR24 ;  /* 0x00000018000a7c02 */ /* 0x000fe20008000f00 */
[----:B------:R-:W-:Y:S01]  /*17c0*/  UIADD3 UR24, UPT, UPT, UR5, 0x1, URZ ;  /* 0x0000000105187890 */ /* 0x000fe2000fffe0ff */
[----:B------:R-:W-:-:S05]  /*17d0*/  MOV R11, UR25 ;  /* 0x00000019000b7c02 */ /* 0x000fca0008000f00 */
[----:B------:R-:W-:Y:S01]  /*17e0*/  IMAD.U32 R8, RZ, RZ, UR24 ;  /* 0x00000018ff087e24 */ /* 0x000fe2000f8e00ff */
[----:B------:R-:W0:Y:S04]  /*17f0*/  @!P2 LDG.E.64 R10, desc[UR12][R10.64] ;  /* 0x0000000c0a0aa981 */ /* 0x000e28000c1e1b00 */
        /* <DEDUP_REMOVED lines=33> */
[----:B------:R-:W-:Y:S01]  /*1a10*/  IMAD.U32 R10, RZ, RZ, UR24 ;  /* 0x00000018ff0a7e24 */ /* 0x000fe2000f8e00ff */
[----:B------:R-:W-:Y:S01]  /*1a20*/  MOV R11, UR25 ;  /* 0x00000019000b7c02 */ /* 0x000fe20008000f00 */
        /* <DEDUP_REMOVED lines=28> */
[----:B------:R-:W-:Y:S01]  /*1bf0*/  MOV R8, UR24 ;  /* 0x0000001800087c02 */ /* 0x000fe20008000f00 */
[----:B------:R-:W-:-:S06]  /*1c00*/  IMAD.U32 R9, RZ, RZ, UR25 ;  /* 0x00000019ff097e24 */ /* 0x000fcc000f8e00ff */
        /* <DEDUP_REMOVED lines=18> */
.L_x_2603:
        /* <DEDUP_REMOVED lines=51> */
.L_x_2605:
        /* <DEDUP_REMOVED lines=18> */
[----:B------:R-:W-:Y:S01]  /*2180*/  IMAD.U32 R10, RZ, RZ, UR10 ;  /* 0x0000000aff0a7e24 */ /* 0x000fe2000f8e00ff */
[----:B------:R-:W-:-:S06]  /*2190*/  MOV R11, UR11 ;  /* 0x0000000b000b7c02 */ /* 0x000fcc0008000f00 */
[----:B------:R-:W2:Y:S01]  /*21a0*/  @!P2 LDG.E.64 R10, desc[UR12][R10.64] ;  /* 0x0000000c0a0aa981 */ /* 0x000ea2000c1e1b00 */
[----:B------:R-:W-:-:S04]  /*21b0*/  MOV R36, UR5 ;  /* 0x0000000500247c02 */ /* 0x000fc80008000f00 */
[----:B------:R-:W-:-:S04]  /*21c0*/  IADD3 R36, PT, PT, R36, 0x2, RZ ;  /* 0x0000000224247810 */ /* 0x000fc80007ffe0ff */
[----:B------:R-:W-:Y:S01]  /*21d0*/  R2UR UR5, R36 ;  /* 0x00000000240572ca */ /* 0x000fe200000e0000 */
[----:B0-----:R-:W-:Y:S01]  /*21e0*/  @!P4 FADD.FTZ R20, R20, R8 ;  /* 0x000000081414c221 */ /* 0x001fe20000010000 */
[----:B------:R-:W-:-:S03]  /*21f0*/  @!P4 FADD.FTZ R21, R21, R9 ;  /* 0x000000091515c221 */ /* 0x000fc60000010000 */
[----:B--2---:R-:W-:Y:S01]  /*2200*/  @!P2 FADD.FTZ R20, R20, R10 ;  /* 0x0000000a1414a221 */ /* 0x004fe20000010000 */
[----:B------:R-:W-:-:S09]  /*2210*/  @!P2 FADD.FTZ R21, R21, R11 ;  /* 0x0000000b1515a221 */ /* 0x000fd20000010000 */
.L_x_2606:
        /* <DEDUP_REMOVED lines=13> */
.L_x_2607:
[----:B------:R-:W-:Y:S05]  /*22f0*/  BSYNC.RECONVERGENT B0 ;  /* 0x0000000000007941 */ /* 0x000fea0003800200 */
.L_x_2600:
[----:B------:R-:W4:Y:S01]  /*2300*/  S2UR UR9, SR_CgaCtaId ;  /* 0x00000000000979c3 */ /* 0x000f220000008800 */
[----:B------:R-:W3:Y:S01]  /*2310*/  LDCU UR10, c[0x0][0x414] ;  /* 0x00008280ff0a77ac */ /* 0x000ee20008000800 */
[----:B------:R-:W-:Y:S01]  /*2320*/  MOV R9, UR7 ;  /* 0x0000000700097c02 */ /* 0x000fe20008000f00 */
[----:B------:R-:W-:-:S05]  /*2330*/  UMOV UR5, 0x400 ;  /* 0x0000040000057882 */ /* 0x000fca0000000000 */
[----:B-1----:R-:W1:Y:S01]  /*2340*/  @P0 LDC.64 R36, c[0x0][0x388] ;  /* 0x0000e200ff240b82 */ /* 0x002e620000000a00 */
[----:B---3--:R-:W-:Y:S01]  /*2350*/  @P0 FMUL.FTZ R8, R20, UR10 ;  /* 0x0000000a14080c20 */ /* 0x008fe20008410000 */
[----:B----4-:R-:W-:Y:S01]  /*2360*/  ULEA UR5, UR9, UR5, 0x18 ;  /* 0x0000000509057291 */ /* 0x010fe2000f8ec0ff */
[----:B-1----:R-:W-:-:S04]  /*2370*/  @P0 IMAD.WIDE R36, R9, 0x8, R36 ;  /* 0x0000000809240825 */ /* 0x002fc800078e0224 */
[----:B------:R-:W-:-:S04]  /*2380*/  @P0 FMUL.FTZ R9, R21, UR10 ;  /* 0x0000000a15090c20 */ /* 0x000fc80008410000 */
[----:B------:R-:W-:Y:S04]  /*2390*/  @!P3 STS.64 [UR5+0x48], R20 ;  /* 0x00004814ff00b988 */ /* 0x000fe80008000a05 */
[----:B------:R1:W-:Y:S01]  /*23a0*/  @P0 STG.E.64 desc[UR12][R36.64], R8 ;  /* 0x0000000824000986 */ /* 0x0003e2000c101b0c */
[----:B------:R-:W-:Y:S08]  /*23b0*/  BAR.SYNC.DEFER_BLOCKING 0x0 ;  /* 0x0000000000007b1d */ /* 0x000ff00000010000 */
[----:B-1----:R-:W1:Y:S01]  /*23c0*/  LDC.64 R36, c[0x0][0x398] ;  /* 0x0000e600ff247b82 */ /* 0x002e620000000a00 */
[----:B--2---:R-:W2:Y:S02]  /*23d0*/  LDS.64 R10, [UR5+0x48] ;  /* 0x00004805ff0a7984 */ /* 0x004ea40008000a00 */
[----:B--2---:R-:W-:-:S05]  /*23e0*/  FMUL.FTZ R10, R10, UR10 ;  /* 0x0000000a0a0a7c20 */ /* 0x004fca0008410000 */
[----:B------:R-:W-:Y:S02]  /*23f0*/  R2UR UR5, R10 ;  /* 0x000000000a0572ca */ /* 0x000fe400000e0000 */
[----:B------:R-:W-:-:S04]  /*2400*/  LOP3.LUT R10, R28, 0xffff, RZ, 0xc0, !PT ;  /* 0x0000ffff1c0a7812 */ /* 0x000fc800078ec0ff */
[----:B------:R-:W-:-:S05]  /*2410*/  IADD3 R10, PT, PT, R10, UR8, RZ ;  /* 0x000000080a0a7c10 */ /* 0x000fca000fffe0ff */
[----:B-1----:R-:W-:Y:S02]  /*2420*/  IMAD.WIDE R36, R10, 0x2, R36 ;  /* 0x000000020a247825 */ /* 0x002fe400078e0224 */
[----:B0-----:R-:W-:-:S03]  /*2430*/  MOV R20, UR5 ;  /* 0x0000000500147c02 */ /* 0x001fc60008000f00 */
[----:B------:R-:W2:Y:S02]  /*2440*/  LDG.E.U16 R21, desc[UR12][R36.64+0x2] ;  /* 0x0000020c24157981 */ /* 0x000ea4000c1e1500 */
[----:B------:R-:W-:Y:S02]  /*2450*/  FMUL.FTZ R8, R20, UR5 ;  /* 0x0000000514087c20 */ /* 0x000fe40008410000 */
[----:B------:R-:W3:Y:S02]  /*2460*/  LDG.E.U16 R20, desc[UR12][R36.64] ;  /* 0x0000000c24147981 */ /* 0x000ee4000c1e1500 */
[----:B------:R-:W-:Y:S01]  /*2470*/  FFMA.FTZ R11, R11, UR10, -R8 ;  /* 0x0000000a0b0b7c23 */ /* 0x000fe20008010808 */
[----:B------:R-:W0:Y:S01]  /*2480*/  LDCU.U8 UR10, c[0x0][0x3fc] ;  /* 0x00007f80ff0a77ac */ /* 0x000e220008000000 */
[----:B------:R-:W1:Y:S02]  /*2490*/  LDC.64 R8, c[0x0][0x3a0] ;  /* 0x0000e800ff087b82 */ /* 0x000e640000000a00 */
[----:B-1----:R-:W-:-:S05]  /*24a0*/  IMAD.WIDE R8, R10, 0x2, R8 ;  /* 0x000000020a087825 */ /* 0x002fca00078e0208 */
[----:B------:R-:W4:Y:S04]  /*24b0*/  LDG.E.U16 R36, desc[UR12][R8.64] ;  /* 0x0000000c08247981 */ /* 0x000f28000c1e1500 */
[----:B------:R4:W5:Y:S01]  /*24c0*/  LDG.E.U16 R8, desc[UR12][R8.64+0x2] ;  /* 0x0000020c08087981 */ /* 0x000962000c1e1500 */
        /* <DEDUP_REMOVED lines=11> */
[----:B--2---:R-:W-:Y:S01]  /*2580*/  SHF.L.U32 R11, R21, 0x10, RZ ;  /* 0x00000010150b7819 */ /* 0x004fe200000006ff */
[----:B---3--:R-:W-:Y:S01]  /*2590*/  IMAD.U32 R10, R20, 0x10000, RZ ;  /* 0x00010000140a7824 */ /* 0x008fe200078e00ff */
[----:B----4-:R-:W-:Y:S02]  /*25a0*/  SHF.L.U32 R9, R36, 0x10, RZ ;  /* 0x0000001024097819 */ /* 0x010fe400000006ff */
        /* <DEDUP_REMOVED lines=13> */
[----:B------:R-:W-:Y:S01]  /*2680*/  FMUL.FTZ R0, R0, UR8 ;  /* 0x0000000800007c20 */ /* 0x000fe20008410000 */
[----:B------:R-:W-:Y:S02]  /*2690*/  MOV R21, R33 ;  /* 0x0000002100157202 */ /* 0x000fe40000000f00 */
[----:B------:R-:W-:Y:S01]  /*26a0*/  FFMA.FTZ R23, R10, R23, R9 ;  /* 0x000000170a177223 */ /* 0x000fe20000010009 */
[----:B------:R-:W-:-:S05]  /*26b0*/  FFMA.FTZ R0, R11, R0, R8 ;  /* 0x000000000b007223 */ /* 0x000fca0000010008 */
        /* <DEDUP_REMOVED lines=8> */
.L_x_2611:
[----:B------:R-:W-:Y:S05]  /*2740*/  BSYNC.RECONVERGENT B1 ;  /* 0x0000000000017941 */ /* 0x000fea0003800200 */
.L_x_2610:
        /* <DEDUP_REMOVED lines=17> */
[----:B------:R-:W-:Y:S01]  /*2860*/  F2FP.F16.F32.PACK_AB R3, R3, R2 ;  /* 0x000000020303723e */ /* 0x000fe200000000ff */
[----:B------:R-:W-:-:S04]  /*2870*/  IMAD.WIDE.U32 R20, R37, UR10, R20 ;  /* 0x0000000a25147c25 */ /* 0x000fc8000f8e0014 */
[----:B------:R-:W-:Y:S01]  /*2880*/  IMAD R23, R37, UR11, R0 ;  /* 0x0000000b25177c24 */ /* 0x000fe2000f8e0200 */
[----:B-1----:R-:W-:-:S03]  /*2890*/  LEA R36, P1, R20, UR18, 0x1 ;  /* 0x0000001214247c11 */ /* 0x002fc6000f8208ff */
[----:B------:R-:W-:-:S05]  /*28a0*/  IMAD.IADD R23, R21, 0x1, R23 ;  /* 0x0000000115177824 */ /* 0x000fca00078e0217 */
[----:B------:R-:W-:-:S05]  /*28b0*/  LEA.HI.X R37, R20, UR19, R23, 0x1, P1 ;  /* 0x0000001314257c11 */ /* 0x000fca00088f0c17 */
[----:B------:R0:W-:Y:S02]  /*28c0*/  STG.E desc[UR12][R36.64], R3 ;  /* 0x0000000324007986 */ /* 0x0001e4000c10190c */
.L_x_2613:
[----:B------:R-:W-:Y:S05]  /*28d0*/  BSYNC.RECONVERGENT B1 ;  /* 0x0000000000017941 */ /* 0x000fea0003800200 */
.L_x_2612:
        /* <DEDUP_REMOVED lines=12> */
[----:B------:R-:W-:Y:S02]  /*29a0*/  FMUL.FTZ R0, R0, UR8 ;  /* 0x0000000800007c20 */ /* 0x000fe40008410000 */
[----:B------:R-:W-:-:S04]  /*29b0*/  FMUL.FTZ R4, R4, UR8 ;  /* 0x0000000804047c20 */ /* 0x000fc80008410000 */
[----:B------:R-:W-:Y:S01]  /*29c0*/  FFMA.FTZ R20, R10, R4, R9 ;  /* 0x000000040a147223 */ /* 0x000fe20000010009 */
[----:B-1----:R-:W-:-:S04]  /*29d0*/  IMAD R2, R2, UR10, RZ ;  /* 0x0000000a02027c24 */ /* 0x002fc8000f8e02ff */
[----:B------:R-:W-:Y:S01]  /*29e0*/  IMAD R5, R23, UR11, R2 ;  /* 0x0000000b17057c24 */ /* 0x000fe2000f8e0202 */
[----:B------:R-:W-:-:S05]  /*29f0*/  MOV R2, R34 ;  /* 0x0000002200027202 */ /* 0x000fca0000000f00 */
[----:B------:R-:W-:-:S04]  /*2a00*/  IMAD.WIDE.U32 R2, R23, UR10, R2 ;  /* 0x0000000a17027c25 */ /* 0x000fc8000f8e0002 */
[----:B------:R-:W-:Y:S01]  /*2a10*/  FFMA.FTZ R23, R11, R0, R8 ;  /* 0x000000000b177223 */ /* 0x000fe20000010008 */
[----:B------:R-:W-:Y:S02]  /*2a20*/  IADD3 R5, PT, PT, R3, R5, RZ ;  /* 0x0000000503057210 */ /* 0x000fe40007ffe0ff */
[C---:B0-----:R-:W-:Y:S02]  /*2a30*/  LEA R4, P1, R2.reuse, UR18, 0x1 ;  /* 0x0000001202047c11 */ /* 0x041fe4000f8208ff */
[----:B------:R-:W-:Y:S02]  /*2a40*/  F2FP.F16.F32.PACK_AB R3, R23, R20 ;  /* 0x000000141703723e */ /* 0x000fe400000000ff */
[----:B------:R-:W-:-:S05]  /*2a50*/  LEA.HI.X R5, R2, UR19, R5, 0x1, P1 ;  /* 0x0000001302057c11 */ /* 0x000fca00088f0c05 */
[----:B------:R1:W-:Y:S04]  /*2a60*/  STG.E desc[UR12][R4.64], R3 ;  /* 0x0000000304007986 */ /* 0x0003e8000c10190c */
.L_x_2615:
[----:B------:R-:W-:Y:S05]  /*2a70*/  BSYNC.RECONVERGENT B1 ;  /* 0x0000000000017941 */ /* 0x000fea0003800200 */
.L_x_2614:
[----:B------:R-:W-:Y:S01]  /*2a80*/  ISETP.GE.U32.AND P3, PT, R21, UR14, PT ;  /* 0x0000000e15007c0c */ /* 0x000fe2000bf66070 */
[----:B------:R-:W-:Y:S01]  /*2a90*/  BSSY.RECONVERGENT B1, `(.L_x_2616) ;  /* 0x0000023000017945 */ /* 0x000fe20003800200 */
[----:B0-----:R-:W-:Y:S02]  /*2aa0*/  SHF.R.S32.HI R36, RZ, 0x1f, R21 ;  /* 0x0000001fff247819 */ /* 0x001fe40000011415 */
[C---:B------:R-:W-:Y:S02]  /*2ab0*/  IADD3 R0, PT, PT, R31.reuse, 0x80, RZ ;  /* 0x000000801f007810 */ /* 0x040fe40007ffe0ff */
[----:B------:R-:W-:Y:S02]  /*2ac0*/  ISETP.GE.AND.EX P3, PT, R36, UR15, PT, P3 ;  /* 0x0000000f24007c0c */ /* 0x000fe4000bf66330 */
[----:B-1----:R-:W-:Y:S02]  /*2ad0*/  IADD3 R4, PT, PT, R31, 0xa0, RZ ;  /* 0x000000a01f047810 */ /* 0x002fe40007ffe0ff */
        /* <DEDUP_REMOVED lines=23> */
[----:B------:R-:W-:-:S04]  /*2c50*/  IMAD R36, R21, UR11, R36 ;  /* 0x0000000b15247c24 */ /* 0x000fc8000f8e0224 */
[----:B------:R-:W-:Y:S01]  /*2c60*/  IMAD.IADD R3, R3, 0x1, R36 ;  /* 0x0000000103037824 */ /* 0x000fe200078e0224 */
[----:B-1----:R-:W-:-:S04]  /*2c70*/  LEA R36, P3, R2, UR18, 0x1 ;  /* 0x0000001202247c11 */ /* 0x002fc8000f8608ff */
[----:B------:R-:W-:Y:S01]  /*2c80*/  LEA.HI.X R37, R2, UR19, R3, 0x1, P3 ;  /* 0x0000001302257c11 */ /* 0x000fe200098f0c03 */
[----:B------:R-:W-:-:S05]  /*2c90*/  FFMA.FTZ R3, R10, R7, R9 ;  /* 0x000000070a037223 */ /* 0x000fca0000010009 */
[----:B------:R-:W-:-:S05]  /*2ca0*/  F2FP.F16.F32.PACK_AB R3, R6, R3 ;  /* 0x000000030603723e */ /* 0x000fca00000000ff */
[----:B------:R0:W-:Y:S02]  /*2cb0*/  STG.E desc[UR12][R36.64], R3 ;  /* 0x0000000324007986 */ /* 0x0001e4000c10190c */
.L_x_2617:
[----:B------:R-:W-:Y:S05]  /*2cc0*/  BSYNC.RECONVERGENT B1 ;  /* 0x0000000000017941 */ /* 0x000fea0003800200 */
.L_x_2616:
        /* <DEDUP_REMOVED lines=20> */
.L_x_2619:
[----:B------:R-:W-:Y:S05]  /*2e10*/  BSYNC.RECONVERGENT B1 ;  /* 0x0000000000017941 */ /* 0x000fea0003800200 */
.L_x_2618:
        /* <DEDUP_REMOVED lines=20> */
.L_x_2621:
[----:B------:R-:W-:Y:S05]  /*2f60*/  BSYNC.RECONVERGENT B1 ;  /* 0x0000000000017941 */ /* 0x000fea0003800200 */
.L_x_2620:
        /* <DEDUP_REMOVED lines=20> */
.L_x_2623:
[----:B------:R-:W-:Y:S05]  /*30b0*/  BSYNC.RECONVERGENT B1 ;  /* 0x0000000000017941 */ /* 0x000fea0003800200 */
.L_x_2622:
[----:B------:R-:W-:Y:S05]  /*30c0*/  @P2 BRA `(.L_x_2624) ;  /* 0x00000010008c2947 */ /* 0x000fea0003800000 */
[----:B------:R-:W4:Y:S01]  /*30d0*/  LDCU.64 UR10, c[0x0][0x3e0] ;  /* 0x00007c00ff0a77ac */ /* 0x000f220008000a00 */
[----:B0123--:R-:W-:Y:S01]  /*30e0*/  MOV R3, R33 ;  /* 0x0000002100037202 */ /* 0x00ffe20000000f00 */
        /* <DEDUP_REMOVED lines=15> */
[----:B------:R4:W-:Y:S01]  /*31e0*/  STG.E desc[UR12][R4.64], R3 ;  /* 0x0000000304007986 */ /* 0x0009e2000c10190c */
[----:B------:R-:W-:Y:S05]  /*31f0*/  BRA `(.L_x_2624) ;  /* 0x0000001000407947 */ /* 0x000fea0003800000 */
.L_x_2609:
        /* <DEDUP_REMOVED lines=18> */
[----:B------:R-:W-:Y:S01]  /*3320*/  MOV R36, R34 ;  /* 0x0000002200247202 */ /* 0x000fe20000000f00 */
[----:B---3--:R-:W-:-:S04]  /*3330*/  FADD.FTZ R21, R21, 1 ;  /* 0x3f80000015157421 */ /* 0x008fc80000010000 */
[----:B------:R-:W2:Y:S08]  /*3340*/  MUFU.RCP R37, R37 ;  /* 0x0000002500257308 */ /* 0x000eb00000001000 */
[----:B------:R-:W3:Y:S01]  /*3350*/  MUFU.RCP R23, R21 ;  /* 0x0000001500177308 */ /* 0x000ee20000001000 */
[----:B--2---:R-:W-:Y:S01]  /*3360*/  FMUL.FTZ R0, R0, R37 ;  /* 0x0000002500007220 */ /* 0x004fe20000410000 */
[----:B------:R-:W-:-:S03]  /*3370*/  MOV R37, R33 ;  /* 0x0000002100257202 */ /* 0x000fc60000000f00 */
[----:B0-----:R-:W-:-:S04]  /*3380*/  IMAD.WIDE.U32 R36, R31, UR14, R36 ;  /* 0x0000000e1f247c25 */ /* 0x001fc8000f8e0024 */
[----:B---3--:R-:W-:Y:S01]  /*3390*/  FMUL.FTZ R23, R20, R23 ;  /* 0x0000001714177220 */ /* 0x008fe20000410000 */
[----:B-1----:R-:W-:-:S04]  /*33a0*/  LEA R20, P2, R36, UR18, 0x1 ;  /* 0x0000001224147c11 */ /* 0x002fc8000f8408ff */
[----:B------:R-:W-:Y:S01]  /*33b0*/  F2FP.F16.F32.PACK_AB R23, R0, R23 ;  /* 0x000000170017723e */ /* 0x000fe200000000ff */
[----:B------:R-:W-:-:S04]  /*33c0*/  IMAD R0, R27, UR14, RZ ;  /* 0x0000000e1b007c24 */ /* 0x000fc8000f8e02ff */
[----:B------:R-:W-:-:S05]  /*33d0*/  IMAD R21, R31, UR15, R0 ;  /* 0x0000000f1f157c24 */ /* 0x000fca000f8e0200 */
[----:B------:R-:W-:-:S04]  /*33e0*/  IADD3 R21, PT, PT, R37, R21, RZ ;  /* 0x0000001525157210 */ /* 0x000fc80007ffe0ff */
[----:B------:R-:W-:-:S05]  /*33f0*/  LEA.HI.X R21, R36, UR19, R21, 0x1, P2 ;  /* 0x0000001324157c11 */ /* 0x000fca00090f0c15 */
[----:B------:R0:W-:Y:S02]  /*3400*/  STG.E desc[UR12][R20.64], R23 ;  /* 0x0000001714007986 */ /* 0x0001e4000c10190c */
.L_x_2626:
[----:B------:R-:W-:Y:S05]  /*3410*/  BSYNC.RECONVERGENT B1 ;  /* 0x0000000000017941 */ /* 0x000fea0003800200 */
.L_x_2625:
        /* <DEDUP_REMOVED lines=26> */
[----:B------:R-:W-:Y:S02]  /*35c0*/  MOV R2, R34 ;  /* 0x0000002200027202 */ /* 0x000fe40000000f00 */
[----:B------:R-:W-:Y:S02]  /*35d0*/  MOV R3, R33 ;  /* 0x0000002100037202 */ /* 0x000fe40000000f00 */
[----:B------:R-:W-:Y:S01]  /*35e0*/  F2FP.F16.F32.PACK_AB R23, R23, R0 ;  /* 0x000000001717723e */ /* 0x000fe200000000ff */
[----:B------:R-:W-:-:S05]  /*35f0*/  IMAD.WIDE.U32 R2, R21, UR14, R2 ;  /* 0x0000000e15027c25 */ /* 0x000fca000f8e0002 */
[----:B------:R-:W-:Y:S02]  /*3600*/  IADD3 R3, PT, PT, R3, R20, RZ ;  /* 0x0000001403037210 */ /* 0x000fe40007ffe0ff */
[----:B-1----:R-:W-:-:S04]  /*3610*/  LEA R20, P2, R2, UR18, 0x1 ;  /* 0x0000001202147c11 */ /* 0x002fc8000f8408ff */
[----:B------:R-:W-:-:S05]  /*3620*/  LEA.HI.X R21, R2, UR19, R3, 0x1, P2 ;  /* 0x0000001302157c11 */ /* 0x000fca00090f0c03 */
[----:B------:R0:W-:Y:S04]  /*3630*/  STG.E desc[UR12][R20.64], R23 ;  /* 0x0000001714007986 */ /* 0x0001e8000c10190c */
.L_x_2628:
[----:B------:R-:W-:Y:S05]  /*3640*/  BSYNC.RECONVERGENT B1 ;  /* 0x0000000000017941 */ /* 0x000fea0003800200 */
.L_x_2627:
[C---:B0-----:R-:W-:Y:S01]  /*3650*/  VIADD R23, R31.reuse, 0x40 ;  /* 0x000000401f177836 */ /* 0x041fe20000000000 */
[----:B------:R-:W-:Y:S01]  /*3660*/  BSSY.RECONVERGENT B1, `(.L_x_2629) ;  /* 0x0000022000017945 */ /* 0x000fe20003800200 */
[----:B------:R-:W-:-:S03]  /*3670*/  IADD3 R21, PT, PT, R31, 0x60, RZ ;  /* 0x000000601f157810 */ /* 0x000fc60007ffe0ff */
        /* <DEDUP_REMOVED lines=20> */
[----:B0-----:R-:W-:Y:S01]  /*37c0*/  FADD.FTZ R36, R3, 1 ;  /* 0x3f80000003247421 */ /* 0x001fe20000010000 */
[----:B------:R-:W-:-:S04]  /*37d0*/  MOV R3, R33 ;  /* 0x0000002100037202 */ /* 0x000fc80000000f00 */
[----:B------:R-:W-:Y:S01]  /*37e0*/  MUFU.RCP R0, R0 ;  /* 0x0000000000007308 */ /* 0x000fe20000001000 */
[----:B------:R-:W-:-:S07]  /*37f0*/  IMAD.WIDE.U32 R2, R23, UR14, R2 ;  /* 0x0000000e17027c25 */ /* 0x000fce000f8e0002 */
[----:B------:R-:W0:Y:S01]  /*3800*/  MUFU.RCP R37, R36 ;  /* 0x0000002400257308 */ /* 0x000e220000001000 */
[----:B------:R-:W-:Y:S02]  /*3810*/  IADD3 R3, PT, PT, R3, R4, RZ ;  /* 0x0000000403037210 */ /* 0x000fe40007ffe0ff */
[----:B-1----:R-:W-:Y:S01]  /*3820*/  LEA R4, P2, R2, UR18, 0x1 ;  /* 0x0000001202047c11 */ /* 0x002fe2000f8408ff */
[----:B0-----:R-:W-:Y:S01]  /*3830*/  FMUL.FTZ R37, R20, R37 ;  /* 0x0000002514257220 */ /* 0x001fe20000410000 */
[----:B------:R-:W-:Y:S02]  /*3840*/  FMUL.FTZ R20, R5, R0 ;  /* 0x0000000005147220 */ /* 0x000fe40000410000 */
[----:B------:R-:W-:-:S03]  /*3850*/  LEA.HI.X R5, R2, UR19, R3, 0x1, P2 ;  /* 0x0000001302057c11 */ /* 0x000fc600090f0c03 */
[----:B------:R-:W-:-:S05]  /*3860*/  F2FP.F16.F32.PACK_AB R37, R20, R37 ;  /* 0x000000251425723e */ /* 0x000fca00000000ff */
[----:B------:R0:W-:Y:S02]  /*3870*/  STG.E desc[UR12][R4.64], R37 ;  /* 0x0000002504007986 */ /* 0x0001e4000c10190c */
.L_x_2630:
[----:B------:R-:W-:Y:S05]  /*3880*/  BSYNC.RECONVERGENT B1 ;  /* 0x0000000000017941 */ /* 0x000fea0003800200 */
.L_x_2629:
[----:B------:R-:W-:Y:S01]  /*3890*/  ISETP.GE.U32.AND P3, PT, R21, UR10, PT ;  /* 0x0000000a15007c0c */ /* 0x000fe2000bf66070 */
[----:B------:R-:W-:Y:S01]  /*38a0*/  BSSY.RECONVERGENT B1, `(.L_x_2631) ;  /* 0x0000029000017945 */ /* 0x000fe20003800200 */
[----:B------:R-:W-:Y:S02]  /*38b0*/  SHF.R.S32.HI R2, RZ, 0x1f, R21 ;  /* 0x0000001fff027819 */ /* 0x000fe40000011415 */
[----:B------:R-:W-:Y:S02]  /*38c0*/  IADD3 R0, PT, PT, R31, 0xa0, RZ ;  /* 0x000000a01f007810 */ /* 0x000fe40007ffe0ff */
[----:B------:R-:W-:Y:S02]  /*38d0*/  ISETP.GE.AND.EX P3, PT, R2, UR11, PT, P3 ;  /* 0x0000000b02007c0c */ /* 0x000fe4000bf66330 */
[----:B0-----:R-:W-:Y:S02]  /*38e0*/  SHF.R.S32.HI R4, RZ, 0x1f, R30 ;  /* 0x0000001fff047819 */ /* 0x001fe4000001141e */
        /* <DEDUP_REMOVED lines=24> */
[----:B------:R-:W-:-:S03]  /*3a70*/  MOV R3, R33 ;  /* 0x0000002100037202 */ /* 0x000fc60000000f00 */
[----:B------:R0:W2:Y:S01]  /*3a80*/  MUFU.RCP R37, R36 ;  /* 0x0000002400257308 */ /* 0x0000a20000001000 */
[----:B------:R-:W-:-:S05]  /*3a90*/  IMAD.WIDE.U32 R2, R21, UR14, R2 ;  /* 0x0000000e15027c25 */ /* 0x000fca000f8e0002 */
[----:B------:R-:W-:Y:S01]  /*3aa0*/  IADD3 R7, PT, PT, R3, R7, RZ ;  /* 0x0000000703077210 */ /* 0x000fe20007ffe0ff */
[----:B0-----:R-:W-:-:S04]  /*3ab0*/  FADD.FTZ R36, R6, 1 ;  /* 0x3f80000006247421 */ /* 0x001fc80000010000 */
[----:B------:R-:W0:Y:S01]  /*3ac0*/  MUFU.RCP R6, R36 ;  /* 0x0000002400067308 */ /* 0x000e220000001000 */
[----:B--2---:R-:W-:Y:S01]  /*3ad0*/  FMUL.FTZ R37, R20, R37 ;  /* 0x0000002514257220 */ /* 0x004fe20000410000 */
[----:B0-----:R-:W-:Y:S01]  /*3ae0*/  FMUL.FTZ R20, R23, R6 ;  /* 0x0000000617147220 */ /* 0x001fe20000410000 */
[----:B-1----:R-:W-:-:S04]  /*3af0*/  LEA R6, P3, R2, UR18, 0x1 ;  /* 0x0000001202067c11 */ /* 0x002fc8000f8608ff */
[----:B------:R-:W-:Y:S02]  /*3b00*/  LEA.HI.X R7, R2, UR19, R7, 0x1, P3 ;  /* 0x0000001302077c11 */ /* 0x000fe400098f0c07 */
[----:B------:R-:W-:-:S05]  /*3b10*/  F2FP.F16.F32.PACK_AB R37, R20, R37 ;  /* 0x000000251425723e */ /* 0x000fca00000000ff */
[----:B------:R0:W-:Y:S02]  /*3b20*/  STG.E desc[UR12][R6.64], R37 ;  /* 0x0000002506007986 */ /* 0x0001e4000c10190c */
.L_x_2632:
[----:B------:R-:W-:Y:S05]  /*3b30*/  BSYNC.RECONVERGENT B1 ;  /* 0x0000000000017941 */ /* 0x000fea0003800200 */
.L_x_2631:
[----:B------:R-:W-:Y:S04]  /*3b40*/  BSSY.RECONVERGENT B1, `(.L_x_2633) ;  /* 0x0000020000017945 */ /* 0x000fe80003800200 */
[----:B------:R-:W-:Y:S05]  /*3b50*/  @P1 BRA `(.L_x_2634) ;  /* 0x0000000000781947 */ /* 0x000fea0003800000 */
[----:B------:R-:W-:Y:S01]  /*3b60*/  FADD.FTZ R13, R13, -UR5 ;  /* 0x800000050d0d7e21 */ /* 0x000fe20008010000 */
[----:B------:R-:W-:Y:S01]  /*3b70*/  FADD.FTZ R12, R12, -UR5 ;  /* 0x800000050c0c7e21 */ /* 0x000fe20008010000 */
[----:B------:R-:W1:Y:S01]  /*3b80*/  LDCU.64 UR14, c[0x0][0x3e0] ;  /* 0x00007c00ff0e77ac */ /* 0x000e620008000a00 */
[----:B------:R-:W-:Y:S01]  /*3b90*/  IADD3 R23, PT, PT, R31, 0x80, RZ ;  /* 0x000000801f177810 */ /* 0x000fe20007ffe0ff */
[----:B------:R-:W-:Y:S01]  /*3ba0*/  FMUL.FTZ R3, R13, UR8 ;  /* 0x000000080d037c20 */ /* 0x000fe20008410000 */
[----:B------:R-:W-:Y:S01]  /*3bb0*/  FMUL.FTZ R2, R12, UR8 ;  /* 0x000000080c027c20 */ /* 0x000fe20008410000 */
[----:B------:R-:W2:Y:S01]  /*3bc0*/  LDCU.64 UR18, c[0x0][0x380] ;  /* 0x00007000ff1277ac */ /* 0x000ea20008000a00 */
[----:B------:R-:W-:Y:S01]  /*3bd0*/  SHF.R.S32.HI R20, RZ, 0x1f, R23 ;  /* 0x0000001fff147819 */ /* 0x000fe20000011417 */
[----:B------:R-:W-:Y:S01]  /*3be0*/  FFMA.FTZ R3, R10, R3, R9 ;  /* 0x000000030a037223 */ /* 0x000fe20000010009 */
[----:B------:R-:W-:-:S03]  /*3bf0*/  FFMA.FTZ R2, R11, R2, R8 ;  /* 0x000000020b027223 */ /* 0x000fc60000010008 */
[----:B0-----:R-:W-:Y:S01]  /*3c00*/  FMUL.FTZ R6, R3, -1.4426950216293334961 ;  /* 0xbfb8aa3b03067820 */ /* 0x001fe20000410000 */
[----:B------:R-:W-:-:S05]  /*3c10*/  FMUL.FTZ R7, R2, -1.4426950216293334961 ;  /* 0xbfb8aa3b02077820 */ /* 0x000fca0000410000 */
[----:B------:R-:W0:Y:S01]  /*3c20*/  MUFU.EX2 R6, R6 ;  /* 0x0000000600067308 */ /* 0x000e220000000800 */
[----:B-1----:R-:W-:-:S03]  /*3c30*/  IMAD R20, R20, UR14, RZ ;  /* 0x0000000e14147c24 */ /* 0x002fc6000f8e02ff */
[----:B------:R-:W1:Y:S01]  /*3c40*/  MUFU.EX2 R7, R7 ;  /* 0x0000000700077308 */ /* 0x000e620000000800 */
[----:B0-----:R-:W-:Y:S01]  /*3c50*/  FADD.FTZ R12, R6, 1 ;  /* 0x3f800000060c7421 */ /* 0x001fe20000010000 */
[----:B------:R-:W-:Y:S01]  /*3c60*/  MOV R6, R34 ;  /* 0x0000002200067202 */ /* 0x000fe20000000f00 */
[----:B-1----:R-:W-:Y:S01]  /*3c70*/  FADD.FTZ R13, R7, 1 ;  /* 0x3f800000070d7421 */ /* 0x002fe20000010000 */
[----:B------:R-:W-:-:S03]  /*3c80*/  IMAD.MOV.U32 R7, RZ, RZ, R33 ;  /* 0x000000ffff077224 */ /* 0x000fc600078e0021 */
[----:B------:R-:W0:Y:S01]  /*3c90*/  MUFU.RCP R12, R12 ;  /* 0x0000000c000c7308 */ /* 0x000e220000001000 */
[----:B------:R-:W-:-:S04]  /*3ca0*/  IMAD.WIDE.U32 R6, R23, UR14, R6 ;  /* 0x0000000e17067c25 */ /* 0x000fc8000f8e0006 */
[----:B------:R-:W-:-:S03]  /*3cb0*/  IMAD R23, R23, UR15, R20 ;  /* 0x0000000f17177c24 */ /* 0x000fc6000f8e0214 */
[----:B------:R-:W1:Y:S02]  /*3cc0*/  MUFU.RCP R13, R13 ;  /* 0x0000000d000d7308 */ /* 0x000e640000001000 */
[----:B------:R-:W-:Y:S01]  /*3cd0*/  IADD3 R23, PT, PT, R7, R23, RZ ;  /* 0x0000001707177210 */ /* 0x000fe20007ffe0ff */
[----:B0-----:R-:W-:Y:S01]  /*3ce0*/  FMUL.FTZ R12, R3, R12 ;  /* 0x0000000c030c7220 */ /* 0x001fe20000410000 */
[----:B-1----:R-:W-:Y:S01]  /*3cf0*/  FMUL.FTZ R21, R2, R13 ;  /* 0x0000000d02157220 */ /* 0x002fe20000410000 */
[----:B--2---:R-:W-:-:S04]  /*3d00*/  LEA R2, P1, R6, UR18, 0x1 ;  /* 0x0000001206027c11 */ /* 0x004fc8000f8208ff */
[----:B------:R-:W-:Y:S02]  /*3d10*/  LEA.HI.X R3, R6, UR19, R23, 0x1, P1 ;  /* 0x0000001306037c11 */ /* 0x000fe400088f0c17 */
[----:B------:R-:W-:-:S05]  /*3d20*/  F2FP.F16.F32.PACK_AB R21, R21, R12 ;  /* 0x0000000c1515723e */ /* 0x000fca00000000ff */
[----:B------:R1:W-:Y:S02]  /*3d30*/  STG.E desc[UR12][R2.64], R21 ;  /* 0x0000001502007986 */ /* 0x0003e4000c10190c */
.L_x_2634:
[----:B------:R-:W-:Y:S05]  /*3d40*/  BSYNC.RECONVERGENT B1 ;  /* 0x0000000000017941 */ /* 0x000fea0003800200 */
.L_x_2633:
[----:B------:R-:W-:Y:S04]  /*3d50*/  BSSY.RECONVERGENT B1, `(.L_x_2635) ;  /* 0x000001e000017945 */ /* 0x000fe80003800200 */
[----:B------:R-:W-:Y:S05]  /*3d60*/  @P2 BRA `(.L_x_2636) ;  /* 0x0000000000702947 */ /* 0x000fea0003800000 */
[----:B------:R-:W-:Y:S01]  /*3d70*/  FADD.FTZ R15, R15, -UR5 ;  /* 0x800000050f0f7e21 */ /* 0x000fe20008010000 */
[----:B------:R-:W-:Y:S01]  /*3d80*/  FADD.FTZ R14, R14, -UR5 ;  /* 0x800000050e0e7e21 */ /* 0x000fe20008010000 */
[----:B------:R-:W2:Y:S01]  /*3d90*/  LDCU.64 UR14, c[0x0][0x3e0] ;  /* 0x00007c00ff0e77ac */ /* 0x000ea20008000a00 */
[----:B-1----:R-:W-:Y:S01]  /*3da0*/  MOV R3, R33 ;  /* 0x0000002100037202 */ /* 0x002fe20000000f00 */
[----:B0-----:R-:W-:Y:S01]  /*3db0*/  FMUL.FTZ R7, R15, UR8 ;  /* 0x000000080f077c20 */ /* 0x001fe20008410000 */
[----:B------:R-:W-:Y:S01]  /*3dc0*/  FMUL.FTZ R6, R14, UR8 ;  /* 0x000000080e067c20 */ /* 0x000fe20008410000 */
[----:B------:R-:W0:Y:S02]  /*3dd0*/  LDCU.64 UR18, c[0x0][0x380] ;  /* 0x00007000ff1277ac */ /* 0x000e240008000a00 */
[----:B------:R-:W-:Y:S01]  /*3de0*/  FFMA.FTZ R7, R10, R7, R9 ;  /* 0x000000070a077223 */ /* 0x000fe20000010009 */
[----:B------:R-:W-:-:S03]  /*3df0*/  FFMA.FTZ R6, R11, R6, R8 ;  /* 0x000000060b067223 */ /* 0x000fc60000010008 */
        /* <DEDUP_REMOVED lines=14> */
[----:B--2---:R-:W-:Y:S01]  /*3ee0*/  FMUL.FTZ R15, R6, R15 ;  /* 0x0000000f060f7220 */ /* 0x004fe20000410000 */
[----:B0-----:R-:W-:-:S04]  /*3ef0*/  LEA R6, P1, R2, UR18, 0x1 ;  /* 0x0000001202067c11 */ /* 0x001fc8000f8208ff */
[----:B------:R-:W-:Y:S02]  /*3f00*/  LEA.HI.X R7, R2, UR19, R5, 0x1, P1 ;  /* 0x0000001302077c11 */ /* 0x000fe400088f0c05 */
[----:B------:R-:W-:-:S05]  /*3f10*/  F2FP.F16.F32.PACK_AB R15, R15, R0 ;  /* 0x000000000f0f723e */ /* 0x000fca00000000ff */
[----:B------:R2:W-:Y:S02]  /*3f20*/  STG.E desc[UR12][R6.64], R15 ;  /* 0x0000000f06007986 */ /* 0x0005e4000c10190c */
.L_x_2636:
[----:B------:R-:W-:Y:S05]  /*3f30*/  BSYNC.RECONVERGENT B1 ;  /* 0x0000000000017941 */ /* 0x000fea0003800200 */
.L_x_2635:
[----:B------:R-:W-:Y:S04]  /*3f40*/  BSSY.RECONVERGENT B1, `(.L_x_2637) ;  /* 0x000001e000017945 */ /* 0x000fe80003800200 */
[----:B------:R-:W-:Y:S05]  /*3f50*/  @P5 BRA `(.L_x_2638) ;  /* 0x0000000000705947 */ /* 0x000fea0003800000 */
[----:B------:R-:W-:Y:S01]  /*3f60*/  FADD.FTZ R17, R17, -UR5 ;  /* 0x8000000511117e21 */ /* 0x000fe20008010000 */
[----:B------:R-:W-:Y:S01]  /*3f70*/  FADD.FTZ R16, R16, -UR5 ;  /* 0x8000000510107e21 */ /* 0x000fe20008010000 */
[----:B------:R-:W3:Y:S01]  /*3f80*/  LDCU.64 UR14, c[0x0][0x3e0] ;  /* 0x00007c00ff0e77ac */ /* 0x000ee20008000a00 */
[----:B------:R-:W-:Y:S01]  /*3f90*/  MOV R5, R33 ;  /* 0x0000002100057202 */ /* 0x000fe20000000f00 */
[----:B------:R-:W-:Y:S01]  /*3fa0*/  FMUL.FTZ R0, R17, UR8 ;  /* 0x0000000811007c20 */ /* 0x000fe20008410000 */
[----:B------:R-:W-:Y:S01]  /*3fb0*/  FMUL.FTZ R16, R16, UR8 ;  /* 0x0000000810107c20 */ /* 0x000fe20008410000 */
[----:B------:R-:W4:Y:S02]  /*3fc0*/  LDCU.64 UR18, c[0x0][0x380] ;  /* 0x00007000ff1277ac */ /* 0x000f240008000a00 */
[----:B------:R-:W-:Y:S01]  /*3fd0*/  FFMA.FTZ R0, R10, R0, R9 ;  /* 0x000000000a007223 */ /* 0x000fe20000010009 */
[----:B------:R-:W-:-:S03]  /*3fe0*/  FFMA.FTZ R16, R11, R16, R8 ;  /* 0x000000100b107223 */ /* 0x000fc60000010008 */
[----:B-1----:R-:W-:Y:S01]  /*3ff0*/  FMUL.FTZ R2, R0, -1.4426950216293334961 ;  /* 0xbfb8aa3b00027820 */ /* 0x002fe20000410000 */
[----:B0-2---:R-:W-:-:S05]  /*4000*/  FMUL.FTZ R6, R16, -1.4426950216293334961 ;  /* 0xbfb8aa3b10067820 */ /* 0x005fca0000410000 */
[----:B------:R-:W0:Y:S01]  /*4010*/  MUFU.EX2 R2, R2 ;  /* 0x0000000200027308 */ /* 0x000e220000000800 */
[----:B---3--:R-:W-:Y:S01]  /*4020*/  IMAD R13, R4, UR14, RZ ;  /* 0x0000000e040d7c24 */ /* 0x008fe2000f8e02ff */
[----:B------:R-:W-:Y:S02]  /*4030*/  MOV R4, R34 ;  /* 0x0000002200047202 */ /* 0x000fe40000000f00 */
[----:B------:R-:W1:Y:S01]  /*4040*/  MUFU.EX2 R6, R6 ;  /* 0x0000000600067308 */ /* 0x000e620000000800 */
[C---:B------:R-:W-:Y:S02]  /*4050*/  IMAD R15, R30.reuse, UR15, R13 ;  /* 0x0000000f1e0f7c24 */ /* 0x040fe4000f8e020d */
[----:B------:R-:W-:-:S05]  /*4060*/  IMAD.WIDE.U32 R4, R30, UR14, R4 ;  /* 0x0000000e1e047c25 */ /* 0x000fca000f8e0004 */
[----:B------:R-:W-:Y:S01]  /*4070*/  IADD3 R15, PT, PT, R5, R15, RZ ;  /* 0x0000000f050f7210 */ /* 0x000fe20007ffe0ff */
[----:B0-----:R-:W-:Y:S01]  /*4080*/  FADD.FTZ R3, R2, 1 ;  /* 0x3f80000002037421 */ /* 0x001fe20000010000 */
[----:B----4-:R-:W-:Y:S01]  /*4090*/  LEA R2, P1, R4, UR18, 0x1 ;  /* 0x0000001204027c11 */ /* 0x010fe2000f8208ff */
[----:B-1----:R-:W-:-:S04]  /*40a0*/  FADD.FTZ R7, R6, 1 ;  /* 0x3f80000006077421 */ /* 0x002fc80000010000 */
[----:B------:R-:W0:Y:S08]  /*40b0*/  MUFU.RCP R3, R3 ;  /* 0x0000000300037308 */ /* 0x000e300000001000 */
[----:B------:R-:W1:Y:S01]  /*40c0*/  MUFU.RCP R7, R7 ;  /* 0x0000000700077308 */ /* 0x000e620000001000 */
[----:B0-----:R-:W-:Y:S01]  /*40d0*/  FMUL.FTZ R0, R0, R3 ;  /* 0x0000000300007220 */ /* 0x001fe20000410000 */
[----:B------:R-:W-:Y:S01]  /*40e0*/  LEA.HI.X R3, R4, UR19, R15, 0x1, P1 ;  /* 0x0000001304037c11 */ /* 0x000fe200088f0c0f */
[----:B-1----:R-:W-:-:S05]  /*40f0*/  FMUL.FTZ R13, R16, R7 ;  /* 0x00000007100d7220 */ /* 0x002fca0000410000 */
[----:B------:R-:W-:-:S05]  /*4100*/  F2FP.F16.F32.PACK_AB R13, R13, R0 ;  /* 0x000000000d0d723e */ /* 0x000fca00000000ff */
[----:B------:R3:W-:Y:S02]  /*4110*/  STG.E desc[UR12][R2.64], R13 ;  /* 0x0000000d02007986 */ /* 0x0007e4000c10190c */
.L_x_2638:
[----:B------:R-:W-:Y:S05]  /*4120*/  BSYNC.RECONVERGENT B1 ;  /* 0x0000000000017941 */ /* 0x000fea0003800200 */
.L_x_2637:
[----:B------:R-:W-:Y:S05]  /*4130*/  @P4 BRA `(.L_x_2624) ;  /* 0x0000000000704947 */ /* 0x000fea0003800000 */
[----:B------:R-:W-:Y:S01]  /*4140*/  FADD.FTZ R19, R19, -UR5 ;  /* 0x8000000513137e21 */ /* 0x000fe20008010000 */
[----:B------:R-:W-:Y:S01]  /*4150*/  FADD.FTZ R18, R18, -UR5 ;  /* 0x8000000512127e21 */ /* 0x000fe20008010000 */
[----:B------:R-:W4:Y:S01]  /*4160*/  LDCU.64 UR10, c[0x0][0x3e0] ;  /* 0x00007c00ff0a77ac */ /* 0x000f220008000a00 */
[----:B-1-3--:R-:W-:Y:S01]  /*4170*/  MOV R2, R34 ;  /* 0x0000002200027202 */ /* 0x00afe20000000f00 */
[----:B------:R-:W-:Y:S01]  /*4180*/  FMUL.FTZ R19, R19, UR8 ;  /* 0x0000000813137c20 */ /* 0x000fe20008410000 */
[----:B------:R-:W-:Y:S01]  /*4190*/  FMUL.FTZ R18, R18, UR8 ;  /* 0x0000000812127c20 */ /* 0x000fe20008410000 */
[----:B------:R-:W1:Y:S01]  /*41a0*/  LDCU.64 UR14, c[0x0][0x380] ;  /* 0x00007000ff0e77ac */ /* 0x000e620008000a00 */
[----:B------:R-:W-:Y:S01]  /*41b0*/  MOV R3, R33 ;  /* 0x0000002100037202 */ /* 0x000fe20000000f00 */
[----:B------:R-:W-:Y:S01]  /*41c0*/  FFMA.FTZ R19, R10, R19, R9 ;  /* 0x000000130a137223 */ /* 0x000fe20000010009 */
[----:B0-2---:R-:W-:-:S03]  /*41d0*/  FFMA.FTZ R7, R11, R18, R8 ;  /* 0x000000120b077223 */ /* 0x005fc60000010008 */
[----:B------:R-:W-:Y:S01]  /*41e0*/  FMUL.FTZ R0, R19, -1.4426950216293334961 ;  /* 0xbfb8aa3b13007820 */ /* 0x000fe20000410000 */
[----:B------:R-:W-:-:S05]  /*41f0*/  FMUL.FTZ R5, R7, -1.4426950216293334961 ;  /* 0xbfb8aa3b07057820 */ /* 0x000fca0000410000 */
[----:B------:R-:W0:Y:S01]  /*4200*/  MUFU.EX2 R0, R0 ;  /* 0x0000000000007308 */ /* 0x000e220000000800 */
[----:B----4-:R-:W-:-:S03]  /*4210*/  IMAD R8, R25, UR10, RZ ;  /* 0x0000000a19087c24 */ /* 0x010fc6000f8e02ff */
[----:B------:R-:W2:Y:S01]  /*4220*/  MUFU.EX2 R5, R5 ;  /* 0x0000000500057308 */ /* 0x000ea20000000800 */
[----:B------:R-:W-:-:S04]  /*4230*/  IMAD.WIDE.U32 R2, R29, UR10, R2 ;  /* 0x0000000a1d027c25 */ /* 0x000fc8000f8e0002 */
[----:B------:R-:W-:Y:S02]  /*4240*/  IMAD R9, R29, UR11, R8 ;  /* 0x0000000b1d097c24 */ /* 0x000fe4000f8e0208 */
[----:B0-----:R-:W-:-:S03]  /*4250*/  FADD.FTZ R4, R0, 1 ;  /* 0x3f80000000047421 */ /* 0x001fc60000010000 */
[----:B------:R-:W-:Y:S01]  /*4260*/  IADD3 R9, PT, PT, R3, R9, RZ ;  /* 0x0000000903097210 */ /* 0x000fe20007ffe0ff */
[----:B--2---:R-:W-:Y:S02]  /*4270*/  FADD.FTZ R6, R5, 1 ;  /* 0x3f80000005067421 */ /* 0x004fe40000010000 */
        /* <DEDUP_REMOVED lines=8> */
.L_x_2624:
[----:B------:R-:W-:Y:S05]  /*4300*/  BSYNC.RECONVERGENT B0 ;  /* 0x0000000000007941 */ /* 0x000fea0003800200 */
.L_x_2608:
        /* <DEDUP_REMOVED lines=8> */
.L_x_2640:
        /* <DEDUP_REMOVED lines=15> */
.L_x_3461:


//--------------------- .text._Z35group_norm_nhwc_fwd_one_pass_kernelI11Fp16IOBf16WLi512ELi14ELi224EEv26Group_norm_nhwc_fwd_params --------------------------
	.section	.text._Z35group_norm_nhwc_fwd_one_pass_kernelI11Fp16IOBf16WLi512ELi14ELi224EEv26Group_norm_nhwc_fwd_params,"ax",@progbits
	.align	128
        .global         _Z35group_norm_nhwc_fwd_one_pass_kernelI11Fp16IOBf16WLi512ELi14ELi224EEv26Group_norm_nhwc_fwd_params
        .type           _Z35group_norm_nhwc_fwd_one_pass_kernelI11Fp16IOBf16WLi512ELi14ELi224EEv26Group_norm_nhwc_fwd_params,@function
        .size           _Z35group_norm_nhwc_fwd_one_pass_kernelI11Fp16IOBf16WLi512ELi14ELi224EEv26Group_norm_nhwc_fwd_params,(.L_x_3462 - _Z35group_norm_nhwc_fwd_one_pass_kernelI11Fp16IOBf16WLi512ELi14ELi224EEv26Group_norm_nhwc_fwd_params)
        .other          _Z35group_norm_nhwc_fwd_one_pass_kernelI11Fp16IOBf16WLi512ELi14ELi224EEv26Group_norm_nhwc_fwd_params,@"STO_CUDA_ENTRY STV_DEFAULT"
_Z35group_norm_nhwc_fwd_one_pass_kernelI11Fp16IOBf16WLi512ELi14ELi224EEv26Group_norm_nhwc_fwd_params:
.text._Z35group_norm_nhwc_fwd_one_pass_kernelI11Fp16IOBf16WLi512ELi14ELi224EEv26Group_norm_nhwc_fwd_params:
        /* <DEDUP_REMOVED lines=43> */
.L_x_2716:
[----:B0-----:R-:W0:Y:S01]  /*02b0*/  LDCU UR5, c[0x0][0x3f8] ;  /* 0x00007f00ff0577ac */ /* 0x001e220008000800 */
[----:B------:R-:W-:Y:S01]  /*02c0*/  IABS R6, UR7 ;  /* 0x0000000700067c13 */ /* 0x000fe20008000000 */
[----:B---3--:R-:W-:Y:S01]  /*02d0*/  HFMA2 R13, -RZ, RZ, 0, 0 ;  /* 0x00000000ff0d7431 */ /* 0x008fe200000001ff */
[C---:B--2---:R-:W-:Y:S01]  /*02e0*/  IADD3 R9, PT, PT, R56.reuse, 0xc0, RZ ;  /* 0x000000c038097810 */ /* 0x044fe20007ffe0ff */
[----:B-1----:R-:W1:Y:S01]  /*02f0*/  LDCU.64 UR12, c[0x0][0x3e8] ;  /* 0x00007d00ff0c77ac */ /* 0x002e620008000a00 */
[----:B------:R-:W-:Y:S02]  /*0300*/  IADD3 R19, PT, PT, R56, 0xe0, RZ ;  /* 0x000000e038137810 */ /* 0x000fe40007ffe0ff */
        /* <DEDUP_REMOVED lines=432> */
.L_x_2642:
[----:B------:R-:W-:Y:S05]  /*1e10*/  BSYNC.RECONVERGENT B0 ;  /* 0x0000000000007941 */ /* 0x000fea0003800200 */
.L_x_2641:
        /* <DEDUP_REMOVED lines=23> */
.L_x_2644:
[----:B------:R-:W-:Y:S05]  /*1f90*/  BSYNC.RECONVERGENT B0 ;  /* 0x0000000000007941 */ /* 0x000fea0003800200 */
.L_x_2643:
        /* <DEDUP_REMOVED lines=31> */
.L_x_2647:
[----:B----4-:R-:W3:Y:S04]  /*2190*/  LDG.E.STRONG.GPU R18, desc[UR14][R20.64] ;  /* 0x0000000e14127981 */ /* 0x010ee8000c1ef900 */
[----:B---3--:R-:W-:Y:S01]  /*21a0*/  CCTL.IVALL ;  /* 0x00000000ff00798f */ /* 0x008fe20002000000 */
[----:B------:R-:W-:Y:S05]  /*21b0*/  YIELD ;  /* 0x0000000000007946 */ /* 0x000fea0003800000 */
[----:B------:R-:W-:-:S13]  /*21c0*/  ISETP.NE.AND P1, PT, R18, R23, PT ;  /* 0x000000171200720c */ /* 0x000fda0003f25270 */
[----:B------:R-:W-:Y:S05]  /*21d0*/  @P1 BRA `(.L_x_2647) ;  /* 0xfffffffc00ec1947 */ /* 0x000fea000383ffff */
.L_x_2646:
        /* <DEDUP_REMOVED lines=15> */
.L_x_2649:
        /* <DEDUP_REMOVED lines=91> */
.L_x_2648:
        /* <DEDUP_REMOVED lines=52> */
.L_x_2650:
        /* <DEDUP_REMOVED lines=28> */
.L_x_2651:
        /* <DEDUP_REMOVED lines=13> */
.L_x_2652:
[----:B------:R-:W-:Y:S05]  /*2e50*/  BSYNC.RECONVERGENT B0 ;  /* 0x0000000000007941 */ /* 0x000fea0003800200 */
.L_x_2645:
        /* <DEDUP_REMOVED lines=74> */
.L_x_2656:
[----:B------:R-:W-:Y:S05]  /*3300*/  BSYNC.RECONVERGENT B1 ;  /* 0x0000000000017941 */ /* 0x000fea0003800200 */
.L_x_2655:
        /* <DEDUP_REMOVED lines=20> */
.L_x_2658:
[----:B------:R-:W-:Y:S05]  /*3450*/  BSYNC.RECONVERGENT B1 ;  /* 0x0000000000017941 */ /* 0x000fea0003800200 */
.L_x_2657:
        /* <DEDUP_REMOVED lines=12> */
[----:B0-----:R-:W-:Y:S02]  /*3520*/  IMAD R17, R49, UR12, RZ ;  /* 0x0000000c31117c24 */ /* 0x001fe4000f8e02ff */
[----:B------:R-:W-:-:S04]  /*3530*/  IMAD.WIDE.U32 R2, R54, UR12, R2 ;  /* 0x0000000c36027c25 */ /* 0x000fc8000f8e0002 */
[----:B------:R-:W-:Y:S01]  /*3540*/  IMAD R17, R54, UR13, R17 ;  /* 0x0000000d36117c24 */ /* 0x000fe2000f8e0211 */
[----:B-1----:R-:W-:-:S04]  /*3550*/  LEA R16, P2, R2, UR18, 0x1 ;  /* 0x0000001202107c11 */ /* 0x002fc8000f8408ff */
[----:B------:R-:W-:Y:S01]  /*3560*/  IADD3 R17, PT, PT, R3, R17, RZ ;  /* 0x0000001103117210 */ /* 0x000fe20007ffe0ff */
[----:B------:R-:W-:-:S03]  /*3570*/  FFMA.FTZ R3, R20, R4, R23 ;  /* 0x0000000414037223 */ /* 0x000fc60000010017 */
[----:B------:R-:W-:Y:S01]  /*3580*/  LEA.HI.X R17, R2, UR19, R17, 0x1, P2 ;  /* 0x0000001302117c11 */ /* 0x000fe200090f0c11 */
[----:B------:R-:W-:-:S05]  /*3590*/  FFMA.FTZ R2, R21, R5, R22 ;  /* 0x0000000515027223 */ /* 0x000fca0000010016 */
[----:B------:R-:W-:-:S05]  /*35a0*/  F2FP.F16.F32.PACK_AB R3, R2, R3 ;  /* 0x000000030203723e */ /* 0x000fca00000000ff */
[----:B------:R0:W-:Y:S02]  /*35b0*/  STG.E desc[UR14][R16.64], R3 ;  /* 0x0000000310007986 */ /* 0x0001e4000c10190e */
.L_x_2660:
[----:B------:R-:W-:Y:S05]  /*35c0*/  BSYNC.RECONVERGENT B1 ;  /* 0x0000000000017941 */ /* 0x000fea0003800200 */
.L_x_2659:
        /* <DEDUP_REMOVED lines=20> */
.L_x_2662:
[----:B------:R-:W-:Y:S05]  /*3710*/  BSYNC.RECONVERGENT B1 ;  /* 0x0000000000017941 */ /* 0x000fea0003800200 */
.L_x_2661:
        /* <DEDUP_REMOVED lines=38> */
.L_x_2664:
[----:B------:R-:W-:Y:S05]  /*3980*/  BSYNC.RECONVERGENT B1 ;  /* 0x0000000000017941 */ /* 0x000fea0003800200 */
.L_x_2663:
        /* <DEDUP_REMOVED lines=10> */
[----:B--2---:R-:W-:Y:S02]  /*3a30*/  IMAD R5, R43, UR12, RZ ;  /* 0x0000000c2b057c24 */ /* 0x004fe4000f8e02ff */
[----:B------:R-:W-:-:S04]  /*3a40*/  IMAD.WIDE.U32 R2, R48, UR12, R2 ;  /* 0x0000000c30027c25 */ /* 0x000fc8000f8e0002 */
[----:B------:R-:W-:Y:S01]  /*3a50*/  IMAD R5, R48, UR13, R5 ;  /* 0x0000000d30057c24 */ /* 0x000fe2000f8e0205 */
[----:B0-----:R-:W-:-:S04]  /*3a60*/  LEA R4, P2, R2, UR18, 0x1 ;  /* 0x0000001202047c11 */ /* 0x001fc8000f8408ff */
[----:B------:R-:W-:Y:S01]  /*3a70*/  IADD3 R5, PT, PT, R3, R5, RZ ;  /* 0x0000000503057210 */ /* 0x000fe20007ffe0ff */
[----:B------:R-:W-:-:S03]  /*3a80*/  FFMA.FTZ R3, R20, R10, R23 ;  /* 0x0000000a14037223 */ /* 0x000fc60000010017 */
[----:B------:R-:W-:Y:S01]  /*3a90*/  LEA.HI.X R5, R2, UR19, R5, 0x1, P2 ;  /* 0x0000001302057c11 */ /* 0x000fe200090f0c05 */
[----:B------:R-:W-:-:S05]  /*3aa0*/  FFMA.FTZ R2, R21, R11, R22 ;  /* 0x0000000b15027223 */ /* 0x000fca0000010016 */
[----:B------:R-:W-:-:S05]  /*3ab0*/  F2FP.F16.F32.PACK_AB R3, R2, R3 ;  /* 0x000000030203723e */ /* 0x000fca00000000ff */
[----:B------:R2:W-:Y:S02]  /*3ac0*/  STG.E desc[UR14][R4.64], R3 ;  /* 0x0000000304007986 */ /* 0x0005e4000c10190e */
.L_x_2666:
[----:B------:R-:W-:Y:S05]  /*3ad0*/  BSYNC.RECONVERGENT B1 ;  /* 0x0000000000017941 */ /* 0x000fea0003800200 */
.L_x_2665:
        /* <DEDUP_REMOVED lines=22> */
.L_x_2668:
[----:B------:R-:W-:Y:S05]  /*3c40*/  BSYNC.RECONVERGENT B1 ;  /* 0x0000000000017941 */ /* 0x000fea0003800200 */
.L_x_2667:
        /* <DEDUP_REMOVED lines=20> */
.L_x_2670:
[----:B------:R-:W-:Y:S05]  /*3d90*/  BSYNC.RECONVERGENT B1 ;  /* 0x0000000000017941 */ /* 0x000fea0003800200 */
.L_x_2669:
        /* <DEDUP_REMOVED lines=20> */
.L_x_2672:
[----:B------:R-:W-:Y:S05]  /*3ee0*/  BSYNC.RECONVERGENT B1 ;  /* 0x0000000000017941 */ /* 0x000fea0003800200 */
.L_x_2671:
        /* <DEDUP_REMOVED lines=20> */
.L_x_2674:
[----:B------:R-:W-:Y:S05]  /*4030*/  BSYNC.RECONVERGENT B1 ;  /* 0x0000000000017941 */ /* 0x000fea0003800200 */
.L_x_2673:
        /* <DEDUP_REMOVED lines=42> */
.L_x_2676:
[----:B------:R-:W-:Y:S05]  /*42e0*/  BSYNC.RECONVERGENT B1 ;  /* 0x0000000000017941 */ /* 0x000fea0003800200 */
.L_x_2675:
        /* <DEDUP_REMOVED lines=20> */
.L_x_2678:
[----:B------:R-:W-:Y:S05]  /*4430*/  BSYNC.RECONVERGENT B1 ;  /* 0x0000000000017941 */ /* 0x000fea0003800200 */
.L_x_2677:
        /* <DEDUP_REMOVED lines=20> */
.L_x_2680:
[----:B------:R-:W-:Y:S05]  /*4580*/  BSYNC.RECONVERGENT B1 ;  /* 0x0000000000017941 */ /* 0x000fea0003800200 */
.L_x_2679:
        /* <DEDUP_REMOVED lines=20> */
.L_x_2682:
[----:B------:R-:W-:Y:S05]  /*46d0*/  BSYNC.RECONVERGENT B1 ;  /* 0x0000000000017941 */ /* 0x000fea0003800200 */
.L_x_2681:
        /* <DEDUP_REMOVED lines=20> */
.L_x_2684:
[----:B------:R-:W-:Y:S05]  /*4820*/  BSYNC.RECONVERGENT B1 ;  /* 0x0000000000017941 */ /* 0x000fea0003800200 */
.L_x_2683:
        /* <DEDUP_REMOVED lines=10> */
[----:B------:R-:W-:Y:S01]  /*48d0*/  F2FP.F16.F32.PACK_AB R5, R38, R5 ;  /* 0x000000052605723e */ /* 0x000fe200000000ff */
        /* <DEDUP_REMOVED lines=8> */
.L_x_2654:
        /* <DEDUP_REMOVED lines=37> */
.L_x_2687:
[----:B------:R-:W-:Y:S05]  /*4bb0*/  BSYNC.RECONVERGENT B1 ;  /* 0x0000000000017941 */ /* 0x000fea0003800200 */
.L_x_2686:
        /* <DEDUP_REMOVED lines=30> */
.L_x_2689:
[----:B------:R-:W-:Y:S05]  /*4da0*/  BSYNC.RECONVERGENT B1 ;  /* 0x0000000000017941 */ /* 0x000fea0003800200 */
.L_x_2688:
        /* <DEDUP_REMOVED lines=32> */
.L_x_2691:
[----:B------:R-:W-:Y:S05]  /*4fb0*/  BSYNC.RECONVERGENT B1 ;  /* 0x0000000000017941 */ /* 0x000fea0003800200 */
.L_x_2690:
        /* <DEDUP_REMOVED lines=30> */
.L_x_2693:
[----:B------:R-:W-:Y:S05]  /*51a0*/  BSYNC.RECONVERGENT B1 ;  /* 0x0000000000017941 */ /* 0x000fea0003800200 */
.L_x_2692:
        /* <DEDUP_REMOVED lines=48> */
.L_x_2695:
[----:B------:R-:W-:Y:S05]  /*54b0*/  BSYNC.RECONVERGENT B1 ;  /* 0x0000000000017941 */ /* 0x000fea0003800200 */
.L_x_2694:
        /* <DEDUP_REMOVED lines=30> */
.L_x_2697:
[----:B------:R-:W-:Y:S05]  /*56a0*/  BSYNC.RECONVERGENT B1 ;  /* 0x0000000000017941 */ /* 0x000fea0003800200 */
.L_x_2696:
        /* <DEDUP_REMOVED lines=32> */
.L_x_2699:
[----:B------:R-:W-:Y:S05]  /*58b0*/  BSYNC.RECONVERGENT B1 ;  /* 0x0000000000017941 */ /* 0x000fea0003800200 */
.L_x_2698:
        /* <DEDUP_REMOVED lines=30> */
.L_x_2701:
[----:B------:R-:W-:Y:S05]  /*5aa0*/  BSYNC.RECONVERGENT B1 ;  /* 0x0000000000017941 */ /* 0x000fea0003800200 */
.L_x_2700:
        /* <DEDUP_REMOVED lines=10> */
[----:B--2---:R-:W-:Y:S01]  /*5b50*/  FFMA.FTZ R11, R20, R24, R23 ;  /* 0x00000018140b7223 */ /* 0x004fe20000010017 */
[----:B------:R-:W-:-:S03]  /*5b60*/  FFMA.FTZ R25, R21, R25, R22 ;  /* 0x0000001915197223 */ /* 0x000fc60000010016 */
        /* <DEDUP_REMOVED lines=18> */
.L_x_2703:
[----:B------:R-:W-:Y:S05]  /*5c90*/  BSYNC.RECONVERGENT B1 ;  /* 0x0000000000017941 */ /* 0x000fea0003800200 */
.L_x_2702:
        /* <DEDUP_REMOVED lines=10> */
[----:B------:R-:W-:Y:S01]  /*5d40*/  FFMA.FTZ R27, R20, R27, R23 ;  /* 0x0000001b141b7223 */ /* 0x000fe20000010017 */
        /* <DEDUP_REMOVED lines=19> */
.L_x_2705:
[----:B------:R-:W-:Y:S05]  /*5e80*/  BSYNC.RECONVERGENT B1 ;  /* 0x0000000000017941 */ /* 0x000fea0003800200 */
.L_x_2704:
        /* <DEDUP_REMOVED lines=52> */
.L_x_2707:
[----:B------:R-:W-:Y:S05]  /*61d0*/  BSYNC.RECONVERGENT B1 ;  /* 0x0000000000017941 */ /* 0x000fea0003800200 */
.L_x_2706:
        /* <DEDUP_REMOVED lines=30> */
.L_x_2709:
[----:B------:R-:W-:Y:S05]  /*63c0*/  BSYNC.RECONVERGENT B1 ;  /* 0x0000000000017941 */ /* 0x000fea0003800200 */
.L_x_2708:
        /* <DEDUP_REMOVED lines=30> */
.L_x_2711:
[----:B------:R-:W-:Y:S05]  /*65b0*/  BSYNC.RECONVERGENT B1 ;  /* 0x0000000000017941 */ /* 0x000fea0003800200 */
.L_x_2710:
        /* <DEDUP_REMOVED lines=30> */
.L_x_2713:
[----:B------:R-:W-:Y:S05]  /*67a0*/  BSYNC.RECONVERGENT B1 ;  /* 0x0000000000017941 */ /* 0x000fea0003800200 */
.L_x_2712:
        /* <DEDUP_REMOVED lines=30> */
.L_x_2715:
[----:B------:R-:W-:Y:S05]  /*6990*/  BSYNC.RECONVERGENT B1 ;  /* 0x0000000000017941 */ /* 0x000fea0003800200 */
.L_x_2714:
        /* <DEDUP_REMOVED lines=28> */
.L_x_2685:
[----:B------:R-:W-:Y:S05]  /*6b60*/  BSYNC.RECONVERGENT B0 ;  /* 0x0000000000007941 */ /* 0x000fea0003800200 */
.L_x_2653:
        /* <DEDUP_REMOVED lines=8> */
.L_x_2717:
        /* <DEDUP_REMOVED lines=9> */
.L_x_3462:


//--------------------- .text._Z35group_norm_nhwc_fwd_one_pass_kernelI11Fp16IOFp16WLi64ELi14ELi224EEv26Group_norm_nhwc_fwd_params --------------------------
	.section	.text._Z35group_norm_nhwc_fwd_one_pass_kernelI11Fp16IOFp16WLi64ELi14ELi224EEv26Group_norm_nhwc_fwd_params,"ax",@progbits
	.align	128
        .global         _Z35group_norm_nhwc_fwd_one_pass_kernelI11Fp16IOFp16WLi64ELi14ELi224EEv26Group_norm_nhwc_fwd_params
        .type           _Z35group_norm_nhwc_fwd_one_pass_kernelI11Fp16IOFp16WLi64ELi14ELi224EEv26Group_norm_nhwc_fwd_params,@function
        .size           _Z35group_norm_nhwc_fwd_one_pass_kernelI11Fp16IOFp16WLi64ELi14ELi224EEv26Group_norm_nhwc_fwd_params,(.L_x_3463 - _Z35group_norm_nhwc_fwd_one_pass_kernelI11Fp16IOFp16WLi64ELi14ELi224EEv26Group_norm_nhwc_fwd_params)
        .other          _Z35group_norm_nhwc_fwd_one_pass_kernelI11Fp16IOFp16WLi64ELi14ELi224EEv26Group_norm_nhwc_fwd_params,@"STO_CUDA_ENTRY STV_DEFAULT"
_Z35group_norm_nhwc_fwd_one_pass_kernelI11Fp16IOFp16WLi64ELi14ELi224EEv26Group_norm_nhwc_fwd_params:
.text._Z35group_norm_nhwc_fwd_one_pass_kernelI11Fp16IOFp16WLi64ELi14ELi224EEv26Group_norm_nhwc_fwd_params:
        /* <DEDUP_REMOVED lines=27> */
.L_x_2737:
        /* <DEDUP_REMOVED lines=129> */
.L_x_2719:
[----:B----4-:R-:W-:Y:S05]  /*09c0*/  BSYNC.RECONVERGENT B0 ;  /* 0x0000000000007941 */ /* 0x010fea0003800200 */
.L_x_2718:
        /* <DEDUP_REMOVED lines=23> */
.L_x_2721:
[----:B------:R-:W-:Y:S05]  /*0b40*/  BSYNC.RECONVERGENT B0 ;  /* 0x0000000000007941 */ /* 0x000fea0003800200 */
.L_x_2720:
[----:B------:R-:W-:Y:S05]  /*0b50*/  @!P2 BRA `(.L_x_2722) ;  /* 0x0000000c00aca947 */ /* 0x000fea0003800000 */
[----:B---3--:R-:W3:Y:S01]  /*0b60*/  LDC.64 R4, c[0x0][0x3b8] ;  /* 0x0000ee00ff047b82 */ /* 0x008ee20000000a00 */
[----:B------:R-:W-:Y:S01]  /*0b70*/  ULOP3.LUT UR9, UR4, 0x1, URZ, 0xc0, !UPT ;  /* 0x0000000104097892 */ /* 0x000fe2000f8ec0ff */
[----:B------:R-:W-:-:S03]  /*0b80*/  ISETP.GE.U32.AND P4, PT, R2, 0x8, PT ;  /* 0x000000080200780c */ /* 0x000fc60003f86070 */
[----:B------:R-:W-:-:S06]  /*0b90*/  UIMAD UR5, UR9, UR19, URZ ;  /* 0x00000013090572a4 */ /* 0x000fcc000f8e02ff */
[----:B------:R-:W-:-:S04]  /*0ba0*/  IMAD R6, R2, UR5, RZ ;  /* 0x0000000502067c24 */ /* 0x000fc8000f8e02ff */
[----:B------:R-:W-:-:S04]  /*0bb0*/  IMAD.SHL.U32 R7, R6, 0x2, RZ ;  /* 0x0000000206077824 */ /* 0x000fc800078e00ff */
        /* <DEDUP_REMOVED lines=24> */
.L_x_2724:
[----:B---3--:R-:W3:Y:S04]  /*0d40*/  LDG.E.STRONG.GPU R6, desc[UR14][R4.64] ;  /* 0x0000000e04067981 */ /* 0x008ee8000c1ef900 */
[----:B---3--:R-:W-:Y:S01]  /*0d50*/  CCTL.IVALL ;  /* 0x00000000ff00798f */ /* 0x008fe20002000000 */
[----:B------:R-:W-:Y:S05]  /*0d60*/  YIELD ;  /* 0x0000000000007946 */ /* 0x000fea0003800000 */
[----:B------:R-:W-:-:S13]  /*0d70*/  ISETP.NE.AND P2, PT, R6, R9, PT ;  /* 0x000000090600720c */ /* 0x000fda0003f45270 */
[----:B------:R-:W-:Y:S05]  /*0d80*/  @P2 BRA `(.L_x_2724) ;  /* 0xfffffffc00ec2947 */ /* 0x000fea000383ffff */
.L_x_2723:
        /* <DEDUP_REMOVED lines=15> */
.L_x_2726:
[----:B------:R-:W-:Y:S01]  /*0e80*/  UIADD3 UR24, UPT, UPT, UR5, 0x1, URZ ;  /* 0x0000000105187890 */ /* 0x000fe2000fffe0ff */
[----:B------:R-:W-:Y:S01]  /*0e90*/  ISETP.EQ.OR P2, PT, RZ, UR23, P3 ;  /* 0x00000017ff007c0c */ /* 0x000fe20009f42670 */
[----:B------:R-:W-:-:S04]  /*0ea0*/  UIADD3 UR25, UPT, UPT, UR5, 0x2, URZ ;  /* 0x0000000205197890 */ /* 0x000fc8000fffe0ff */
[----:B---3--:R-:W-:Y:S01]  /*0eb0*/  MOV R4, UR24 ;  /* 0x0000001800047c02 */ /* 0x008fe20008000f00 */
[----:B------:R-:W-:Y:S01]  /*0ec0*/  UIADD3 UR24, UPT, UPT, UR5, 0x3, URZ ;  /* 0x0000000305187890 */ /* 0x000fe2000fffe0ff */
[----:B------:R-:W-:Y:S02]  /*0ed0*/  MOV R5, UR25 ;  /* 0x0000001900057c02 */ /* 0x000fe40008000f00 */
[----:B------:R-:W-:Y:S02]  /*0ee0*/  ISETP.EQ.OR P4, PT, R4, UR18, P3 ;  /* 0x0000001204007c0c */ /* 0x000fe40009f82670 */
[----:B------:R-:W-:Y:S02]  /*0ef0*/  ISETP.EQ.OR P6, PT, R5, UR18, P3 ;  /* 0x0000001205007c0c */ /* 0x000fe40009fc2670 */
[----:B------:R-:W-:Y:S01]  /*0f00*/  MOV R4, UR24 ;  /* 0x0000001800047c02 */ /* 0x000fe20008000f00 */
[----:B------:R-:W-:-:S03]  /*0f10*/  VOTEU.ALL UP1, P2 ;  /* 0x0000000000ff7886 */ /* 0x000fc60001020000 */
[----:B------:R-:W-:Y:S02]  /*0f20*/  ISETP.EQ.OR P5, PT, R4, UR18, P3 ;  /* 0x0000001204007c0c */ /* 0x000fe40009fa2670 */
[----:B------:R-:W-:-:S03]  /*0f30*/  @!UP1 UIMAD.WIDE.U32 UR24, UR9, 0x8, UR16 ;  /* 0x00000008091898a5 */ /* 0x000fc6000f8e0010 */
[----:B------:R-:W-:Y:S02]  /*0f40*/  VOTEU.ALL UP1, P4 ;  /* 0x0000000000ff7886 */ /* 0x000fe40002020000 */
[----:B------:R-:W-:Y:S01]  /*0f50*/  VOTEU.ALL UP2, P6 ;  /* 0x0000000000ff7886 */ /* 0x000fe20003040000 */
[----:B------:R-:W-:Y:S01]  /*0f60*/  IMAD.U32 R4, RZ, RZ, UR24 ;  /* 0x00000018ff047e24 */ /* 0x000fe2000f8e00ff */
[----:B------:R-:W-:Y:S01]  /*0f70*/  MOV R5, UR25 ;  /* 0x0000001900057c02 */ /* 0x000fe20008000f00 */
[----:B------:R-:W-:Y:S02]  /*0f80*/  @!UP1 UIMAD.WIDE.U32 UR24, UR22, 0x8, UR16 ;  /* 0x00000008161898a5 */ /* 0x000fe4000f8e0010 */
[----:B------:R-:W-:Y:S01]  /*0f90*/  @!UP2 UIMAD.WIDE.U32 UR26, UR11, 0x8, UR16 ;  /* 0x000000080b1aa8a5 */ /* 0x000fe2000f8e0010 */
[----:B------:R-:W-:Y:S02]  /*0fa0*/  VOTEU.ALL UP1, P5 ;  /* 0x0000000000ff7886 */ /* 0x000fe40002820000 */
[----:B------:R-:W0:Y:S01]  /*0fb0*/  @!P2 LDG.E.64 R4, desc[UR14][R4.64] ;  /* 0x0000000e0404a981 */ /* 0x000e22000c1e1b00 */
[----:B------:R-:W-:-:S02]  /*0fc0*/  MOV R6, UR24 ;  /* 0x0000001800067c02 */ /* 0x000fc40008000f00 */
[----:B------:R-:W-:Y:S01]  /*0fd0*/  MOV R7, UR25 ;  /* 0x0000001900077c02 */ /* 0x000fe20008000f00 */
[----:B------:R-:W-:Y:S01]  /*0fe0*/  @!UP1 UIMAD.WIDE.U32 UR24, UR10, 0x8, UR16 ;  /* 0x000000080a1898a5 */ /* 0x000fe2000f8e0010 */
[----:B------:R-:W-:Y:S01]  /*0ff0*/  IMAD.U32 R8, RZ, RZ, UR26 ;  /* 0x0000001aff087e24 */ /* 0x000fe2000f8e00ff */
[----:B-1----:R-:W-:-:S03]  /*1000*/  MOV R9, UR27 ;  /* 0x0000001b00097c02 */ /* 0x002fc60008000f00 */
[----:B------:R-:W2:Y:S01]  /*1010*/  @!P4 LDG.E.64 R6, desc[UR14][R6.64] ;  /* 0x0000000e0606c981 */ /* 0x000ea2000c1e1b00 */
[----:B------:R-:W-:Y:S02]  /*1020*/  MOV R10, UR24 ;  /* 0x00000018000a7c02 */ /* 0x000fe40008000f00 */
[----:B------:R-:W-:Y:S01]  /*1030*/  MOV R11, UR25 ;  /* 0x00000019000b7c02 */ /* 0x000fe20008000f00 */
[----:B------:R-:W3:Y:S05]  /*1040*/  @!P6 LDG.E.64 R8, desc[UR14][R8.64] ;  /* 0x0000000e0808e981 */ /* 0x000eea000c1e1b00 */
[----:B------:R-:W4:Y:S01]  /*1050*/  @!P5 LDG.E.64 R10, desc[UR14][R10.64] ;  /* 0x0000000e0a0ad981 */ /* 0x000f22000c1e1b00 */
[----:B------:R-:W-:-:S02]  /*1060*/  UIADD3 UR24, UPT, UPT, UR5, 0x4, URZ ;  /* 0x0000000405187890 */ /* 0x000fc4000fffe0ff */
        /* <DEDUP_REMOVED lines=32> */
[----:B------:R-:W-:Y:S01]  /*1270*/  IMAD.U32 R8, RZ, RZ, UR24 ;  /* 0x00000018ff087e24 */ /* 0x000fe2000f8e00ff */
[----:B------:R-:W-:Y:S01]  /*1280*/  MOV R9, UR25 ;  /* 0x0000001900097c02 */ /* 0x000fe20008000f00 */
        /* <DEDUP_REMOVED lines=26> */
.L_x_2725:
        /* <DEDUP_REMOVED lines=53> */
.L_x_2727:
        /* <DEDUP_REMOVED lines=27> */
.L_x_2728:
        /* <DEDUP_REMOVED lines=13> */
.L_x_2729:
[----:B------:R-:W-:Y:S05]  /*1a00*/  BSYNC.RECONVERGENT B0 ;  /* 0x0000000000007941 */ /* 0x000fea0003800200 */
.L_x_2722:
        /* <DEDUP_REMOVED lines=74> */
.L_x_2733:
[----:B------:R-:W-:Y:S05]  /*1eb0*/  BSYNC.RECONVERGENT B1 ;  /* 0x0000000000017941 */ /* 0x000fea0003800200 */
.L_x_2732:
        /* <DEDUP_REMOVED lines=19> */
.L_x_2731:
        /* <DEDUP_REMOVED lines=30> */
.L_x_2736:
[----:B------:R-:W-:Y:S05]  /*21d0*/  BSYNC.RECONVERGENT B1 ;  /* 0x0000000000017941 */ /* 0x000fea0003800200 */
.L_x_2735:
        /* <DEDUP_REMOVED lines=32> */
.L_x_2734:
[----:B------:R-:W-:Y:S05]  /*23e0*/  BSYNC.RECONVERGENT B0 ;  /* 0x0000000000007941 */ /* 0x000fea0003800200 */
.L_x_2730:
[----:B------:R-:W-:Y:S02]  /*23f0*/  UIADD3 UR8, UPT, UPT, UR19, UR8, URZ ;  /* 0x0000000813087290 */ /* 0x000fe4000fffe0ff */
[----:B------:R-:W-:Y:S02]  /*2400*/  UIADD3 UR4, UPT, UPT, UR4, 0x1, URZ ;  /* 0x0000000104047890 */ /* 0x000fe4000fffe0ff */
[----:B------:R-:W-:-:S09]  /*2410*/  UISETP.GE.AND UP1, UPT, UR8, UR7, UPT ;  /* 0x000000070800728c */ /* 0x000fd2000bf26270 */
[----:B------:R-:W-:Y:S05]  /*2420*/  BRA.U !UP1, `(.L_x_2737) ;  /* 0xffffffdd09607547 */ /* 0x000fea000b83ffff */
[----:B------:R-:W-:Y:S05]  /*2430*/  EXIT ;  /* 0x000000000000794d */ /* 0x000fea0003800000 */
.L_x_2738:
        /* <DEDUP_REMOVED lines=12> */
.L_x_3463:


//--------------------- .text._Z35group_norm_nhwc_fwd_one_pass_kernelI11Fp16IOFp16WLi128ELi14ELi224EEv26Group_norm_nhwc_fwd_params --------------------------
	.section	.text._Z35group_norm_nhwc_fwd_one_pass_kernelI11Fp16IOFp16WLi128ELi14ELi224EEv26Group_norm_nhwc_fwd_params,"ax",@progbits
	.align	128
        .global         _Z35group_norm_nhwc_fwd_one_pass_kernelI11Fp16IOFp16WLi128ELi14ELi224EEv26Group_norm_nhwc_fwd_params
        .type           _Z35group_norm_nhwc_fwd_one_pass_kernelI11Fp16IOFp16WLi128ELi14ELi224EEv26Group_norm_nhwc_fwd_params,@function
        .size           _Z35group_norm_nhwc_fwd_one_pass_kernelI11Fp16IOFp16WLi128ELi14ELi224EEv26Group_norm_nhwc_fwd_params,(.L_x_3464 - _Z35group_norm_nhwc_fwd_one_pass_kernelI11Fp16IOFp16WLi128ELi14ELi224EEv26Group_norm_nhwc_fwd_params)
        .other          _Z35group_norm_nhwc_fwd_one_pass_kernelI11Fp16IOFp16WLi128ELi14ELi224EEv26Group_norm_nhwc_fwd_params,@"STO_CUDA_ENTRY STV_DEFAULT"
_Z35group_norm_nhwc_fwd_one_pass_kernelI11Fp16IOFp16WLi128ELi14ELi224EEv26Group_norm_nhwc_fwd_params:
.text._Z35group_norm_nhwc_fwd_one_pass_kernelI11Fp16IOFp16WLi128ELi14ELi224EEv26Group_norm_nhwc_fwd_params:
        /* <DEDUP_REMOVED lines=43> */
[----:B------:R-:W-:Y:S02]  /*02b0*/  SHF.R.S32.HI R5, RZ, 0x1f, R26 ;  /* 0x0000001fff057819 */ /* 0x000fe4000001141a */
[----:B------:R-:W-:-:S07]  /*02c0*/  SHF.L.U32 R28, R28, 0x1, RZ ;  /* 0x000000011c1c7819 */ /* 0x000fce00000006ff */
.L_x_2766:
        /* <DEDUP_REMOVED lines=16> */
[----:B------:R-:W-:-:S06]  /*03d0*/  ISETP.GE.AND.EX P3, PT, R22, UR15, PT, P3 ;  /* 0x0000000f16007c0c */ /* 0x000fcc000bf66330 */
[----:B------:R-:W2:Y:S01]  /*03e0*/  @!P2 LDC.64 R12, c[0x0][0x390] ;  /* 0x0000e400ff0cab82 */ /* 0x000ea20000000a00 */
[----:B-1----:R-:W1:Y:S07]  /*03f0*/  MUFU.RCP R3, R3 ;  /* 0x0000000300037308 */ /* 0x002e6e0000001000 */
[----:B------:R-:W4:Y:S01]  /*0400*/  @!P3 LDC.64 R10, c[0x0][0x3e0] ;  /* 0x0000f800ff0abb82 */ /* 0x000f220000000a00 */
[----:B-1----:R-:W-:-:S04]  /*0410*/  IADD3 R4, PT, PT, R3, 0xffffffe, RZ ;  /* 0x0ffffffe03047810 */ /* 0x002fc80007ffe0ff */
[----:B------:R1:W5:Y:S02]  /*0420*/  F2I.FTZ.U32.TRUNC.NTZ R5, R4 ;  /* 0x0000000400057305 */ /* 0x000364000021f000 */
[----:B-1----:R-:W-:-:S05]  /*0430*/  HFMA2 R4, -RZ, RZ, 0, 0 ;  /* 0x00000000ff047431 */ /* 0x002fca00000001ff */
        /* <DEDUP_REMOVED lines=8> */
[----:B------:R-:W-:-:S04]  /*04c0*/  IMAD R3, RZ, RZ, -UR13 ;  /* 0x8000000dff037e24 */ /* 0x000fc8000f8e02ff */
        /* <DEDUP_REMOVED lines=26> */
[----:B------:R-:W-:Y:S02]  /*0670*/  LEA.HI.X.SX32 R19, R3, RZ, 0x1, P4 ;  /* 0x000000ff03137211 */ /* 0x000fe400020f0eff */
[----:B------:R-:W-:Y:S02]  /*0680*/  MOV R3, UR20 ;  /* 0x0000001400037c02 */ /* 0x000fe40008000f00 */
[----:B------:R-:W-:-:S03]  /*0690*/  ISETP.GE.U32.AND P4, PT, R27, UR14, PT ;  /* 0x0000000e1b007c0c */ /* 0x000fc6000bf86070 */
[----:B------:R-:W-:Y:S01]  /*06a0*/  IMAD.WIDE.U32 R18, R3, UR13, R18 ;  /* 0x0000000d03127c25 */ /* 0x000fe2000f8e0012 */
[----:B------:R-:W-:-:S03]  /*06b0*/  ISETP.GE.AND.EX P4, PT, R24, UR15, PT, P4 ;  /* 0x0000000f18007c0c */ /* 0x000fc6000bf86340 */
[----:B-1----:R-:W-:Y:S01]  /*06c0*/  @!P2 IMAD R3, R9, R4, RZ ;  /* 0x000000040903a224 */ /* 0x002fe200078e02ff */
[----:B------:R-:W-:Y:S01]  /*06d0*/  @!P2 MOV R16, R18 ;  /* 0x000000120010a202 */ /* 0x000fe20000000f00 */
[----:B------:R-:W1:Y:S01]  /*06e0*/  @!P1 LDC.64 R8, c[0x0][0x390] ;  /* 0x0000e400ff089b82 */ /* 0x000e620000000a00 */
[----:B------:R-:W-:Y:S02]  /*06f0*/  VIADD R17, R19, UR5 ;  /* 0x0000000513117c36 */ /* 0x000fe40008000000 */
[C---:B------:R-:W-:Y:S02]  /*0700*/  @!P2 IMAD R3, R26.reuse, R5, R3 ;  /* 0x000000051a03a224 */ /* 0x040fe400078e0203 */
[----:B------:R-:W-:-:S04]  /*0710*/  @!P2 IMAD.WIDE.U32 R4, R26, R4, R16 ;  /* 0x000000041a04a225 */ /* 0x000fc800078e0010 */
[----:B------:R-:W-:Y:S01]  /*0720*/  @!P1 IMAD.MOV.U32 R21, RZ, RZ, R17 ;  /* 0x000000ffff159224 */ /* 0x000fe200078e0011 */
[----:B------:R-:W-:Y:S01]  /*0730*/  @!P2 IADD3 R5, PT, PT, R5, R3, RZ ;  /* 0x000000030505a210 */ /* 0x000fe20007ffe0ff */
[----:B0-----:R-:W-:Y:S01]  /*0740*/  @!P1 IMAD R3, R20, R14, RZ ;  /* 0x0000000e14039224 */ /* 0x001fe200078e02ff */
[----:B------:R-:W-:Y:S02]  /*0750*/  @!P1 MOV R20, R18 ;  /* 0x0000001200149202 */ /* 0x000fe40000000f00 */
[----:B--2---:R-:W-:Y:S01]  /*0760*/  @!P2 LEA R12, P5, R4, R12, 0x1 ;  /* 0x0000000c040ca211 */ /* 0x004fe200078a08ff */
[C---:B------:R-:W-:Y:S02]  /*0770*/  @!P1 IMAD R3, R0.reuse, R15, R3 ;  /* 0x0000000f00039224 */ /* 0x040fe400078e0203 */
[----:B------:R-:W-:Y:S01]  /*0780*/  @!P1 IMAD.WIDE.U32 R14, R0, R14, R20 ;  /* 0x0000000e000e9225 */ /* 0x000fe200078e0014 */
[----:B------:R-:W-:Y:S02]  /*0790*/  @!P2 LEA.HI.X R13, R4, R13, R5, 0x1, P5 ;  /* 0x0000000d040da211 */ /* 0x000fe400028f0c05 */
[----:B------:R-:W0:Y:S01]  /*07a0*/  @!P4 LDC.64 R4, c[0x0][0x3e0] ;  /* 0x0000f800ff04cb82 */ /* 0x000e220000000a00 */
[----:B----4-:R-:W-:Y:S01]  /*07b0*/  @!P3 IMAD R20, R22, R10, RZ ;  /* 0x0000000a1614b224 */ /* 0x010fe200078e02ff */
[----:B------:R-:W-:-:S02]  /*07c0*/  @!P1 IADD3 R3, PT, PT, R15, R3, RZ ;  /* 0x000000030f039210 */ /* 0x000fc40007ffe0ff */
[----:B------:R-:W-:Y:S02]  /*07d0*/  CS2R R22, SRZ ;  /* 0x0000000000167805 */ /* 0x000fe4000001ff00 */
[C---:B-1----:R-:W-:Y:S01]  /*07e0*/  @!P1 LEA R8, P5, R14.reuse, R8, 0x1 ;  /* 0x000000080e089211 */ /* 0x042fe200078a08ff */
[C---:B------:R-:W-:Y:S01]  /*07f0*/  @!P3 IMAD R11, R25.reuse, R11, R20 ;  /* 0x0000000b190bb224 */ /* 0x040fe200078e0214 */
[----:B------:R-:W-:Y:S02]  /*0800*/  @!P3 MOV R20, R18 ;  /* 0x000000120014b202 */ /* 0x000fe40000000f00 */
[----:B------:R-:W-:Y:S01]  /*0810*/  @!P1 LEA.HI.X R9, R14, R9, R3, 0x1, P5 ;  /* 0x000000090e099211 */ /* 0x000fe200028f0c03 */
[----:B------:R-:W2:Y:S01]  /*0820*/  @!P2 LDG.E R23, desc[UR18][R12.64] ;  /* 0x000000120c17a981 */ /* 0x000ea2000c1e1900 */
[----:B------:R-:W1:Y:S01]  /*0830*/  @!P4 LDC.64 R14, c[0x0][0x390] ;  /* 0x0000e400ff0ecb82 */ /* 0x000e620000000a00 */
[----:B------:R-:W-:Y:S02]  /*0840*/  @!P3 MOV R21, R17 ;  /* 0x000000110015b202 */ /* 0x000fe40000000f00 */
[----:B------:R3:W4:Y:S01]  /*0850*/  @!P1 LDG.E R22, desc[UR18][R8.64] ;  /* 0x0000001208169981 */ /* 0x000722000c1e1900 */
[----:B------:R-:W-:Y:S01]  /*0860*/  @!P3 IMAD.WIDE.U32 R20, R25, R10, R20 ;  /* 0x0000000a1914b225 */ /* 0x000fe200078e0014 */
[----:B---3--:R-:W-:-:S03]  /*0870*/  @!P4 MOV R8, R18 ;  /* 0x000000120008c202 */ /* 0x008fc60000000f00 */
[----:B0-----:R-:W-:Y:S01]  /*0880*/  @!P4 IMAD R3, R24, R4, RZ ;  /* 0x000000041803c224 */ /* 0x001fe200078e02ff */
[----:B------:R-:W-:Y:S02]  /*0890*/  @!P4 MOV R9, R17 ;  /* 0x000000110009c202 */ /* 0x000fe40000000f00 */
[----:B------:R-:W-:Y:S02]  /*08a0*/  @!P3 IADD3 R11, PT, PT, R21, R11, RZ ;  /* 0x0000000b150bb210 */ /* 0x000fe40007ffe0ff */
[C---:B-----5:R-:W-:Y:S01]  /*08b0*/  @!P3 LEA R6, P2, R20.reuse, R6, 0x1 ;  /* 0x000000061406b211 */ /* 0x060fe200078408ff */
[C---:B------:R-:W-:Y:S02]  /*08c0*/  @!P4 IMAD R3, R27.reuse, R5, R3 ;  /* 0x000000051b03c224 */ /* 0x040fe400078e0203 */
[----:B------:R-:W-:Y:S01]  /*08d0*/  @!P4 IMAD.WIDE.U32 R8, R27, R4, R8 ;  /* 0x000000041b08c225 */ /* 0x000fe200078e0008 */
[----:B------:R-:W-:-:S03]  /*08e0*/  @!P3 LEA.HI.X R7, R20, R7, R11, 0x1, P2 ;  /* 0x000000071407b211 */ /* 0x000fc600010f0c0b */
[----:B------:R-:W-:Y:S01]  /*08f0*/  IMAD.MOV.U32 R24, RZ, RZ, RZ ;  /* 0x000000ffff187224 */ /* 0x000fe200078e00ff */
[----:B------:R-:W-:Y:S02]  /*0900*/  @!P4 IADD3 R3, PT, PT, R9, R3, RZ ;  /* 0x000000030903c210 */ /* 0x000fe40007ffe0ff */
[----:B-1----:R-:W-:-:S03]  /*0910*/  @!P4 LEA R14, P2, R8, R14, 0x1 ;  /* 0x0000000e080ec211 */ /* 0x002fc600078408ff */
[----:B------:R0:W3:Y:S01]  /*0920*/  @!P3 LDG.E R24, desc[UR18][R6.64] ;  /* 0x000000120618b981 */ /* 0x0000e2000c1e1900 */
        /* <DEDUP_REMOVED lines=19> */
[----:B------:R-:W-:Y:S02]  /*0a60*/  FADD.FTZ R9, R6, R9 ;  /* 0x0000000906097221 */ /* 0x000fe40000010000 */
[----:B------:R-:W-:Y:S01]  /*0a70*/  FADD.FTZ R8, R11, R8 ;  /* 0x000000080b087221 */ /* 0x000fe20000010000 */
[--C-:B---3--:R-:W-:Y:S02]  /*0a80*/  HADD2.F32 R5, -RZ, R24.reuse.H1_H1 ;  /* 0x30000018ff057230 */ /* 0x108fe40000004100 */
[----:B------:R-:W-:-:S03]  /*0a90*/  HADD2.F32 R24, -RZ, R24.H0_H0 ;  /* 0x20000018ff187230 */ /* 0x000fc60000004100 */
[----:B------:R-:W-:Y:S02]  /*0aa0*/  FMUL.FTZ R12, R5, R5 ;  /* 0x00000005050c7220 */ /* 0x000fe40000410000 */
        /* <DEDUP_REMOVED lines=42> */
.L_x_2740:
[----:B------:R-:W-:Y:S05]  /*0d50*/  BSYNC.RECONVERGENT B0 ;  /* 0x0000000000007941 */ /* 0x000fea0003800200 */
.L_x_2739:
        /* <DEDUP_REMOVED lines=24> */
.L_x_2742:
[----:B------:R-:W-:Y:S05]  /*0ee0*/  BSYNC.RECONVERGENT B0 ;  /* 0x0000000000007941 */ /* 0x000fea0003800200 */
.L_x_2741:
[----:B------:R-:W-:Y:S05]  /*0ef0*/  @!P2 BRA `(.L_x_2743) ;  /* 0x0000000c00b4a947 */ /* 0x000fea0003800000 */
[----:B------:R-:W4:Y:S01]  /*0f00*/  LDC.64 R8, c[0x0][0x3b8] ;  /* 0x0000ee00ff087b82 */ /* 0x000f220000000a00 */
[----:B------:R-:W-:Y:S01]  /*0f10*/  ULOP3.LUT UR5, UR4, 0x1, URZ, 0xc0, !UPT ;  /* 0x0000000104057892 */ /* 0x000fe2000f8ec0ff */
[----:B------:R-:W-:-:S03]  /*0f20*/  ISETP.GE.U32.AND P2, PT, R2, 0x8, PT ;  /* 0x000000080200780c */ /* 0x000fc60003f46070 */
[----:B------:R-:W-:-:S06]  /*0f30*/  UIMAD UR5, UR5, UR22, URZ ;  /* 0x00000016050572a4 */ /* 0x000fcc000f8e02ff */
[----:B-1----:R-:W-:-:S04]  /*0f40*/  IMAD R10, R2, UR5, RZ ;  /* 0x00000005020a7c24 */ /* 0x002fc8000f8e02ff */
[----:B------:R-:W-:-:S04]  /*0f50*/  IMAD.SHL.U32 R10, R10, 0x2, RZ ;  /* 0x000000020a0a7824 */ /* 0x000fc800078e00ff */
        /* <DEDUP_REMOVED lines=26> */
.L_x_2745:
[----:B------:R-:W2:Y:S04]  /*1100*/  LDG.E.STRONG.GPU R11, desc[UR18][R8.64] ;  /* 0x00000012080b7981 */ /* 0x000ea8000c1ef900 */
[----:B--2---:R-:W-:Y:S01]  /*1110*/  CCTL.IVALL ;  /* 0x00000000ff00798f */ /* 0x004fe20002000000 */
[----:B------:R-:W-:Y:S05]  /*1120*/  YIELD ;  /* 0x0000000000007946 */ /* 0x000fea0003800000 */
[----:B------:R-:W-:-:S13]  /*1130*/  ISETP.NE.AND P4, PT, R11, R10, PT ;  /* 0x0000000a0b00720c */ /* 0x000fda0003f85270 */
[----:B------:R-:W-:Y:S05]  /*1140*/  @P4 BRA `(.L_x_2745) ;  /* 0xfffffffc00ec4947 */ /* 0x000fea000383ffff */
.L_x_2744:
        /* <DEDUP_REMOVED lines=15> */
.L_x_2747:
        /* <DEDUP_REMOVED lines=11> */
[----:B------:R-:W-:Y:S01]  /*12f0*/  MOV R12, UR28 ;  /* 0x0000001c000c7c02 */ /* 0x000fe20008000f00 */
[----:B---3--:R-:W-:-:S06]  /*1300*/  IMAD.U32 R13, RZ, RZ, UR29 ;  /* 0x0000001dff0d7e24 */ /* 0x008fcc000f8e00ff */
[----:B------:R-:W3:Y:S01]  /*1310*/  @!P5 LDG.E.64 R12, desc[UR18][R12.64] ;  /* 0x000000120c0cd981 */ /* 0x000ee2000c1e1b00 */
[----:B------:R-:W-:-:S06]  /*1320*/  UIADD3 UR27, UPT, UPT, UR5, 0x2, URZ ;  /* 0x00000002051b7890 */ /* 0x000fcc000fffe0ff */
[----:B------:R-:W-:Y:S01]  /*1330*/  MOV R10, UR27 ;  /* 0x0000001b000a7c02 */ /* 0x000fe20008000f00 */
[----:B------:R-:W-:-:S03]  /*1340*/  UIADD3 UR27, UPT, UPT, UR5, 0x3, URZ ;  /* 0x00000003051b7890 */ /* 0x000fc6000fffe0ff */
        /* <DEDUP_REMOVED lines=74> */
.L_x_2746:
        /* <DEDUP_REMOVED lines=52> */
.L_x_2748:
        /* <DEDUP_REMOVED lines=28> */
.L_x_2749:
        /* <DEDUP_REMOVED lines=13> */
.L_x_2750:
[----:B------:R-:W-:Y:S05]  /*1dc0*/  BSYNC.RECONVERGENT B0 ;  /* 0x0000000000007941 */ /* 0x000fea0003800200 */
.L_x_2743:
        /* <DEDUP_REMOVED lines=36> */
[----:B----4-:R-:W-:Y:S02]  /*2010*/  HADD2.F32 R10, -RZ, R14.H0_H0 ;  /* 0x2000000eff0a7230 */ /* 0x010fe40000004100 */
[----:B---3--:R-:W-:Y:S02]  /*2020*/  HADD2.F32 R11, -RZ, R13.H0_H0 ;  /* 0x2000000dff0b7230 */ /* 0x008fe40000004100 */
        /* <DEDUP_REMOVED lines=35> */
.L_x_2754:
[----:B------:R-:W-:Y:S05]  /*2260*/  BSYNC.RECONVERGENT B1 ;  /* 0x0000000000017941 */ /* 0x000fea0003800200 */
.L_x_2753:
        /* <DEDUP_REMOVED lines=21> */
.L_x_2756:
[----:B------:R-:W-:Y:S05]  /*23c0*/  BSYNC.RECONVERGENT B1 ;  /* 0x0000000000017941 */ /* 0x000fea0003800200 */
.L_x_2755:
        /* <DEDUP_REMOVED lines=21> */
.L_x_2758:
[----:B------:R-:W-:Y:S05]  /*2520*/  BSYNC.RECONVERGENT B1 ;  /* 0x0000000000017941 */ /* 0x000fea0003800200 */
.L_x_2757:
        /* <DEDUP_REMOVED lines=19> */
.L_x_2752:
        /* <DEDUP_REMOVED lines=41> */
.L_x_2761:
[----:B------:R-:W-:Y:S05]  /*28f0*/  BSYNC.RECONVERGENT B1 ;  /* 0x0000000000017941 */ /* 0x000fea0003800200 */
.L_x_2760:
        /* <DEDUP_REMOVED lines=31> */
.L_x_2763:
[----:B------:R-:W-:Y:S05]  /*2af0*/  BSYNC.RECONVERGENT B1 ;  /* 0x0000000000017941 */ /* 0x000fea0003800200 */
.L_x_2762:
        /* <DEDUP_REMOVED lines=31> */
.L_x_2765:
[----:B------:R-:W-:Y:S05]  /*2cf0*/  BSYNC.RECONVERGENT B1 ;  /* 0x0000000000017941 */ /* 0x000fea0003800200 */
.L_x_2764:
        /* <DEDUP_REMOVED lines=29> */
.L_x_2759:
[----:B------:R-:W-:Y:S05]  /*2ed0*/  BSYNC.RECONVERGENT B0 ;  /* 0x0000000000007941 */ /* 0x000fea0003800200 */
.L_x_2751:
[----:B------:R-:W-:Y:S02]  /*2ee0*/  UIADD3 UR10, UPT, UPT, UR22, UR10, URZ ;  /* 0x0000000a160a7290 */ /* 0x000fe4000fffe0ff */
[----:B------:R-:W-:Y:S02]  /*2ef0*/  UIADD3 UR4, UPT, UPT, UR4, 0x1, URZ ;  /* 0x0000000104047890 */ /* 0x000fe4000fffe0ff */
[----:B------:R-:W-:-:S09]  /*2f00*/  UISETP.GE.AND UP1, UPT, UR10, UR7, UPT ;  /* 0x000000070a00728c */ /* 0x000fd2000bf26270 */
[----:B------:R-:W-:Y:S05]  /*2f10*/  BRA.U !UP1, `(.L_x_2766) ;  /* 0xffffffd109ec7547 */ /* 0x000fea000b83ffff */
[----:B------:R-:W-:Y:S05]  /*2f20*/  EXIT ;  /* 0x000000000000794d */ /* 0x000fea0003800000 */
.L_x_2767:
        /* <DEDUP_REMOVED lines=13> */
.L_x_3464:


//--------------------- .text._Z35group_norm_nhwc_fwd_one_pass_kernelI11Fp16IOFp16WLi256ELi14ELi224EEv26Group_norm_nhwc_fwd_params --------------------------
	.section	.text._Z35group_norm_nhwc_fwd_one_pass_kernelI11Fp16IOFp16WLi256ELi14ELi224EEv26Group_norm_nhwc_fwd_params,"ax",@progbits
	.align	128
        .global         _Z35group_norm_nhwc_fwd_one_pass_kernelI11Fp16IOFp16WLi256ELi14ELi224EEv26Group_norm_nhwc_fwd_params
        .type           _Z35group_norm_nhwc_fwd_one_pass_kernelI11Fp16IOFp16WLi256ELi14ELi224EEv26Group_norm_nhwc_fwd_params,@function
        .size           _Z35group_norm_nhwc_fwd_one_pass_kernelI11Fp16IOFp16WLi256ELi14ELi224EEv26Group_norm_nhwc_fwd_params,(.L_x_3465 - _Z35group_norm_nhwc_fwd_one_pass_kernelI11Fp16IOFp16WLi256ELi14ELi224EEv26Group_norm_nhwc_fwd_params)
        .other          _Z35group_norm_nhwc_fwd_one_pass_kernelI11Fp16IOFp16WLi256ELi14ELi224EEv26Group_norm_nhwc_fwd_params,@"STO_CUDA_ENTRY STV_DEFAULT"
_Z35group_norm_nhwc_fwd_one_pass_kernelI11Fp16IOFp16WLi256ELi14ELi224EEv26Group_norm_nhwc_fwd_params:
.text._Z35group_norm_nhwc_fwd_one_pass_kernelI11Fp16IOFp16WLi256ELi14ELi224EEv26Group_norm_nhwc_fwd_params:
        /* <DEDUP_REMOVED lines=36> */
.L_x_2811:
        /* <DEDUP_REMOVED lines=48> */
[----:B------:R-:W-:-:S05]  /*0540*/  @!P1 IMAD.IADD R0, R0, 0x1, -R5 ;  /* 0x0000000100009824 */ /* 0x000fca00078e0a05 */
        /* <DEDUP_REMOVED lines=25> */
[----:B------:R-:W-:Y:S02]  /*06e0*/  IADD3 R33, PT, PT, R35, UR5, RZ ;  /* 0x0000000523217c10 */ /* 0x000fe4000fffe0ff */
[-C--:B------:R-:W-:Y:S02]  /*06f0*/  @!P4 MOV R32, R34.reuse ;  /* 0x000000220020c202 */ /* 0x080fe40000000f00 */
[----:B------:R-:W-:-:S03]  /*0700*/  @!P5 MOV R12, R34 ;  /* 0x00000022000cd202 */ /* 0x000fc60000000f00 */
[----:B------:R-:W-:Y:S01]  /*0710*/  @!P4 IMAD.WIDE.U32 R6, R13, R6, R32 ;  /* 0x000000060d06c225 */ /* 0x000fe200078e0020 */
[----:B------:R-:W-:-:S04]  /*0720*/  @!P5 MOV R13, R33 ;  /* 0x00000021000dd202 */ /* 0x000fc80000000f00 */
[----:B------:R-:W-:Y:S01]  /*0730*/  @!P4 IADD3 R15, PT, PT, R7, R15, RZ ;  /* 0x0000000f070fc210 */ /* 0x000fe20007ffe0ff */
[----:B------:R-:W-:Y:S01]  /*0740*/  @!P5 IMAD.WIDE.U32 R8, R21, R8, R12 ;  /* 0x000000081508d225 */ /* 0x000fe200078e000c */
[C---:B0-----:R-:W-:Y:S01]  /*0750*/  @!P4 LEA R20, P6, R6.reuse, R4, 0x1 ;  /* 0x000000040614c211 */ /* 0x041fe200078c08ff */
[----:B------:R-:W0:Y:S02]  /*0760*/  @!P1 LDC.64 R12, c[0x0][0x3e0] ;  /* 0x0000f800ff0c9b82 */ /* 0x000e240000000a00 */
[----:B------:R-:W-:Y:S01]  /*0770*/  @!P5 IMAD.IADD R23, R9, 0x1, R23 ;  /* 0x000000010917d824 */ /* 0x000fe200078e0217 */
[----:B------:R-:W-:Y:S02]  /*0780*/  @!P4 LEA.HI.X R21, R6, R5, R15, 0x1, P6 ;  /* 0x000000050615c211 */ /* 0x000fe400030f0c0f */
[----:B------:R-:W-:Y:S02]  /*0790*/  CS2R R4, SRZ ;  /* 0x0000000000047805 */ /* 0x000fe4000001ff00 */
[C---:B--2---:R-:W-:Y:S01]  /*07a0*/  @!P5 LEA R14, P6, R8.reuse, R2, 0x1 ;  /* 0x00000002080ed211 */ /* 0x044fe200078c08ff */
[----:B------:R-:W2:Y:S03]  /*07b0*/  @!P3 LDC.64 R6, c[0x0][0x3e0] ;  /* 0x0000f800ff06bb82 */ /* 0x000ea60000000a00 */
[----:B------:R-:W-:Y:S01]  /*07c0*/  @!P5 LEA.HI.X R15, R8, R3, R23, 0x1, P6 ;  /* 0x00000003080fd211 */ /* 0x000fe200030f0c17 */
[----:B-1----:R-:W-:Y:S01]  /*07d0*/  @!P2 IMAD R23, R17, R18, RZ ;  /* 0x000000121117a224 */ /* 0x002fe200078e02ff */
[----:B------:R-:W3:Y:S03]  /*07e0*/  @!P4 LDG.E R4, desc[UR12][R20.64] ;  /* 0x0000000c1404c981 */ /* 0x000ee6000c1e1900 */
[----:B------:R-:W1:Y:S01]  /*07f0*/  @!P2 LDC.64 R8, c[0x0][0x390] ;  /* 0x0000e400ff08ab82 */ /* 0x000e620000000a00 */
[----:B------:R4:W5:Y:S01]  /*0800*/  @!P5 LDG.E R5, desc[UR12][R14.64] ;  /* 0x0000000c0e05d981 */ /* 0x000962000c1e1900 */
[----:B------:R-:W-:-:S06]  /*0810*/  @!P2 IMAD R23, R0, R19, R23 ;  /* 0x000000130017a224 */ /* 0x000fcc00078e0217 */
[----:B------:R-:W2:Y:S01]  /*0820*/  @!P1 LDC.64 R2, c[0x0][0x390] ;  /* 0x0000e400ff029b82 */ /* 0x000ea20000000a00 */
[----:B----4-:R-:W-:Y:S02]  /*0830*/  @!P2 MOV R14, R34 ;  /* 0x00000022000ea202 */ /* 0x010fe40000000f00 */
[-C--:B------:R-:W-:Y:S01]  /*0840*/  @!P2 MOV R15, R33.reuse ;  /* 0x00000021000fa202 */ /* 0x080fe20000000f00 */
[----:B0-----:R-:W-:Y:S02]  /*0850*/  @!P1 IMAD R37, R11, R12, RZ ;  /* 0x0000000c0b259224 */ /* 0x001fe400078e02ff */
[----:B------:R-:W-:Y:S01]  /*0860*/  @!P2 IMAD.WIDE.U32 R18, R0, R18, R14 ;  /* 0x000000120012a225 */ /* 0x000fe200078e000e */
[----:B------:R-:W-:Y:S02]  /*0870*/  @!P1 MOV R14, R34 ;  /* 0x00000022000e9202 */ /* 0x000fe40000000f00 */
[----:B------:R-:W-:Y:S02]  /*0880*/  @!P1 MOV R15, R33 ;  /* 0x00000021000f9202 */ /* 0x000fe40000000f00 */
[----:B------:R-:W-:Y:S01]  /*0890*/  IADD3 R0, PT, PT, R31, 0xa0, RZ ;  /* 0x000000a01f007810 */ /* 0x000fe20007ffe0ff */
[----:B------:R-:W-:-:S02]  /*08a0*/  @!P1 IMAD R37, R10, R13, R37 ;  /* 0x0000000d0a259224 */ /* 0x000fc400078e0225 */
[----:B------:R-:W-:Y:S01]  /*08b0*/  @!P1 IMAD.WIDE.U32 R12, R10, R12, R14 ;  /* 0x0000000c0a0c9225 */ /* 0x000fe200078e000e */
[----:B------:R-:W-:Y:S01]  /*08c0*/  ISETP.GE.U32.AND P4, PT, R0, UR14, PT ;  /* 0x0000000e00007c0c */ /* 0x000fe2000bf86070 */
[----:B------:R-:W0:Y:S01]  /*08d0*/  @!P3 LDC.64 R10, c[0x0][0x390] ;  /* 0x0000e400ff0abb82 */ /* 0x000e220000000a00 */
[----:B------:R-:W-:Y:S02]  /*08e0*/  SHF.R.S32.HI R15, RZ, 0x1f, R0 ;  /* 0x0000001fff0f7819 */ /* 0x000fe40000011400 */
[----:B------:R-:W-:Y:S02]  /*08f0*/  SHF.R.S32.HI R17, RZ, 0x1f, R30 ;  /* 0x0000001fff117819 */ /* 0x000fe4000001141e */
[----:B------:R-:W-:Y:S02]  /*0900*/  ISETP.GE.AND.EX P4, PT, R15, UR15, PT, P4 ;  /* 0x0000000f0f007c0c */ /* 0x000fe4000bf86340 */
[----:B------:R-:W-:Y:S02]  /*0910*/  ISETP.GE.U32.AND P5, PT, R30, UR14, PT ;  /* 0x0000000e1e007c0c */ /* 0x000fe4000bfa6070 */
[----:B------:R-:W-:-:S02]  /*0920*/  @!P2 IADD3 R23, PT, PT, R19, R23, RZ ;  /* 0x000000171317a210 */ /* 0x000fc40007ffe0ff */
[C---:B-1----:R-:W-:Y:S02]  /*0930*/  @!P2 LEA R20, P6, R18.reuse, R8, 0x1 ;  /* 0x000000081214a211 */ /* 0x042fe400078c08ff */
[----:B------:R-:W-:Y:S02]  /*0940*/  ISETP.GE.AND.EX P5, PT, R17, UR15, PT, P5 ;  /* 0x0000000f11007c0c */ /* 0x000fe4000bfa6350 */
[----:B------:R-:W-:Y:S02]  /*0950*/  @!P2 LEA.HI.X R21, R18, R9, R23, 0x1, P6 ;  /* 0x000000091215a211 */ /* 0x000fe400030f0c17 */
[----:B------:R-:W-:Y:S02]  /*0960*/  @!P1 IADD3 R37, PT, PT, R13, R37, RZ ;  /* 0x000000250d259210 */ /* 0x000fe40007ffe0ff */
[----:B--2---:R-:W-:Y:S01]  /*0970*/  @!P1 LEA R18, P6, R12, R2, 0x1 ;  /* 0x000000020c129211 */ /* 0x004fe200078c08ff */
[----:B------:R-:W-:Y:S01]  /*0980*/  @!P3 IMAD R8, R27, R6, RZ ;  /* 0x000000061b08b224 */ /* 0x000fe200078e02ff */
        /* <DEDUP_REMOVED lines=16> */
[----:B----4-:R-:W-:Y:S01]  /*0a90*/  @!P4 MOV R21, R33 ;  /* 0x000000210015c202 */ /* 0x010fe20000000f00 */
[----:B------:R-:W-:Y:S02]  /*0aa0*/  @!P4 IMAD.MOV.U32 R20, RZ, RZ, R34 ;  /* 0x000000ffff14c224 */ /* 0x000fe400078e0022 */
        /* <DEDUP_REMOVED lines=10> */
[----:B------:R-:W-:Y:S02]  /*0b50*/  HFMA2 R16, -RZ, RZ, 0, 0 ;  /* 0x00000000ff107431 */ /* 0x000fe400000001ff */
[----:B------:R-:W-:Y:S02]  /*0b60*/  @!P5 IMAD.WIDE.U32 R8, R30, R8, R2 ;  /* 0x000000081e08d225 */ /* 0x000fe400078e0002 */
[----:B------:R-:W1:Y:S01]  /*0b70*/  @!P2 LDC.64 R2, c[0x0][0x390] ;  /* 0x0000e400ff02ab82 */ /* 0x000e620000000a00 */
[----:B------:R-:W-:Y:S01]  /*0b80*/  @!P4 IADD3 R37, PT, PT, R21, R37, RZ ;  /* 0x000000251525c210 */ /* 0x000fe20007ffe0ff */
[----:B------:R-:W4:Y:S01]  /*0b90*/  @!P1 LDG.E R16, desc[UR12][R18.64] ;  /* 0x0000000c12109981 */ /* 0x000f22000c1e1900 */
[----:B0-----:R-:W-:-:S02]  /*0ba0*/  @!P4 LEA R10, P3, R20, R10, 0x1 ;  /* 0x0000000a140ac211 */ /* 0x001fc400078608ff */
[----:B------:R-:W-:Y:S01]  /*0bb0*/  @!P5 IADD3 R17, PT, PT, R9, R17, RZ ;  /* 0x000000110911d210 */ /* 0x000fe20007ffe0ff */
[----:B------:R-:W-:Y:S01]  /*0bc0*/  HFMA2 R9, -RZ, RZ, 0, 0 ;  /* 0x00000000ff097431 */ /* 0x000fe200000001ff */
[----:B------:R-:W-:Y:S02]  /*0bd0*/  @!P4 LEA.HI.X R11, R20, R11, R37, 0x1, P3 ;  /* 0x0000000b140bc211 */ /* 0x000fe400018f0c25 */
[----:B------:R-:W-:-:S03]  /*0be0*/  @!P5 LEA R12, P3, R8, R12, 0x1 ;  /* 0x0000000c080cd211 */ /* 0x000fc600078608ff */
[----:B------:R0:W4:Y:S01]  /*0bf0*/  @!P4 LDG.E R9, desc[UR12][R10.64] ;  /* 0x0000000c0a09c981 */ /* 0x000122000c1e1900 */
[----:B------:R-:W-:Y:S01]  /*0c00*/  @!P5 LEA.HI.X R13, R8, R13, R17, 0x1, P3 ;  /* 0x0000000d080dd211 */ /* 0x000fe200018f0c11 */
[----:B--2---:R-:W-:Y:S01]  /*0c10*/  @!P2 IMAD R0, R25, R14, RZ ;  /* 0x0000000e1900a224 */ /* 0x004fe200078e02ff */
[----:B------:R-:W-:Y:S02]  /*0c20*/  MOV R17, RZ ;  /* 0x000000ff00117202 */ /* 0x000fe40000000f00 */
[----:B0-----:R-:W-:Y:S02]  /*0c30*/  @!P2 MOV R10, R34 ;  /* 0x00000022000aa202 */ /* 0x001fe40000000f00 */
[----:B------:R-:W-:Y:S01]  /*0c40*/  @!P2 MOV R11, R33 ;  /* 0x00000021000ba202 */ /* 0x000fe20000000f00 */
[C---:B------:R-:W-:Y:S01]  /*0c50*/  @!P2 IMAD R15, R29.reuse, R15, R0 ;  /* 0x0000000f1d0fa224 */ /* 0x040fe200078e0200 */
[----:B------:R0:W2:Y:S01]  /*0c60*/  @!P5 LDG.E R17, desc[UR12][R12.64] ;  /* 0x0000000c0c11d981 */ /* 0x0000a2000c1e1900 */
[----:B------:R-:W-:-:S05]  /*0c70*/  @!P2 IMAD.WIDE.U32 R18, R29, R14, R10 ;  /* 0x0000000e1d12a225 */ /* 0x000fca00078e000a */
[----:B------:R-:W-:Y:S02]  /*0c80*/  @!P2 IADD3 R0, PT, PT, R19, R15, RZ ;  /* 0x0000000f1300a210 */ /* 0x000fe40007ffe0ff */
[----:B-1----:R-:W-:Y:S01]  /*0c90*/  @!P2 LEA R14, P3, R18, R2, 0x1 ;  /* 0x00000002120ea211 */ /* 0x002fe200078608ff */
[----:B------:R-:W-:-:S03]  /*0ca0*/  HFMA2 R19, -RZ, RZ, 0, 0 ;  /* 0x00000000ff137431 */ /* 0x000fc600000001ff */
[----:B------:R-:W-:-:S05]  /*0cb0*/  @!P2 LEA.HI.X R15, R18, R3, R0, 0x1, P3 ;  /* 0x00000003120fa211 */ /* 0x000fca00018f0c00 */
[----:B------:R1:W2:Y:S01]  /*0cc0*/  @!P2 LDG.E R19, desc[UR12][R14.64] ;  /* 0x0000000c0e13a981 */ /* 0x0002a2000c1e1900 */
[----:B------:R-:W-:Y:S01]  /*0cd0*/  ISETP.GT.AND P2, PT, R24, 0x1e, PT ;  /* 0x0000001e1800780c */ /* 0x000fe20003f44270 */
[--C-:B---3--:R-:W-:Y:S02]  /*0ce0*/  HADD2.F32 R3, -RZ, R4.reuse.H1_H1 ;  /* 0x30000004ff037230 */ /* 0x108fe40000004100 */
[----:B------:R-:W-:Y:S02]  /*0cf0*/  HADD2.F32 R2, -RZ, R4.H0_H0 ;  /* 0x20000004ff027230 */ /* 0x000fe40000004100 */
[--C-:B-----5:R-:W-:Y:S02]  /*0d00*/  HADD2.F32 R4, -RZ, R5.reuse.H0_H0 ;  /* 0x20000005ff047230 */ /* 0x120fe40000004100 */
[----:B0-----:R-:W-:Y:S01]  /*0d10*/  FMUL.FTZ R13, R3, R3 ;  /* 0x00000003030d7220 */ /* 0x001fe20000410000 */
[----:B------:R-:W-:-:S03]  /*0d20*/  HADD2.F32 R5, -RZ, R5.H1_H1 ;  /* 0x30000005ff057230 */ /* 0x000fc60000004100 */
[----:B------:R-:W-:Y:S02]  /*0d30*/  FFMA.FTZ R13, R2, R2, R13 ;  /* 0x00000002020d7223 */ /* 0x000fe4000001000d */
        /* <DEDUP_REMOVED lines=9> */
[--C-:B------:R-:W-:Y:S02]  /*0dd0*/  HADD2.F32 R6, -RZ, R7.reuse.H1_H1 ;  /* 0x30000007ff067230 */ /* 0x100fe40000004100 */
[----:B------:R-:W-:Y:S01]  /*0de0*/  FADD.FTZ R10, RZ, R10 ;  /* 0x0000000aff0a7221 */ /* 0x000fe20000010000 */
[----:B------:R-:W-:-:S03]  /*0df0*/  HADD2.F32 R7, -RZ, R7.H0_H0 ;  /* 0x20000007ff077230 */ /* 0x000fc60000004100 */
[----:B------:R-:W-:Y:S01]  /*0e00*/  FADD.FTZ R10, R10, R13 ;  /* 0x0000000d0a0a7221 */ /* 0x000fe20000010000 */
[----:B------:R-:W-:Y:S01]  /*0e10*/  FMUL.FTZ R14, R6, R6 ;  /* 0x00000006060e7220 */ /* 0x000fe20000410000 */
[--C-:B------:R-:W-:Y:S02]  /*0e20*/  HADD2.F32 R12, -RZ, R16.reuse.H1_H1 ;  /* 0x30000010ff0c7230 */ /* 0x100fe40000004100 */
[----:B------:R-:W-:Y:S01]  /*0e30*/  FADD.FTZ R10, R10, R15 ;  /* 0x0000000f0a0a7221 */ /* 0x000fe20000010000 */
[----:B------:R-:W-:Y:S01]  /*0e40*/  FFMA.FTZ R15, R7, R7, R14 ;  /* 0x00000007070f7223 */ /* 0x000fe2000001000e */
[----:B------:R-:W-:Y:S02]  /*0e50*/  HADD2.F32 R13, -RZ, R16.H0_H0 ;  /* 0x20000010ff0d7230 */ /* 0x000fe40000004100 */
[----:B------:R-:W-:Y:S01]  /*0e60*/  FMUL.FTZ R14, R12, R12 ;  /* 0x0000000c0c0e7220 */ /* 0x000fe20000410000 */
[----:B------:R-:W-:Y:S01]  /*0e70*/  FADD.FTZ R8, R8, R11 ;  /* 0x0000000b08087221 */ /* 0x000fe20000010000 */
[----:B------:R-:W-:Y:S01]  /*0e80*/  FADD.FTZ R10, R10, R15 ;  /* 0x0000000f0a0a7221 */ /* 0x000fe20000010000 */
[----:B------:R-:W-:Y:S01]  /*0e90*/  FADD.FTZ R11, R4, R5 ;  /* 0x00000005040b7221 */ /* 0x000fe20000010000 */
[----:B------:R-:W-:Y:S01]  /*0ea0*/  FFMA.FTZ R15, R13, R13, R14 ;  /* 0x0000000d0d0f7223 */ /* 0x000fe2000001000e */
[----:B------:R-:W-:-:S02]  /*0eb0*/  HADD2.F32 R14, -RZ, R9.H1_H1 ;  /* 0x30000009ff0e7230 */ /* 0x000fc40000004100 */
[----:B------:R-:W-:Y:S01]  /*0ec0*/  FADD.FTZ R8, R8, R11 ;  /* 0x0000000b08087221 */ /* 0x000fe20000010000 */
[----:B------:R-:W-:Y:S01]  /*0ed0*/  FADD.FTZ R10, R10, R15 ;  /* 0x0000000f0a0a7221 */ /* 0x000fe20000010000 */
[----:B------:R-:W-:Y:S01]  /*0ee0*/  FADD.FTZ R11, R7, R6 ;  /* 0x00000006070b7221 */ /* 0x000fe20000010000 */
[----:B------:R-:W-:Y:S02]  /*0ef0*/  HADD2.F32 R15, -RZ, R9.H0_H0 ;  /* 0x20000009ff0f7230 */ /* 0x000fe40000004100 */
[----:B------:R-:W-:Y:S01]  /*0f00*/  FMUL.FTZ R18, R14, R14 ;  /* 0x0000000e0e127220 */ /* 0x000fe20000410000 */
[----:B------:R-:W-:Y:S01]  /*0f10*/  FADD.FTZ R9, R13, R12 ;  /* 0x0000000c0d097221 */ /* 0x000fe20000010000 */
[----:B------:R-:W-:Y:S02]  /*0f20*/  FADD.FTZ R8, R8, R11 ;  /* 0x0000000b08087221 */ /* 0x000fe40000010000 */
[----:B------:R-:W-:Y:S01]  /*0f30*/  FFMA.FTZ R11, R15, R15, R18 ;  /* 0x0000000f0f0b7223 */ /* 0x000fe20000010012 */
[----:B--2---:R-:W-:-:S02]  /*0f40*/  HADD2.F32 R16, -RZ, R17.H1_H1 ;  /* 0x30000011ff107230 */ /* 0x004fc40000004100 */
[----:B------:R-:W-:Y:S02]  /*0f50*/  HADD2.F32 R17, -RZ, R17.H0_H0 ;  /* 0x20000011ff117230 */ /* 0x000fe40000004100 */
[----:B------:R-:W-:Y:S01]  /*0f60*/  FADD.FTZ R8, R8, R9 ;  /* 0x0000000908087221 */ /* 0x000fe20000010000 */
[----:B------:R-:W-:Y:S01]  /*0f70*/  FMUL.FTZ R18, R16, R16 ;  /* 0x0000001010127220 */ /* 0x000fe20000410000 */
[----:B------:R-:W-:Y:S01]  /*0f80*/  FADD.FTZ R10, R10, R11 ;  /* 0x0000000b0a0a7221 */ /* 0x000fe20000010000 */
[----:B------:R-:W-:Y:S02]  /*0f90*/  FADD.FTZ R9, R15, R14 ;  /* 0x0000000e0f097221 */ /* 0x000fe40000010000 */
[C---:B------:R-:W-:Y:S02]  /*0fa0*/  FFMA.FTZ R11, R17.reuse, R17, R18 ;  /* 0x00000011110b7223 */ /* 0x040fe40000010012 */
[----:B------:R-:W-:Y:S02]  /*0fb0*/  FADD.FTZ R9, R8, R9 ;  /* 0x0000000908097221 */ /* 0x000fe40000010000 */
[----:B------:R-:W-:Y:S01]  /*0fc0*/  FADD.FTZ R8, R10, R11 ;  /* 0x0000000b0a087221 */ /* 0x000fe20000010000 */
[----:B------:R-:W-:Y:S01]  /*0fd0*/  FADD.FTZ R10, R17, R16 ;  /* 0x00000010110a7221 */ /* 0x000fe20000010000 */
[----:B------:R-:W-:-:S02]  /*0fe0*/  HADD2.F32 R18, -RZ, R19.H1_H1 ;  /* 0x30000013ff127230 */ /* 0x000fc40000004100 */
        /* <DEDUP_REMOVED lines=40> */
[----:B------:R-:W-:-:S05]  /*1270*/  @!P2 LOP3.LUT R8, R8, 0xf8, RZ, 0xc0, !PT ;  /* 0x000000f80808a812 */ /* 0x000fca00078ec0ff */
[----:B------:R-:W-:-:S05]  /*1280*/  @!P2 IMAD.IADD R8, R8, 0x1, R9 ;  /* 0x000000010808a824 */ /* 0x000fca00078e0209 */
[----:B------:R3:W-:Y:S02]  /*1290*/  @!P2 STS.64 [R8+0x8], R20 ;  /* 0x000008140800a388 */ /* 0x0007e40000000a00 */
.L_x_2769:
[----:B------:R-:W-:Y:S05]  /*12a0*/  BSYNC.RECONVERGENT B0 ;  /* 0x0000000000007941 */ /* 0x000fea0003800200 */
.L_x_2768:
        /* <DEDUP_REMOVED lines=23> */
.L_x_2771:
[----:B------:R-:W-:Y:S05]  /*1420*/  BSYNC.RECONVERGENT B0 ;  /* 0x0000000000007941 */ /* 0x000fea0003800200 */
.L_x_2770:
        /* <DEDUP_REMOVED lines=33> */
.L_x_2774:
[----:B------:R-:W2:Y:S04]  /*1640*/  LDG.E.STRONG.GPU R10, desc[UR12][R8.64] ;  /* 0x0000000c080a7981 */ /* 0x000ea8000c1ef900 */
[----:B--2---:R-:W-:Y:S01]  /*1650*/  CCTL.IVALL ;  /* 0x00000000ff00798f */ /* 0x004fe20002000000 */
[----:B------:R-:W-:Y:S05]  /*1660*/  YIELD ;  /* 0x0000000000007946 */ /* 0x000fea0003800000 */
[----:B------:R-:W-:-:S13]  /*1670*/  ISETP.NE.AND P4, PT, R10, R37, PT ;  /* 0x000000250a00720c */ /* 0x000fda0003f85270 */
[----:B------:R-:W-:Y:S05]  /*1680*/  @P4 BRA `(.L_x_2774) ;  /* 0xfffffffc00ec4947 */ /* 0x000fea000383ffff */
.L_x_2773:
        /* <DEDUP_REMOVED lines=15> */
.L_x_2776:
        /* <DEDUP_REMOVED lines=21> */
[----:B------:R-:W-:Y:S01]  /*18d0*/  IMAD.U32 R10, RZ, RZ, UR24 ;  /* 0x00000018ff0a7e24 */ /* 0x000fe2000f8e00ff */
[----:B------:R-:W-:Y:S01]  /*18e0*/  MOV R11, UR25 ;  /* 0x00000019000b7c02 */ /* 0x000fe20008000f00 */
[----:B------:R-:W-:Y:S01]  /*18f0*/  UIADD3 UR24, UPT, UPT, UR5, 0x3, URZ ;  /* 0x0000000305187890 */ /* 0x000fe2000fffe0ff */
[----:B--2---:R-:W-:-:S04]  /*1900*/  @!P4 FADD.FTZ R20, R20, R8 ;  /* 0x000000081414c221 */ /* 0x004fc80000010000 */
        /* <DEDUP_REMOVED lines=19> */
[----:B---3--:R-:W-:-:S05]  /*1a40*/  @!P4 FADD.FTZ R20, R20, R8 ;  /* 0x000000081414c221 */ /* 0x008fca0000010000 */
        /* <DEDUP_REMOVED lines=46> */
.L_x_2775:
        /* <DEDUP_REMOVED lines=51> */
.L_x_2777:
        /* <DEDUP_REMOVED lines=21> */
[----:B------:R-:W-:-:S05]  /*21b0*/  MOV R36, UR5 ;  /* 0x0000000500247c02 */ /* 0x000fca0008000f00 */
[----:B------:R-:W-:-:S05]  /*21c0*/  VIADD R36, R36, 0x2 ;  /* 0x0000000224247836 */ /* 0x000fca0000000000 */
[----:B------:R-:W-:Y:S01]  /*21d0*/  R2UR UR5, R36 ;  /* 0x00000000240572ca */ /* 0x000fe200000e0000 */
[----:B0-----:R-:W-:Y:S01]  /*21e0*/  @!P4 FADD.FTZ R20, R20, R8 ;  /* 0x000000081414c221 */ /* 0x001fe20000010000 */
[----:B------:R-:W-:-:S03]  /*21f0*/  @!P4 FADD.FTZ R21, R21, R9 ;  /* 0x000000091515c221 */ /* 0x000fc60000010000 */
[----:B--2---:R-:W-:Y:S01]  /*2200*/  @!P2 FADD.FTZ R20, R20, R10 ;  /* 0x0000000a1414a221 */ /* 0x004fe20000010000 */
[----:B------:R-:W-:-:S09]  /*2210*/  @!P2 FADD.FTZ R21, R21, R11 ;  /* 0x0000000b1515a221 */ /* 0x000fd20000010000 */
.L_x_2778:
        /* <DEDUP_REMOVED lines=13> */
.L_x_2779:
[----:B------:R-:W-:Y:S05]  /*22f0*/  BSYNC.RECONVERGENT B0 ;  /* 0x0000000000007941 */ /* 0x000fea0003800200 */
.L_x_2772:
        /* <DEDUP_REMOVED lines=41> */
[----:B---3--:R-:W-:Y:S02]  /*2590*/  HADD2.F32 R10, -RZ, R20.H0_H0 ;  /* 0x20000014ff0a7230 */ /* 0x008fe40000004100 */
[----:B----4-:R-:W-:Y:S02]  /*25a0*/  HADD2.F32 R9, -RZ, R36.H0_H0 ;  /* 0x20000024ff097230 */ /* 0x010fe40000004100 */
        /* <DEDUP_REMOVED lines=25> */
.L_x_2783:
[----:B------:R-:W-:Y:S05]  /*2740*/  BSYNC.RECONVERGENT B1 ;  /* 0x0000000000017941 */ /* 0x000fea0003800200 */
.L_x_2782:
        /* <DEDUP_REMOVED lines=24> */
.L_x_2785:
[----:B------:R-:W-:Y:S05]  /*28d0*/  BSYNC.RECONVERGENT B1 ;  /* 0x0000000000017941 */ /* 0x000fea0003800200 */
.L_x_2784:
        /* <DEDUP_REMOVED lines=25> */
.L_x_2787:
[----:B------:R-:W-:Y:S05]  /*2a70*/  BSYNC.RECONVERGENT B1 ;  /* 0x0000000000017941 */ /* 0x000fea0003800200 */
.L_x_2786:
        /* <DEDUP_REMOVED lines=29> */
[----:B------:R-:W-:-:S05]  /*2c50*/  IMAD R36, R21, UR11, R36 ;  /* 0x0000000b15247c24 */ /* 0x000fca000f8e0224 */
[----:B------:R-:W-:Y:S02]  /*2c60*/  IADD3 R3, PT, PT, R3, R36, RZ ;  /* 0x0000002403037210 */ /* 0x000fe40007ffe0ff */
[----:B-1----:R-:W-:-:S04]  /*2c70*/  LEA R36, P3, R2, UR18, 0x1 ;  /* 0x0000001202247c11 */ /* 0x002fc8000f8608ff */
[----:B------:R-:W-:Y:S01]  /*2c80*/  LEA.HI.X R37, R2, UR19, R3, 0x1, P3 ;  /* 0x0000001302257c11 */ /* 0x000fe200098f0c03 */
[----:B------:R-:W-:-:S05]  /*2c90*/  FFMA.FTZ R3, R10, R7, R9 ;  /* 0x000000070a037223 */ /* 0x000fca0000010009 */
[----:B------:R-:W-:-:S05]  /*2ca0*/  F2FP.F16.F32.PACK_AB R3, R6, R3 ;  /* 0x000000030603723e */ /* 0x000fca00000000ff */
[----:B------:R0:W-:Y:S02]  /*2cb0*/  STG.E desc[UR12][R36.64], R3 ;  /* 0x0000000324007986 */ /* 0x0001e4000c10190c */
.L_x_2789:
[----:B------:R-:W-:Y:S05]  /*2cc0*/  BSYNC.RECONVERGENT B1 ;  /* 0x0000000000017941 */ /* 0x000fea0003800200 */
.L_x_2788:
        /* <DEDUP_REMOVED lines=15> */
[----:B0-----:R-:W-:-:S03]  /*2dc0*/  LEA R6, P1, R2, UR18, 0x1 ;  /* 0x0000001202067c11 */ /* 0x001fc6000f8208ff */
[----:B------:R-:W-:Y:S01]  /*2dd0*/  IMAD.IADD R5, R3, 0x1, R5 ;  /* 0x0000000103057824 */ /* 0x000fe200078e0205 */
[----:B------:R-:W-:-:S04]  /*2de0*/  F2FP.F16.F32.PACK_AB R3, R12, R13 ;  /* 0x0000000d0c03723e */ /* 0x000fc800000000ff */
[----:B------:R-:W-:-:S05]  /*2df0*/  LEA.HI.X R7, R2, UR19, R5, 0x1, P1 ;  /* 0x0000001302077c11 */ /* 0x000fca00088f0c05 */
[----:B------:R1:W-:Y:S02]  /*2e00*/  STG.E desc[UR12][R6.64], R3 ;  /* 0x0000000306007986 */ /* 0x0003e4000c10190c */
.L_x_2791:
[----:B------:R-:W-:Y:S05]  /*2e10*/  BSYNC.RECONVERGENT B1 ;  /* 0x0000000000017941 */ /* 0x000fea0003800200 */
.L_x_2790:
        /* <DEDUP_REMOVED lines=20> */
.L_x_2793:
[----:B------:R-:W-:Y:S05]  /*2f60*/  BSYNC.RECONVERGENT B1 ;  /* 0x0000000000017941 */ /* 0x000fea0003800200 */
.L_x_2792:
        /* <DEDUP_REMOVED lines=20> */
.L_x_2795:
[----:B------:R-:W-:Y:S05]  /*30b0*/  BSYNC.RECONVERGENT B1 ;  /* 0x0000000000017941 */ /* 0x000fea0003800200 */
.L_x_2794:
        /* <DEDUP_REMOVED lines=20> */
.L_x_2781:
        /* <DEDUP_REMOVED lines=33> */
.L_x_2798:
[----:B------:R-:W-:Y:S05]  /*3410*/  BSYNC.RECONVERGENT B1 ;  /* 0x0000000000017941 */ /* 0x000fea0003800200 */
.L_x_2797:
[----:B0-----:R-:W-:Y:S01]  /*3420*/  VIADD R21, R31, 0x20 ;  /* 0x000000201f157836 */ /* 0x001fe20000000000 */
[----:B------:R-:W-:Y:S04]  /*3430*/  BSSY.RECONVERGENT B1, `(.L_x_2799) ;  /* 0x0000021000017945 */ /* 0x000fe80003800200 */
        /* <DEDUP_REMOVED lines=32> */
.L_x_2800:
[----:B------:R-:W-:Y:S05]  /*3640*/  BSYNC.RECONVERGENT B1 ;  /* 0x0000000000017941 */ /* 0x000fea0003800200 */
.L_x_2799:
[C---:B0-----:R-:W-:Y:S01]  /*3650*/  IADD3 R23, PT, PT, R31.reuse, 0x40, RZ ;  /* 0x000000401f177810 */ /* 0x041fe20007ffe0ff */
        /* <DEDUP_REMOVED lines=34> */
.L_x_2802:
[----:B------:R-:W-:Y:S05]  /*3880*/  BSYNC.RECONVERGENT B1 ;  /* 0x0000000000017941 */ /* 0x000fea0003800200 */
.L_x_2801:
        /* <DEDUP_REMOVED lines=42> */
.L_x_2804:
[----:B------:R-:W-:Y:S05]  /*3b30*/  BSYNC.RECONVERGENT B1 ;  /* 0x0000000000017941 */ /* 0x000fea0003800200 */
.L_x_2803:
[----:B------:R-:W-:Y:S04]  /*3b40*/  BSSY.RECONVERGENT B1, `(.L_x_2805) ;  /* 0x0000020000017945 */ /* 0x000fe80003800200 */
[----:B------:R-:W-:Y:S05]  /*3b50*/  @P1 BRA `(.L_x_2806) ;  /* 0x0000000000781947 */ /* 0x000fea0003800000 */
[----:B------:R-:W-:Y:S01]  /*3b60*/  FADD.FTZ R13, R13, -UR5 ;  /* 0x800000050d0d7e21 */ /* 0x000fe20008010000 */
[----:B------:R-:W-:Y:S01]  /*3b70*/  FADD.FTZ R12, R12, -UR5 ;  /* 0x800000050c0c7e21 */ /* 0x000fe20008010000 */
[----:B------:R-:W1:Y:S01]  /*3b80*/  LDCU.64 UR14, c[0x0][0x3e0] ;  /* 0x00007c00ff0e77ac */ /* 0x000e620008000a00 */
[----:B------:R-:W-:Y:S02]  /*3b90*/  VIADD R23, R31, 0x80 ;  /* 0x000000801f177836 */ /* 0x000fe40000000000 */
[----:B------:R-:W-:Y:S01]  /*3ba0*/  FMUL.FTZ R3, R13, UR8 ;  /* 0x000000080d037c20 */ /* 0x000fe20008410000 */
[----:B------:R-:W-:Y:S01]  /*3bb0*/  FMUL.FTZ R2, R12, UR8 ;  /* 0x000000080c027c20 */ /* 0x000fe20008410000 */
[----:B------:R-:W2:Y:S02]  /*3bc0*/  LDCU.64 UR18, c[0x0][0x380] ;  /* 0x00007000ff1277ac */ /* 0x000ea40008000a00 */
[----:B------:R-:W-:Y:S01]  /*3bd0*/  FFMA.FTZ R3, R10, R3, R9 ;  /* 0x000000030a037223 */ /* 0x000fe20000010009 */
[----:B------:R-:W-:Y:S01]  /*3be0*/  FFMA.FTZ R2, R11, R2, R8 ;  /* 0x000000020b027223 */ /* 0x000fe20000010008 */
[----:B------:R-:W-:-:S02]  /*3bf0*/  SHF.R.S32.HI R20, RZ, 0x1f, R23 ;  /* 0x0000001fff147819 */ /* 0x000fc40000011417 */
        /* <DEDUP_REMOVED lines=8> */
[----:B------:R-:W-:-:S03]  /*3c80*/  MOV R7, R33 ;  /* 0x0000002100077202 */ /* 0x000fc60000000f00 */
[----:B------:R-:W0:Y:S01]  /*3c90*/  MUFU.RCP R12, R12 ;  /* 0x0000000c000c7308 */ /* 0x000e220000001000 */
[----:B------:R-:W-:-:S07]  /*3ca0*/  IMAD.WIDE.U32 R6, R23, UR14, R6 ;  /* 0x0000000e17067c25 */ /* 0x000fce000f8e0006 */
[----:B------:R-:W1:Y:S01]  /*3cb0*/  MUFU.RCP R13, R13 ;  /* 0x0000000d000d7308 */ /* 0x000e620000001000 */
[----:B------:R-:W-:-:S05]  /*3cc0*/  IMAD R23, R23, UR15, R20 ;  /* 0x0000000f17177c24 */ /* 0x000fca000f8e0214 */
[----:B------:R-:W-:Y:S01]  /*3cd0*/  IADD3 R23, PT, PT, R7, R23, RZ ;  /* 0x0000001707177210 */ /* 0x000fe20007ffe0ff */
[----:B0-----:R-:W-:Y:S01]  /*3ce0*/  FMUL.FTZ R12, R3, R12 ;  /* 0x0000000c030c7220 */ /* 0x001fe20000410000 */
[----:B-1----:R-:W-:Y:S01]  /*3cf0*/  FMUL.FTZ R21, R2, R13 ;  /* 0x0000000d02157220 */ /* 0x002fe20000410000 */
[----:B--2---:R-:W-:-:S04]  /*3d00*/  LEA R2, P1, R6, UR18, 0x1 ;  /* 0x0000001206027c11 */ /* 0x004fc8000f8208ff */
[----:B------:R-:W-:Y:S02]  /*3d10*/  LEA.HI.X R3, R6, UR19, R23, 0x1, P1 ;  /* 0x0000001306037c11 */ /* 0x000fe400088f0c17 */
[----:B------:R-:W-:-:S05]  /*3d20*/  F2FP.F16.F32.PACK_AB R21, R21, R12 ;  /* 0x0000000c1515723e */ /* 0x000fca00000000ff */
[----:B------:R1:W-:Y:S02]  /*3d30*/  STG.E desc[UR12][R2.64], R21 ;  /* 0x0000001502007986 */ /* 0x0003e4000c10190c */
.L_x_2806:
[----:B------:R-:W-:Y:S05]  /*3d40*/  BSYNC.RECONVERGENT B1 ;  /* 0x0000000000017941 */ /* 0x000fea0003800200 */
.L_x_2805:
        /* <DEDUP_REMOVED lines=30> */
.L_x_2808:
[----:B------:R-:W-:Y:S05]  /*3f30*/  BSYNC.RECONVERGENT B1 ;  /* 0x0000000000017941 */ /* 0x000fea0003800200 */
.L_x_2807:
        /* <DEDUP_REMOVED lines=30> */
.L_x_2810:
[----:B------:R-:W-:Y:S05]  /*4120*/  BSYNC.RECONVERGENT B1 ;  /* 0x0000000000017941 */ /* 0x000fea0003800200 */
.L_x_2809:
        /* <DEDUP_REMOVED lines=29> */
.L_x_2796:
[----:B------:R-:W-:Y:S05]  /*4300*/  BSYNC.RECONVERGENT B0 ;  /* 0x0000000000007941 */ /* 0x000fea0003800200 */
.L_x_2780:
        /* <DEDUP_REMOVED lines=8> */
.L_x_2812:
        /* <DEDUP_REMOVED lines=15> */
.L_x_3465:


//--------------------- .text._Z35group_norm_nhwc_fwd_one_pass_kernelI11Fp16IOFp16WLi512ELi14ELi224EEv26Group_norm_nhwc_fwd_params --------------------------
	.section	.text._Z35group_norm_nhwc_fwd_one_pass_kernelI11Fp16IOFp16WLi512ELi14ELi224EEv26Group_norm_nhwc_fwd_params,"ax",@progbits
	.align	128
        .global         _Z35group_norm_nhwc_fwd_one_pass_kernelI11Fp16IOFp16WLi512ELi14ELi224EEv26Group_norm_nhwc_fwd_params
        .type           _Z35group_norm_nhwc_fwd_one_pass_kernelI11Fp16IOFp16WLi512ELi14ELi224EEv26Group_norm_nhwc_fwd_params,@function
        .size           _Z35group_norm_nhwc_fwd_one_pass_kernelI11Fp16IOFp16WLi512ELi14ELi224EEv26Group_norm_nhwc_fwd_params,(.L_x_3466 - _Z35group_norm_nhwc_fwd_one_pass_kernelI11Fp16IOFp16WLi512ELi14ELi224EEv26Group_norm_nhwc_fwd_params)
        .other          _Z35group_norm_nhwc_fwd_one_pass_kernelI11Fp16IOFp16WLi512ELi14ELi224EEv26Group_norm_nhwc_fwd_params,@"STO_CUDA_ENTRY STV_DEFAULT"
_Z35group_norm_nhwc_fwd_one_pass_kernelI11Fp16IOFp16WLi512ELi14ELi224EEv26Group_norm_nhwc_fwd_params:
.text._Z35group_norm_nhwc_fwd_one_pass_kernelI11Fp16IOFp16WLi512ELi14ELi224EEv26Group_norm_nhwc_fwd_params:
        /* <DEDUP_REMOVED lines=43> */
.L_x_2888:
        /* <DEDUP_REMOVED lines=438> */
.L_x_2814:
[----:B------:R-:W-:Y:S05]  /*1e10*/  BSYNC.RECONVERGENT B0 ;  /* 0x0000000000007941 */ /* 0x000fea0003800200 */
.L_x_2813:
        /* <DEDUP_REMOVED lines=23> */
.L_x_2816:
[----:B------:R-:W-:Y:S05]  /*1f90*/  BSYNC.RECONVERGENT B0 ;  /* 0x0000000000007941 */ /* 0x000fea0003800200 */
.L_x_2815:
        /* <DEDUP_REMOVED lines=31> */
.L_x_2819:
[----:B----4-:R-:W3:Y:S04]  /*2190*/  LDG.E.STRONG.GPU R18, desc[UR14][R20.64] ;  /* 0x0000000e14127981 */ /* 0x010ee8000c1ef900 */
[----:B---3--:R-:W-:Y:S01]  /*21a0*/  CCTL.IVALL ;  /* 0x00000000ff00798f */ /* 0x008fe20002000000 */
[----:B------:R-:W-:Y:S05]  /*21b0*/  YIELD ;  /* 0x0000000000007946 */ /* 0x000fea0003800000 */
[----:B------:R-:W-:-:S13]  /*21c0*/  ISETP.NE.AND P1, PT, R18, R23, PT ;  /* 0x000000171200720c */ /* 0x000fda0003f25270 */
[----:B------:R-:W-:Y:S05]  /*21d0*/  @P1 BRA `(.L_x_2819) ;  /* 0xfffffffc00ec1947 */ /* 0x000fea000383ffff */
.L_x_2818:
        /* <DEDUP_REMOVED lines=15> */
.L_x_2821:
        /* <DEDUP_REMOVED lines=91> */
.L_x_2820:
        /* <DEDUP_REMOVED lines=52> */
.L_x_2822:
        /* <DEDUP_REMOVED lines=28> */
.L_x_2823:
        /* <DEDUP_REMOVED lines=13> */
.L_x_2824:
[----:B------:R-:W-:Y:S05]  /*2e50*/  BSYNC.RECONVERGENT B0 ;  /* 0x0000000000007941 */ /* 0x000fea0003800200 */
.L_x_2817:
        /* <DEDUP_REMOVED lines=74> */
.L_x_2828:
[----:B------:R-:W-:Y:S05]  /*3300*/  BSYNC.RECONVERGENT B1 ;  /* 0x0000000000017941 */ /* 0x000fea0003800200 */
.L_x_2827:
        /* <DEDUP_REMOVED lines=20> */
.L_x_2830:
[----:B------:R-:W-:Y:S05]  /*3450*/  BSYNC.RECONVERGENT B1 ;  /* 0x0000000000017941 */ /* 0x000fea0003800200 */
.L_x_2829:
        /* <DEDUP_REMOVED lines=22> */
.L_x_2832:
[----:B------:R-:W-:Y:S05]  /*35c0*/  BSYNC.RECONVERGENT B1 ;  /* 0x0000000000017941 */ /* 0x000fea0003800200 */
.L_x_2831:
        /* <DEDUP_REMOVED lines=20> */
.L_x_2834:
[----:B------:R-:W-:Y:S05]  /*3710*/  BSYNC.RECONVERGENT B1 ;  /* 0x0000000000017941 */ /* 0x000fea0003800200 */
.L_x_2833:
        /* <DEDUP_REMOVED lines=38> */
.L_x_2836:
[----:B------:R-:W-:Y:S05]  /*3980*/  BSYNC.RECONVERGENT B1 ;  /* 0x0000000000017941 */ /* 0x000fea0003800200 */
.L_x_2835:
        /* <DEDUP_REMOVED lines=20> */
.L_x_2838:
[----:B------:R-:W-:Y:S05]  /*3ad0*/  BSYNC.RECONVERGENT B1 ;  /* 0x0000000000017941 */ /* 0x000fea0003800200 */
.L_x_2837:
        /* <DEDUP_REMOVED lines=22> */
.L_x_2840:
[----:B------:R-:W-:Y:S05]  /*3c40*/  BSYNC.RECONVERGENT B1 ;  /* 0x0000000000017941 */ /* 0x000fea0003800200 */
.L_x_2839:
        /* <DEDUP_REMOVED lines=20> */
.L_x_2842:
[----:B------:R-:W-:Y:S05]  /*3d90*/  BSYNC.RECONVERGENT B1 ;  /* 0x0000000000017941 */ /* 0x000fea0003800200 */
.L_x_2841:
        /* <DEDUP_REMOVED lines=20> */
.L_x_2844:
[----:B------:R-:W-:Y:S05]  /*3ee0*/  BSYNC.RECONVERGENT B1 ;  /* 0x0000000000017941 */ /* 0x000fea0003800200 */
.L_x_2843:
        /* <DEDUP_REMOVED lines=20> */
.L_x_2846:
[----:B------:R-:W-:Y:S05]  /*4030*/  BSYNC.RECONVERGENT B1 ;  /* 0x0000000000017941 */ /* 0x000fea0003800200 */
.L_x_2845:
        /* <DEDUP_REMOVED lines=42> */
.L_x_2848:
[----:B------:R-:W-:Y:S05]  /*42e0*/  BSYNC.RECONVERGENT B1 ;  /* 0x0000000000017941 */ /* 0x000fea0003800200 */
.L_x_2847:
        /* <DEDUP_REMOVED lines=20> */
.L_x_2850:
[----:B------:R-:W-:Y:S05]  /*4430*/  BSYNC.RECONVERGENT B1 ;  /* 0x0000000000017941 */ /* 0x000fea0003800200 */
.L_x_2849:
        /* <DEDUP_REMOVED lines=20> */
.L_x_2852:
[----:B------:R-:W-:Y:S05]  /*4580*/  BSYNC.RECONVERGENT B1 ;  /* 0x0000000000017941 */ /* 0x000fea0003800200 */
.L_x_2851:
        /* <DEDUP_REMOVED lines=20> */
.L_x_2854:
[----:B------:R-:W-:Y:S05]  /*46d0*/  BSYNC.RECONVERGENT B1 ;  /* 0x0000000000017941 */ /* 0x000fea0003800200 */
.L_x_2853:
        /* <DEDUP_REMOVED lines=20> */
.L_x_2856:
[----:B------:R-:W-:Y:S05]  /*4820*/  BSYNC.RECONVERGENT B1 ;  /* 0x0000000000017941 */ /* 0x000fea0003800200 */
.L_x_2855:
        /* <DEDUP_REMOVED lines=19> */
.L_x_2826:
        /* <DEDUP_REMOVED lines=37> */
.L_x_2859:
[----:B------:R-:W-:Y:S05]  /*4bb0*/  BSYNC.RECONVERGENT B1 ;  /* 0x0000000000017941 */ /* 0x000fea0003800200 */
.L_x_2858:
        /* <DEDUP_REMOVED lines=30> */
.L_x_2861:
[----:B------:R-:W-:Y:S05]  /*4da0*/  BSYNC.RECONVERGENT B1 ;  /* 0x0000000000017941 */ /* 0x000fea0003800200 */
.L_x_2860:
        /* <DEDUP_REMOVED lines=32> */
.L_x_2863:
[----:B------:R-:W-:Y:S05]  /*4fb0*/  BSYNC.RECONVERGENT B1 ;  /* 0x0000000000017941 */ /* 0x000fea0003800200 */
.L_x_2862:
        /* <DEDUP_REMOVED lines=30> */
.L_x_2865:
[----:B------:R-:W-:Y:S05]  /*51a0*/  BSYNC.RECONVERGENT B1 ;  /* 0x0000000000017941 */ /* 0x000fea0003800200 */
.L_x_2864:
        /* <DEDUP_REMOVED lines=48> */
.L_x_2867:
[----:B------:R-:W-:Y:S05]  /*54b0*/  BSYNC.RECONVERGENT B1 ;  /* 0x0000000000017941 */ /* 0x000fea0003800200 */
.L_x_2866:
        /* <DEDUP_REMOVED lines=30> */
.L_x_2869:
[----:B------:R-:W-:Y:S05]  /*56a0*/  BSYNC.RECONVERGENT B1 ;  /* 0x0000000000017941 */ /* 0x000fea0003800200 */
.L_x_2868:
        /* <DEDUP_REMOVED lines=32> */
.L_x_2871:
[----:B------:R-:W-:Y:S05]  /*58b0*/  BSYNC.RECONVERGENT B1 ;  /* 0x0000000000017941 */ /* 0x000fea0003800200 */
.L_x_2870:
        /* <DEDUP_REMOVED lines=30> */
.L_x_2873:
[----:B------:R-:W-:Y:S05]  /*5aa0*/  BSYNC.RECONVERGENT B1 ;  /* 0x0000000000017941 */ /* 0x000fea0003800200 */
.L_x_2872:
        /* <DEDUP_REMOVED lines=30> */
.L_x_2875:
[----:B------:R-:W-:Y:S05]  /*5c90*/  BSYNC.RECONVERGENT B1 ;  /* 0x0000000000017941 */ /* 0x000fea0003800200 */
.L_x_2874:
        /* <DEDUP_REMOVED lines=30> */
.L_x_2877:
[----:B------:R-:W-:Y:S05]  /*5e80*/  BSYNC.RECONVERGENT B1 ;  /* 0x0000000000017941 */ /* 0x000fea0003800200 */
.L_x_2876:
        /* <DEDUP_REMOVED lines=52> */
.L_x_2879:
[----:B------:R-:W-:Y:S05]  /*61d0*/  BSYNC.RECONVERGENT B1 ;  /* 0x0000000000017941 */ /* 0x000fea0003800200 */
.L_x_2878:
        /* <DEDUP_REMOVED lines=30> */
.L_x_2881:
[----:B------:R-:W-:Y:S05]  /*63c0*/  BSYNC.RECONVERGENT B1 ;  /* 0x0000000000017941 */ /* 0x000fea0003800200 */
.L_x_2880:
        /* <DEDUP_REMOVED lines=30> */
.L_x_2883:
[----:B------:R-:W-:Y:S05]  /*65b0*/  BSYNC.RECONVERGENT B1 ;  /* 0x0000000000017941 */ /* 0x000fea0003800200 */
.L_x_2882:
        /* <DEDUP_REMOVED lines=30> */
.L_x_2885:
[----:B------:R-:W-:Y:S05]  /*67a0*/  BSYNC.RECONVERGENT B1 ;  /* 0x0000000000017941 */ /* 0x000fea0003800200 */
.L_x_2884:
        /* <DEDUP_REMOVED lines=30> */
.L_x_2887:
[----:B------:R-:W-:Y:S05]  /*6990*/  BSYNC.RECONVERGENT B1 ;  /* 0x0000000000017941 */ /* 0x000fea0003800200 */
.L_x_2886:
        /* <DEDUP_REMOVED lines=28> */
.L_x_2857:
[----:B------:R-:W-:Y:S05]  /*6b60*/  BSYNC.RECONVERGENT B0 ;  /* 0x0000000000007941 */ /* 0x000fea0003800200 */
.L_x_2825:
        /* <DEDUP_REMOVED lines=8> */
.L_x_2889:
        /* <DEDUP_REMOVED lines=9> */
.L_x_3466:


//--------------------- .text._Z35group_norm_nhwc_fwd_one_pass_kernelI11Fp32IOFp32WLi64ELi14ELi224EEv26Group_norm_nhwc_fwd_params --------------------------
	.section	.text._Z35group_norm_nhwc_fwd_one_pass_kernelI11Fp32IOFp32WLi64ELi14ELi224EEv26Group_norm_nhwc_fwd_params,"ax",@progbits
	.align	128
        .global         _Z35group_norm_nhwc_fwd_one_pass_kernelI11Fp32IOFp32WLi64ELi14ELi224EEv26Group_norm_nhwc_fwd_params
        .type           _Z35group_norm_nhwc_fwd_one_pass_kernelI11Fp32IOFp32WLi64ELi14ELi224EEv26Group_norm_nhwc_fwd_params,@function
        .size           _Z35group_norm_nhwc_fwd_one_pass_kernelI11Fp32IOFp32WLi64ELi14ELi224EEv26Group_norm_nhwc_fwd_params,(.L_x_3467 - _Z35group_norm_nhwc_fwd_one_pass_kernelI11Fp32IOFp32WLi64ELi14ELi224EEv26Group_norm_nhwc_fwd_params)
        .other          _Z35group_norm_nhwc_fwd_one_pass_kernelI11Fp32IOFp32WLi64ELi14ELi224EEv26Group_norm_nhwc_fwd_params,@"STO_CUDA_ENTRY STV_DEFAULT"
_Z35group_norm_nhwc_fwd_one_pass_kernelI11Fp32IOFp32WLi64ELi14ELi224EEv26Group_norm_nhwc_fwd_params:
.text._Z35group_norm_nhwc_fwd_one_pass_kernelI11Fp32IOFp32WLi64ELi14ELi224EEv26Group_norm_nhwc_fwd_params:
        /* <DEDUP_REMOVED lines=27> */
.L_x_2909:
[----:B0--34-:R-:W0:Y:S01]  /*01b0*/  LDC R2, c[0x0][0x3f8] ;  /* 0x0000fe00ff027b82 */ /* 0x019e220000000800 */
[----:B--2---:R-:W-:Y:S01]  /*01c0*/  IABS R8, UR8 ;  /* 0x0000000800087c13 */ /* 0x004fe20008000000 */
[----:B-1----:R-:W1:Y:S01]  /*01d0*/  LDCU.64 UR10, c[0x0][0x3e8] ;  /* 0x00007d00ff0a77ac */ /* 0x002e620008000a00 */
[----:B------:R-:W-:Y:S01]  /*01e0*/  VIADD R10, R23, 0x20 ;  /* 0x00000020170a7836 */ /* 0x000fe20000000000 */
[----:B------:R-:W-:Y:S02]  /*01f0*/  SHF.R.S32.HI R13, RZ, 0x1f, R23 ;  /* 0x0000001fff0d7819 */ /* 0x000fe40000011417 */
[----:B------:R-:W-:Y:S02]  /*0200*/  CS2R R16, SRZ ;  /* 0x0000000000107805 */ /* 0x000fe4000001ff00 */
[----:B------:R-:W-:Y:S02]  /*0210*/  SHF.R.S32.HI R11, RZ, 0x1f, R10 ;  /* 0x0000001fff0b7819 */ /* 0x000fe4000001140a */
[----:B0----5:R-:W-:-:S02]  /*0220*/  IABS R6, R2 ;  /* 0x0000000200067213 */ /* 0x021fc40000000000 */
        /* <DEDUP_REMOVED lines=47> */
[----:B------:R-:W0:Y:S02]  /*0520*/  @!P2 LDC.64 R2, c[0x0][0x390] ;  /* 0x0000e400ff02ab82 */ /* 0x000e240000000a00 */
[C---:B------:R-:W-:Y:S02]  /*0530*/  IMAD R19, R15.reuse, UR11, R12 ;  /* 0x0000000b0f137c24 */ /* 0x040fe4000f8e020c */
[----:B------:R-:W-:-:S04]  /*0540*/  IMAD.WIDE.U32 R20, R15, UR10, R20 ;  /* 0x0000000a0f147c25 */ /* 0x000fc8000f8e0014 */
[----:B--2---:R-:W-:Y:S01]  /*0550*/  @!P1 IMAD R12, R13, R8, RZ ;  /* 0x000000080d0c9224 */ /* 0x004fe200078e02ff */
[----:B------:R-:W-:Y:S01]  /*0560*/  IADD3 R19, PT, PT, R21, R19, RZ ;  /* 0x0000001315137210 */ /* 0x000fe20007ffe0ff */
[----:B-1----:R-:W-:Y:S01]  /*0570*/  @!P2 IMAD R13, R11, R6, RZ ;  /* 0x000000060b0da224 */ /* 0x002fe200078e02ff */
[----:B------:R-:W-:Y:S01]  /*0580*/  @!P1 MOV R18, R20 ;  /* 0x0000001400129202 */ /* 0x000fe20000000f00 */
[C---:B------:R-:W-:Y:S02]  /*0590*/  @!P1 IMAD R11, R23.reuse, R9, R12 ;  /* 0x00000009170b9224 */ /* 0x040fe400078e020c */
[----:B------:R-:W-:Y:S01]  /*05a0*/  @!P2 IMAD R15, R10, R7, R13 ;  /* 0x000000070a0fa224 */ /* 0x000fe200078e020d */
        /* <DEDUP_REMOVED lines=9> */
[----:B------:R-:W-:Y:S02]  /*0640*/  @!P2 LEA.HI.X R11, R12, R3, R4, 0x2, P4 ;  /* 0x000000030c0ba211 */ /* 0x000fe400020f1404 */
[----:B------:R-:W-:Y:S01]  /*0650*/  CS2R R2, SRZ ;  /* 0x0000000000027805 */ /* 0x000fe2000001ff00 */
[----:B------:R-:W2:Y:S05]  /*0660*/  @!P1 LDG.E.64 R16, desc[UR14][R6.64] ;  /* 0x0000000e06109981 */ /* 0x000eaa000c1e1b00 */
[----:B------:R-:W3:Y:S01]  /*0670*/  @!P2 LDG.E.64 R2, desc[UR14][R10.64] ;  /* 0x0000000e0a02a981 */ /* 0x000ee2000c1e1b00 */
[----:B------:R-:W-:Y:S01]  /*0680*/  BSSY.RECONVERGENT B0, `(.L_x_2890) ;  /* 0x0000030000007945 */ /* 0x000fe20003800200 */
[----:B------:R-:W0:Y:S02]  /*0690*/  S2R R4, SR_LANEID ;  /* 0x0000000000047919 */ /* 0x000e240000000000 */
[----:B0-----:R-:W-:-:S02]  /*06a0*/  ISETP.GT.AND P2, PT, R4, 0x1e, PT ;  /* 0x0000001e0400780c */ /* 0x001fc40003f44270 */
[----:B------:R-:W-:Y:S01]  /*06b0*/  ISETP.GT.AND P3, PT, R4, 0xf, PT ;  /* 0x0000000f0400780c */ /* 0x000fe20003f64270 */
[----:B--2---:R-:W-:Y:S01]  /*06c0*/  FMUL.FTZ R9, R17, R17 ;  /* 0x0000001111097220 */ /* 0x004fe20000410000 */
[C---:B------:R-:W-:Y:S01]  /*06d0*/  FADD.FTZ R5, R16.reuse, R17 ;  /* 0x0000001110057221 */ /* 0x040fe20000010000 */
[----:B---3--:R-:W-:Y:S02]  /*06e0*/  FMUL.FTZ R13, R3, R3 ;  /* 0x00000003030d7220 */ /* 0x008fe40000410000 */
[----:B------:R-:W-:Y:S01]  /*06f0*/  FFMA.FTZ R9, R16, R16, R9 ;  /* 0x0000001010097223 */ /* 0x000fe20000010009 */
[C---:B------:R-:W-:Y:S01]  /*0700*/  FADD.FTZ R8, R2.reuse, R3 ;  /* 0x0000000302087221 */ /* 0x040fe20000010000 */
[----:B------:R-:W-:Y:S01]  /*0710*/  FADD.FTZ R5, RZ, R5 ;  /* 0x00000005ff057221 */ /* 0x000fe20000010000 */
[----:B------:R-:W-:Y:S01]  /*0720*/  FFMA.FTZ R12, R2, R2, R13 ;  /* 0x00000002020c7223 */ /* 0x000fe2000001000d */
[----:B------:R-:W-:Y:S02]  /*0730*/  FADD.FTZ R9, RZ, R9 ;  /* 0x00000009ff097221 */ /* 0x000fe40000010000 */
[----:B------:R-:W-:-:S02]  /*0740*/  FADD.FTZ R5, R5, R8 ;  /* 0x0000000805057221 */ /* 0x000fc40000010000 */
        /* <DEDUP_REMOVED lines=35> */
.L_x_2891:
[----:B----4-:R-:W-:Y:S05]  /*0980*/  BSYNC.RECONVERGENT B0 ;  /* 0x0000000000007941 */ /* 0x010fea0003800200 */
.L_x_2890:
        /* <DEDUP_REMOVED lines=8> */
[----:B-1-3--:R-:W1:Y:S04]  /*0a10*/  LDS.128 R4, [UR5+0x10] ;  /* 0x00001005ff047984 */ /* 0x00ae680008000c00 */
[----:B--2---:R-:W2:Y:S04]  /*0a20*/  LDS.128 R8, [UR5+0x20] ;  /* 0x00002005ff087984 */ /* 0x004ea80008000c00 */
        /* <DEDUP_REMOVED lines=13> */
.L_x_2893:
[----:B------:R-:W-:Y:S05]  /*0b00*/  BSYNC.RECONVERGENT B0 ;  /* 0x0000000000007941 */ /* 0x000fea0003800200 */
.L_x_2892:
[----:B------:R-:W-:Y:S05]  /*0b10*/  @!P2 BRA `(.L_x_2894) ;  /* 0x0000000c00aca947 */ /* 0x000fea0003800000 */
[----:B---3--:R-:W3:Y:S01]  /*0b20*/  LDC.64 R4, c[0x0][0x3b8] ;  /* 0x0000ee00ff047b82 */ /* 0x008ee20000000a00 */
[----:B------:R-:W-:Y:S01]  /*0b30*/  ULOP3.LUT UR9, UR4, 0x1, URZ, 0xc0, !UPT ;  /* 0x0000000104097892 */ /* 0x000fe2000f8ec0ff */
[----:B------:R-:W-:-:S03]  /*0b40*/  ISETP.GE.U32.AND P4, PT, R22, 0x8, PT ;  /* 0x000000081600780c */ /* 0x000fc60003f86070 */
[----:B------:R-:W-:-:S06]  /*0b50*/  UIMAD UR5, UR9, UR19, URZ ;  /* 0x00000013090572a4 */ /* 0x000fcc000f8e02ff */
[----:B------:R-:W-:-:S05]  /*0b60*/  IMAD R6, R22, UR5, RZ ;  /* 0x0000000516067c24 */ /* 0x000fca000f8e02ff */
[----:B-1----:R-:W-:-:S05]  /*0b70*/  SHF.L.U32 R7, R6, 0x1, RZ ;  /* 0x0000000106077819 */ /* 0x002fca00000006ff */
[----:B---3--:R-:W-:-:S03]  /*0b80*/  IMAD.WIDE R4, R7, 0x4, R4 ;  /* 0x0000000407047825 */ /* 0x008fc600078e0204 */
[----:B------:R-:W-:Y:S02]  /*0b90*/  R2UR UR16, R4 ;  /* 0x00000000041072ca */ /* 0x000fe400000e0000 */
[----:B------:R-:W-:Y:S01]  /*0ba0*/  R2UR UR17, R5 ;  /* 0x00000000051172ca */ /* 0x000fe200000e0000 */
[----:B------:R-:W-:-:S14]  /*0bb0*/  @P3 BRA `(.L_x_2895) ;  /* 0x0000000000643947 */ /* 0x000fdc0003800000 */
[----:B------:R-:W1:Y:S01]  /*0bc0*/  LDC.64 R4, c[0x0][0x3b0] ;  /* 0x0000ec00ff047b82 */ /* 0x000e620000000a00 */
[----:B------:R-:W-:Y:S02]  /*0bd0*/  ULOP3.LUT UP1, UR5, UR4, 0x2, URZ, 0xc0, !UPT ;  /* 0x0000000204057892 */ /* 0x000fe4000f82c0ff */
[----:B------:R-:W-:Y:S02]  /*0be0*/  UIMAD UR12, UR9, UR19, UR6 ;  /* 0x00000013090c72a4 */ /* 0x000fe4000f8e0206 */
[----:B------:R-:W-:Y:S02]  /*0bf0*/  UIMAD UR10, UR18, UR19, UR6 ;  /* 0x00000013120a72a4 */ /* 0x000fe4000f8e0206 */
[----:B------:R-:W-:Y:S01]  /*0c00*/  PLOP3.LUT P2, PT, PT, PT, UP1, 0x80, 0x8 ;  /* 0x000000000008781c */ /* 0x000fe20003f4f018 */
[----:B------:R-:W-:Y:S01]  /*0c10*/  UIADD3 UR5, UPT, UPT, -UR5, 0x1, URZ ;  /* 0x0000000105057890 */ /* 0x000fe2000fffe1ff */
[----:B------:R-:W-:Y:S01]  /*0c20*/  IMAD.U32 R7, RZ, RZ, UR12 ;  /* 0x0000000cff077e24 */ /* 0x000fe2000f8e00ff */
[----:B------:R-:W-:Y:S01]  /*0c30*/  UIMAD.WIDE.U32 UR10, UR10, 0x8, UR16 ;  /* 0x000000080a0a78a5 */ /* 0x000fe2000f8e0010 */
[----:B------:R-:W-:-:S03]  /*0c40*/  SEL R9, R22, RZ, !P2 ;  /* 0x000000ff16097207 */ /* 0x000fc60005000000 */
[----:B--2---:R-:W-:Y:S01]  /*0c50*/  IMAD.U32 R11, RZ, RZ, UR5 ;  /* 0x00000005ff0b7e24 */ /* 0x004fe2000f8e00ff */
[----:B------:R-:W-:Y:S02]  /*0c60*/  ISETP.NE.AND P2, PT, R9, -0x1, PT ;  /* 0xffffffff0900780c */ /* 0x000fe40003f45270 */
[----:B------:R-:W-:Y:S01]  /*0c70*/  MOV R6, UR10 ;  /* 0x0000000a00067c02 */ /* 0x000fe20008000f00 */
[----:B-1----:R-:W-:Y:S01]  /*0c80*/  IMAD.WIDE.U32 R4, R7, 0x4, R4 ;  /* 0x0000000407047825 */ /* 0x002fe200078e0004 */
[----:B------:R-:W-:-:S05]  /*0c90*/  MOV R7, UR11 ;  /* 0x0000000b00077c02 */ /* 0x000fca0008000f00 */
[----:B------:R1:W-:Y:S01]  /*0ca0*/  STG.E.64 desc[UR14][R6.64], R24 ;  /* 0x0000001806007986 */ /* 0x0003e2000c101b0e */
[----:B------:R-:W-:Y:S06]  /*0cb0*/  MEMBAR.ALL.GPU ;  /* 0x0000000000007992 */ /* 0x000fec000000a000 */
[----:B------:R-:W-:-:S00]  /*0cc0*/  ERRBAR ;  /* 0x00000000000079ab */ /* 0x000fc00000000000 */
[----:B------:R-:W-:Y:S06]  /*0cd0*/  CGAERRBAR ;  /* 0x00000000000075ab */ /* 0x000fec0000000000 */
[----:B------:R1:W-:Y:S01]  /*0ce0*/  REDG.E.ADD.S32.STRONG.GPU desc[UR14][R4.64], R11 ;  /* 0x0000000b0400798e */ /* 0x0003e2000c12e30e */
[----:B------:R-:W-:Y:S05]  /*0cf0*/  @!P2 BRA `(.L_x_2895) ;  /* 0x000000000014a947 */ /* 0x000fea0003800000 */
.L_x_2896:
[----:B-1----:R-:W2:Y:S04]  /*0d00*/  LDG.E.STRONG.GPU R6, desc[UR14][R4.64] ;  /* 0x0000000e04067981 */ /* 0x002ea8000c1ef900 */
[----:B--2---:R-:W-:Y:S01]  /*0d10*/  CCTL.IVALL ;  /* 0x00000000ff00798f */ /* 0x004fe20002000000 */
[----:B------:R-:W-:Y:S05]  /*0d20*/  YIELD ;  /* 0x0000000000007946 */ /* 0x000fea0003800000 */
[----:B------:R-:W-:-:S13]  /*0d30*/  ISETP.NE.AND P2, PT, R6, R9, PT ;  /* 0x000000090600720c */ /* 0x000fda0003f45270 */
[----:B------:R-:W-:Y:S05]  /*0d40*/  @P2 BRA `(.L_x_2896) ;  /* 0xfffffffc00ec2947 */ /* 0x000fea000383ffff */
.L_x_2895:
[----:B------:R-:W-:Y:S05]  /*0d50*/  WARPSYNC.ALL ;  /* 0x0000000000007948 */ /* 0x000fea0003800000 */
[----:B------:R-:W-:Y:S06]  /*0d60*/  BAR.SYNC.DEFER_BLOCKING 0x0 ;  /* 0x0000000000007b1d */ /* 0x000fec0000010000 */
[----:B------:R-:W-:Y:S01]  /*0d70*/  UMOV UR5, URZ ;  /* 0x000000ff00057c82 */ /* 0x000fe20008000000 */
[----:B------:R-:W-:Y:S05]  /*0d80*/  @!P4 BRA `(.L_x_2897) ;  /* 0x000000040098c947 */ /* 0x000fea0003800000 */
[----:B------:R-:W-:Y:S01]  /*0d90*/  LOP3.LUT R12, R22, 0x7ffffff8, RZ, 0xc0, !PT ;  /* 0x7ffffff8160c7812 */ /* 0x000fe200078ec0ff */
        /* <DEDUP_REMOVED lines=10> */
.L_x_2898:
[----:B------:R-:W-:Y:S01]  /*0e40*/  UIADD3 UR24, UPT, UPT, UR5, 0x1, URZ ;  /* 0x0000000105187890 */ /* 0x000fe2000fffe0ff */
[----:B------:R-:W-:Y:S01]  /*0e50*/  ISETP.EQ.OR P2, PT, RZ, UR23, P3 ;  /* 0x00000017ff007c0c */ /* 0x000fe20009f42670 */
[----:B------:R-:W-:-:S04]  /*0e60*/  UIADD3 UR25, UPT, UPT, UR5, 0x2, URZ ;  /* 0x0000000205197890 */ /* 0x000fc8000fffe0ff */
[----:B-1----:R-:W-:Y:S01]  /*0e70*/  MOV R4, UR24 ;  /* 0x0000001800047c02 */ /* 0x002fe20008000f00 */
        /* <DEDUP_REMOVED lines=20> */
[----:B--2---:R-:W-:Y:S02]  /*0fc0*/  IMAD.U32 R11, RZ, RZ, UR27 ;  /* 0x0000001bff0b7e24 */ /* 0x004fe4000f8e00ff */
        /* <DEDUP_REMOVED lines=66> */
.L_x_2897:
[----:B-1----:R-:W-:-:S04]  /*13f0*/  LOP3.LUT R4, R22, 0x7, RZ, 0xc0, !PT ;  /* 0x0000000716047812 */ /* 0x002fc800078ec0ff */
        /* <DEDUP_REMOVED lines=28> */
[----:B------:R-:W-:Y:S01]  /*15c0*/  MOV R7, UR13 ;  /* 0x0000000d00077c02 */ /* 0x000fe20008000f00 */
[----:B0-----:R-:W-:Y:S01]  /*15d0*/  @!P6 FADD.FTZ R24, R24, R4 ;  /* 0x000000041818e221 */ /* 0x001fe20000010000 */
[----:B------:R-:W-:Y:S01]  /*15e0*/  @!P6 FADD.FTZ R25, R25, R5 ;  /* 0x000000051919e221 */ /* 0x000fe20000010000 */
[----:B------:R-:W-:Y:S01]  /*15f0*/  ISETP.EQ.OR P6, PT, R6, UR18, P3 ;  /* 0x0000001206007c0c */ /* 0x000fe20009fc2670 */
[----:B------:R-:W-:Y:S01]  /*1600*/  IMAD.U32 R5, RZ, RZ, UR11 ;  /* 0x0000000bff057e24 */ /* 0x000fe2000f8e00ff */
[----:B------:R-:W-:Y:S02]  /*1610*/  MOV R4, UR10 ;  /* 0x0000000a00047c02 */ /* 0x000fe40008000f00 */
[----:B------:R-:W-:-:S04]  /*1620*/  MOV R6, UR12 ;  /* 0x0000000c00067c02 */ /* 0x000fc80008000f00 */
[----:B------:R-:W3:Y:S04]  /*1630*/  @!P5 LDG.E.64 R4, desc[UR14][R4.64] ;  /* 0x0000000e0404d981 */ /* 0x000ee8000c1e1b00 */
[----:B------:R-:W4:Y:S01]  /*1640*/  @!P4 LDG.E.64 R6, desc[UR14][R6.64] ;  /* 0x0000000e0606c981 */ /* 0x000f22000c1e1b00 */
[----:B------:R-:W-:-:S05]  /*1650*/  VOTEU.ALL UP3, P6 ;  /* 0x0000000000ff7886 */ /* 0x000fca0003060000 */
[----:B------:R-:W-:-:S04]  /*1660*/  @!UP3 UIMAD UR9, UR9, UR19, UR6 ;  /* 0x000000130909b2a4 */ /* 0x000fc8000f8e0206 */
[----:B------:R-:W-:-:S06]  /*1670*/  @!UP3 UIMAD.WIDE.U32 UR10, UR9, 0x8, UR16 ;  /* 0x00000008090ab8a5 */ /* 0x000fcc000f8e0010 */
[----:B------:R-:W-:Y:S01]  /*1680*/  MOV R8, UR10 ;  /* 0x0000000a00087c02 */ /* 0x000fe20008000f00 */
[----:B------:R-:W-:-:S06]  /*1690*/  IMAD.U32 R9, RZ, RZ, UR11 ;  /* 0x0000000bff097e24 */ /* 0x000fcc000f8e00ff */
[----:B------:R-:W5:Y:S01]  /*16a0*/  @!P6 LDG.E.64 R8, desc[UR14][R8.64] ;  /* 0x0000000e0808e981 */ /* 0x000f62000c1e1b00 */
[----:B--2---:R-:W-:-:S04]  /*16b0*/  MOV R11, UR5 ;  /* 0x00000005000b7c02 */ /* 0x004fc80008000f00 */
[----:B------:R-:W-:-:S04]  /*16c0*/  IADD3 R11, PT, PT, R11, 0x4, RZ ;  /* 0x000000040b0b7810 */ /* 0x000fc80007ffe0ff */
[----:B------:R-:W-:Y:S01]  /*16d0*/  R2UR UR5, R11 ;  /* 0x000000000b0572ca */ /* 0x000fe200000e0000 */
[----:B---3--:R-:W-:Y:S01]  /*16e0*/  @!P5 FADD.FTZ R24, R24, R4 ;  /* 0x000000041818d221 */ /* 0x008fe20000010000 */
[----:B------:R-:W-:-:S03]  /*16f0*/  @!P5 FADD.FTZ R25, R25, R5 ;  /* 0x000000051919d221 */ /* 0x000fc60000010000 */
[----:B----4-:R-:W-:Y:S01]  /*1700*/  @!P4 FADD.FTZ R24, R24, R6 ;  /* 0x000000061818c221 */ /* 0x010fe20000010000 */
[----:B------:R-:W-:-:S03]  /*1710*/  @!P4 FADD.FTZ R25, R25, R7 ;  /* 0x000000071919c221 */ /* 0x000fc60000010000 */
[----:B-----5:R-:W-:Y:S01]  /*1720*/  @!P6 FADD.FTZ R24, R24, R8 ;  /* 0x000000081818e221 */ /* 0x020fe20000010000 */
[----:B------:R-:W-:-:S07]  /*1730*/  @!P6 FADD.FTZ R25, R25, R9 ;  /* 0x000000091919e221 */ /* 0x000fce0000010000 */
.L_x_2899:
        /* <DEDUP_REMOVED lines=27> */
.L_x_2900:
        /* <DEDUP_REMOVED lines=13> */
.L_x_2901:
[----:B------:R-:W-:Y:S05]  /*19c0*/  BSYNC.RECONVERGENT B0 ;  /* 0x0000000000007941 */ /* 0x000fea0003800200 */
.L_x_2894:
        /* <DEDUP_REMOVED lines=9> */
[----:B-1----:R-:W1:Y:S02]  /*1a60*/  LDC.64 R6, c[0x0][0x398] ;  /* 0x0000e600ff067b82 */ /* 0x002e640000000a00 */
[----:B------:R-:W-:Y:S02]  /*1a70*/  IMAD R4, R4, 0x7, RZ ;  /* 0x0000000704047824 */ /* 0x000fe400078e02ff */
[----:B----4-:R-:W-:-:S03]  /*1a80*/  @P0 FMUL.FTZ R10, R24, UR10 ;  /* 0x0000000a180a0c20 */ /* 0x010fc60008410000 */
[----:B--2---:R-:W-:Y:S01]  /*1a90*/  IADD3 R11, PT, PT, RZ, -R4, RZ ;  /* 0x80000004ff0b7210 */ /* 0x004fe20007ffe0ff */
[----:B---3--:R-:W-:Y:S01]  /*1aa0*/  ULEA UR5, UR9, UR5, 0x18 ;  /* 0x0000000509057291 */ /* 0x008fe2000f8ec0ff */
[----:B------:R-:W2:Y:S02]  /*1ab0*/  LDC.64 R4, c[0x0][0x3a0] ;  /* 0x0000e800ff047b82 */ /* 0x000ea40000000a00 */
[----:B------:R-:W-:-:S04]  /*1ac0*/  PRMT R11, R11, 0x7710, RZ ;  /* 0x000077100b0b7816 */ /* 0x000fc800000000ff */
[----:B------:R-:W-:Y:S01]  /*1ad0*/  IADD3 R11, PT, PT, R11, R0, RZ ;  /* 0x000000000b0b7210 */ /* 0x000fe20007ffe0ff */
[----:B0-----:R-:W-:Y:S01]  /*1ae0*/  @P0 IMAD.WIDE R8, R15, 0x8, R8 ;  /* 0x000000080f080825 */ /* 0x001fe200078e0208 */
[----:B------:R0:W-:Y:S03]  /*1af0*/  @!P3 STS.64 [UR5+0x48], R24 ;  /* 0x00004818ff00b988 */ /* 0x0001e60008000a05 */
[----:B------:R-:W-:-:S05]  /*1b00*/  IMAD.SHL.U32 R11, R11, 0x2, RZ ;  /* 0x000000020b0b7824 */ /* 0x000fca00078e00ff */
[----:B------:R-:W-:Y:S01]  /*1b10*/  LOP3.LUT R13, R11, 0xffff, RZ, 0xc0, !PT ;  /* 0x0000ffff0b0d7812 */ /* 0x000fe200078ec0ff */
[----:B------:R-:W-:-:S03]  /*1b20*/  @P0 FMUL.FTZ R11, R25, UR10 ;  /* 0x0000000a190b0c20 */ /* 0x000fc60008410000 */
[----:B------:R-:W-:Y:S02]  /*1b30*/  IADD3 R13, PT, PT, R26, R13, RZ ;  /* 0x0000000d1a0d7210 */ /* 0x000fe40007ffe0ff */
[----:B------:R3:W-:Y:S03]  /*1b40*/  @P0 STG.E.64 desc[UR14][R8.64], R10 ;  /* 0x0000000a08000986 */ /* 0x0007e6000c101b0e */
[C---:B-1----:R-:W-:Y:S01]  /*1b50*/  IMAD.WIDE R6, R13.reuse, 0x4, R6 ;  /* 0x000000040d067825 */ /* 0x042fe200078e0206 */
[----:B------:R-:W-:Y:S03]  /*1b60*/  BAR.SYNC.DEFER_BLOCKING 0x0 ;  /* 0x0000000000007b1d */ /* 0x000fe60000010000 */
[----:B--2---:R-:W-:-:S03]  /*1b70*/  IMAD.WIDE R4, R13, 0x4, R4 ;  /* 0x000000040d047825 */ /* 0x004fc600078e0204 */
[----:B------:R-:W5:Y:S04]  /*1b80*/  LDG.E.64 R6, desc[UR14][R6.64] ;  /* 0x0000000e06067981 */ /* 0x000f68000c1e1b00 */
[----:B------:R-:W5:Y:S01]  /*1b90*/  LDG.E.64 R4, desc[UR14][R4.64] ;  /* 0x0000000e04047981 */ /* 0x000f62000c1e1b00 */
[----:B0-----:R-:W-:Y:S01]  /*1ba0*/  VIADD R24, R23, 0x20 ;  /* 0x0000002017187836 */ /* 0x001fe20000000000 */
[----:B------:R-:W-:Y:S01]  /*1bb0*/  BSSY.RECONVERGENT B0, `(.L_x_2902) ;  /* 0x0000075000007945 */ /* 0x000fe20003800200 */
[----:B---3--:R-:W-:Y:S01]  /*1bc0*/  SHF.R.S32.HI R8, RZ, 0x1f, R23 ;  /* 0x0000001fff087819 */ /* 0x008fe20000011417 */
[----:B------:R-:W0:Y:S02]  /*1bd0*/  LDS.64 R14, [UR5+0x48] ;  /* 0x00004805ff0e7984 */ /* 0x000e240008000a00 */
[----:B------:R-:W-:Y:S01]  /*1be0*/  SHF.R.S32.HI R25, RZ, 0x1f, R24 ;  /* 0x0000001fff197819 */ /* 0x000fe20000011418 */
[----:B0-----:R-:W-:-:S04]  /*1bf0*/  FMUL.FTZ R14, R14, UR10 ;  /* 0x0000000a0e0e7c20 */ /* 0x001fc80008410000 */
[----:B------:R-:W-:-:S04]  /*1c00*/  FMUL.FTZ R12, R14, R14 ;  /* 0x0000000e0e0c7220 */ /* 0x000fc80000410000 */
[----:B------:R-:W-:Y:S01]  /*1c10*/  FFMA.FTZ R12, R15, UR10, -R12 ;  /* 0x0000000a0f0c7c23 */ /* 0x000fe2000801080c */
[----:B------:R-:W-:-:S04]  /*1c20*/  HFMA2 R15, -RZ, RZ, 1.875, 0 ;  /* 0x3f800000ff0f7431 */ /* 0x000fc800000001ff */
[----:B------:R-:W-:-:S13]  /*1c30*/  FSETP.GTU.FTZ.AND P2, PT, R12, RZ, PT ;  /* 0x000000ff0c00720b */ /* 0x000fda0003f5c000 */
[----:B------:R-:W0:Y:S02]  /*1c40*/  @P2 LDC R13, c[0x0][0x3a8] ;  /* 0x0000ea00ff0d2b82 */ /* 0x000e240000000800 */
[----:B0-----:R-:W-:-:S04]  /*1c50*/  @P2 FADD.FTZ R12, R12, R13 ;  /* 0x0000000d0c0c2221 */ /* 0x001fc80000010000 */
        /* <DEDUP_REMOVED lines=11> */
[C---:B------:R-:W-:Y:S01]  /*1d10*/  FADD.FTZ R16, -R14.reuse, R16 ;  /* 0x000000100e107221 */ /* 0x040fe20000010100 */
[----:B0-----:R-:W-:Y:S01]  /*1d20*/  FADD.FTZ R12, -R14, R17 ;  /* 0x000000110e0c7221 */ /* 0x001fe20000010100 */
[----:B------:R-:W0:Y:S02]  /*1d30*/  LDCU.64 UR10, c[0x0][0x380] ;  /* 0x00007000ff0a77ac */ /* 0x000e240008000a00 */
[-C--:B-1----:R-:W-:Y:S01]  /*1d40*/  FMUL.FTZ R11, R16, R15.reuse ;  /* 0x0000000f100b7220 */ /* 0x082fe20000410000 */
[----:B------:R-:W-:-:S03]  /*1d50*/  FMUL.FTZ R16, R12, R15 ;  /* 0x0000000f0c107220 */ /* 0x000fc60000410000 */
[----:B-----5:R-:W-:Y:S01]  /*1d60*/  FFMA.FTZ R12, R6, R11, R4 ;  /* 0x0000000b060c7223 */ /* 0x020fe20000010004 */
[----:B--2---:R-:W-:Y:S01]  /*1d70*/  IMAD R10, R8, UR16, RZ ;  /* 0x00000010080a7c24 */ /* 0x004fe2000f8e02ff */
[----:B------:R-:W-:-:S03]  /*1d80*/  MOV R8, R20 ;  /* 0x0000001400087202 */ /* 0x000fc60000000f00 */
[C---:B------:R-:W-:Y:S02]  /*1d90*/  IMAD R13, R23.reuse, UR17, R10 ;  /* 0x00000011170d7c24 */ /* 0x040fe4000f8e020a */
[----:B------:R-:W-:-:S03]  /*1da0*/  IMAD.WIDE.U32 R8, R23, UR16, R8 ;  /* 0x0000001017087c25 */ /* 0x000fc6000f8e0008 */
[----:B0-----:R-:W-:Y:S02]  /*1db0*/  LEA R10, P1, R8, UR10, 0x2 ;  /* 0x0000000a080a7c11 */ /* 0x001fe4000f8210ff */
[----:B------:R-:W-:-:S04]  /*1dc0*/  IADD3 R13, PT, PT, R9, R13, RZ ;  /* 0x0000000d090d7210 */ /* 0x000fc80007ffe0ff */
[----:B------:R-:W-:Y:S01]  /*1dd0*/  LEA.HI.X R11, R8, UR11, R13, 0x2, P1 ;  /* 0x0000000b080b7c11 */ /* 0x000fe200088f140d */
[----:B------:R-:W-:-:S05]  /*1de0*/  FFMA.FTZ R13, R7, R16, R5 ;  /* 0x00000010070d7223 */ /* 0x000fca0000010005 */
[----:B------:R2:W-:Y:S02]  /*1df0*/  STG.E.64 desc[UR14][R10.64], R12 ;  /* 0x0000000c0a007986 */ /* 0x0005e4000c101b0e */
.L_x_2905:
[----:B------:R-:W-:Y:S05]  /*1e00*/  BSYNC.RECONVERGENT B1 ;  /* 0x0000000000017941 */ /* 0x000fea0003800200 */
.L_x_2904:
[----:B------:R-:W-:Y:S05]  /*1e10*/  @P2 BRA `(.L_x_2906) ;  /* 0x0000000400382947 */ /* 0x000fea0003800000 */
[----:B------:R-:W3:Y:S01]  /*1e20*/  LDCU.64 UR10, c[0x0][0x3e0] ;  /* 0x00007c00ff0a77ac */ /* 0x000ee20008000a00 */
[----:B------:R-:W-:Y:S01]  /*1e30*/  MOV R9, R19 ;  /* 0x0000001300097202 */ /* 0x000fe20000000f00 */
[----:B------:R-:W-:Y:S02]  /*1e40*/  IMAD.MOV.U32 R8, RZ, RZ, R20 ;  /* 0x000000ffff087224 */ /* 0x000fe400078e0014 */
[C---:B------:R-:W-:Y:S01]  /*1e50*/  FADD.FTZ R2, -R14.reuse, R2 ;  /* 0x000000020e027221 */ /* 0x040fe20000010100 */
[----:B------:R-:W4:Y:S01]  /*1e60*/  LDCU.64 UR12, c[0x0][0x380] ;  /* 0x00007000ff0c77ac */ /* 0x000f220008000a00 */
[----:B------:R-:W-:Y:S02]  /*1e70*/  FADD.FTZ R14, -R14, R3 ;  /* 0x000000030e0e7221 */ /* 0x000fe40000010100 */
[-C--:B-1----:R-:W-:Y:S02]  /*1e80*/  FMUL.FTZ R3, R2, R15.reuse ;  /* 0x0000000f02037220 */ /* 0x082fe40000410000 */
[----:B------:R-:W-:-:S02]  /*1e90*/  FMUL.FTZ R14, R14, R15 ;  /* 0x0000000f0e0e7220 */ /* 0x000fc40000410000 */
[----:B-----5:R-:W-:Y:S02]  /*1ea0*/  FFMA.FTZ R4, R6, R3, R4 ;  /* 0x0000000306047223 */ /* 0x020fe40000010004 */
[----:B------:R-:W-:Y:S01]  /*1eb0*/  FFMA.FTZ R5, R7, R14, R5 ;  /* 0x0000000e07057223 */ /* 0x000fe20000010005 */
[----:B---3--:R-:W-:Y:S02]  /*1ec0*/  IMAD R25, R25, UR10, RZ ;  /* 0x0000000a19197c24 */ /* 0x008fe4000f8e02ff */
[----:B------:R-:W-:-:S04]  /*1ed0*/  IMAD.WIDE.U32 R8, R24, UR10, R8 ;  /* 0x0000000a18087c25 */ /* 0x000fc8000f8e0008 */
[----:B------:R-:W-:Y:S01]  /*1ee0*/  IMAD R25, R24, UR11, R25 ;  /* 0x0000000b18197c24 */ /* 0x000fe2000f8e0219 */
[----:B----4-:R-:W-:-:S04]  /*1ef0*/  LEA R2, P1, R8, UR12, 0x2 ;  /* 0x0000000c08027c11 */ /* 0x010fc8000f8210ff */
[----:B------:R-:W-:-:S04]  /*1f00*/  IADD3 R25, PT, PT, R9, R25, RZ ;  /* 0x0000001909197210 */ /* 0x000fc80007ffe0ff */
[----:B------:R-:W-:-:S05]  /*1f10*/  LEA.HI.X R3, R8, UR13, R25, 0x2, P1 ;  /* 0x0000000d08037c11 */ /* 0x000fca00088f1419 */
[----:B------:R3:W-:Y:S01]  /*1f20*/  STG.E.64 desc[UR14][R2.64], R4 ;  /* 0x0000000402007986 */ /* 0x0007e2000c101b0e */
[----:B------:R-:W-:Y:S05]  /*1f30*/  BRA `(.L_x_2906) ;  /* 0x0000000000f07947 */ /* 0x000fea0003800000 */
.L_x_2903:
[----:B------:R-:W-:Y:S04]  /*1f40*/  BSSY.RECONVERGENT B1, `(.L_x_2907) ;  /* 0x000001d000017945 */ /* 0x000fe80003800200 */
[----:B------:R-:W-:Y:S05]  /*1f50*/  @P1 BRA `(.L_x_2908) ;  /* 0x00000000006c1947 */ /* 0x000fea0003800000 */
[C---:B------:R-:W-:Y:S01]  /*1f60*/  FADD.FTZ R16, -R14.reuse, R16 ;  /* 0x000000100e107221 */ /* 0x040fe20000010100 */
[----:B------:R-:W-:Y:S01]  /*1f70*/  FADD.FTZ R10, -R14, R17 ;  /* 0x000000110e0a7221 */ /* 0x000fe20000010100 */
[----:B------:R-:W2:Y:S01]  /*1f80*/  LDCU.64 UR10, c[0x0][0x3e0] ;  /* 0x00007c00ff0a77ac */ /* 0x000ea20008000a00 */
[----:B------:R-:W-:Y:S02]  /*1f90*/  IMAD.MOV.U32 R11, RZ, RZ, R19 ;  /* 0x000000ffff0b7224 */ /* 0x000fe400078e0013 */
[-C--:B-1----:R-:W-:Y:S01]  /*1fa0*/  FMUL.FTZ R13, R16, R15.reuse ;  /* 0x0000000f100d7220 */ /* 0x082fe20000410000 */
[----:B------:R-:W-:Y:S01]  /*1fb0*/  FMUL.FTZ R10, R10, R15 ;  /* 0x0000000f0a0a7220 */ /* 0x000fe20000410000 */
[----:B------:R-:W1:Y:S02]  /*1fc0*/  LDCU.64 UR12, c[0x0][0x380] ;  /* 0x00007000ff0c77ac */ /* 0x000e640008000a00 */
[----:B-----5:R-:W-:Y:S01]  /*1fd0*/  FFMA.FTZ R13, R6, R13, R4 ;  /* 0x0000000d060d7223 */ /* 0x020fe20000010004 */
[----:B0-----:R-:W-:Y:S01]  /*1fe0*/  FFMA.FTZ R12, R7, R10, R5 ;  /* 0x0000000a070c7223 */ /* 0x001fe20000010005 */
[----:B------:R-:W-:-:S02]  /*1ff0*/  MOV R10, R20 ;  /* 0x00000014000a7202 */ /* 0x000fc40000000f00 */
[----:B------:R-:W-:Y:S01]  /*2000*/  FMUL.FTZ R9, R13, -1.4426950216293334961 ;  /* 0xbfb8aa3b0d097820 */ /* 0x000fe20000410000 */
[----:B------:R-:W-:-:S05]  /*2010*/  FMUL.FTZ R26, R12, -1.4426950216293334961 ;  /* 0xbfb8aa3b0c1a7820 */ /* 0x000fca0000410000 */
[----:B------:R-:W0:Y:S01]  /*2020*/  MUFU.EX2 R9, R9 ;  /* 0x0000000900097308 */ /* 0x000e220000000800 */
[----:B--2---:R-:W-:-:S03]  /*2030*/  IMAD R8, R8, UR10, RZ ;  /* 0x0000000a08087c24 */ /* 0x004fc6000f8e02ff */
[----:B------:R-:W2:Y:S01]  /*2040*/  MUFU.EX2 R26, R26 ;  /* 0x0000001a001a7308 */ /* 0x000ea20000000800 */
[----:B------:R-:W-:-:S04]  /*2050*/  IMAD.WIDE.U32 R10, R23, UR10, R10 ;  /* 0x0000000a170a7c25 */ /* 0x000fc8000f8e000a */
[----:B0-----:R-:W-:Y:S01]  /*2060*/  FADD.FTZ R16, R9, 1 ;  /* 0x3f80000009107421 */ /* 0x001fe20000010000 */
[----:B------:R-:W-:Y:S01]  /*2070*/  IMAD R9, R23, UR11, R8 ;  /* 0x0000000b17097c24 */ /* 0x000fe2000f8e0208 */
[----:B-1----:R-:W-:Y:S01]  /*2080*/  LEA R8, P1, R10, UR12, 0x2 ;  /* 0x0000000c0a087c11 */ /* 0x002fe2000f8210ff */
[----:B--2---:R-:W-:-:S03]  /*2090*/  FADD.FTZ R17, R26, 1 ;  /* 0x3f8000001a117421 */ /* 0x004fc60000010000 */
[----:B------:R-:W0:Y:S01]  /*20a0*/  MUFU.RCP R16, R16 ;  /* 0x0000001000107308 */ /* 0x000e220000001000 */
[----:B------:R-:W-:-:S04]  /*20b0*/  IADD3 R9, PT, PT, R11, R9, RZ ;  /* 0x000000090b097210 */ /* 0x000fc80007ffe0ff */
[----:B------:R-:W-:-:S03]  /*20c0*/  LEA.HI.X R9, R10, UR13, R9, 0x2, P1 ;  /* 0x0000000d0a097c11 */ /* 0x000fc600088f1409 */
[----:B------:R-:W1:Y:S01]  /*20d0*/  MUFU.RCP R17, R17 ;  /* 0x0000001100117308 */ /* 0x000e620000001000 */
[----:B0-----:R-:W-:Y:S01]  /*20e0*/  FMUL.FTZ R10, R13, R16 ;  /* 0x000000100d0a7220 */ /* 0x001fe20000410000 */
[----:B-1----:R-:W-:-:S05]  /*20f0*/  FMUL.FTZ R11, R12, R17 ;  /* 0x000000110c0b7220 */ /* 0x002fca0000410000 */
[----:B------:R2:W-:Y:S02]  /*2100*/  STG.E.64 desc[UR14][R8.64], R10 ;  /* 0x0000000a08007986 */ /* 0x0005e4000c101b0e */
.L_x_2908:
[----:B------:R-:W-:Y:S05]  /*2110*/  BSYNC.RECONVERGENT B1 ;  /* 0x0000000000017941 */ /* 0x000fea0003800200 */
.L_x_2907:
[----:B------:R-:W3:Y:S02]  /*2120*/  LDCU.64 UR10, c[0x0][0x3e8] ;  /* 0x00007d00ff0a77ac */ /* 0x000ee40008000a00 */
[----:B---3--:R-:W-:-:S04]  /*2130*/  ISETP.GE.U32.AND P1, PT, R24, UR10, PT ;  /* 0x0000000a18007c0c */ /* 0x008fc8000bf26070 */
[----:B------:R-:W-:-:S13]  /*2140*/  ISETP.GE.AND.EX P1, PT, R25, UR11, PT, P1 ;  /* 0x0000000b19007c0c */ /* 0x000fda000bf26310 */
[----:B------:R-:W-:Y:S05]  /*2150*/  @P1 BRA `(.L_x_2906) ;  /* 0x0000000000681947 */ /* 0x000fea0003800000 */
[C---:B------:R-:W-:Y:S01]  /*2160*/  FADD.FTZ R2, -R14.reuse, R2 ;  /* 0x000000020e027221 */ /* 0x040fe20000010100 */
[----:B------:R-:W-:Y:S01]  /*2170*/  FADD.FTZ R14, -R14, R3 ;  /* 0x000000030e0e7221 */ /* 0x000fe20000010100 */
[----:B------:R-:W3:Y:S01]  /*2180*/  LDCU.64 UR10, c[0x0][0x3e0] ;  /* 0x00007c00ff0a77ac */ /* 0x000ee20008000a00 */
[----:B------:R-:W-:Y:S01]  /*2190*/  MOV R18, R20 ;  /* 0x0000001400127202 */ /* 0x000fe20000000f00 */
[-C--:B-12---:R-:W-:Y:S01]  /*21a0*/  FMUL.FTZ R9, R2, R15.reuse ;  /* 0x0000000f02097220 */ /* 0x086fe20000410000 */
[----:B------:R-:W-:Y:S01]  /*21b0*/  FMUL.FTZ R14, R14, R15 ;  /* 0x0000000f0e0e7220 */ /* 0x000fe20000410000 */
[----:B------:R-:W1:Y:S02]  /*21c0*/  LDCU.64 UR12, c[0x0][0x380] ;  /* 0x00007000ff0c77ac */ /* 0x000e640008000a00 */
[----:B-----5:R-:W-:Y:S01]  /*21d0*/  FFMA.FTZ R4, R6, R9, R4 ;  /* 0x0000000906047223 */ /* 0x020fe20000010004 */
[----:B------:R-:W-:-:S03]  /*21e0*/  FFMA.FTZ R7, R7, R14, R5 ;  /* 0x0000000e07077223 */ /* 0x000fc60000010005 */
[----:B------:R-:W-:Y:S01]  /*21f0*/  FMUL.FTZ R2, R4, -1.4426950216293334961 ;  /* 0xbfb8aa3b04027820 */ /* 0x000fe20000410000 */
[----:B------:R-:W-:-:S05]  /*2200*/  FMUL.FTZ R3, R7, -1.4426950216293334961 ;  /* 0xbfb8aa3b07037820 */ /* 0x000fca0000410000 */
[----:B------:R-:W2:Y:S01]  /*2210*/  MUFU.EX2 R2, R2 ;  /* 0x0000000200027308 */ /* 0x000ea20000000800 */
[----:B---3--:R-:W-:-:S03]  /*2220*/  IMAD R25, R25, UR10, RZ ;  /* 0x0000000a19197c24 */ /* 0x008fc6000f8e02ff */
[----:B------:R-:W3:Y:S01]  /*2230*/  MUFU.EX2 R3, R3 ;  /* 0x0000000300037308 */ /* 0x000ee20000000800 */
[----:B------:R-:W-:-:S04]  /*2240*/  IMAD.WIDE.U32 R18, R24, UR10, R18 ;  /* 0x0000000a18127c25 */ /* 0x000fc8000f8e0012 */
[----:B------:R-:W-:Y:S02]  /*2250*/  IMAD R25, R24, UR11, R25 ;  /* 0x0000000b18197c24 */ /* 0x000fe4000f8e0219 */
[----:B--2---:R-:W-:Y:S01]  /*2260*/  FADD.FTZ R5, R2, 1 ;  /* 0x3f80000002057421 */ /* 0x004fe20000010000 */
[C---:B-1----:R-:W-:Y:S02]  /*2270*/  LEA R2, P1, R18.reuse, UR12, 0x2 ;  /* 0x0000000c12027c11 */ /* 0x042fe4000f8210ff */
[----:B------:R-:W-:Y:S01]  /*2280*/  IADD3 R25, PT, PT, R19, R25, RZ ;  /* 0x0000001913197210 */ /* 0x000fe20007ffe0ff */
[----:B---3--:R-:W-:Y:S02]  /*2290*/  FADD.FTZ R6, R3, 1 ;  /* 0x3f80000003067421 */ /* 0x008fe40000010000 */
[----:B------:R-:W1:Y:S01]  /*22a0*/  MUFU.RCP R5, R5 ;  /* 0x0000000500057308 */ /* 0x000e620000001000 */
[----:B------:R-:W-:-:S07]  /*22b0*/  LEA.HI.X R3, R18, UR13, R25, 0x2, P1 ;  /* 0x0000000d12037c11 */ /* 0x000fce00088f1419 */
[----:B------:R-:W2:Y:S01]  /*22c0*/  MUFU.RCP R6, R6 ;  /* 0x0000000600067308 */ /* 0x000ea20000001000 */
[----:B-1----:R-:W-:Y:S01]  /*22d0*/  FMUL.FTZ R4, R4, R5 ;  /* 0x0000000504047220 */ /* 0x002fe20000410000 */
[----:B--2---:R-:W-:-:S05]  /*22e0*/  FMUL.FTZ R5, R7, R6 ;  /* 0x0000000607057220 */ /* 0x004fca0000410000 */
[----:B------:R4:W-:Y:S02]  /*22f0*/  STG.E.64 desc[UR14][R2.64], R4 ;  /* 0x0000000402007986 */ /* 0x0009e4000c101b0e */
.L_x_2906:
[----:B------:R-:W-:Y:S05]  /*2300*/  BSYNC.RECONVERGENT B0 ;  /* 0x0000000000007941 */ /* 0x000fea0003800200 */
.L_x_2902:
[----:B------:R-:W-:Y:S02]  /*2310*/  UIADD3 UR8, UPT, UPT, UR19, UR8, URZ ;  /* 0x0000000813087290 */ /* 0x000fe4000fffe0ff */
[----:B------:R-:W-:Y:S02]  /*2320*/  UIADD3 UR4, UPT, UPT, UR4, 0x1, URZ ;  /* 0x0000000104047890 */ /* 0x000fe4000fffe0ff */
[----:B------:R-:W-:-:S09]  /*2330*/  UISETP.GE.AND UP1, UPT, UR8, UR7, UPT ;  /* 0x000000070800728c */ /* 0x000fd2000bf26270 */
[----:B------:R-:W-:Y:S05]  /*2340*/  BRA.U !UP1, `(.L_x_2909) ;  /* 0xffffffdd09987547 */ /* 0x000fea000b83ffff */
[----:B------:R-:W-:Y:S05]  /*2350*/  EXIT ;  /* 0x000000000000794d */ /* 0x000fea0003800000 */
.L_x_2910:
        /* <DEDUP_REMOVED lines=10> */
.L_x_3467:


//--------------------- .text._Z35group_norm_nhwc_fwd_one_pass_kernelI11Fp32IOFp32WLi128ELi14ELi224EEv26Group_norm_nhwc_fwd_params --------------------------
	.section	.text._Z35group_norm_nhwc_fwd_one_pass_kernelI11Fp32IOFp32WLi128ELi14ELi224EEv26Group_norm_nhwc_fwd_params,"ax",@progbits
	.align	128
        .global         _Z35group_norm_nhwc_fwd_one_pass_kernelI11Fp32IOFp32WLi128ELi14ELi224EEv26Group_norm_nhwc_fwd_params
        .type           _Z35group_norm_nhwc_fwd_one_pass_kernelI11Fp32IOFp32WLi128ELi14ELi224EEv26Group_norm_nhwc_fwd_params,@function
        .size           _Z35group_norm_nhwc_fwd_one_pass_kernelI11Fp32IOFp32WLi128ELi14ELi224EEv26Group_norm_nhwc_fwd_params,(.L_x_3468 - _Z35group_norm_nhwc_fwd_one_pass_kernelI11Fp32IOFp32WLi128ELi14ELi224EEv26Group_norm_nhwc_fwd_params)
        .other          _Z35group_norm_nhwc_fwd_one_pass_kernelI11Fp32IOFp32WLi128ELi14ELi224EEv26Group_norm_nhwc_fwd_params,@"STO_CUDA_ENTRY STV_DEFAULT"
_Z35group_norm_nhwc_fwd_one_pass_kernelI11Fp32IOFp32WLi128ELi14ELi224EEv26Group_norm_nhwc_fwd_params:
.text._Z35group_norm_nhwc_fwd_one_pass_kernelI11Fp32IOFp32WLi128ELi14ELi224EEv26Group_norm_nhwc_fwd_params:
        /* <DEDUP_REMOVED lines=11> */
[----:B------:R-:W3:Y:S06]  /*00b0*/  LDCU UR21, c[0x0][0x374] ;  /* 0x00006e80ff1577ac */ /* 0x000eec0008000800 */
[----:B------:R-:W4:Y:S01]  /*00c0*/  LDC R3, c[0x0][0x370] ;  /* 0x0000dc00ff037b82 */ /* 0x000f220000000800 */
[----:B------:R-:W5:Y:S01]  /*00d0*/  LDCU.64 UR10, c[0x0][0x388] ;  /* 0x00007100ff0a77ac */ /* 0x000f620008000a00 */
[----:B------:R-:W1:Y:S06]  /*00e0*/  LDCU.U8 UR12, c[0x0][0x3fc] ;  /* 0x00007f80ff0c77ac */ /* 0x000e6c0008000000 */
[----:B------:R-:W4:Y:S01]  /*00f0*/  S2UR UR4, SR_CgaCtaId ;  /* 0x00000000000479c3 */ /* 0x000f220000008800 */
[----:B------:R-:W-:Y:S01]  /*0100*/  UMOV UR8, 0x400 ;  /* 0x0000040000087882 */ /* 0x000fe20000000000 */
[----:B------:R-:W4:Y:S01]  /*0110*/  LDCU.64 UR16, c[0x0][0x358] ;  /* 0x00006b00ff1077ac */ /* 0x000f220008000a00 */
[----:B--2---:R-:W-:Y:S01]  /*0120*/  MOV R5, UR5 ;  /* 0x0000000500057c02 */ /* 0x004fe20008000f00 */
[----:B---3--:R-:W-:Y:S01]  /*0130*/  UIMAD UR9, UR21, 0x7, UR6 ;  /* 0x00000007150978a4 */ /* 0x008fe2000f8e0206 */
[----:B-----5:R-:W-:Y:S01]  /*0140*/  ISETP.NE.U32.AND P1, PT, RZ, UR10, PT ;  /* 0x0000000aff007c0c */ /* 0x020fe2000bf25070 */
[----:B------:R-:W-:Y:S01]  /*0150*/  UMOV UR10, UR6 ;  /* 0x00000006000a7c82 */ /* 0x000fe20008000000 */
[C---:B0-----:R-:W-:Y:S01]  /*0160*/  LOP3.LUT R0, R6.reuse, 0xffff, RZ, 0xc0, !PT ;  /* 0x0000ffff06007812 */ /* 0x041fe200078ec0ff */
[----:B-1----:R-:W-:Y:S01]  /*0170*/  UISETP.NE.AND UP0, UPT, UR12, URZ, UPT ;  /* 0x000000ff0c00728c */ /* 0x002fe2000bf05270 */
[----:B------:R-:W-:-:S02]  /*0180*/  LOP3.LUT P0, RZ, R6, UR20, RZ, 0xfc, !PT ;  /* 0x0000001406ff7c12 */ /* 0x000fc4000f80fcff */
[----:B----4-:R-:W-:Y:S01]  /*0190*/  LOP3.LUT R29, R3, 0x7ffffff8, RZ, 0xc0, !PT ;  /* 0x7ffffff8031d7812 */ /* 0x010fe200078ec0ff */
[----:B------:R-:W-:Y:S01]  /*01a0*/  IMAD R0, R0, 0x2493, RZ ;  /* 0x0000249300007824 */ /* 0x000fe200078e02ff */
[----:B------:R-:W-:Y:S01]  /*01b0*/  ISETP.NE.AND.EX P0, PT, RZ, UR11, !P0, P1 ;  /* 0x0000000bff007c0c */ /* 0x000fe2000c705310 */
[----:B------:R-:W-:-:S03]  /*01c0*/  ULEA UR8, UR4, UR8, 0x18 ;  /* 0x0000000804087291 */ /* 0x000fc6000f8ec0ff */
[----:B------:R-:W-:Y:S01]  /*01d0*/  SHF.R.U32.HI R2, RZ, 0x10, R0 ;  /* 0x00000010ff027819 */ /* 0x000fe20000011600 */
[----:B------:R-:W-:-:S03]  /*01e0*/  UMOV UR4, URZ ;  /* 0x000000ff00047c82 */ /* 0x000fc60008000000 */
[----:B------:R-:W-:Y:S01]  /*01f0*/  PRMT R0, R2, 0x9910, RZ ;  /* 0x0000991002007816 */ /* 0x000fe200000000ff */
[----:B------:R-:W-:Y:S01]  /*0200*/  IMAD R2, R5, UR20, R2 ;  /* 0x0000001405027c24 */ /* 0x000fe2000f8e0202 */
[----:B------:R-:W-:-:S03]  /*0210*/  LOP3.LUT R5, R3, 0x7, RZ, 0xc0, !PT ;  /* 0x0000000703057812 */ /* 0x000fc600078ec0ff */
[----:B------:R-:W-:Y:S01]  /*0220*/  IMAD R0, R0, 0x7, RZ ;  /* 0x0000000700007824 */ /* 0x000fe200078e02ff */
[C---:B------:R-:W-:Y:S01]  /*0230*/  IADD3 R27, PT, PT, R2.reuse, 0x60, RZ ;  /* 0x00000060021b7810 */ /* 0x040fe20007ffe0ff */
[----:B------:R-:W-:-:S03]  /*0240*/  VIADD R26, R2, 0x20 ;  /* 0x00000020021a7836 */ /* 0x000fc60000000000 */
[----:B------:R-:W-:Y:S02]  /*0250*/  IADD3 R0, PT, PT, RZ, -R0, RZ ;  /* 0x80000000ff007210 */ /* 0x000fe40007ffe0ff */
[----:B------:R-:W-:Y:S02]  /*0260*/  SHF.R.S32.HI R7, RZ, 0x1f, R26 ;  /* 0x0000001fff077819 */ /* 0x000fe4000001141a */
[----:B------:R-:W-:Y:S02]  /*0270*/  PRMT R4, R0, 0x7710, RZ ;  /* 0x0000771000047816 */ /* 0x000fe400000000ff */
[----:B------:R-:W-:Y:S02]  /*0280*/  SHF.R.S32.HI R0, RZ, 0x1f, R2 ;  /* 0x0000001fff007819 */ /* 0x000fe40000011402 */
[----:B------:R-:W-:Y:S02]  /*0290*/  IADD3 R4, PT, PT, R4, R6, RZ ;  /* 0x0000000604047210 */ /* 0x000fe40007ffe0ff */
[----:B------:R-:W-:-:S02]  /*02a0*/  IADD3 R0, PT, PT, R2, 0x40, RZ ;  /* 0x0000004002007810 */ /* 0x000fc40007ffe0ff */
[----:B------:R-:W-:Y:S02]  /*02b0*/  SHF.L.U32 R4, R4, 0x1, RZ ;  /* 0x0000000104047819 */ /* 0x000fe400000006ff */
[----:B------:R-:W-:Y:S02]  /*02c0*/  SHF.R.S32.HI R6, RZ, 0x1f, R0 ;  /* 0x0000001fff067819 */ /* 0x000fe40000011400 */
[----:B------:R-:W-:Y:S02]  /*02d0*/  SHF.R.S32.HI R5, RZ, 0x1f, R27 ;  /* 0x0000001fff057819 */ /* 0x000fe4000001141b */
[----:B------:R-:W-:-:S07]  /*02e0*/  LOP3.LUT R28, R4, 0xffff, RZ, 0xc0, !PT ;  /* 0x0000ffff041c7812 */ /* 0x000fce00078ec0ff */
.L_x_2938:
[----:B0-----:R-:W0:Y:S01]  /*02f0*/  LDCU UR5, c[0x0][0x3f8] ;  /* 0x00007f00ff0577ac */ /* 0x001e220008000800 */
[----:B----45:R-:W-:Y:S02]  /*0300*/  IABS R10, UR10 ;  /* 0x0000000a000a7c13 */ /* 0x030fe40008000000 */
[----:B--23--:R-:W-:Y:S01]  /*0310*/  SHF.R.S32.HI R14, RZ, 0x1f, R26 ;  /* 0x0000001fff0e7819 */ /* 0x00cfe2000001141a */
[----:B-1----:R-:W1:Y:S01]  /*0320*/  LDCU.64 UR14, c[0x0][0x3e8] ;  /* 0x00007d00ff0e77ac */ /* 0x002e620008000a00 */
[----:B------:R-:W-:Y:S02]  /*0330*/  SHF.R.S32.HI R15, RZ, 0x1f, R0 ;  /* 0x0000001fff0f7819 */ /* 0x000fe40000011400 */
[----:B------:R-:W-:Y:S01]  /*0340*/  SHF.R.S32.HI R22, RZ, 0x1f, R2 ;  /* 0x0000001fff167819 */ /* 0x000fe20000011402 */
[----:B------:R-:W2:Y:S01]  /*0350*/  LDCU.64 UR18, c[0x0][0x3f0] ;  /* 0x00007e00ff1277ac */ /* 0x000ea20008000a00 */
[----:B------:R-:W-:Y:S01]  /*0360*/  SHF.R.S32.HI R24, RZ, 0x1f, R27 ;  /* 0x0000001fff187819 */ /* 0x000fe2000001141b */
[----:B0-----:R-:W-:Y:S01]  /*0370*/  IMAD.U32 R4, RZ, RZ, UR5 ;  /* 0x00000005ff047e24 */ /* 0x001fe2000f8e00ff */
[----:B-1----:R-:W-:-:S04]  /*0380*/  ISETP.GE.U32.AND P2, PT, R26, UR14, PT ;  /* 0x0000000e1a007c0c */ /* 0x002fc8000bf46070 */
[----:B------:R-:W-:Y:S02]  /*0390*/  IABS R7, R4 ;  /* 0x0000000400077213 */ /* 0x000fe40000000000 */
[----:B------:R-:W-:Y:S02]  /*03a0*/  ISETP.GE.AND.EX P2, PT, R14, UR15, PT, P2 ;  /* 0x0000000f0e007c0c */ /* 0x000fe4000bf46320 */
[----:B------:R-:W0:Y:S01]  /*03b0*/  I2F.RP R6, R7 ;  /* 0x0000000700067306 */ /* 0x000e220000209400 */
[----:B------:R-:W-:-:S04]  /*03c0*/  ISETP.GE.U32.AND P3, PT, R0, UR14, PT ;  /* 0x0000000e00007c0c */ /* 0x000fc8000bf66070 */
[----:B------:R-:W-:-:S06]  /*03d0*/  ISETP.GE.AND.EX P3, PT, R15, UR15, PT, P3 ;  /* 0x0000000f0f007c0c */ /* 0x000fcc000bf66330 */
[----:B------:R-:W1:Y:S01]  /*03e0*/  @!P2 LDC.64 R12, c[0x0][0x3e0] ;  /* 0x0000f800ff0cab82 */ /* 0x000e620000000a00 */
[----:B0-----:R-:W0:Y:S07]  /*03f0*/  MUFU.RCP R6, R6 ;  /* 0x0000000600067308 */ /* 0x001e2e0000001000 */
[----:B------:R-:W3:Y:S01]  /*0400*/  @!P2 LDC.64 R18, c[0x0][0x390] ;  /* 0x0000e400ff12ab82 */ /* 0x000ee20000000a00 */
[----:B0-----:R-:W-:Y:S01]  /*0410*/  IADD3 R4, PT, PT, R6, 0xffffffe, RZ ;  /* 0x0ffffffe06047810 */ /* 0x001fe20007ffe0ff */
[----:B-1----:R-:W-:-:S03]  /*0420*/  @!P2 IMAD R14, R14, R12, RZ ;  /* 0x0000000c0e0ea224 */ /* 0x002fc600078e02ff */
[----:B------:R0:W1:Y:S01]  /*0430*/  F2I.FTZ.U32.TRUNC.NTZ R5, R4 ;  /* 0x0000000400057305 */ /* 0x000062000021f000 */
[----:B------:R-:W-:Y:S02]  /*0440*/  @!P2 IMAD R14, R26, R13, R14 ;  /* 0x0000000d1a0ea224 */ /* 0x000fe400078e020e */
[----:B0-----:R-:W-:-:S05]  /*0450*/  HFMA2 R4, -RZ, RZ, 0, 0 ;  /* 0x00000000ff047431 */ /* 0x001fca00000001ff */
[----:B------:R-:W-:Y:S02]  /*0460*/  R2UR UR12, R4 ;  /* 0x00000000040c72ca */ /* 0x000fe400000e0000 */
[----:B-1----:R-:W-:Y:S02]  /*0470*/  R2UR UR13, R5 ;  /* 0x00000000050d72ca */ /* 0x002fe400000e0000 */
[----:B------:R-:W-:-:S05]  /*0480*/  IADD3 R8, PT, PT, RZ, -R5, RZ ;  /* 0x80000005ff087210 */ /* 0x000fca0007ffe0ff */
[----:B------:R-:W-:Y:S02]  /*0490*/  IMAD R9, R8, R7, RZ ;  /* 0x0000000708097224 */ /* 0x000fe400078e02ff */
[----:B------:R-:W-:Y:S02]  /*04a0*/  IMAD.MOV.U32 R8, RZ, RZ, R10 ;  /* 0x000000ffff087224 */ /* 0x000fe400078e000a */
[----:B------:R-:W0:Y:S02]  /*04b0*/  @!P3 LDC.64 R10, c[0x0][0x3e0] ;  /* 0x0000f800ff0abb82 */ /* 0x000e240000000a00 */
[----:B------:R-:W-:Y:S01]  /*04c0*/  IMAD.HI.U32 R9, R5, R9, UR12 ;  /* 0x0000000c05097e27 */ /* 0x000fe2000f8e0009 */
[----:B------:R-:W-:-:S04]  /*04d0*/  R2UR UR11, R8 ;  /* 0x00000000080b72ca */ /* 0x000fc800000e0000 */
[----:B------:R-:W-:Y:S02]  /*04e0*/  R2UR UR12, R9 ;  /* 0x00000000090c72ca */ /* 0x000fe400000e0000 */
[----:B------:R-:W1:Y:S11]  /*04f0*/  @!P3 LDC.64 R8, c[0x0][0x390] ;  /* 0x0000e400ff08bb82 */ /* 0x000e760000000a00 */
        /* <DEDUP_REMOVED lines=10> */
[----:B------:R-:W-:Y:S01]  /*05a0*/  ISETP.GE.U32.AND P1, PT, R4, R7, PT ;  /* 0x000000070400720c */ /* 0x000fe20003f26070 */
[----:B--2---:R-:W-:-:S12]  /*05b0*/  IMAD.U32 R7, RZ, RZ, UR18 ;  /* 0x00000012ff077e24 */ /* 0x004fd8000f8e00ff */
        /* <DEDUP_REMOVED lines=10> */
[----:B------:R-:W4:Y:S01]  /*0660*/  @!P1 LDC.64 R16, c[0x0][0x390] ;  /* 0x0000e400ff109b82 */ /* 0x000f220000000a00 */
        /* <DEDUP_REMOVED lines=9> */
[----:B------:R-:W-:Y:S02]  /*0700*/  ISETP.GE.AND.EX P4, PT, R24, UR15, PT, P4 ;  /* 0x0000000f18007c0c */ /* 0x000fe4000bf86340 */
[----:B------:R-:W-:Y:S02]  /*0710*/  IADD3 R7, PT, PT, R5, UR5, RZ ;  /* 0x0000000505077c10 */ /* 0x000fe4000fffe0ff */
[----:B------:R-:W-:Y:S02]  /*0720*/  @!P2 MOV R6, R4 ;  /* 0x000000040006a202 */ /* 0x000fe40000000f00 */
[----:B------:R-:W-:-:S03]  /*0730*/  @!P1 MOV R23, R7 ;  /* 0x0000000700179202 */ /* 0x000fc60000000f00 */
[----:B------:R-:W-:-:S05]  /*0740*/  @!P2 IMAD.WIDE.U32 R12, R26, R12, R6 ;  /* 0x0000000c1a0ca225 */ /* 0x000fca00078e0006 */
[----:B------:R-:W-:Y:S01]  /*0750*/  @!P2 IADD3 R13, PT, PT, R13, R14, RZ ;  /* 0x0000000e0d0da210 */ /* 0x000fe20007ffe0ff */
[----:B0-----:R-:W-:Y:S01]  /*0760*/  @!P3 IMAD R14, R15, R10, RZ ;  /* 0x0000000a0f0eb224 */ /* 0x001fe200078e02ff */
[----:B---3--:R-:W-:-:S03]  /*0770*/  @!P2 LEA R18, P5, R12, R18, 0x2 ;  /* 0x000000120c12a211 */ /* 0x008fc600078a10ff */
[----:B------:R-:W-:Y:S01]  /*0780*/  @!P3 IMAD R11, R0, R11, R14 ;  /* 0x0000000b000bb224 */ /* 0x000fe200078e020e */
[----:B------:R-:W-:Y:S01]  /*0790*/  @!P2 LEA.HI.X R19, R12, R19, R13, 0x2, P5 ;  /* 0x000000130c13a211 */ /* 0x000fe200028f140d */
[----:B------:R-:W-:Y:S01]  /*07a0*/  @!P3 IMAD.MOV.U32 R12, RZ, RZ, R4 ;  /* 0x000000ffff0cb224 */ /* 0x000fe200078e0004 */
[----:B------:R-:W-:Y:S01]  /*07b0*/  @!P3 MOV R13, R7 ;  /* 0x00000007000db202 */ /* 0x000fe20000000f00 */
[----:B------:R-:W0:Y:S02]  /*07c0*/  @!P4 LDC.64 R14, c[0x0][0x3e0] ;  /* 0x0000f800ff0ecb82 */ /* 0x000e240000000a00 */
[----:B------:R-:W-:-:S04]  /*07d0*/  @!P3 IMAD.WIDE.U32 R12, R0, R10, R12 ;  /* 0x0000000a000cb225 */ /* 0x000fc800078e000c */
[----:B--2---:R-:W-:Y:S01]  /*07e0*/  @!P1 IMAD R10, R22, R20, RZ ;  /* 0x00000014160a9224 */ /* 0x004fe200078e02ff */
[----:B------:R-:W-:Y:S01]  /*07f0*/  @!P1 MOV R22, R4 ;  /* 0x0000000400169202 */ /* 0x000fe20000000f00 */
[----:B------:R-:W-:Y:S01]  /*0800*/  @!P3 IMAD.IADD R11, R13, 0x1, R11 ;  /* 0x000000010d0bb824 */ /* 0x000fe200078e020b */
[----:B-1----:R-:W-:Y:S01]  /*0810*/  @!P3 LEA R8, P5, R12, R8, 0x2 ;  /* 0x000000080c08b211 */ /* 0x002fe200078a10ff */
[C---:B------:R-:W-:Y:S02]  /*0820*/  @!P1 IMAD R10, R2.reuse, R21, R10 ;  /* 0x00000015020a9224 */ /* 0x040fe400078e020a */
[----:B------:R-:W-:Y:S01]  /*0830*/  @!P1 IMAD.WIDE.U32 R20, R2, R20, R22 ;  /* 0x0000001402149225 */ /* 0x000fe200078e0016 */
[----:B------:R-:W-:Y:S02]  /*0840*/  @!P3 LEA.HI.X R9, R12, R9, R11, 0x2, P5 ;  /* 0x000000090c09b211 */ /* 0x000fe400028f140b */
[----:B------:R-:W1:Y:S02]  /*0850*/  @!P4 LDC.64 R12, c[0x0][0x390] ;  /* 0x0000e400ff0ccb82 */ /* 0x000e640000000a00 */
[----:B------:R-:W-:-:S02]  /*0860*/  @!P1 IADD3 R11, PT, PT, R21, R10, RZ ;  /* 0x0000000a150b9210 */ /* 0x000fc40007ffe0ff */
[----:B----4-:R-:W-:Y:S01]  /*0870*/  @!P1 LEA R10, P5, R20, R16, 0x2 ;  /* 0x00000010140a9211 */ /* 0x010fe200078a10ff */
[----:B0-----:R-:W-:-:S03]  /*0880*/  @!P4 IMAD R22, R24, R14, RZ ;  /* 0x0000000e1816c224 */ /* 0x001fc600078e02ff */
[----:B------:R-:W-:Y:S02]  /*0890*/  @!P1 LEA.HI.X R11, R20, R17, R11, 0x2, P5 ;  /* 0x00000011140b9211 */ /* 0x000fe400028f140b */
[----:B------:R-:W-:Y:S02]  /*08a0*/  CS2R R16, SRZ ;  /* 0x0000000000107805 */ /* 0x000fe4000001ff00 */
[----:B------:R-:W-:Y:S01]  /*08b0*/  @!P4 MOV R20, R4 ;  /* 0x000000040014c202 */ /* 0x000fe20000000f00 */
[C---:B------:R-:W-:Y:S01]  /*08c0*/  @!P4 IMAD R22, R27.reuse, R15, R22 ;  /* 0x0000000f1b16c224 */ /* 0x040fe200078e0216 */
[----:B------:R-:W-:Y:S02]  /*08d0*/  @!P4 MOV R21, R7 ;  /* 0x000000070015c202 */ /* 0x000fe40000000f00 */
[----:B------:R0:W2:Y:S01]  /*08e0*/  @!P2 LDG.E.64 R16, desc[UR16][R18.64] ;  /* 0x000000101210a981 */ /* 0x0000a2000c1e1b00 */
[----:B------:R-:W-:Y:S01]  /*08f0*/  @!P4 IMAD.WIDE.U32 R14, R27, R14, R20 ;  /* 0x0000000e1b0ec225 */ /* 0x000fe200078e0014 */
[----:B0-----:R-:W-:-:S03]  /*0900*/  CS2R R18, SRZ ;  /* 0x0000000000127805 */ /* 0x001fc6000001ff00 */
[----:B------:R-:W-:Y:S01]  /*0910*/  @!P4 IMAD.IADD R22, R15, 0x1, R22 ;  /* 0x000000010f16c824 */ /* 0x000fe200078e0216 */
[C---:B-1----:R-:W-:Y:S02]  /*0920*/  @!P4 LEA R12, P2, R14.reuse, R12, 0x2 ;  /* 0x0000000c0e0cc211 */ /* 0x042fe400078410ff */
[----:B------:R-:W3:Y:S01]  /*0930*/  @!P1 LDG.E.64 R18, desc[UR16][R10.64] ;  /* 0x000000100a129981 */ /* 0x000ee2000c1e1b00 */
[----:B------:R-:W-:Y:S02]  /*0940*/  CS2R R20, SRZ ;  /* 0x0000000000147805 */ /* 0x000fe4000001ff00 */
[----:B------:R-:W-:Y:S02]  /*0950*/  @!P4 LEA.HI.X R13, R14, R13, R22, 0x2, P2 ;  /* 0x0000000d0e0dc211 */ /* 0x000fe400010f1416 */
[----:B------:R-:W-:Y:S02]  /*0960*/  CS2R R22, SRZ ;  /* 0x0000000000167805 */ /* 0x000fe4000001ff00 */
[----:B------:R2:W4:Y:S04]  /*0970*/  @!P3 LDG.E.64 R20, desc[UR16][R8.64] ;  /* 0x000000100814b981 */ /* 0x000528000c1e1b00 */
[----:B------:R4:W5:Y:S01]  /*0980*/  @!P4 LDG.E.64 R22, desc[UR16][R12.64] ;  /* 0x000000100c16c981 */ /* 0x000962000c1e1b00 */
[----:B------:R-:W-:Y:S01]  /*0990*/  BSSY.RECONVERGENT B0, `(.L_x_2911) ;  /* 0x0000037000007945 */ /* 0x000fe20003800200 */
[----:B------:R-:W0:Y:S02]  /*09a0*/  S2R R25, SR_LANEID ;  /* 0x0000000000197919 */ /* 0x000e240000000000 */
[----:B0-----:R-:W-:-:S02]  /*09b0*/  ISETP.GT.AND P2, PT, R25, 0x1e, PT ;  /* 0x0000001e1900780c */ /* 0x001fc40003f44270 */
[----:B------:R-:W-:Y:S01]  /*09c0*/  ISETP.GT.AND P3, PT, R25, 0xf, PT ;  /* 0x0000000f1900780c */ /* 0x000fe20003f64270 */
[----:B--2---:R-:W-:Y:S01]  /*09d0*/  FMUL.FTZ R9, R17, R17 ;  /* 0x0000001111097220 */ /* 0x004fe20000410000 */
[----:B------:R-:W-:-:S03]  /*09e0*/  FADD.FTZ R8, R16, R17 ;  /* 0x0000001110087221 */ /* 0x000fc60000010000 */
[----:B------:R-:W-:Y:S01]  /*09f0*/  FFMA.FTZ R9, R16, R16, R9 ;  /* 0x0000001010097223 */ /* 0x000fe20000010009 */
[----:B---3--:R-:W-:Y:S01]  /*0a00*/  FMUL.FTZ R10, R19, R19 ;  /* 0x00000013130a7220 */ /* 0x008fe20000410000 */
[----:B------:R-:W-:-:S03]  /*0a10*/  FADD.FTZ R11, R18, R19 ;  /* 0x00000013120b7221 */ /* 0x000fc60000010000 */
[----:B------:R-:W-:Y:S01]  /*0a20*/  FFMA.FTZ R10, R18, R18, R10 ;  /* 0x00000012120a7223 */ /* 0x000fe2000001000a */
[----:B------:R-:W-:Y:S01]  /*0a30*/  FADD.FTZ R11, RZ, R11 ;  /* 0x0000000bff0b7221 */ /* 0x000fe20000010000 */
[----:B----4-:R-:W-:Y:S02]  /*0a40*/  FMUL.FTZ R12, R21, R21 ;  /* 0x00000015150c7220 */ /* 0x010fe40000410000 */
[----:B------:R-:W-:Y:S01]  /*0a50*/  FADD.FTZ R10, RZ, R10 ;  /* 0x0000000aff0a7221 */ /* 0x000fe20000010000 */
[----:B------:R-:W-:Y:S01]  /*0a60*/  FADD.FTZ R8, R11, R8 ;  /* 0x000000080b087221 */ /* 0x000fe20000010000 */
[----:B------:R-:W-:Y:S02]  /*0a70*/  FFMA.FTZ R12, R20, R20, R12 ;  /* 0x00000014140c7223 */ /* 0x000fe4000001000c */
[----:B------:R-:W-:Y:S01]  /*0a80*/  FADD.FTZ R9, R10, R9 ;  /* 0x000000090a097221 */ /* 0x000fe20000010000 */
[----:B------:R-:W-:Y:S01]  /*0a90*/  FADD.FTZ R10, R20, R21 ;  /* 0x00000015140a7221 */ /* 0x000fe20000010000 */
[----:B-----5:R-:W-:-:S02]  /*0aa0*/  FMUL.FTZ R11, R23, R23 ;  /* 0x00000017170b7220 */ /* 0x020fc40000410000 */
        /* <DEDUP_REMOVED lines=37> */
.L_x_2912:
[----:B------:R-:W-:Y:S05]  /*0d00*/  BSYNC.RECONVERGENT B0 ;  /* 0x0000000000007941 */ /* 0x000fea0003800200 */
.L_x_2911:
        /* <DEDUP_REMOVED lines=9> */
[----:B-12---:R-:W1:Y:S02]  /*0da0*/  LDS.128 R12, [UR5+0x10] ;  /* 0x00001005ff0c7984 */ /* 0x006e640008000c00 */
[----:B-1----:R-:W-:Y:S01]  /*0db0*/  FADD.FTZ R12, R8, R12 ;  /* 0x0000000c080c7221 */ /* 0x002fe20000010000 */
[----:B------:R-:W-:Y:S02]  /*0dc0*/  FADD.FTZ R13, R9, R13 ;  /* 0x0000000d090d7221 */ /* 0x000fe40000010000 */
[----:B0--3--:R-:W0:Y:S01]  /*0dd0*/  LDS.128 R8, [UR5+0x20] ;  /* 0x00002005ff087984 */ /* 0x009e220008000c00 */
[----:B------:R-:W-:Y:S01]  /*0de0*/  FADD.FTZ R12, R12, R14 ;  /* 0x0000000e0c0c7221 */ /* 0x000fe20000010000 */
[----:B------:R-:W-:-:S03]  /*0df0*/  FADD.FTZ R13, R13, R15 ;  /* 0x0000000f0d0d7221 */ /* 0x000fc60000010000 */
[----:B0-----:R-:W-:Y:S01]  /*0e00*/  FADD.FTZ R8, R12, R8 ;  /* 0x000000080c087221 */ /* 0x001fe20000010000 */
[----:B------:R-:W-:Y:S02]  /*0e10*/  FADD.FTZ R9, R13, R9 ;  /* 0x000000090d097221 */ /* 0x000fe40000010000 */
[----:B------:R-:W0:Y:S01]  /*0e20*/  LDS.128 R12, [UR5+0x30] ;  /* 0x00003005ff0c7984 */ /* 0x000e220008000c00 */
[----:B------:R-:W-:Y:S01]  /*0e30*/  FADD.FTZ R8, R8, R10 ;  /* 0x0000000a08087221 */ /* 0x000fe20000010000 */
[----:B------:R-:W-:-:S03]  /*0e40*/  FADD.FTZ R9, R9, R11 ;  /* 0x0000000b09097221 */ /* 0x000fc60000010000 */
[----:B0-----:R-:W-:Y:S01]  /*0e50*/  FADD.FTZ R8, R8, R12 ;  /* 0x0000000c08087221 */ /* 0x001fe20000010000 */
[----:B------:R-:W-:-:S03]  /*0e60*/  FADD.FTZ R9, R9, R13 ;  /* 0x0000000d09097221 */ /* 0x000fc60000010000 */
[----:B------:R-:W-:Y:S01]  /*0e70*/  FADD.FTZ R8, R8, R14 ;  /* 0x0000000e08087221 */ /* 0x000fe20000010000 */
[----:B------:R-:W-:-:S07]  /*0e80*/  FADD.FTZ R9, R9, R15 ;  /* 0x0000000f09097221 */ /* 0x000fce0000010000 */
.L_x_2914:
[----:B------:R-:W-:Y:S05]  /*0e90*/  BSYNC.RECONVERGENT B0 ;  /* 0x0000000000007941 */ /* 0x000fea0003800200 */
.L_x_2913:
        /* <DEDUP_REMOVED lines=16> */
[----:B------:R-:W-:Y:S02]  /*0fa0*/  UIMAD.WIDE.U32 UR12, UR12, 0x8, UR18 ;  /* 0x000000080c0c78a5 */ /* 0x000fe4000f8e0012 */
[----:B------:R-:W-:-:S04]  /*0fb0*/  UIADD3 UR14, UPT, UPT, -UR14, 0x1, URZ ;  /* 0x000000010e0e7890 */ /* 0x000fc8000fffe1ff */
[----:B--2---:R-:W-:Y:S02]  /*0fc0*/  IMAD.U32 R13, RZ, RZ, UR13 ;  /* 0x0000000dff0d7e24 */ /* 0x004fe4000f8e00ff */
[----:B------:R-:W-:Y:S02]  /*0fd0*/  MOV R14, UR14 ;  /* 0x0000000e000e7c02 */ /* 0x000fe40008000f00 */
[----:B-1----:R-:W-:-:S04]  /*0fe0*/  LEA R10, P4, R12, R10, 0x2 ;  /* 0x0000000a0c0a7211 */ /* 0x002fc800078810ff */
[----:B------:R-:W-:Y:S02]  /*0ff0*/  LEA.HI.X R11, R12, R11, RZ, 0x2, P4 ;  /* 0x0000000b0c0b7211 */ /* 0x000fe400020f14ff */
[----:B------:R-:W-:Y:S02]  /*1000*/  MOV R12, UR12 ;  /* 0x0000000c000c7c02 */ /* 0x000fe40008000f00 */
[----:B------:R-:W-:-:S03]  /*1010*/  PLOP3.LUT P4, PT, PT, PT, UP1, 0x80, 0x8 ;  /* 0x000000000008781c */ /* 0x000fc60003f8f018 */
        /* <DEDUP_REMOVED lines=8> */
.L_x_2917:
[----:B------:R-:W2:Y:S04]  /*10a0*/  LDG.E.STRONG.GPU R13, desc[UR16][R10.64] ;  /* 0x000000100a0d7981 */ /* 0x000ea8000c1ef900 */
[----:B--2---:R-:W-:Y:S01]  /*10b0*/  CCTL.IVALL ;  /* 0x00000000ff00798f */ /* 0x004fe20002000000 */
[----:B------:R-:W-:Y:S05]  /*10c0*/  YIELD ;  /* 0x0000000000007946 */ /* 0x000fea0003800000 */
[----:B------:R-:W-:-:S13]  /*10d0*/  ISETP.NE.AND P4, PT, R13, R12, PT ;  /* 0x0000000c0d00720c */ /* 0x000fda0003f85270 */
[----:B------:R-:W-:Y:S05]  /*10e0*/  @P4 BRA `(.L_x_2917) ;  /* 0xfffffffc00ec4947 */ /* 0x000fea000383ffff */
.L_x_2916:
[----:B------:R-:W-:Y:S05]  /*10f0*/  WARPSYNC.ALL ;  /* 0x0000000000007948 */ /* 0x000fea0003800000 */
[----:B------:R-:W-:Y:S06]  /*1100*/  BAR.SYNC.DEFER_BLOCKING 0x0 ;  /* 0x0000000000007b1d */ /* 0x000fec0000010000 */
[----:B------:R-:W-:Y:S01]  /*1110*/  UMOV UR5, URZ ;  /* 0x000000ff00057c82 */ /* 0x000fe20008000000 */
[----:B------:R-:W-:Y:S05]  /*1120*/  @!P2 BRA `(.L_x_2918) ;  /* 0x000000040094a947 */ /* 0x000fea0003800000 */
[----:B------:R-:W-:Y:S02]  /*1130*/  ULEA UR14, UR21, UR6, 0x1 ;  /* 0x00000006150e7291 */ /* 0x000fe4000f8e08ff */
[----:B------:R-:W-:Y:S02]  /*1140*/  ULEA UR15, UR21, UR6, 0x2 ;  /* 0x00000006150f7291 */ /* 0x000fe4000f8e10ff */
[----:B------:R-:W-:Y:S02]  /*1150*/  UIMAD UR22, UR21, 0x6, UR6 ;  /* 0x00000006151678a4 */ /* 0x000fe4000f8e0206 */
[----:B------:R-:W-:Y:S02]  /*1160*/  UIMAD UR23, UR21, 0x5, UR6 ;  /* 0x00000005151778a4 */ /* 0x000fe4000f8e0206 */
[----:B------:R-:W-:Y:S02]  /*1170*/  UIMAD UR24, UR21, 0x3, UR6 ;  /* 0x00000003151878a4 */ /* 0x000fe4000f8e0206 */
[----:B------:R-:W-:-:S02]  /*1180*/  UIADD3 UR25, UPT, UPT, UR6, UR21, URZ ;  /* 0x0000001506197290 */ /* 0x000fc4000fffe0ff */
[----:B------:R-:W-:Y:S01]  /*1190*/  UIADD3 UR26, UPT, UPT, -UR20, URZ, URZ ;  /* 0x000000ff141a7290 */ /* 0x000fe2000fffe1ff */
[----:B------:R-:W-:Y:S01]  /*11a0*/  UMOV UR5, URZ ;  /* 0x000000ff00057c82 */ /* 0x000fe20008000000 */
[----:B------:R-:W-:Y:S01]  /*11b0*/  UMOV UR12, UR6 ;  /* 0x00000006000c7c82 */ /* 0x000fe20008000000 */
[----:B------:R-:W-:-:S09]  /*11c0*/  UMOV UR13, UR9 ;  /* 0x00000009000d7c82 */ /* 0x000fd20008000000 */
.L_x_2919:
[----:B------:R-:W-:Y:S01]  /*11d0*/  ISETP.EQ.OR P4, PT, RZ, UR26, P3 ;  /* 0x0000001aff007c0c */ /* 0x000fe20009f82670 */
[----:B------:R-:W-:-:S06]  /*11e0*/  UIADD3 UR27, UPT, UPT, UR5, 0x1, URZ ;  /* 0x00000001051b7890 */ /* 0x000fcc000fffe0ff */
[----:B------:R-:W-:-:S06]  /*11f0*/  IMAD.U32 R12, RZ, RZ, UR27 ;  /* 0x0000001bff0c7e24 */ /* 0x000fcc000f8e00ff */
        /* <DEDUP_REMOVED lines=8> */
[----:B------:R-:W-:Y:S02]  /*1280*/  MOV R14, UR28 ;  /* 0x0000001c000e7c02 */ /* 0x000fe40008000f00 */
[----:B------:R-:W-:-:S06]  /*1290*/  MOV R15, UR29 ;  /* 0x0000001d000f7c02 */ /* 0x000fcc0008000f00 */
[----:B------:R-:W4:Y:S01]  /*12a0*/  @!P5 LDG.E.64 R14, desc[UR16][R14.64] ;  /* 0x000000100e0ed981 */ /* 0x000f22000c1e1b00 */
        /* <DEDUP_REMOVED lines=9> */
[----:B0--3--:R-:W-:Y:S01]  /*1340*/  @!P4 FADD.FTZ R8, R8, R10 ;  /* 0x0000000a0808c221 */ /* 0x009fe20000010000 */
        /* <DEDUP_REMOVED lines=10> */
[----:B------:R-:W3:Y:S01]  /*13f0*/  @!P2 LDG.E.64 R10, desc[UR16][R10.64] ;  /* 0x000000100a0aa981 */ /* 0x000ee2000c1e1b00 */
[----:B------:R-:W-:-:S05]  /*1400*/  VOTEU.ALL UP1, P4 ;  /* 0x0000000000ff7886 */ /* 0x000fca0002020000 */
[----:B------:R-:W-:Y:S01]  /*1410*/  @!UP1 UIMAD.WIDE.U32 UR28, UR15, 0x8, UR18 ;  /* 0x000000080f1c98a5 */ /* 0x000fe2000f8e0012 */
[----:B----4-:R-:W-:Y:S01]  /*1420*/  @!P5 FADD.FTZ R8, R8, R14 ;  /* 0x0000000e0808d221 */ /* 0x010fe20000010000 */
[----:B------:R-:W-:-:S04]  /*1430*/  @!P5 FADD.FTZ R9, R9, R15 ;  /* 0x0000000f0909d221 */ /* 0x000fc80000010000 */
[----:B------:R-:W-:Y:S02]  /*1440*/  MOV R14, UR28 ;  /* 0x0000001c000e7c02 */ /* 0x000fe40008000f00 */
[----:B------:R-:W-:-:S06]  /*1450*/  MOV R15, UR29 ;  /* 0x0000001d000f7c02 */ /* 0x000fcc0008000f00 */
[----:B------:R-:W4:Y:S01]  /*1460*/  @!P4 LDG.E.64 R14, desc[UR16][R14.64] ;  /* 0x000000100e0ec981 */ /* 0x000f22000c1e1b00 */
        /* <DEDUP_REMOVED lines=16> */
[----:B---3--:R-:W-:Y:S01]  /*1570*/  @!P2 FADD.FTZ R8, R8, R10 ;  /* 0x0000000a0808a221 */ /* 0x008fe20000010000 */
[----:B------:R-:W-:Y:S01]  /*1580*/  MOV R10, UR27 ;  /* 0x0000001b000a7c02 */ /* 0x000fe20008000f00 */
[----:B------:R-:W-:-:S03]  /*1590*/  @!P2 FADD.FTZ R9, R9, R11 ;  /* 0x0000000b0909a221 */ /* 0x000fc60000010000 */
[----:B------:R-:W-:Y:S01]  /*15a0*/  ISETP.EQ.OR P2, PT, R10, UR20, P3 ;  /* 0x000000140a007c0c */ /* 0x000fe20009f42670 */
[----:B------:R-:W-:Y:S01]  /*15b0*/  IMAD.U32 R11, RZ, RZ, UR29 ;  /* 0x0000001dff0b7e24 */ /* 0x000fe2000f8e00ff */
[----:B------:R-:W-:-:S06]  /*15c0*/  MOV R10, UR28 ;  /* 0x0000001c000a7c02 */ /* 0x000fcc0008000f00 */
[----:B------:R-:W3:Y:S05]  /*15d0*/  @!P6 LDG.E.64 R10, desc[UR16][R10.64] ;  /* 0x000000100a0ae981 */ /* 0x000eea000c1e1b00 */
[----:B------:R-:W-:-:S05]  /*15e0*/  VOTEU.ALL UP1, P2 ;  /* 0x0000000000ff7886 */ /* 0x000fca0001020000 */
[----:B------:R-:W-:Y:S01]  /*15f0*/  @!UP1 UIMAD.WIDE.U32 UR28, UR13, 0x8, UR18 ;  /* 0x000000080d1c98a5 */ /* 0x000fe2000f8e0012 */
[----:B----4-:R-:W-:Y:S01]  /*1600*/  @!P4 FADD.FTZ R8, R8, R14 ;  /* 0x0000000e0808c221 */ /* 0x010fe20000010000 */
[----:B------:R-:W-:-:S04]  /*1610*/  @!P4 FADD.FTZ R9, R9, R15 ;  /* 0x0000000f0909c221 */ /* 0x000fc80000010000 */
[----:B------:R-:W-:Y:S01]  /*1620*/  MOV R14, UR28 ;  /* 0x0000001c000e7c02 */ /* 0x000fe20008000f00 */
[----:B------:R-:W-:-:S06]  /*1630*/  IMAD.U32 R15, RZ, RZ, UR29 ;  /* 0x0000001dff0f7e24 */ /* 0x000fcc000f8e00ff */
[----:B------:R-:W4:Y:S01]  /*1640*/  @!P2 LDG.E.64 R14, desc[UR16][R14.64] ;  /* 0x000000100e0ea981 */ /* 0x000f22000c1e1b00 */
        /* <DEDUP_REMOVED lines=14> */
[----:B------:R-:W-:-:S03]  /*1730*/  @!P5 FADD.FTZ R9, R9, R13 ;  /* 0x0000000d0909d221 */ /* 0x000fc60000010000 */
[----:B----4-:R-:W-:Y:S01]  /*1740*/  @!P2 FADD.FTZ R8, R8, R14 ;  /* 0x0000000e0808a221 */ /* 0x010fe20000010000 */
[----:B------:R-:W-:Y:S01]  /*1750*/  @!P2 FADD.FTZ R9, R9, R15 ;  /* 0x0000000f0909a221 */ /* 0x000fe20000010000 */
[----:B------:R-:W-:Y:S06]  /*1760*/  @P4 BRA `(.L_x_2919) ;  /* 0xfffffff800984947 */ /* 0x000fec000383ffff */
[----:B------:R-:W-:-:S15]  /*1770*/  R2UR UR5, R29 ;  /* 0x000000001d0572ca */ /* 0x000fde00000e0000 */
.L_x_2918:
        /* <DEDUP_REMOVED lines=12> */
[----:B--2---:R-:W-:-:S06]  /*1840*/  IMAD.U32 R13, RZ, RZ, UR13 ;  /* 0x0000000dff0d7e24 */ /* 0x004fcc000f8e00ff */
[----:B------:R-:W0:Y:S01]  /*1850*/  @!P2 LDG.E.64 R12, desc[UR16][R12.64] ;  /* 0x000000100c0ca981 */ /* 0x000e22000c1e1b00 */
[----:B------:R-:W-:Y:S02]  /*1860*/  UIADD3 UR12, UPT, UPT, UR5, 0x1, URZ ;  /* 0x00000001050c7890 */ /* 0x000fe4000fffe0ff */
[----:B------:R-:W-:Y:S02]  /*1870*/  UIADD3 UR14, UPT, UPT, UR5, 0x2, URZ ;  /* 0x00000002050e7890 */ /* 0x000fe4000fffe0ff */
[----:B------:R-:W-:Y:S02]  /*1880*/  UIADD3 UR15, UPT, UPT, UR5, 0x3, URZ ;  /* 0x00000003050f7890 */ /* 0x000fe4000fffe0ff */
[----:B------:R-:W-:-:S04]  /*1890*/  MOV R10, UR12 ;  /* 0x0000000c000a7c02 */ /* 0x000fc80008000f00 */
[----:B------:R-:W-:Y:S02]  /*18a0*/  ISETP.EQ.OR P4, PT, R10, UR20, P3 ;  /* 0x000000140a007c0c */ /* 0x000fe40009f82670 */
[----:B------:R-:W-:-:S04]  /*18b0*/  MOV R10, UR14 ;  /* 0x0000000e000a7c02 */ /* 0x000fc80008000f00 */
[----:B------:R-:W-:Y:S02]  /*18c0*/  ISETP.EQ.OR P5, PT, R10, UR20, P3 ;  /* 0x000000140a007c0c */ /* 0x000fe40009fa2670 */
[----:B------:R-:W-:-:S04]  /*18d0*/  MOV R10, UR15 ;  /* 0x0000000f000a7c02 */ /* 0x000fc80008000f00 */
[----:B------:R-:W-:Y:S01]  /*18e0*/  ISETP.EQ.OR P6, PT, R10, UR20, P3 ;  /* 0x000000140a007c0c */ /* 0x000fe20009fc2670 */
[----:B------:R-:W-:-:S05]  /*18f0*/  VOTEU.ALL UP2, P4 ;  /* 0x0000000000ff7886 */ /* 0x000fca0002040000 */
[----:B------:R-:W-:Y:S01]  /*1900*/  @!UP2 UIMAD UR12, UR12, UR21, UR6 ;  /* 0x000000150c0ca2a4 */ /* 0x000fe2000f8e0206 */
[----:B------:R-:W-:-:S03]  /*1910*/  VOTEU.ALL UP1, P5 ;  /* 0x0000000000ff7886 */ /* 0x000fc60002820000 */
[----:B------:R-:W-:Y:S02]  /*1920*/  @!UP2 UIMAD.WIDE.U32 UR12, UR12, 0x8, UR18 ;  /* 0x000000080c0ca8a5 */ /* 0x000fe4000f8e0012 */
[----:B------:R-:W-:Y:S01]  /*1930*/  @!UP1 UIMAD UR14, UR14, UR21, UR6 ;  /* 0x000000150e0e92a4 */ /* 0x000fe2000f8e0206 */
[----:B------:R-:W-:-:S03]  /*1940*/  VOTEU.ALL UP2, P6 ;  /* 0x0000000000ff7886 */ /* 0x000fc60003040000 */
[----:B------:R-:W-:Y:S01]  /*1950*/  IMAD.U32 R10, RZ, RZ, UR12 ;  /* 0x0000000cff0a7e24 */ /* 0x000fe2000f8e00ff */
[----:B------:R-:W-:Y:S01]  /*1960*/  MOV R11, UR13 ;  /* 0x0000000d000b7c02 */ /* 0x000fe20008000f00 */
[----:B------:R-:W-:Y:S02]  /*1970*/  @!UP1 UIMAD.WIDE.U32 UR12, UR14, 0x8, UR18 ;  /* 0x000000080e0c98a5 */ /* 0x000fe4000f8e0012 */
[----:B------:R-:W-:-:S03]  /*1980*/  @!UP2 UIMAD UR14, UR15, UR21, UR6 ;  /* 0x000000150f0ea2a4 */ /* 0x000fc6000f8e0206 */
[----:B------:R-:W2:Y:S01]  /*1990*/  @!P4 LDG.E.64 R10, desc[UR16][R10.64] ;  /* 0x000000100a0ac981 */ /* 0x000ea2000c1e1b00 */
[----:B------:R-:W-:Y:S01]  /*19a0*/  @!UP2 UIMAD.WIDE.U32 UR14, UR14, 0x8, UR18 ;  /* 0x000000080e0ea8a5 */ /* 0x000fe2000f8e0012 */
[----:B------:R-:W-:Y:S02]  /*19b0*/  MOV R14, UR12 ;  /* 0x0000000c000e7c02 */ /* 0x000fe40008000f00 */
[----:B------:R-:W-:-:S06]  /*19c0*/  MOV R15, UR13 ;  /* 0x0000000d000f7c02 */ /* 0x000fcc0008000f00 */
[----:B------:R-:W4:Y:S01]  /*19d0*/  @!P5 LDG.E.64 R14, desc[UR16][R14.64] ;  /* 0x000000100e0ed981 */ /* 0x000f22000c1e1b00 */
[----:B0--3--:R-:W-:Y:S01]  /*19e0*/  @!P2 FADD.FTZ R8, R8, R12 ;  /* 0x0000000c0808a221 */ /* 0x009fe20000010000 */
[----:B------:R-:W-:Y:S01]  /*19f0*/  @!P2 FADD.FTZ R9, R9, R13 ;  /* 0x0000000d0909a221 */ /* 0x000fe20000010000 */
[----:B------:R-:W-:Y:S01]  /*1a00*/  IMAD.U32 R12, RZ, RZ, UR14 ;  /* 0x0000000eff0c7e24 */ /* 0x000fe2000f8e00ff */
[----:B------:R-:W-:-:S06]  /*1a10*/  MOV R13, UR15 ;  /* 0x0000000f000d7c02 */ /* 0x000fcc0008000f00 */
[----:B------:R-:W3:Y:S01]  /*1a20*/  @!P6 LDG.E.64 R12, desc[UR16][R12.64] ;  /* 0x000000100c0ce981 */ /* 0x000ee2000c1e1b00 */
        /* <DEDUP_REMOVED lines=9> */
.L_x_2920:
        /* <DEDUP_REMOVED lines=17> */
[----:B------:R-:W-:Y:S01]  /*1bd0*/  IMAD.U32 R10, RZ, RZ, UR12 ;  /* 0x0000000cff0a7e24 */ /* 0x000fe2000f8e00ff */
[----:B------:R-:W-:Y:S01]  /*1be0*/  MOV R11, UR13 ;  /* 0x0000000d000b7c02 */ /* 0x000fe20008000f00 */
        /* <DEDUP_REMOVED lines=9> */
.L_x_2921:
        /* <DEDUP_REMOVED lines=13> */
.L_x_2922:
[----:B------:R-:W-:Y:S05]  /*1d50*/  BSYNC.RECONVERGENT B0 ;  /* 0x0000000000007941 */ /* 0x000fea0003800200 */
.L_x_2915:
[----:B------:R-:W4:Y:S01]  /*1d60*/  @P0 LDC.64 R10, c[0x0][0x388] ;  /* 0x0000e200ff0a0b82 */ /* 0x000f220000000a00 */
[----:B------:R-:W2:Y:S01]  /*1d70*/  LDCU UR13, c[0x0][0x414] ;  /* 0x00008280ff0d77ac */ /* 0x000ea20008000800 */
[----:B-1----:R-:W-:Y:S01]  /*1d80*/  MOV R12, UR10 ;  /* 0x0000000a000c7c02 */ /* 0x002fe20008000f00 */
[----:B------:R-:W-:Y:S01]  /*1d90*/  VIADD R14, R28, UR11 ;  /* 0x0000000b1c0e7c36 */ /* 0x000fe20008000000 */
        /* <DEDUP_REMOVED lines=12> */
[----:B0--3--:R-:W0:Y:S05]  /*1e60*/  LDS.64 R8, [UR5+0x48] ;  /* 0x00004805ff087984 */ /* 0x009e2a0008000a00 */
[----:B------:R-:W5:Y:S01]  /*1e70*/  LDG.E.64 R10, desc[UR16][R10.64] ;  /* 0x000000100a0a7981 */ /* 0x000f62000c1e1b00 */
[----:B--2---:R-:W-:-:S06]  /*1e80*/  IMAD.WIDE R12, R14, 0x4, R12 ;  /* 0x000000040e0c7825 */ /* 0x004fcc00078e020c */
[----:B------:R-:W5:Y:S01]  /*1e90*/  LDG.E.64 R12, desc[UR16][R12.64] ;  /* 0x000000100c0c7981 */ /* 0x000f62000c1e1b00 */
[----:B0-----:R-:W-:-:S04]  /*1ea0*/  FMUL.FTZ R8, R8, UR13 ;  /* 0x0000000d08087c20 */ /* 0x001fc80008410000 */
[----:B------:R-:W-:-:S04]  /*1eb0*/  FMUL.FTZ R14, R8, R8 ;  /* 0x00000008080e7220 */ /* 0x000fc80000410000 */
[----:B------:R-:W-:-:S05]  /*1ec0*/  FFMA.FTZ R9, R9, UR13, -R14 ;  /* 0x0000000d09097c23 */ /* 0x000fca000801080e */
[----:B------:R-:W-:-:S13]  /*1ed0*/  FSETP.GTU.FTZ.AND P2, PT, R9, RZ, PT ;  /* 0x000000ff0900720b */ /* 0x000fda0003f5c000 */
[----:B------:R-:W0:Y:S01]  /*1ee0*/  @P2 LDC R14, c[0x0][0x3a8] ;  /* 0x0000ea00ff0e2b82 */ /* 0x000e220000000800 */
[----:B------:R-:W-:Y:S01]  /*1ef0*/  BSSY.RECONVERGENT B0, `(.L_x_2923) ;  /* 0x00000e6000007945 */ /* 0x000fe20003800200 */
[----:B0-----:R-:W-:Y:S01]  /*1f00*/  @P2 FADD.FTZ R14, R9, R14 ;  /* 0x0000000e090e2221 */ /* 0x001fe20000010000 */
[----:B------:R-:W-:-:S06]  /*1f10*/  MOV R9, 0x3f800000 ;  /* 0x3f80000000097802 */ /* 0x000fcc0000000f00 */
[----:B------:R0:W1:Y:S01]  /*1f20*/  @P2 MUFU.RSQ R9, R14 ;  /* 0x0000000e00092308 */ /* 0x0000620000001400 */
[----:B------:R-:W-:Y:S05]  /*1f30*/  BRA.U UP0, `(.L_x_2924) ;  /* 0x0000000500787547 */ /* 0x000fea000b800000 */
[----:B------:R-:W2:Y:S01]  /*1f40*/  LDCU.64 UR14, c[0x0][0x3e8] ;  /* 0x00007d00ff0e77ac */ /* 0x000ea20008000a00 */
[----:B------:R-:W-:Y:S01]  /*1f50*/  SHF.R.S32.HI R15, RZ, 0x1f, R2 ;  /* 0x0000001fff0f7819 */ /* 0x000fe20000011402 */
[----:B------:R-:W-:Y:S01]  /*1f60*/  BSSY.RECONVERGENT B1, `(.L_x_2925) ;  /* 0x000001e000017945 */ /* 0x000fe20003800200 */
[----:B0-----:R-:W-:Y:S02]  /*1f70*/  SHF.R.S32.HI R14, RZ, 0x1f, R26 ;  /* 0x0000001fff0e7819 */ /* 0x001fe4000001141a */
[----:B------:R-:W-:Y:S02]  /*1f80*/  SHF.R.S32.HI R25, RZ, 0x1f, R0 ;  /* 0x0000001fff197819 */ /* 0x000fe40000011400 */
[----:B------:R-:W-:Y:S02]  /*1f90*/  SHF.R.S32.HI R24, RZ, 0x1f, R27 ;  /* 0x0000001fff187819 */ /* 0x000fe4000001141b */
[----:B--2---:R-:W-:Y:S02]  /*1fa0*/  ISETP.GE.U32.AND P2, PT, R2, UR14, PT ;  /* 0x0000000e02007c0c */ /* 0x004fe4000bf46070 */
        /* <DEDUP_REMOVED lines=10> */
[C---:B------:R-:W-:Y:S01]  /*2050*/  FADD.FTZ R18, -R8.reuse, R18 ;  /* 0x0000001208127221 */ /* 0x040fe20000010100 */
[----:B------:R-:W-:Y:S01]  /*2060*/  FADD.FTZ R19, -R8, R19 ;  /* 0x0000001308137221 */ /* 0x000fe20000010100 */
[----:B------:R-:W2:Y:S01]  /*2070*/  LDCU.64 UR12, c[0x0][0x380] ;  /* 0x00007000ff0c77ac */ /* 0x000ea20008000a00 */
[----:B0-----:R-:W-:Y:S01]  /*2080*/  IMAD R24, R15, UR18, RZ ;  /* 0x000000120f187c24 */ /* 0x001fe2000f8e02ff */
[----:B------:R-:W-:-:S03]  /*2090*/  MOV R15, R7 ;  /* 0x00000007000f7202 */ /* 0x000fc60000000f00 */
[C---:B------:R-:W-:Y:S02]  /*20a0*/  IMAD R24, R2.reuse, UR19, R24 ;  /* 0x0000001302187c24 */ /* 0x040fe4000f8e0218 */
[----:B------:R-:W-:-:S04]  /*20b0*/  IMAD.WIDE.U32 R14, R2, UR18, R14 ;  /* 0x00000012020e7c25 */ /* 0x000fc8000f8e000e */
[----:B------:R-:W-:Y:S01]  /*20c0*/  IMAD.IADD R15, R15, 0x1, R24 ;  /* 0x000000010f0f7824 */ /* 0x000fe200078e0218 */
[----:B--2---:R-:W-:-:S04]  /*20d0*/  LEA R24, P2, R14, UR12, 0x2 ;  /* 0x0000000c0e187c11 */ /* 0x004fc8000f8410ff */
[----:B------:R-:W-:Y:S01]  /*20e0*/  LEA.HI.X R25, R14, UR13, R15, 0x2, P2 ;  /* 0x0000000d0e197c11 */ /* 0x000fe200090f140f */
[-C--:B-1----:R-:W-:Y:S01]  /*20f0*/  FMUL.FTZ R14, R18, R9.reuse ;  /* 0x00000009120e7220 */ /* 0x082fe20000410000 */
[----:B------:R-:W-:-:S03]  /*2100*/  FMUL.FTZ R15, R19, R9 ;  /* 0x00000009130f7220 */ /* 0x000fc60000410000 */
[----:B-----5:R-:W-:Y:S01]  /*2110*/  FFMA.FTZ R14, R10, R14, R12 ;  /* 0x0000000e0a0e7223 */ /* 0x020fe2000001000c */
[----:B------:R-:W-:-:S05]  /*2120*/  FFMA.FTZ R15, R11, R15, R13 ;  /* 0x0000000f0b0f7223 */ /* 0x000fca000001000d */
[----:B------:R0:W-:Y:S02]  /*2130*/  STG.E.64 desc[UR16][R24.64], R14 ;  /* 0x0000000e18007986 */ /* 0x0001e4000c101b10 */
.L_x_2926:
[----:B------:R-:W-:Y:S05]  /*2140*/  BSYNC.RECONVERGENT B1 ;  /* 0x0000000000017941 */ /* 0x000fea0003800200 */
.L_x_2925:
[----:B------:R-:W-:Y:S04]  /*2150*/  BSSY.RECONVERGENT B1, `(.L_x_2927) ;  /* 0x0000014000017945 */ /* 0x000fe80003800200 */
[----:B------:R-:W-:Y:S05]  /*2160*/  @P3 BRA `(.L_x_2928) ;  /* 0x0000000000483947 */ /* 0x000fea0003800000 */
[----:B------:R-:W2:Y:S01]  /*2170*/  LDCU.64 UR12, c[0x0][0x3e0] ;  /* 0x00007c00ff0c77ac */ /* 0x000ea20008000a00 */
[----:B0-----:R-:W-:Y:S01]  /*2180*/  SHF.R.S32.HI R14, RZ, 0x1f, R26 ;  /* 0x0000001fff0e7819 */ /* 0x001fe2000001141a */
[C---:B------:R-:W-:Y:S01]  /*2190*/  FADD.FTZ R16, -R8.reuse, R16 ;  /* 0x0000001008107221 */ /* 0x040fe20000010100 */
[----:B------:R-:W-:Y:S01]  /*21a0*/  MOV R15, R7 ;  /* 0x00000007000f7202 */ /* 0x000fe20000000f00 */
[----:B------:R-:W0:Y:S01]  /*21b0*/  LDCU.64 UR18, c[0x0][0x380] ;  /* 0x00007000ff1277ac */ /* 0x000e220008000a00 */
[----:B------:R-:W-:Y:S01]  /*21c0*/  FADD.FTZ R17, -R8, R17 ;  /* 0x0000001108117221 */ /* 0x000fe20000010100 */
[----:B--2---:R-:W-:Y:S01]  /*21d0*/  IMAD R18, R14, UR12, RZ ;  /* 0x0000000c0e127c24 */ /* 0x004fe2000f8e02ff */
[----:B------:R-:W-:-:S03]  /*21e0*/  MOV R14, R4 ;  /* 0x00000004000e7202 */ /* 0x000fc60000000f00 */
[C---:B------:R-:W-:Y:S02]  /*21f0*/  IMAD R18, R26.reuse, UR13, R18 ;  /* 0x0000000d1a127c24 */ /* 0x040fe4000f8e0212 */
[----:B------:R-:W-:-:S05]  /*2200*/  IMAD.WIDE.U32 R14, R26, UR12, R14 ;  /* 0x0000000c1a0e7c25 */ /* 0x000fca000f8e000e */
[----:B------:R-:W-:Y:S02]  /*2210*/  IADD3 R15, PT, PT, R15, R18, RZ ;  /* 0x000000120f0f7210 */ /* 0x000fe40007ffe0ff */
[----:B0-----:R-:W-:-:S04]  /*2220*/  LEA R18, P2, R14, UR18, 0x2 ;  /* 0x000000120e127c11 */ /* 0x001fc8000f8410ff */
[----:B------:R-:W-:Y:S01]  /*2230*/  LEA.HI.X R19, R14, UR19, R15, 0x2, P2 ;  /* 0x000000130e137c11 */ /* 0x000fe200090f140f */
[-C--:B-1----:R-:W-:Y:S01]  /*2240*/  FMUL.FTZ R14, R16, R9.reuse ;  /* 0x00000009100e7220 */ /* 0x082fe20000410000 */
[----:B------:R-:W-:-:S03]  /*2250*/  FMUL.FTZ R15, R17, R9 ;  /* 0x00000009110f7220 */ /* 0x000fc60000410000 */
[----:B-----5:R-:W-:Y:S01]  /*2260*/  FFMA.FTZ R14, R10, R14, R12 ;  /* 0x0000000e0a0e7223 */ /* 0x020fe2000001000c */
[----:B------:R-:W-:-:S05]  /*2270*/  FFMA.FTZ R15, R11, R15, R13 ;  /* 0x0000000f0b0f7223 */ /* 0x000fca000001000d */
[----:B------:R2:W-:Y:S02]  /*2280*/  STG.E.64 desc[UR16][R18.64], R14 ;  /* 0x0000000e12007986 */ /* 0x0005e4000c101b10 */
.L_x_2928:
[----:B------:R-:W-:Y:S05]  /*2290*/  BSYNC.RECONVERGENT B1 ;  /* 0x0000000000017941 */ /* 0x000fea0003800200 */
.L_x_2927:
[----:B------:R-:W-:Y:S04]  /*22a0*/  BSSY.RECONVERGENT B1, `(.L_x_2929) ;  /* 0x0000014000017945 */ /* 0x000fe80003800200 */
[----:B------:R-:W-:Y:S05]  /*22b0*/  @P4 BRA `(.L_x_2930) ;  /* 0x0000000000484947 */ /* 0x000fea0003800000 */
[----:B------:R-:W3:Y:S01]  /*22c0*/  LDCU.64 UR12, c[0x0][0x3e0] ;  /* 0x00007c00ff0c77ac */ /* 0x000ee20008000a00 */
[----:B0-2---:R-:W-:Y:S01]  /*22d0*/  SHF.R.S32.HI R14, RZ, 0x1f, R0 ;  /* 0x0000001fff0e7819 */ /* 0x005fe20000011400 */
[----:B------:R-:W-:Y:S02]  /*22e0*/  IMAD.MOV.U32 R15, RZ, RZ, R7 ;  /* 0x000000ffff0f7224 */ /* 0x000fe400078e0007 */
[C---:B------:R-:W-:Y:S01]  /*22f0*/  FADD.FTZ R20, -R8.reuse, R20 ;  /* 0x0000001408147221 */ /* 0x040fe20000010100 */
[----:B------:R-:W0:Y:S01]  /*2300*/  LDCU.64 UR18, c[0x0][0x380] ;  /* 0x00007000ff1277ac */ /* 0x000e220008000a00 */
[----:B------:R-:W-:Y:S02]  /*2310*/  FADD.FTZ R21, -R8, R21 ;  /* 0x0000001508157221 */ /* 0x000fe40000010100 */
[-C--:B-1----:R-:W-:Y:S02]  /*2320*/  FMUL.FTZ R20, R20, R9.reuse ;  /* 0x0000000914147220 */ /* 0x082fe40000410000 */
[----:B------:R-:W-:Y:S01]  /*2330*/  FMUL.FTZ R21, R21, R9 ;  /* 0x0000000915157220 */ /* 0x000fe20000410000 */
[----:B---3--:R-:W-:Y:S01]  /*2340*/  IMAD R16, R14, UR12, RZ ;  /* 0x0000000c0e107c24 */ /* 0x008fe2000f8e02ff */
[----:B------:R-:W-:-:S03]  /*2350*/  MOV R14, R4 ;  /* 0x00000004000e7202 */ /* 0x000fc60000000f00 */
[C---:B------:R-:W-:Y:S02]  /*2360*/  IMAD R16, R0.reuse, UR13, R16 ;  /* 0x0000000d00107c24 */ /* 0x040fe4000f8e0210 */
[----:B------:R-:W-:-:S05]  /*2370*/  IMAD.WIDE.U32 R14, R0, UR12, R14 ;  /* 0x0000000c000e7c25 */ /* 0x000fca000f8e000e */
[----:B------:R-:W-:Y:S02]  /*2380*/  IADD3 R15, PT, PT, R15, R16, RZ ;  /* 0x000000100f0f7210 */ /* 0x000fe40007ffe0ff */
[----:B0-----:R-:W-:-:S04]  /*2390*/  LEA R16, P2, R14, UR18, 0x2 ;  /* 0x000000120e107c11 */ /* 0x001fc8000f8410ff */
[----:B------:R-:W-:Y:S01]  /*23a0*/  LEA.HI.X R17, R14, UR19, R15, 0x2, P2 ;  /* 0x000000130e117c11 */ /* 0x000fe200090f140f */
[----:B-----5:R-:W-:Y:S01]  /*23b0*/  FFMA.FTZ R14, R10, R20, R12 ;  /* 0x000000140a0e7223 */ /* 0x020fe2000001000c */
[----:B------:R-:W-:-:S05]  /*23c0*/  FFMA.FTZ R15, R11, R21, R13 ;  /* 0x000000150b0f7223 */ /* 0x000fca000001000d */
[----:B------:R3:W-:Y:S02]  /*23d0*/  STG.E.64 desc[UR16][R16.64], R14 ;  /* 0x0000000e10007986 */ /* 0x0007e4000c101b10 */
.L_x_2930:
[----:B------:R-:W-:Y:S05]  /*23e0*/  BSYNC.RECONVERGENT B1 ;  /* 0x0000000000017941 */ /* 0x000fea0003800200 */
.L_x_2929:
[----:B------:R-:W-:Y:S05]  /*23f0*/  @P1 BRA `(.L_x_2931) ;  /* 0x0000000800541947 */ /* 0x000fea0003800000 */
[----:B------:R-:W4:Y:S01]  /*2400*/  LDCU.64 UR12, c[0x0][0x3e0] ;  /* 0x00007c00ff0c77ac */ /* 0x000f220008000a00 */
[----:B0-23--:R-:W-:Y:S01]  /*2410*/  SHF.R.S32.HI R14, RZ, 0x1f, R27 ;  /* 0x0000001fff0e7819 */ /* 0x00dfe2000001141b */
[C---:B------:R-:W-:Y:S01]  /*2420*/  FADD.FTZ R22, -R8.reuse, R22 ;  /* 0x0000001608167221 */ /* 0x040fe20000010100 */
[----:B------:R-:W-:Y:S01]  /*2430*/  MOV R5, R7 ;  /* 0x0000000700057202 */ /* 0x000fe20000000f00 */
[----:B------:R-:W0:Y:S01]  /*2440*/  LDCU.64 UR14, c[0x0][0x380] ;  /* 0x00007000ff0e77ac */ /* 0x000e220008000a00 */
[----:B------:R-:W-:Y:S01]  /*2450*/  FADD.FTZ R8, -R8, R23 ;  /* 0x0000001708087221 */ /* 0x000fe20000010100 */
[----:B-1----:R-:W-:-:S03]  /*2460*/  FMUL.FTZ R15, R22, R9 ;  /* 0x00000009160f7220 */ /* 0x002fc60000410000 */
[----:B------:R-:W-:Y:S01]  /*2470*/  FMUL.FTZ R8, R8, R9 ;  /* 0x0000000908087220 */ /* 0x000fe20000410000 */
[----:B-----5:R-:W-:-:S03]  /*2480*/  FFMA.FTZ R10, R10, R15, R12 ;  /* 0x0000000f0a0a7223 */ /* 0x020fc6000001000c */
[----:B------:R-:W-:Y:S01]  /*2490*/  FFMA.FTZ R11, R11, R8, R13 ;  /* 0x000000080b0b7223 */ /* 0x000fe2000001000d */
[----:B----4-:R-:W-:Y:S02]  /*24a0*/  IMAD R6, R14, UR12, RZ ;  /* 0x0000000c0e067c24 */ /* 0x010fe4000f8e02ff */
[----:B------:R-:W-:-:S04]  /*24b0*/  IMAD.WIDE.U32 R4, R27, UR12, R4 ;  /* 0x0000000c1b047c25 */ /* 0x000fc8000f8e0004 */
[----:B------:R-:W-:Y:S01]  /*24c0*/  IMAD R7, R27, UR13, R6 ;  /* 0x0000000d1b077c24 */ /* 0x000fe2000f8e0206 */
[----:B0-----:R-:W-:-:S04]  /*24d0*/  LEA R6, P1, R4, UR14, 0x2 ;  /* 0x0000000e04067c11 */ /* 0x001fc8000f8210ff */
[----:B------:R-:W-:-:S04]  /*24e0*/  IADD3 R7, PT, PT, R5, R7, RZ ;  /* 0x0000000705077210 */ /* 0x000fc80007ffe0ff */
[----:B------:R-:W-:-:S05]  /*24f0*/  LEA.HI.X R7, R4, UR15, R7, 0x2, P1 ;  /* 0x0000000f04077c11 */ /* 0x000fca00088f1407 */
[----:B------:R4:W-:Y:S01]  /*2500*/  STG.E.64 desc[UR16][R6.64], R10 ;  /* 0x0000000a06007986 */ /* 0x0009e2000c101b10 */
[----:B------:R-:W-:Y:S05]  /*2510*/  BRA `(.L_x_2931) ;  /* 0x00000008000c7947 */ /* 0x000fea0003800000 */
.L_x_2924:
[----:B------:R-:W2:Y:S01]  /*2520*/  LDCU.64 UR18, c[0x0][0x3e8] ;  /* 0x00007d00ff1277ac */ /* 0x000ea20008000a00 */
[----:B------:R-:W-:Y:S01]  /*2530*/  SHF.R.S32.HI R24, RZ, 0x1f, R26 ;  /* 0x0000001fff187819 */ /* 0x000fe2000001141a */
[----:B------:R-:W-:Y:S01]  /*2540*/  BSSY.RECONVERGENT B1, `(.L_x_2932) ;  /* 0x0000026000017945 */ /* 0x000fe20003800200 */
[----:B------:R-:W-:Y:S02]  /*2550*/  SHF.R.S32.HI R15, RZ, 0x1f, R0 ;  /* 0x0000001fff0f7819 */ /* 0x000fe40000011400 */
[----:B0-----:R-:W-:Y:S02]  /*2560*/  SHF.R.S32.HI R14, RZ, 0x1f, R27 ;  /* 0x0000001fff0e7819 */ /* 0x001fe4000001141b */
[----:B--2---:R-:W-:Y:S02]  /*2570*/  ISETP.GE.U32.AND P2, PT, R26, UR18, PT ;  /* 0x000000121a007c0c */ /* 0x004fe4000bf46070 */
[----:B------:R-:W-:Y:S02]  /*2580*/  ISETP.GE.U32.AND P3, PT, R0, UR18, PT ;  /* 0x0000001200007c0c */ /* 0x000fe4000bf66070 */
[----:B------:R-:W-:-:S02]  /*2590*/  ISETP.GE.U32.AND P4, PT, R27, UR18, PT ;  /* 0x000000121b007c0c */ /* 0x000fc4000bf86070 */
[----:B------:R-:W-:Y:S02]  /*25a0*/  ISETP.GE.AND.EX P2, PT, R24, UR19, PT, P2 ;  /* 0x0000001318007c0c */ /* 0x000fe4000bf46320 */
[----:B------:R-:W-:Y:S02]  /*25b0*/  ISETP.GE.AND.EX P3, PT, R15, UR19, PT, P3 ;  /* 0x000000130f007c0c */ /* 0x000fe4000bf66330 */
[----:B------:R-:W-:Y:S01]  /*25c0*/  ISETP.GE.AND.EX P4, PT, R14, UR19, PT, P4 ;  /* 0x000000130e007c0c */ /* 0x000fe2000bf86340 */
[----:B------:R-:W-:-:S12]  /*25d0*/  @P1 BRA `(.L_x_2933) ;  /* 0x0000000000701947 */ /* 0x000fd80003800000 */
[----:B------:R-:W0:Y:S01]  /*25e0*/  LDCU.64 UR12, c[0x0][0x3e0] ;  /* 0x00007c00ff0c77ac */ /* 0x000e220008000a00 */
[----:B------:R-:W-:Y:S01]  /*25f0*/  SHF.R.S32.HI R14, RZ, 0x1f, R2 ;  /* 0x0000001fff0e7819 */ /* 0x000fe20000011402 */
[----:B------:R-:W-:Y:S02]  /*2600*/  IMAD.MOV.U32 R15, RZ, RZ, R7 ;  /* 0x000000ffff0f7224 */ /* 0x000fe400078e0007 */
[C---:B------:R-:W-:Y:S01]  /*2610*/  FADD.FTZ R18, -R8.reuse, R18 ;  /* 0x0000001208127221 */ /* 0x040fe20000010100 */
[----:B------:R-:W2:Y:S01]  /*2620*/  LDCU.64 UR14, c[0x0][0x380] ;  /* 0x00007000ff0e77ac */ /* 0x000ea20008000a00 */
[----:B------:R-:W-:Y:S01]  /*2630*/  FADD.FTZ R19, -R8, R19 ;  /* 0x0000001308137221 */ /* 0x000fe20000010100 */
[----:B0-----:R-:W-:Y:S01]  /*2640*/  IMAD R24, R14, UR12, RZ ;  /* 0x0000000c0e187c24 */ /* 0x001fe2000f8e02ff */
[----:B------:R-:W-:-:S03]  /*2650*/  MOV R14, R4 ;  /* 0x00000004000e7202 */ /* 0x000fc60000000f00 */
[C---:B------:R-:W-:Y:S02]  /*2660*/  IMAD R24, R2.reuse, UR13, R24 ;  /* 0x0000000d02187c24 */ /* 0x040fe4000f8e0218 */
[----:B------:R-:W-:-:S05]  /*2670*/  IMAD.WIDE.U32 R14, R2, UR12, R14 ;  /* 0x0000000c020e7c25 */ /* 0x000fca000f8e000e */
[----:B------:R-:W-:Y:S02]  /*2680*/  IADD3 R15, PT, PT, R15, R24, RZ ;  /* 0x000000180f0f7210 */ /* 0x000fe40007ffe0ff */
[----:B--2---:R-:W-:-:S04]  /*2690*/  LEA R24, P1, R14, UR14, 0x2 ;  /* 0x0000000e0e187c11 */ /* 0x004fc8000f8210ff */
[----:B------:R-:W-:Y:S01]  /*26a0*/  LEA.HI.X R25, R14, UR15, R15, 0x2, P1 ;  /* 0x0000000f0e197c11 */ /* 0x000fe200088f140f */
[-C--:B-1----:R-:W-:Y:S01]  /*26b0*/  FMUL.FTZ R14, R18, R9.reuse ;  /* 0x00000009120e7220 */ /* 0x082fe20000410000 */
[----:B------:R-:W-:-:S03]  /*26c0*/  FMUL.FTZ R18, R19, R9 ;  /* 0x0000000913127220 */ /* 0x000fc60000410000 */
[----:B-----5:R-:W-:Y:S01]  /*26d0*/  FFMA.FTZ R14, R10, R14, R12 ;  /* 0x0000000e0a0e7223 */ /* 0x020fe2000001000c */
[----:B------:R-:W-:-:S03]  /*26e0*/  FFMA.FTZ R18, R11, R18, R13 ;  /* 0x000000120b127223 */ /* 0x000fc6000001000d */
[----:B------:R-:W-:-:S06]  /*26f0*/  FMUL.FTZ R15, R14, -1.4426950216293334961 ;  /* 0xbfb8aa3b0e0f7820 */ /* 0x000fcc0000410000 */
[----:B------:R-:W0:Y:S02]  /*2700*/  MUFU.EX2 R15, R15 ;  /* 0x0000000f000f7308 */ /* 0x000e240000000800 */
[----:B0-----:R-:W-:-:S06]  /*2710*/  FADD.FTZ R15, R15, 1 ;  /* 0x3f8000000f0f7421 */ /* 0x001fcc0000010000 */
[----:B------:R-:W0:Y:S02]  /*2720*/  MUFU.RCP R15, R15 ;  /* 0x0000000f000f7308 */ /* 0x000e240000001000 */
[----:B0-----:R-:W-:Y:S01]  /*2730*/  FMUL.FTZ R14, R14, R15 ;  /* 0x0000000f0e0e7220 */ /* 0x001fe20000410000 */
[----:B------:R-:W-:-:S06]  /*2740*/  FMUL.FTZ R15, R18, -1.4426950216293334961 ;  /* 0xbfb8aa3b120f7820 */ /* 0x000fcc0000410000 */
[----:B------:R-:W0:Y:S02]  /*2750*/  MUFU.EX2 R15, R15 ;  /* 0x0000000f000f7308 */ /* 0x000e240000000800 */
[----:B0-----:R-:W-:-:S06]  /*2760*/  FADD.FTZ R15, R15, 1 ;  /* 0x3f8000000f0f7421 */ /* 0x001fcc0000010000 */
[----:B------:R-:W0:Y:S02]  /*2770*/  MUFU.RCP R15, R15 ;  /* 0x0000000f000f7308 */ /* 0x000e240000001000 */
[----:B0-----:R-:W-:-:S05]  /*2780*/  FMUL.FTZ R15, R18, R15 ;  /* 0x0000000f120f7220 */ /* 0x001fca0000410000 */
[----:B------:R0:W-:Y:S02]  /*2790*/  STG.E.64 desc[UR16][R24.64], R14 ;  /* 0x0000000e18007986 */ /* 0x0001e4000c101b10 */
.L_x_2933:
[----:B------:R-:W-:Y:S05]  /*27a0*/  BSYNC.RECONVERGENT B1 ;  /* 0x0000000000017941 */ /* 0x000fea0003800200 */
.L_x_2932:
        /* <DEDUP_REMOVED lines=27> */
[----:B0-----:R-:W-:Y:S01]  /*2960*/  FMUL.FTZ R14, R14, R17 ;  /* 0x000000110e0e7220 */ /* 0x001fe20000410000 */
[----:B-1----:R-:W-:-:S05]  /*2970*/  FMUL.FTZ R15, R15, R16 ;  /* 0x000000100f0f7220 */ /* 0x002fca0000410000 */
[----:B------:R2:W-:Y:S02]  /*2980*/  STG.E.64 desc[UR16][R18.64], R14 ;  /* 0x0000000e12007986 */ /* 0x0005e4000c101b10 */
.L_x_2935:
[----:B------:R-:W-:Y:S05]  /*2990*/  BSYNC.RECONVERGENT B1 ;  /* 0x0000000000017941 */ /* 0x000fea0003800200 */
.L_x_2934:
[----:B------:R-:W-:Y:S04]  /*29a0*/  BSSY.RECONVERGENT B1, `(.L_x_2936) ;  /* 0x000001e000017945 */ /* 0x000fe80003800200 */
[----:B------:R-:W-:Y:S05]  /*29b0*/  @P3 BRA `(.L_x_2937) ;  /* 0x0000000000703947 */ /* 0x000fea0003800000 */
[C---:B------:R-:W-:Y:S01]  /*29c0*/  FADD.FTZ R20, -R8.reuse, R20 ;  /* 0x0000001408147221 */ /* 0x040fe20000010100 */
[----:B------:R-:W-:Y:S01]  /*29d0*/  FADD.FTZ R21, -R8, R21 ;  /* 0x0000001508157221 */ /* 0x000fe20000010100 */
[----:B------:R-:W3:Y:S01]  /*29e0*/  LDCU.64 UR12, c[0x0][0x3e0] ;  /* 0x00007c00ff0c77ac */ /* 0x000ee20008000a00 */
[----:B------:R-:W-:Y:S01]  /*29f0*/  SHF.R.S32.HI R16, RZ, 0x1f, R0 ;  /* 0x0000001fff107819 */ /* 0x000fe20000011400 */
[-C--:B-1----:R-:W-:Y:S01]  /*2a00*/  FMUL.FTZ R20, R20, R9.reuse ;  /* 0x0000000914147220 */ /* 0x082fe20000410000 */
[----:B--2---:R-:W-:Y:S01]  /*2a10*/  FMUL.FTZ R18, R21, R9 ;  /* 0x0000000915127220 */ /* 0x004fe20000410000 */
[----:B------:R-:W1:Y:S01]  /*2a20*/  LDCU.64 UR14, c[0x0][0x380] ;  /* 0x00007000ff0e77ac */ /* 0x000e620008000a00 */
[----:B------:R-:W-:Y:S01]  /*2a30*/  MOV R17, R7 ;  /* 0x0000000700117202 */ /* 0x000fe20000000f00 */
[----:B-----5:R-:W-:Y:S01]  /*2a40*/  FFMA.FTZ R20, R10, R20, R12 ;  /* 0x000000140a147223 */ /* 0x020fe2000001000c */
[----:B------:R-:W-:-:S03]  /*2a50*/  FFMA.FTZ R18, R11, R18, R13 ;  /* 0x000000120b127223 */ /* 0x000fc6000001000d */
[----:B0-----:R-:W-:Y:S01]  /*2a60*/  FMUL.FTZ R15, R20, -1.4426950216293334961 ;  /* 0xbfb8aa3b140f7820 */ /* 0x001fe20000410000 */
[----:B------:R-:W-:-:S05]  /*2a70*/  FMUL.FTZ R14, R18, -1.4426950216293334961 ;  /* 0xbfb8aa3b120e7820 */ /* 0x000fca0000410000 */
[----:B------:R-:W0:Y:S04]  /*2a80*/  MUFU.EX2 R15, R15 ;  /* 0x0000000f000f7308 */ /* 0x000e280000000800 */
[----:B------:R-:W2:Y:S01]  /*2a90*/  MUFU.EX2 R14, R14 ;  /* 0x0000000e000e7308 */ /* 0x000ea20000000800 */
[----:B0-----:R-:W-:Y:S01]  /*2aa0*/  FADD.FTZ R15, R15, 1 ;  /* 0x3f8000000f0f7421 */ /* 0x001fe20000010000 */
[----:B--2---:R-:W-:-:S03]  /*2ab0*/  FADD.FTZ R14, R14, 1 ;  /* 0x3f8000000e0e7421 */ /* 0x004fc60000010000 */
[----:B------:R-:W-:Y:S08]  /*2ac0*/  MUFU.RCP R21, R15 ;  /* 0x0000000f00157308 */ /* 0x000ff00000001000 */
[----:B------:R3:W0:Y:S02]  /*2ad0*/  MUFU.RCP R19, R14 ;  /* 0x0000000e00137308 */ /* 0x0006240000001000 */
[----:B---3--:R-:W-:-:S02]  /*2ae0*/  IMAD R14, R16, UR12, RZ ;  /* 0x0000000c100e7c24 */ /* 0x008fc4000f8e02ff */
[----:B------:R-:W-:Y:S02]  /*2af0*/  IMAD.MOV.U32 R16, RZ, RZ, R4 ;  /* 0x000000ffff107224 */ /* 0x000fe400078e0004 */
[C---:B------:R-:W-:Y:S02]  /*2b00*/  IMAD R14, R0.reuse, UR13, R14 ;  /* 0x0000000d000e7c24 */ /* 0x040fe4000f8e020e */
[----:B------:R-:W-:-:S05]  /*2b10*/  IMAD.WIDE.U32 R16, R0, UR12, R16 ;  /* 0x0000000c00107c25 */ /* 0x000fca000f8e0010 */
[----:B------:R-:W-:Y:S01]  /*2b20*/  IADD3 R15, PT, PT, R17, R14, RZ ;  /* 0x0000000e110f7210 */ /* 0x000fe20007ffe0ff */
[----:B0-----:R-:W-:Y:S01]  /*2b30*/  FMUL.FTZ R17, R18, R19 ;  /* 0x0000001312117220 */ /* 0x001fe20000410000 */
[----:B-1----:R-:W-:-:S04]  /*2b40*/  LEA R14, P1, R16, UR14, 0x2 ;  /* 0x0000000e100e7c11 */ /* 0x002fc8000f8210ff */
[----:B------:R-:W-:Y:S01]  /*2b50*/  LEA.HI.X R15, R16, UR15, R15, 0x2, P1 ;  /* 0x0000000f100f7c11 */ /* 0x000fe200088f140f */
[----:B------:R-:W-:-:S05]  /*2b60*/  FMUL.FTZ R16, R20, R21 ;  /* 0x0000001514107220 */ /* 0x000fca0000410000 */
[----:B------:R3:W-:Y:S03]  /*2b70*/  STG.E.64 desc[UR16][R14.64], R16 ;  /* 0x000000100e007986 */ /* 0x0007e6000c101b10 */
.L_x_2937:
[----:B------:R-:W-:Y:S05]  /*2b80*/  BSYNC.RECONVERGENT B1 ;  /* 0x0000000000017941 */ /* 0x000fea0003800200 */
.L_x_2936:
[----:B------:R-:W-:Y:S05]  /*2b90*/  @P4 BRA `(.L_x_2931) ;  /* 0x00000000006c4947 */ /* 0x000fea0003800000 */
[C---:B------:R-:W-:Y:S01]  /*2ba0*/  FADD.FTZ R22, -R8.reuse, R22 ;  /* 0x0000001608167221 */ /* 0x040fe20000010100 */
[----:B------:R-:W-:Y:S01]  /*2bb0*/  FADD.FTZ R8, -R8, R23 ;  /* 0x0000001708087221 */ /* 0x000fe20000010100 */
[----:B------:R-:W4:Y:S01]  /*2bc0*/  LDCU.64 UR12, c[0x0][0x3e0] ;  /* 0x00007c00ff0c77ac */ /* 0x000f220008000a00 */
[----:B0-23--:R-:W-:Y:S01]  /*2bd0*/  SHF.R.S32.HI R14, RZ, 0x1f, R27 ;  /* 0x0000001fff0e7819 */ /* 0x00dfe2000001141b */
[-C--:B-1----:R-:W-:Y:S01]  /*2be0*/  FMUL.FTZ R5, R22, R9.reuse ;  /* 0x0000000916057220 */ /* 0x082fe20000410000 */
[----:B------:R-:W-:Y:S01]  /*2bf0*/  FMUL.FTZ R8, R8, R9 ;  /* 0x0000000908087220 */ /* 0x000fe20000410000 */
[----:B------:R-:W0:Y:S01]  /*2c00*/  LDCU.64 UR14, c[0x0][0x380] ;  /* 0x00007000ff0e77ac */ /* 0x000e220008000a00 */
[----:B------:R-:W-:Y:S01]  /*2c10*/  MOV R6, R4 ;  /* 0x0000000400067202 */ /* 0x000fe20000000f00 */
[----:B-----5:R-:W-:Y:S01]  /*2c20*/  FFMA.FTZ R10, R10, R5, R12 ;  /* 0x000000050a0a7223 */ /* 0x020fe2000001000c */
[----:B------:R-:W-:-:S03]  /*2c30*/  FFMA.FTZ R11, R11, R8, R13 ;  /* 0x000000080b0b7223 */ /* 0x000fc6000001000d */
[----:B------:R-:W-:Y:S01]  /*2c40*/  FMUL.FTZ R5, R10, -1.4426950216293334961 ;  /* 0xbfb8aa3b0a057820 */ /* 0x000fe20000410000 */
[----:B------:R-:W-:-:S05]  /*2c50*/  FMUL.FTZ R12, R11, -1.4426950216293334961 ;  /* 0xbfb8aa3b0b0c7820 */ /* 0x000fca0000410000 */
[----:B------:R-:W1:Y:S01]  /*2c60*/  MUFU.EX2 R5, R5 ;  /* 0x0000000500057308 */ /* 0x000e620000000800 */
[----:B----4-:R-:W-:-:S03]  /*2c70*/  IMAD R14, R14, UR12, RZ ;  /* 0x0000000c0e0e7c24 */ /* 0x010fc6000f8e02ff */
[----:B------:R-:W2:Y:S01]  /*2c80*/  MUFU.EX2 R12, R12 ;  /* 0x0000000c000c7308 */ /* 0x000ea20000000800 */
[----:B------:R-:W-:-:S03]  /*2c90*/  IMAD.WIDE.U32 R6, R27, UR12, R6 ;  /* 0x0000000c1b067c25 */ /* 0x000fc6000f8e0006 */
[----:B0-----:R-:W-:Y:S01]  /*2ca0*/  LEA R4, P1, R6, UR14, 0x2 ;  /* 0x0000000e06047c11 */ /* 0x001fe2000f8210ff */
[----:B-1----:R-:W-:Y:S01]  /*2cb0*/  FADD.FTZ R9, R5, 1 ;  /* 0x3f80000005097421 */ /* 0x002fe20000010000 */
[----:B------:R-:W-:Y:S02]  /*2cc0*/  IMAD R5, R27, UR13, R14 ;  /* 0x0000000d1b057c24 */ /* 0x000fe4000f8e020e */
        /* <DEDUP_REMOVED lines=8> */
.L_x_2931:
[----:B------:R-:W-:Y:S05]  /*2d50*/  BSYNC.RECONVERGENT B0 ;  /* 0x0000000000007941 */ /* 0x000fea0003800200 */
.L_x_2923:
[----:B------:R-:W-:Y:S02]  /*2d60*/  UIADD3 UR10, UPT, UPT, UR21, UR10, URZ ;  /* 0x0000000a150a7290 */ /* 0x000fe4000fffe0ff */
[----:B------:R-:W-:Y:S02]  /*2d70*/  UIADD3 UR4, UPT, UPT, UR4, 0x1, URZ ;  /* 0x0000000104047890 */ /* 0x000fe4000fffe0ff */
[----:B------:R-:W-:-:S09]  /*2d80*/  UISETP.GE.AND UP1, UPT, UR10, UR7, UPT ;  /* 0x000000070a00728c */ /* 0x000fd2000bf26270 */
[----:B------:R-:W-:Y:S05]  /*2d90*/  BRA.U !UP1, `(.L_x_2938) ;  /* 0xffffffd509547547 */ /* 0x000fea000b83ffff */
[----:B------:R-:W-:Y:S05]  /*2da0*/  EXIT ;  /* 0x000000000000794d */ /* 0x000fea0003800000 */
.L_x_2939:
        /* <DEDUP_REMOVED lines=13> */
.L_x_3468:


//--------------------- .text._Z35group_norm_nhwc_fwd_one_pass_kernelI11Fp32IOFp32WLi256ELi14ELi224EEv26Group_norm_nhwc_fwd_params --------------------------
	.section	.text._Z35group_norm_nhwc_fwd_one_pass_kernelI11Fp32IOFp32WLi256ELi14ELi224EEv26Group_norm_nhwc_fwd_params,"ax",@progbits
	.align	128
        .global         _Z35group_norm_nhwc_fwd_one_pass_kernelI11Fp32IOFp32WLi256ELi14ELi224EEv26Group_norm_nhwc_fwd_params
        .type           _Z35group_norm_nhwc_fwd_one_pass_kernelI11Fp32IOFp32WLi256ELi14ELi224EEv26Group_norm_nhwc_fwd_params,@function
        .size           _Z35group_norm_nhwc_fwd_one_pass_kernelI11Fp32IOFp32WLi256ELi14ELi224EEv26Group_norm_nhwc_fwd_params,(.L_x_3469 - _Z35group_norm_nhwc_fwd_one_pass_kernelI11Fp32IOFp32WLi256ELi14ELi224EEv26Group_norm_nhwc_fwd_params)
        .other          _Z35group_norm_nhwc_fwd_one_pass_kernelI11Fp32IOFp32WLi256ELi14ELi224EEv26Group_norm_nhwc_fwd_params,@"STO_CUDA_ENTRY STV_DEFAULT"
_Z35group_norm_nhwc_fwd_one_pass_kernelI11Fp32IOFp32WLi256ELi14ELi224EEv26Group_norm_nhwc_fwd_params:
.text._Z35group_norm_nhwc_fwd_one_pass_kernelI11Fp32IOFp32WLi256ELi14ELi224EEv26Group_norm_nhwc_fwd_params:
        /* <DEDUP_REMOVED lines=14> */
[----:B------:R-:W0:Y:S01]  /*00e0*/  LDCU.64 UR12, c[0x0][0x358] ;  /* 0x00006b00ff0c77ac */ /* 0x000e220008000a00 */
[----:B------:R-:W-:Y:S01]  /*00f0*/  UMOV UR7, UR6 ;  /* 0x0000000600077c82 */ /* 0x000fe20008000000 */
[----:B--2---:R-:W-:Y:S01]  /*0100*/  MOV R6, UR4 ;  /* 0x0000000400067c02 */ /* 0x004fe20008000f00 */
[----:B------:R-:W-:Y:S01]  /*0110*/  UMOV UR4, URZ ;  /* 0x000000ff00047c82 */ /* 0x000fe20008000000 */
[----:B---3--:R-:W-:-:S02]  /*0120*/  ISETP.NE.U32.AND P1, PT, RZ, UR8, PT ;  /* 0x00000008ff007c0c */ /* 0x008fc4000bf25070 */
[C---:B0-----:R-:W-:Y:S02]  /*0130*/  LOP3.LUT R2, R0.reuse, 0xffff, RZ, 0xc0, !PT ;  /* 0x0000ffff00027812 */ /* 0x041fe400078ec0ff */
[----:B-1----:R-:W-:-:S03]  /*0140*/  LOP3.LUT P0, RZ, R0, UR17, RZ, 0xfc, !PT ;  /* 0x0000001100ff7c12 */ /* 0x002fc6000f80fcff */
[----:B------:R-:W-:Y:S01]  /*0150*/  IMAD R2, R2, 0x2493, RZ ;  /* 0x0000249302027824 */ /* 0x000fe200078e02ff */
[----:B------:R-:W-:-:S04]  /*0160*/  ISETP.NE.AND.EX P0, PT, RZ, UR9, !P0, P1 ;  /* 0x00000009ff007c0c */ /* 0x000fc8000c705310 */
[----:B------:R-:W-:Y:S02]  /*0170*/  SHF.R.U32.HI R31, RZ, 0x10, R2 ;  /* 0x00000010ff1f7819 */ /* 0x000fe40000011602 */
[----:B------:R-:W0:Y:S02]  /*0180*/  S2R R2, SR_LANEID ;  /* 0x0000000000027919 */ /* 0x000e240000000000 */
[----:B------:R-:W-:Y:S01]  /*0190*/  PRMT R4, R31, 0x9910, RZ ;  /* 0x000099101f047816 */ /* 0x000fe200000000ff */
[----:B------:R-:W-:-:S04]  /*01a0*/  IMAD R31, R6, UR17, R31 ;  /* 0x00000011061f7c24 */ /* 0x000fc8000f8e021f */
[----:B------:R-:W-:Y:S01]  /*01b0*/  IMAD R4, R4, 0x7, RZ ;  /* 0x0000000704047824 */ /* 0x000fe200078e02ff */
[----:B------:R-:W-:Y:S02]  /*01c0*/  SHF.R.S32.HI R5, RZ, 0x1f, R31 ;  /* 0x0000001fff057819 */ /* 0x000fe4000001141f */
[----:B------:R-:W-:Y:S02]  /*01d0*/  IADD3 R30, PT, PT, R31, 0xc0, RZ ;  /* 0x000000c01f1e7810 */ /* 0x000fe40007ffe0ff */
[----:B------:R-:W-:-:S04]  /*01e0*/  IADD3 R4, PT, PT, RZ, -R4, RZ ;  /* 0x80000004ff047210 */ /* 0x000fc80007ffe0ff */
[----:B------:R-:W-:Y:S02]  /*01f0*/  PRMT R27, R4, 0x7710, RZ ;  /* 0x00007710041b7816 */ /* 0x000fe400000000ff */
[----:B------:R-:W-:Y:S02]  /*0200*/  IADD3 R4, PT, PT, R31, 0xe0, RZ ;  /* 0x000000e01f047810 */ /* 0x000fe40007ffe0ff */
[----:B------:R-:W-:Y:S02]  /*0210*/  IADD3 R27, PT, PT, R27, R0, RZ ;  /* 0x000000001b1b7210 */ /* 0x000fe40007ffe0ff */
[----:B------:R-:W-:Y:S02]  /*0220*/  SHF.R.S32.HI R26, RZ, 0x1f, R4 ;  /* 0x0000001fff1a7819 */ /* 0x000fe40000011404 */
[----:B----4-:R-:W-:-:S07]  /*0230*/  SHF.L.U32 R27, R27, 0x1, RZ ;  /* 0x000000011b1b7819 */ /* 0x010fce00000006ff */
.L_x_2983:
[----:B-1----:R-:W1:Y:S01]  /*0240*/  LDCU UR5, c[0x0][0x3f8] ;  /* 0x00007f00ff0577ac */ /* 0x002e620008000800 */
[----:B---3-5:R-:W-:Y:S02]  /*0250*/  IABS R12, UR7 ;  /* 0x00000007000c7c13 */ /* 0x028fe40008000000 */
[C---:B------:R-:W-:Y:S01]  /*0260*/  IADD3 R23, PT, PT, R31.reuse, 0x20, RZ ;  /* 0x000000201f177810 */ /* 0x040fe20007ffe0ff */
[----:B--2---:R-:W2:Y:S01]  /*0270*/  LDCU.64 UR14, c[0x0][0x3e8] ;  /* 0x00007d00ff0e77ac */ /* 0x004ea20008000a00 */
[C---:B------:R-:W-:Y:S02]  /*0280*/  IADD3 R17, PT, PT, R31.reuse, 0x40, RZ ;  /* 0x000000401f117810 */ /* 0x040fe40007ffe0ff */
[----:B------:R-:W-:Y:S02]  /*0290*/  SHF.R.S32.HI R33, RZ, 0x1f, R23 ;  /* 0x0000001fff217819 */ /* 0x000fe40000011417 */
[----:B------:R-:W-:Y:S02]  /*02a0*/  SHF.R.S32.HI R25, RZ, 0x1f, R17 ;  /* 0x0000001fff197819 */ /* 0x000fe40000011411 */
[----:B------:R-:W-:-:S02]  /*02b0*/  IADD3 R21, PT, PT, R31, 0x60, RZ ;  /* 0x000000601f157810 */ /* 0x000fc40007ffe0ff */
[----:B------:R-:W-:Y:S02]  /*02c0*/  LOP3.LUT R34, R27, 0xffff, RZ, 0xc0, !PT ;  /* 0x0000ffff1b227812 */ /* 0x000fe400078ec0ff */
[----:B------:R-:W-:Y:S02]  /*02d0*/  SHF.R.S32.HI R19, RZ, 0x1f, R21 ;  /* 0x0000001fff137819 */ /* 0x000fe40000011415 */
[----:B------:R-:W-:Y:S02]  /*02e0*/  IADD3 R24, PT, PT, R31, 0xa0, RZ ;  /* 0x000000a01f187810 */ /* 0x000fe40007ffe0ff */
[----:B-1--4-:R-:W-:Y:S02]  /*02f0*/  MOV R6, UR5 ;  /* 0x0000000500067c02 */ /* 0x012fe40008000f00 */
[----:B------:R-:W-:Y:S02]  /*0300*/  SHF.R.S32.HI R15, RZ, 0x1f, R24 ;  /* 0x0000001fff0f7819 */ /* 0x000fe40000011418 */
[----:B------:R-:W-:-:S02]  /*0310*/  IABS R9, R6 ;  /* 0x0000000600097213 */ /* 0x000fc40000000000 */
[----:B--2---:R-:W-:Y:S02]  /*0320*/  ISETP.GE.U32.AND P5, PT, R17, UR14, PT ;  /* 0x0000000e11007c0c */ /* 0x004fe4000bfa6070 */
[----:B------:R-:W1:Y:S01]  /*0330*/  I2F.RP R8, R9 ;  /* 0x0000000900087306 */ /* 0x000e620000209400 */
[----:B------:R-:W-:Y:S02]  /*0340*/  ISETP.GE.U32.AND P4, PT, R21, UR14, PT ;  /* 0x0000000e15007c0c */ /* 0x000fe4000bf86070 */
[----:B------:R-:W-:Y:S02]  /*0350*/  ISETP.GE.AND.EX P5, PT, R25, UR15, PT, P5 ;  /* 0x0000000f19007c0c */ /* 0x000fe4000bfa6350 */
[----:B------:R-:W-:Y:S02]  /*0360*/  ISETP.GE.AND.EX P4, PT, R19, UR15, PT, P4 ;  /* 0x0000000f13007c0c */ /* 0x000fe4000bf86340 */
[----:B------:R-:W-:-:S04]  /*0370*/  ISETP.GE.U32.AND P3, PT, R24, UR14, PT ;  /* 0x0000000e18007c0c */ /* 0x000fc8000bf66070 */
[----:B------:R-:W-:Y:S01]  /*0380*/  ISETP.GE.AND.EX P3, PT, R15, UR15, PT, P3 ;  /* 0x0000000f0f007c0c */ /* 0x000fe2000bf66330 */
[----:B-1----:R-:W1:Y:S06]  /*0390*/  MUFU.RCP R8, R8 ;  /* 0x0000000800087308 */ /* 0x002e6c0000001000 */
[----:B------:R-:W2:Y:S01]  /*03a0*/  @!P4 LDC.64 R28, c[0x0][0x3e0] ;  /* 0x0000f800ff1ccb82 */ /* 0x000ea20000000a00 */
[----:B-1----:R-:W-:-:S04]  /*03b0*/  IADD3 R6, PT, PT, R8, 0xffffffe, RZ ;  /* 0x0ffffffe08067810 */ /* 0x002fc80007ffe0ff */
[----:B------:R1:W3:Y:S01]  /*03c0*/  F2I.FTZ.U32.TRUNC.NTZ R7, R6 ;  /* 0x0000000600077305 */ /* 0x0002e2000021f000 */
[----:B--2---:R-:W-:Y:S02]  /*03d0*/  @!P4 IMAD R20, R19, R28, RZ ;  /* 0x0000001c1314c224 */ /* 0x004fe400078e02ff */
[----:B-1----:R-:W-:Y:S02]  /*03e0*/  IMAD.MOV.U32 R6, RZ, RZ, RZ ;  /* 0x000000ffff067224 */ /* 0x002fe400078e00ff */
[----:B------:R-:W-:-:S03]  /*03f0*/  @!P4 IMAD R20, R21, R29, R20 ;  /* 0x0000001d1514c224 */ /* 0x000fc600078e0214 */
[----:B------:R-:W-:Y:S02]  /*0400*/  R2UR UR8, R6 ;  /* 0x00000000060872ca */ /* 0x000fe400000e0000 */
[----:B---3--:R-:W-:Y:S02]  /*0410*/  R2UR UR9, R7 ;  /* 0x00000000070972ca */ /* 0x008fe400000e0000 */
[----:B------:R-:W-:-:S05]  /*0420*/  IADD3 R10, PT, PT, RZ, -R7, RZ ;  /* 0x80000007ff0a7210 */ /* 0x000fca0007ffe0ff */
[----:B------:R-:W-:Y:S01]  /*0430*/  IMAD R11, R10, R9, RZ ;  /* 0x000000090a0b7224 */ /* 0x000fe200078e02ff */
[----:B------:R-:W-:Y:S02]  /*0440*/  MOV R10, R12 ;  /* 0x0000000c000a7202 */ /* 0x000fe40000000f00 */
[----:B------:R-:W1:Y:S02]  /*0450*/  @!P5 LDC.64 R12, c[0x0][0x3e0] ;  /* 0x0000f800ff0cdb82 */ /* 0x000e640000000a00 */
[----:B------:R-:W-:Y:S01]  /*0460*/  R2UR UR10, R10 ;  /* 0x000000000a0a72ca */ /* 0x000fe200000e0000 */
[----:B------:R-:W-:-:S05]  /*0470*/  IMAD.HI.U32 R11, R7, R11, UR8 ;  /* 0x00000008070b7e27 */ /* 0x000fca000f8e000b */
[----:B------:R-:W-:-:S13]  /*0480*/  R2UR UR8, R11 ;  /* 0x000000000b0872ca */ /* 0x000fda00000e0000 */
[----:B------:R-:W-:Y:S02]  /*0490*/  UIMAD.WIDE.U32 UR8, UR8, UR10, URZ ;  /* 0x0000000a080872a5 */ /* 0x000fe4000f8e00ff */
[----:B------:R-:W-:-:S04]  /*04a0*/  ULOP3.LUT UR8, UR7, UR5, URZ, 0x3c, !UPT ;  /* 0x0000000507087292 */ /* 0x000fc8000f8e3cff */
[----:B------:R-:W-:-:S05]  /*04b0*/  IADD3 R6, PT, PT, RZ, -UR9, RZ ;  /* 0x80000009ff067c10 */ /* 0x000fca000fffe0ff */
[C---:B------:R-:W-:Y:S01]  /*04c0*/  IMAD R6, R9.reuse, R6, UR10 ;  /* 0x0000000a09067e24 */ /* 0x040fe2000f8e0206 */
[----:B------:R-:W2:Y:S04]  /*04d0*/  LDCU.64 UR10, c[0x0][0x3f0] ;  /* 0x00007e00ff0a77ac */ /* 0x000ea80008000a00 */
[----:B------:R-:W-:-:S13]  /*04e0*/  ISETP.GT.U32.AND P1, PT, R9, R6, PT ;  /* 0x000000060900720c */ /* 0x000fda0003f24070 */
[----:B------:R-:W-:Y:S01]  /*04f0*/  VOTEU.ANY UP0, P1 ;  /* 0x0000000000ff7886 */ /* 0x000fe20000800100 */
[----:B------:R-:W-:Y:S02]  /*0500*/  PLOP3.LUT P1, PT, PT, PT, UP0, 0x80, 0x8 ;  /* 0x000000000008781c */ /* 0x000fe40003f2f008 */
[----:B--2---:R-:W-:Y:S02]  /*0510*/  MOV R7, UR10 ;  /* 0x0000000a00077c02 */ /* 0x004fe40008000f00 */
        /* <DEDUP_REMOVED lines=25> */
[----:B------:R-:W-:Y:S01]  /*06b0*/  VIADD R33, R35, UR5 ;  /* 0x0000000523217c36 */ /* 0x000fe20008000000 */
[-C--:B------:R-:W-:Y:S01]  /*06c0*/  @!P1 MOV R32, R34.reuse ;  /* 0x0000002200209202 */ /* 0x080fe20000000f00 */
[----:B------:R-:W-:Y:S01]  /*06d0*/  @!P1 IMAD R37, R23, R11, R14 ;  /* 0x0000000b17259224 */ /* 0x000fe200078e020e */
[----:B------:R-:W-:Y:S01]  /*06e0*/  @!P5 MOV R36, R34 ;  /* 0x000000220024d202 */ /* 0x000fe20000000f00 */
[----:B-1----:R-:W-:-:S02]  /*06f0*/  @!P5 IMAD R14, R25, R12, RZ ;  /* 0x0000000c190ed224 */ /* 0x002fc400078e02ff */
[----:B------:R-:W-:Y:S02]  /*0700*/  @!P1 IMAD.WIDE.U32 R22, R23, R10, R32 ;  /* 0x0000000a17169225 */ /* 0x000fe400078e0020 */
[----:B------:R-:W1:Y:S02]  /*0710*/  @!P3 LDC.64 R10, c[0x0][0x3e0] ;  /* 0x0000f800ff0abb82 */ /* 0x000e640000000a00 */
[----:B------:R-:W-:Y:S01]  /*0720*/  @!P5 IMAD R25, R17, R13, R14 ;  /* 0x0000000d1119d224 */ /* 0x000fe200078e020e */
[----:B------:R-:W-:Y:S02]  /*0730*/  @!P1 IADD3 R14, PT, PT, R23, R37, RZ ;  /* 0x00000025170e9210 */ /* 0x000fe40007ffe0ff */
[----:B------:R-:W-:Y:S02]  /*0740*/  @!P5 MOV R37, R33 ;  /* 0x000000210025d202 */ /* 0x000fe40000000f00 */
[----:B---3--:R-:W-:Y:S01]  /*0750*/  @!P1 LEA R16, P2, R22, R8, 0x2 ;  /* 0x0000000816109211 */ /* 0x008fe200078410ff */
[----:B------:R-:W-:-:S03]  /*0760*/  @!P5 IMAD.WIDE.U32 R12, R17, R12, R36 ;  /* 0x0000000c110cd225 */ /* 0x000fc600078e0024 */
[----:B------:R-:W-:Y:S02]  /*0770*/  @!P1 LEA.HI.X R17, R22, R9, R14, 0x2, P2 ;  /* 0x0000000916119211 */ /* 0x000fe400010f140e */
[----:B------:R-:W-:Y:S02]  /*0780*/  CS2R R8, SRZ ;  /* 0x0000000000087805 */ /* 0x000fe4000001ff00 */
[----:B------:R-:W-:Y:S01]  /*0790*/  SHF.R.S32.HI R14, RZ, 0x1f, R30 ;  /* 0x0000001fff0e7819 */ /* 0x000fe2000001141e */
[----:B------:R-:W3:Y:S01]  /*07a0*/  @!P3 LDC.64 R22, c[0x0][0x390] ;  /* 0x0000e400ff16bb82 */ /* 0x000ee20000000a00 */
[----:B------:R-:W-:Y:S02]  /*07b0*/  @!P5 IADD3 R25, PT, PT, R13, R25, RZ ;  /* 0x000000190d19d210 */ /* 0x000fe40007ffe0ff */
[----:B--2---:R-:W-:Y:S02]  /*07c0*/  @!P5 LEA R18, P6, R12, R6, 0x2 ;  /* 0x000000060c12d211 */ /* 0x004fe400078c10ff */
[----:B------:R-:W-:-:S02]  /*07d0*/  ISETP.GE.U32.AND P2, PT, R30, UR14, PT ;  /* 0x0000000e1e007c0c */ /* 0x000fc4000bf46070 */
[----:B------:R-:W-:Y:S02]  /*07e0*/  @!P5 LEA.HI.X R19, R12, R7, R25, 0x2, P6 ;  /* 0x000000070c13d211 */ /* 0x000fe400030f1419 */
[----:B------:R-:W-:Y:S01]  /*07f0*/  ISETP.GE.AND.EX P2, PT, R14, UR15, PT, P2 ;  /* 0x0000000f0e007c0c */ /* 0x000fe2000bf46320 */
[----:B------:R-:W2:Y:S01]  /*0800*/  @!P4 LDC.64 R12, c[0x0][0x390] ;  /* 0x0000e400ff0ccb82 */ /* 0x000ea20000000a00 */
[----:B------:R-:W-:Y:S01]  /*0810*/  @!P4 MOV R6, R34 ;  /* 0x000000220006c202 */ /* 0x000fe20000000f00 */
[----:B------:R4:W5:Y:S01]  /*0820*/  @!P5 LDG.E.64 R8, desc[UR12][R18.64] ;  /* 0x0000000c1208d981 */ /* 0x000962000c1e1b00 */
[----:B------:R-:W-:-:S03]  /*0830*/  @!P4 MOV R7, R33 ;  /* 0x000000210007c202 */ /* 0x000fc60000000f00 */
[----:B------:R-:W-:-:S04]  /*0840*/  @!P4 IMAD.WIDE.U32 R28, R21, R28, R6 ;  /* 0x0000001c151cc225 */ /* 0x000fc800078e0006 */
[----:B------:R-:W-:Y:S01]  /*0850*/  HFMA2 R7, -RZ, RZ, 0, 0 ;  /* 0x00000000ff077431 */ /* 0x000fe200000001ff */
[----:B------:R-:W-:Y:S01]  /*0860*/  MOV R6, RZ ;  /* 0x000000ff00067202 */ /* 0x000fe20000000f00 */
[----:B----4-:R-:W-:-:S05]  /*0870*/  VIADD R19, R31, 0x80 ;  /* 0x000000801f137836 */ /* 0x010fca0000000000 */
[----:B------:R4:W5:Y:S01]  /*0880*/  @!P1 LDG.E.64 R6, desc[UR12][R16.64] ;  /* 0x0000000c10069981 */ /* 0x000962000c1e1b00 */
[----:B-1----:R-:W-:Y:S01]  /*0890*/  @!P3 IMAD R15, R15, R10, RZ ;  /* 0x0000000a0f0fb224 */ /* 0x002fe200078e02ff */
[----:B------:R-:W-:Y:S02]  /*08a0*/  @!P3 MOV R36, R34 ;  /* 0x000000220024b202 */ /* 0x000fe40000000f00 */
[----:B------:R-:W-:Y:S01]  /*08b0*/  @!P3 MOV R37, R33 ;  /* 0x000000210025b202 */ /* 0x000fe20000000f00 */
[----:B----4-:R-:W1:Y:S01]  /*08c0*/  @!P2 LDC.64 R16, c[0x0][0x3e0] ;  /* 0x0000f800ff10ab82 */ /* 0x010e620000000a00 */
[----:B------:R-:W-:Y:S01]  /*08d0*/  ISETP.GE.U32.AND P1, PT, R19, UR14, PT ;  /* 0x0000000e13007c0c */ /* 0x000fe2000bf26070 */
[C---:B------:R-:W-:Y:S01]  /*08e0*/  @!P3 IMAD R15, R24.reuse, R11, R15 ;  /* 0x0000000b180fb224 */ /* 0x040fe200078e020f */
[----:B------:R-:W-:Y:S01]  /*08f0*/  SHF.R.S32.HI R18, RZ, 0x1f, R19 ;  /* 0x0000001fff127819 */ /* 0x000fe20000011413 */
[----:B------:R-:W-:Y:S01]  /*0900*/  @!P3 IMAD.WIDE.U32 R24, R24, R10, R36 ;  /* 0x0000000a1818b225 */ /* 0x000fe200078e0024 */
[----:B------:R-:W-:-:S02]  /*0910*/  ISETP.GE.U32.AND P5, PT, R31, UR14, PT ;  /* 0x0000000e1f007c0c */ /* 0x000fc4000bfa6070 */
[----:B------:R-:W-:Y:S01]  /*0920*/  ISETP.GE.AND.EX P1, PT, R18, UR15, PT, P1 ;  /* 0x0000000f12007c0c */ /* 0x000fe2000bf26310 */
[----:B------:R-:W4:Y:S01]  /*0930*/  @!P2 LDC.64 R10, c[0x0][0x390] ;  /* 0x0000e400ff0aab82 */ /* 0x000f220000000a00 */
[----:B------:R-:W-:Y:S02]  /*0940*/  ISETP.GE.AND.EX P5, PT, R5, UR15, PT, P5 ;  /* 0x0000000f05007c0c */ /* 0x000fe4000bfa6350 */
[----:B------:R-:W-:Y:S02]  /*0950*/  @!P4 IADD3 R21, PT, PT, R29, R20, RZ ;  /* 0x000000141d15c210 */ /* 0x000fe40007ffe0ff */
[C---:B--2---:R-:W-:Y:S02]  /*0960*/  @!P4 LEA R20, P6, R28.reuse, R12, 0x2 ;  /* 0x0000000c1c14c211 */ /* 0x044fe400078c10ff */
[----:B------:R-:W-:Y:S02]  /*0970*/  @!P3 IADD3 R15, PT, PT, R25, R15, RZ ;  /* 0x0000000f190fb210 */ /* 0x000fe40007ffe0ff */
[----:B------:R-:W-:-:S02]  /*0980*/  @!P4 LEA.HI.X R21, R28, R13, R21, 0x2, P6 ;  /* 0x0000000d1c15c211 */ /* 0x000fc400030f1415 */
[----:B------:R-:W-:Y:S01]  /*0990*/  @!P2 MOV R28, R34 ;  /* 0x00000022001ca202 */ /* 0x000fe20000000f00 */
[----:B------:R-:W2:Y:S01]  /*09a0*/  @!P1 LDC.64 R12, c[0x0][0x3e0] ;  /* 0x0000f800ff0c9b82 */ /* 0x000ea20000000a00 */
[----:B------:R-:W-:Y:S02]  /*09b0*/  @!P2 MOV R29, R33 ;  /* 0x00000021001da202 */ /* 0x000fe40000000f00 */
[----:B---3--:R-:W-:Y:S01]  /*09c0*/  @!P3 LEA R22, P6, R24, R22, 0x2 ;  /* 0x000000161816b211 */ /* 0x008fe200078c10ff */
[-C--:B-1----:R-:W-:Y:S02]  /*09d0*/  @!P2 IMAD R14, R14, R16.reuse, RZ ;  /* 0x000000100e0ea224 */ /* 0x082fe400078e02ff */
[----:B------:R-:W-:Y:S01]  /*09e0*/  @!P2 IMAD.WIDE.U32 R28, R30, R16, R28 ;  /* 0x000000101e1ca225 */ /* 0x000fe200078e001c */
[----:B------:R-:W-:-:S03]  /*09f0*/  @!P3 LEA.HI.X R23, R24, R23, R15, 0x2, P6 ;  /* 0x000000171817b211 */ /* 0x000fc600030f140f */
[----:B------:R-:W-:Y:S02]  /*0a00*/  @!P2 IMAD R17, R30, R17, R14 ;  /* 0x000000111e11a224 */ /* 0x000fe400078e020e */
[----:B------:R-:W1:Y:S01]  /*0a10*/  @!P5 LDC.64 R14, c[0x0][0x3e0] ;  /* 0x0000f800ff0edb82 */ /* 0x000e620000000a00 */
[----:B----4-:R-:W-:Y:S02]  /*0a20*/  @!P2 LEA R24, P6, R28, R10, 0x2 ;  /* 0x0000000a1c18a211 */ /* 0x010fe400078c10ff */
[----:B------:R-:W-:-:S05]  /*0a30*/  @!P2 IADD3 R25, PT, PT, R29, R17, RZ ;  /* 0x000000111d19a210 */ /* 0x000fca0007ffe0ff */
[----:B------:R-:W3:Y:S01]  /*0a40*/  @!P1 LDC.64 R16, c[0x0][0x390] ;  /* 0x0000e400ff109b82 */ /* 0x000ee20000000a00 */
[----:B------:R-:W-:-:S07]  /*0a50*/  @!P2 LEA.HI.X R25, R28, R11, R25, 0x2, P6 ;  /* 0x0000000b1c19a211 */ /* 0x000fce00030f1419 */
[----:B------:R-:W4:Y:S01]  /*0a60*/  @!P5 LDC.64 R10, c[0x0][0x390] ;  /* 0x0000e400ff0adb82 */ /* 0x000f220000000a00 */
[----:B------:R-:W-:Y:S01]  /*0a70*/  @!P1 MOV R28, R34 ;  /* 0x00000022001c9202 */ /* 0x000fe20000000f00 */
[----:B--2---:R-:W-:Y:S01]  /*0a80*/  @!P1 IMAD R18, R18, R12, RZ ;  /* 0x0000000c12129224 */ /* 0x004fe200078e02ff */
[----:B------:R-:W-:-:S03]  /*0a90*/  @!P1 MOV R29, R33 ;  /* 0x00000021001d9202 */ /* 0x000fc60000000f00 */
[C---:B------:R-:W-:Y:S02]  /*0aa0*/  @!P1 IMAD R13, R19.reuse, R13, R18 ;  /* 0x0000000d130d9224 */ /* 0x040fe400078e0212 */
[----:B------:R-:W-:Y:S01]  /*0ab0*/  @!P1 IMAD.WIDE.U32 R28, R19, R12, R28 ;  /* 0x0000000c131c9225 */ /* 0x000fe200078e001c */
[----:B------:R-:W-:-:S03]  /*0ac0*/  @!P5 MOV R19, R33 ;  /* 0x000000210013d202 */ /* 0x000fc60000000f00 */
[----:B-1----:R-:W-:Y:S02]  /*0ad0*/  @!P5 IMAD R12, R5, R14, RZ ;  /* 0x0000000e050cd224 */ /* 0x002fe400078e02ff */
[----:B------:R-:W-:Y:S01]  /*0ae0*/  @!P5 IMAD.MOV.U32 R18, RZ, RZ, R34 ;  /* 0x000000ffff12d224 */ /* 0x000fe200078e0022 */
[----:B------:R-:W-:Y:S01]  /*0af0*/  @!P1 IADD3 R13, PT, PT, R29, R13, RZ ;  /* 0x0000000d1d0d9210 */ /* 0x000fe20007ffe0ff */
[C---:B------:R-:W-:Y:S01]  /*0b00*/  @!P5 IMAD R15, R31.reuse, R15, R12 ;  /* 0x0000000f1f0fd224 */ /* 0x040fe200078e020c */
[----:B---3--:R-:W-:Y:S01]  /*0b10*/  @!P1 LEA R12, P6, R28, R16, 0x2 ;  /* 0x000000101c0c9211 */ /* 0x008fe200078c10ff */
[----:B------:R-:W-:-:S03]  /*0b20*/  @!P5 IMAD.WIDE.U32 R18, R31, R14, R18 ;  /* 0x0000000e1f12d225 */ /* 0x000fc600078e0012 */
[----:B------:R-:W-:Y:S02]  /*0b30*/  @!P1 LEA.HI.X R13, R28, R17, R13, 0x2, P6 ;  /* 0x000000111c0d9211 */ /* 0x000fe400030f140d */
[----:B------:R-:W-:Y:S02]  /*0b40*/  @!P5 IADD3 R15, PT, PT, R19, R15, RZ ;  /* 0x0000000f130fd210 */ /* 0x000fe40007ffe0ff */
[----:B----4-:R-:W-:-:S04]  /*0b50*/  @!P5 LEA R14, P6, R18, R10, 0x2 ;  /* 0x0000000a120ed211 */ /* 0x010fc800078c10ff */
[----:B------:R-:W-:Y:S02]  /*0b60*/  @!P5 LEA.HI.X R15, R18, R11, R15, 0x2, P6 ;  /* 0x0000000b120fd211 */ /* 0x000fe400030f140f */
[----:B------:R-:W-:-:S04]  /*0b70*/  ISETP.GE.U32.AND P6, PT, R4, UR14, PT ;  /* 0x0000000e04007c0c */ /* 0x000fc8000bfc6070 */
[----:B------:R-:W-:Y:S02]  /*0b80*/  ISETP.GE.AND.EX P6, PT, R26, UR15, PT, P6 ;  /* 0x0000000f1a007c0c */ /* 0x000fe4000bfc6360 */
[----:B------:R-:W-:-:S06]  /*0b90*/  CS2R R10, SRZ ;  /* 0x00000000000a7805 */ /* 0x000fcc000001ff00 */
[----:B------:R1:W2:Y:S01]  /*0ba0*/  @!P5 LDG.E.64 R10, desc[UR12][R14.64] ;  /* 0x0000000c0e0ad981 */ /* 0x0002a2000c1e1b00 */
[----:B------:R-:W-:Y:S02]  /*0bb0*/  CS2R R16, SRZ ;  /* 0x0000000000107805 */ /* 0x000fe4000001ff00 */
[----:B------:R-:W-:-:S04]  /*0bc0*/  CS2R R18, SRZ ;  /* 0x0000000000127805 */ /* 0x000fc8000001ff00 */
[----:B------:R3:W4:Y:S01]  /*0bd0*/  @!P4 LDG.E.64 R16, desc[UR12][R20.64] ;  /* 0x0000000c1410c981 */ /* 0x000722000c1e1b00 */
[----:B-1----:R-:W1:Y:S03]  /*0be0*/  @!P6 LDC.64 R14, c[0x0][0x3e0] ;  /* 0x0000f800ff0eeb82 */ /* 0x002e660000000a00 */
[----:B------:R0:W4:Y:S01]  /*0bf0*/  @!P1 LDG.E.64 R18, desc[UR12][R12.64] ;  /* 0x0000000c0c129981 */ /* 0x000122000c1e1b00 */
[----:B---3--:R-:W-:-:S04]  /*0c00*/  CS2R R20, SRZ ;  /* 0x0000000000147805 */ /* 0x008fc8000001ff00 */
[----:B0-----:R-:W0:Y:S02]  /*0c10*/  @!P6 LDC.64 R12, c[0x0][0x390] ;  /* 0x0000e400ff0ceb82 */ /* 0x001e240000000a00 */
[----:B------:R3:W4:Y:S02]  /*0c20*/  @!P3 LDG.E.64 R20, desc[UR12][R22.64] ;  /* 0x0000000c1614b981 */ /* 0x000724000c1e1b00 */
[----:B---3--:R-:W-:Y:S01]  /*0c30*/  @!P6 MOV R22, R34 ;  /* 0x000000220016e202 */ /* 0x008fe20000000f00 */
[----:B-1----:R-:W-:Y:S01]  /*0c40*/  @!P6 IMAD R28, R26, R14, RZ ;  /* 0x0000000e1a1ce224 */ /* 0x002fe200078e02ff */
[----:B------:R-:W-:-:S03]  /*0c50*/  @!P6 MOV R23, R33 ;  /* 0x000000210017e202 */ /* 0x000fc60000000f00 */
[C---:B------:R-:W-:Y:S02]  /*0c60*/  @!P6 IMAD R29, R4.reuse, R15, R28 ;  /* 0x0000000f041de224 */ /* 0x040fe400078e021c */
[----:B------:R-:W-:Y:S01]  /*0c70*/  @!P6 IMAD.WIDE.U32 R14, R4, R14, R22 ;  /* 0x0000000e040ee225 */ /* 0x000fe200078e0016 */
[----:B------:R-:W-:-:S04]  /*0c80*/  CS2R R22, SRZ ;  /* 0x0000000000167805 */ /* 0x000fc8000001ff00 */
[----:B------:R-:W-:Y:S02]  /*0c90*/  @!P6 IADD3 R15, PT, PT, R15, R29, RZ ;  /* 0x0000001d0f0fe210 */ /* 0x000fe40007ffe0ff */
[----:B------:R1:W3:Y:S01]  /*0ca0*/  @!P2 LDG.E.64 R22, desc[UR12][R24.64] ;  /* 0x0000000c1816a981 */ /* 0x0002e2000c1e1b00 */
[----:B0-----:R-:W-:-:S04]  /*0cb0*/  @!P6 LEA R12, P2, R14, R12, 0x2 ;  /* 0x0000000c0e0ce211 */ /* 0x001fc800078410ff */
[----:B------:R-:W-:Y:S02]  /*0cc0*/  @!P6 LEA.HI.X R13, R14, R13, R15, 0x2, P2 ;  /* 0x0000000d0e0de211 */ /* 0x000fe400010f140f */
[----:B-1----:R-:W-:-:S06]  /*0cd0*/  CS2R R24, SRZ ;  /* 0x0000000000187805 */ /* 0x002fcc000001ff00 */
[----:B------:R0:W3:Y:S01]  /*0ce0*/  @!P6 LDG.E.64 R24, desc[UR12][R12.64] ;  /* 0x0000000c0c18e981 */ /* 0x0000e2000c1e1b00 */
[----:B------:R-:W-:Y:S01]  /*0cf0*/  ISETP.GT.AND P2, PT, R2, 0x1e, PT ;  /* 0x0000001e0200780c */ /* 0x000fe20003f44270 */
[----:B-----5:R-:W-:-:S04]  /*0d00*/  FMUL.FTZ R29, R7, R7 ;  /* 0x00000007071d7220 */ /* 0x020fc80000410000 */
[----:B------:R-:W-:Y:S01]  /*0d10*/  FFMA.FTZ R14, R6, R6, R29 ;  /* 0x00000006060e7223 */ /* 0x000fe2000001001d */
[----:B------:R-:W-:-:S04]  /*0d20*/  FMUL.FTZ R29, R9, R9 ;  /* 0x00000009091d7220 */ /* 0x000fc80000410000 */
[----:B------:R-:W-:Y:S01]  /*0d30*/  FFMA.FTZ R29, R8, R8, R29 ;  /* 0x00000008081d7223 */ /* 0x000fe2000001001d */
[----:B0-----:R-:W-:Y:S01]  /*0d40*/  FADD.FTZ R13, R6, R7 ;  /* 0x00000007060d7221 */ /* 0x001fe20000010000 */
[----:B--2---:R-:W-:-:S04]  /*0d50*/  FMUL.FTZ R15, R11, R11 ;  /* 0x0000000b0b0f7220 */ /* 0x004fc80000410000 */
[----:B------:R-:W-:-:S04]  /*0d60*/  FFMA.FTZ R15, R10, R10, R15 ;  /* 0x0000000a0a0f7223 */ /* 0x000fc8000001000f */
[----:B------:R-:W-:-:S04]  /*0d70*/  FADD.FTZ R15, RZ, R15 ;  /* 0x0000000fff0f7221 */ /* 0x000fc80000010000 */
[----:B------:R-:W-:Y:S01]  /*0d80*/  FADD.FTZ R14, R15, R14 ;  /* 0x0000000e0f0e7221 */ /* 0x000fe20000010000 */
[----:B----4-:R-:W-:Y:S01]  /*0d90*/  FMUL.FTZ R15, R17, R17 ;  /* 0x00000011110f7220 */ /* 0x010fe20000410000 */
[----:B------:R-:W-:Y:S02]  /*0da0*/  FADD.FTZ R12, R10, R11 ;  /* 0x0000000b0a0c7221 */ /* 0x000fe40000010000 */
[----:B------:R-:W-:Y:S01]  /*0db0*/  FADD.FTZ R14, R14, R29 ;  /* 0x0000001d0e0e7221 */ /* 0x000fe20000010000 */
[----:B------:R-:W-:Y:S01]  /*0dc0*/  FFMA.FTZ R15, R16, R16, R15 ;  /* 0x00000010100f7223 */ /* 0x000fe2000001000f */
[----:B------:R-:W-:-:S03]  /*0dd0*/  FADD.FTZ R12, RZ, R12 ;  /* 0x0000000cff0c7221 */ /* 0x000fc60000010000 */
[----:B------:R-:W-:Y:S01]  /*0de0*/  FADD.FTZ R14, R14, R15 ;  /* 0x0000000f0e0e7221 */ /* 0x000fe20000010000 */
[----:B------:R-:W-:Y:S01]  /*0df0*/  FMUL.FTZ R15, R19, R19 ;  /* 0x00000013130f7220 */ /* 0x000fe20000410000 */
[----:B------:R-:W-:Y:S01]  /*0e00*/  FADD.FTZ R12, R12, R13 ;  /* 0x0000000d0c0c7221 */ /* 0x000fe20000010000 */
[----:B------:R-:W-:Y:S02]  /*0e10*/  FADD.FTZ R13, R8, R9 ;  /* 0x00000009080d7221 */ /* 0x000fe40000010000 */
[----:B------:R-:W-:Y:S02]  /*0e20*/  FFMA.FTZ R15, R18, R18, R15 ;  /* 0x00000012120f7223 */ /* 0x000fe4000001000f */
[----:B------:R-:W-:Y:S02]  /*0e30*/  FADD.FTZ R12, R12, R13 ;  /* 0x0000000d0c0c7221 */ /* 0x000fe40000010000 */
[----:B------:R-:W-:Y:S01]  /*0e40*/  FADD.FTZ R14, R14, R15 ;  /* 0x0000000f0e0e7221 */ /* 0x000fe20000010000 */
[----:B------:R-:W-:Y:S01]  /*0e50*/  FMUL.FTZ R15, R21, R21 ;  /* 0x00000015150f7220 */ /* 0x000fe20000410000 */
[----:B------:R-:W-:-:S03]  /*0e60*/  FADD.FTZ R13, R16, R17 ;  /* 0x00000011100d7221 */ /* 0x000fc60000010000 */
[----:B------:R-:W-:Y:S01]  /*0e70*/  FFMA.FTZ R15, R20, R20, R15 ;  /* 0x00000014140f7223 */ /* 0x000fe2000001000f */
[----:B------:R-:W-:Y:S01]  /*0e80*/  FADD.FTZ R12, R12, R13 ;  /* 0x0000000d0c0c7221 */ /* 0x000fe20000010000 */
[----:B------:R-:W-:Y:S02]  /*0e90*/  FADD.FTZ R13, R18, R19 ;  /* 0x00000013120d7221 */ /* 0x000fe40000010000 */
[----:B------:R-:W-:Y:S02]  /*0ea0*/  FADD.FTZ R14, R14, R15 ;  /* 0x0000000f0e0e7221 */ /* 0x000fe40000010000 */
[----:B------:R-:W-:Y:S01]  /*0eb0*/  FADD.FTZ R12, R12, R13 ;  /* 0x0000000d0c0c7221 */ /* 0x000fe20000010000 */
[----:B------:R-:W-:Y:S01]  /*0ec0*/  FADD.FTZ R13, R20, R21 ;  /* 0x00000015140d7221 */ /* 0x000fe20000010000 */
[----:B---3--:R-:W-:-:S03]  /*0ed0*/  FMUL.FTZ R15, R23, R23 ;  /* 0x00000017170f7220 */ /* 0x008fc60000410000 */
[----:B------:R-:W-:Y:S01]  /*0ee0*/  FADD.FTZ R12, R12, R13 ;  /* 0x0000000d0c0c7221 */ /* 0x000fe20000010000 */
[C---:B------:R-:W-:Y:S01]  /*0ef0*/  FFMA.FTZ R15, R22.reuse, R22, R15 ;  /* 0x00000016160f7223 */ /* 0x040fe2000001000f */
[----:B------:R-:W-:-:S03]  /*0f00*/  FADD.FTZ R13, R22, R23 ;  /* 0x00000017160d7221 */ /* 0x000fc60000010000 */
[----:B------:R-:W-:Y:S01]  /*0f10*/  FADD.FTZ R14, R14, R15 ;  /* 0x0000000f0e0e7221 */ /* 0x000fe20000010000 */
[----:B------:R-:W-:Y:S01]  /*0f20*/  FADD.FTZ R12, R12, R13 ;  /* 0x0000000d0c0c7221 */ /* 0x000fe20000010000 */
[----:B------:R-:W-:Y:S01]  /*0f30*/  FMUL.FTZ R15, R25, R25 ;  /* 0x00000019190f7220 */ /* 0x000fe20000410000 */
[----:B------:R-:W-:-:S03]  /*0f40*/  FADD.FTZ R13, R24, R25 ;  /* 0x00000019180d7221 */ /* 0x000fc60000010000 */
[----:B------:R-:W-:Y:S01]  /*0f50*/  FFMA.FTZ R15, R24, R24, R15 ;  /* 0x00000018180f7223 */ /* 0x000fe2000001000f */
[----:B------:R-:W-:-:S03]  /*0f60*/  FADD.FTZ R12, R12, R13 ;  /* 0x0000000d0c0c7221 */ /* 0x000fc60000010000 */
[----:B------:R-:W-:Y:S02]  /*0f70*/  FADD.FTZ R13, R14, R15 ;  /* 0x0000000f0e0d7221 */ /* 0x000fe40000010000 */
        /* <DEDUP_REMOVED lines=36> */
.L_x_2941:
[----:B------:R-:W-:Y:S05]  /*11c0*/  BSYNC.RECONVERGENT B0 ;  /* 0x0000000000007941 */ /* 0x000fea0003800200 */
.L_x_2940:
        /* <DEDUP_REMOVED lines=8> */
[----:B--23--:R-:W2:Y:S02]  /*1250*/  LDS.128 R12, [UR5+0x10] ;  /* 0x00001005ff0c7984 */ /* 0x00cea40008000c00 */
[----:B--2---:R-:W-:Y:S01]  /*1260*/  FADD.FTZ R37, R28, R12 ;  /* 0x0000000c1c257221 */ /* 0x004fe20000010000 */
        /* <DEDUP_REMOVED lines=13> */
.L_x_2943:
[----:B------:R-:W-:Y:S05]  /*1340*/  BSYNC.RECONVERGENT B0 ;  /* 0x0000000000007941 */ /* 0x000fea0003800200 */
.L_x_2942:
[----:B------:R-:W-:Y:S05]  /*1350*/  @!P2 BRA `(.L_x_2944) ;  /* 0x0000000c00b0a947 */ /* 0x000fea0003800000 */
[----:B---3--:R-:W3:Y:S01]  /*1360*/  LDC.64 R12, c[0x0][0x3b8] ;  /* 0x0000ee00ff0c7b82 */ /* 0x008ee20000000a00 */
[----:B------:R-:W-:Y:S01]  /*1370*/  ULOP3.LUT UR5, UR4, 0x1, URZ, 0xc0, !UPT ;  /* 0x0000000104057892 */ /* 0x000fe2000f8ec0ff */
[----:B------:R-:W-:-:S03]  /*1380*/  ISETP.GE.U32.AND P2, PT, R3, 0x8, PT ;  /* 0x000000080300780c */ /* 0x000fc60003f46070 */
[----:B------:R-:W-:-:S06]  /*1390*/  UIMAD UR5, UR5, UR16, URZ ;  /* 0x00000010050572a4 */ /* 0x000fcc000f8e02ff */
[----:B------:R-:W-:-:S05]  /*13a0*/  IMAD R14, R3, UR5, RZ ;  /* 0x00000005030e7c24 */ /* 0x000fca000f8e02ff */
[----:B--2---:R-:W-:-:S05]  /*13b0*/  SHF.L.U32 R15, R14, 0x1, RZ ;  /* 0x000000010e0f7819 */ /* 0x004fca00000006ff */
        /* <DEDUP_REMOVED lines=8> */
[----:B------:R-:W-:Y:S01]  /*1440*/  MOV R37, UR18 ;  /* 0x0000001200257c02 */ /* 0x000fe20008000f00 */
[----:B------:R-:W-:Y:S01]  /*1450*/  UIADD3 UR9, UPT, UPT, -UR9, 0x1, URZ ;  /* 0x0000000109097890 */ /* 0x000fe2000fffe1ff */
[----:B-1----:R-:W-:Y:S01]  /*1460*/  MOV R36, UR18 ;  /* 0x0000001200247c02 */ /* 0x002fe20008000f00 */
[----:B------:R-:W-:-:S06]  /*1470*/  UIMAD.WIDE.U32 UR10, UR10, 0x8, UR14 ;  /* 0x000000080a0a78a5 */ /* 0x000fcc000f8e000e */
[----:B------:R-:W-:Y:S01]  /*1480*/  MOV R14, UR10 ;  /* 0x0000000a000e7c02 */ /* 0x000fe20008000f00 */
[----:B------:R-:W-:-:S05]  /*1490*/  IMAD.U32 R15, RZ, RZ, UR11 ;  /* 0x0000000bff0f7e24 */ /* 0x000fca000f8e00ff */
        /* <DEDUP_REMOVED lines=12> */
.L_x_2946:
[----:B------:R-:W2:Y:S04]  /*1560*/  LDG.E.STRONG.GPU R14, desc[UR12][R12.64] ;  /* 0x0000000c0c0e7981 */ /* 0x000ea8000c1ef900 */
[----:B--2---:R-:W-:Y:S01]  /*1570*/  CCTL.IVALL ;  /* 0x00000000ff00798f */ /* 0x004fe20002000000 */
[----:B------:R-:W-:Y:S05]  /*1580*/  YIELD ;  /* 0x0000000000007946 */ /* 0x000fea0003800000 */
[----:B------:R-:W-:-:S13]  /*1590*/  ISETP.NE.AND P4, PT, R14, R37, PT ;  /* 0x000000250e00720c */ /* 0x000fda0003f85270 */
[----:B------:R-:W-:Y:S05]  /*15a0*/  @P4 BRA `(.L_x_2946) ;  /* 0xfffffffc00ec4947 */ /* 0x000fea000383ffff */
.L_x_2945:
        /* <DEDUP_REMOVED lines=15> */
.L_x_2948:
        /* <DEDUP_REMOVED lines=51> */
[----:B------:R-:W-:Y:S01]  /*19d0*/  MOV R12, UR24 ;  /* 0x00000018000c7c02 */ /* 0x000fe20008000f00 */
[----:B------:R-:W-:-:S06]  /*19e0*/  IMAD.U32 R13, RZ, RZ, UR25 ;  /* 0x00000019ff0d7e24 */ /* 0x000fcc000f8e00ff */
        /* <DEDUP_REMOVED lines=38> */
.L_x_2947:
        /* <DEDUP_REMOVED lines=44> */
[----:B------:R-:W-:-:S05]  /*1f10*/  IMAD.U32 R36, RZ, RZ, UR5 ;  /* 0x00000005ff247e24 */ /* 0x000fca000f8e00ff */
[----:B------:R-:W-:-:S04]  /*1f20*/  IADD3 R36, PT, PT, R36, 0x4, RZ ;  /* 0x0000000424247810 */ /* 0x000fc80007ffe0ff */
[----:B------:R-:W-:Y:S01]  /*1f30*/  R2UR UR5, R36 ;  /* 0x00000000240572ca */ /* 0x000fe200000e0000 */
[----:B---3--:R-:W-:Y:S01]  /*1f40*/  @!P5 FADD.FTZ R28, R28, R14 ;  /* 0x0000000e1c1cd221 */ /* 0x008fe20000010000 */
[----:B------:R-:W-:-:S03]  /*1f50*/  @!P5 FADD.FTZ R29, R29, R15 ;  /* 0x0000000f1d1dd221 */ /* 0x000fc60000010000 */
[----:B--2---:R-:W-:Y:S01]  /*1f60*/  @!P6 FADD.FTZ R28, R28, R12 ;  /* 0x0000000c1c1ce221 */ /* 0x004fe20000010000 */
[----:B------:R-:W-:-:S09]  /*1f70*/  @!P6 FADD.FTZ R29, R29, R13 ;  /* 0x0000000d1d1de221 */ /* 0x000fd20000010000 */
.L_x_2949:
        /* <DEDUP_REMOVED lines=28> */
.L_x_2950:
        /* <DEDUP_REMOVED lines=13> */
.L_x_2951:
[----:B------:R-:W-:Y:S05]  /*2210*/  BSYNC.RECONVERGENT B0 ;  /* 0x0000000000007941 */ /* 0x000fea0003800200 */
.L_x_2944:
[----:B------:R-:W4:Y:S01]  /*2220*/  S2UR UR9, SR_CgaCtaId ;  /* 0x00000000000979c3 */ /* 0x000f220000008800 */
[----:B------:R-:W0:Y:S01]  /*2230*/  LDCU UR10, c[0x0][0x414] ;  /* 0x00008280ff0a77ac */ /* 0x000e220008000800 */
[----:B--2---:R-:W-:Y:S01]  /*2240*/  MOV R15, UR7 ;  /* 0x00000007000f7c02 */ /* 0x004fe20008000f00 */
[----:B------:R-:W-:-:S05]  /*2250*/  UMOV UR5, 0x400 ;  /* 0x0000040000057882 */ /* 0x000fca0000000000 */
[----:B---3--:R-:W2:Y:S08]  /*2260*/  @P0 LDC.64 R12, c[0x0][0x388] ;  /* 0x0000e200ff0c0b82 */ /* 0x008eb00000000a00 */
[----:B-1----:R-:W1:Y:S01]  /*2270*/  LDC.64 R36, c[0x0][0x398] ;  /* 0x0000e600ff247b82 */ /* 0x002e620000000a00 */
[----:B----4-:R-:W-:Y:S01]  /*2280*/  ULEA UR5, UR9, UR5, 0x18 ;  /* 0x0000000509057291 */ /* 0x010fe2000f8ec0ff */
[----:B--2---:R-:W-:-:S08]  /*2290*/  @P0 IMAD.WIDE R12, R15, 0x8, R12 ;  /* 0x000000080f0c0825 */ /* 0x004fd000078e020c */
[----:B------:R0:W-:Y:S02]  /*22a0*/  @!P3 STS.64 [UR5+0x48], R28 ;  /* 0x0000481cff00b988 */ /* 0x0001e40008000a05 */
[----:B0-----:R-:W-:Y:S01]  /*22b0*/  @P0 FMUL.FTZ R28, R28, UR10 ;  /* 0x0000000a1c1c0c20 */ /* 0x001fe20008410000 */
[----:B------:R-:W-:-:S05]  /*22c0*/  @P0 FMUL.FTZ R29, R29, UR10 ;  /* 0x0000000a1d1d0c20 */ /* 0x000fca0008410000 */
[----:B------:R0:W-:Y:S01]  /*22d0*/  @P0 STG.E.64 desc[UR12][R12.64], R28 ;  /* 0x0000001c0c000986 */ /* 0x0001e2000c101b0c */
[----:B------:R-:W-:Y:S01]  /*22e0*/  BAR.SYNC.DEFER_BLOCKING 0x0 ;  /* 0x0000000000007b1d */ /* 0x000fe20000010000 */
[----:B0-----:R-:W-:-:S04]  /*22f0*/  LOP3.LUT R29, R27, 0xffff, RZ, 0xc0, !PT ;  /* 0x0000ffff1b1d7812 */ /* 0x001fc800078ec0ff */
[----:B------:R-:W-:Y:S01]  /*2300*/  IADD3 R29, PT, PT, R29, UR8, RZ ;  /* 0x000000081d1d7c10 */ /* 0x000fe2000fffe0ff */
[----:B------:R-:W0:Y:S02]  /*2310*/  LDS.64 R12, [UR5+0x48] ;  /* 0x00004805ff0c7984 */ /* 0x000e240008000a00 */
[----:B0-----:R-:W-:-:S05]  /*2320*/  FMUL.FTZ R14, R12, UR10 ;  /* 0x0000000a0c0e7c20 */ /* 0x001fca0008410000 */
[----:B------:R-:W-:Y:S02]  /*2330*/  R2UR UR5, R14 ;  /* 0x000000000e0572ca */ /* 0x000fe400000e0000 */
[----:B------:R-:W0:Y:S11]  /*2340*/  LDC.64 R14, c[0x0][0x3a0] ;  /* 0x0000e800ff0e7b82 */ /* 0x000e360000000a00 */
[----:B------:R-:W-:-:S05]  /*2350*/  MOV R12, UR5 ;  /* 0x00000005000c7c02 */ /* 0x000fca0008000f00 */
[----:B------:R-:W-:-:S04]  /*2360*/  FMUL.FTZ R28, R12, UR5 ;  /* 0x000000050c1c7c20 */ /* 0x000fc80008410000 */
[----:B------:R-:W-:Y:S01]  /*2370*/  FFMA.FTZ R28, R13, UR10, -R28 ;  /* 0x0000000a0d1c7c23 */ /* 0x000fe2000801081c */
[----:B-1----:R-:W-:-:S04]  /*2380*/  IMAD.WIDE R12, R29, 0x4, R36 ;  /* 0x000000041d0c7825 */ /* 0x002fc800078e0224 */
[----:B0-----:R-:W-:Y:S02]  /*2390*/  IMAD.WIDE R14, R29, 0x4, R14 ;  /* 0x000000041d0e7825 */ /* 0x001fe400078e020e */
[----:B------:R-:W5:Y:S04]  /*23a0*/  LDG.E.64 R12, desc[UR12][R12.64] ;  /* 0x0000000c0c0c7981 */ /* 0x000f68000c1e1b00 */
[----:B------:R-:W5:Y:S01]  /*23b0*/  LDG.E.64 R14, desc[UR12][R14.64] ;  /* 0x0000000c0e0e7981 */ /* 0x000f62000c1e1b00 */
[----:B------:R-:W-:Y:S01]  /*23c0*/  FSETP.GTU.FTZ.AND P2, PT, R28, RZ, PT ;  /* 0x000000ff1c00720b */ /* 0x000fe20003f5c000 */
[----:B------:R-:W-:-:S12]  /*23d0*/  BSSY.RECONVERGENT B0, `(.L_x_2952) ;  /* 0x00001ce000007945 */ /* 0x000fd80003800200 */
        /* <DEDUP_REMOVED lines=17> */
[----:B------:R-:W-:Y:S01]  /*24f0*/  MOV R36, R34 ;  /* 0x0000002200247202 */ /* 0x000fe20000000f00 */
[----:B------:R-:W-:Y:S01]  /*2500*/  FADD.FTZ R10, R10, -UR5 ;  /* 0x800000050a0a7e21 */ /* 0x000fe20008010000 */
        /* <DEDUP_REMOVED lines=8> */
[----:B------:R-:W-:Y:S01]  /*2590*/  FADD.FTZ R36, R11, -UR5 ;  /* 0x800000050b247e21 */ /* 0x000fe20008010000 */
[----:B------:R-:W-:-:S03]  /*25a0*/  FMUL.FTZ R11, R10, UR8 ;  /* 0x000000080a0b7c20 */ /* 0x000fc60008410000 */
[----:B------:R-:W-:Y:S01]  /*25b0*/  FMUL.FTZ R36, R36, UR8 ;  /* 0x0000000824247c20 */ /* 0x000fe20008410000 */
[----:B-----5:R-:W-:-:S03]  /*25c0*/  FFMA.FTZ R10, R12, R11, R14 ;  /* 0x0000000b0c0a7223 */ /* 0x020fc6000001000e */
[----:B------:R-:W-:-:S05]  /*25d0*/  FFMA.FTZ R11, R13, R36, R15 ;  /* 0x000000240d0b7223 */ /* 0x000fca000001000f */
[----:B------:R0:W-:Y:S02]  /*25e0*/  STG.E.64 desc[UR12][R28.64], R10 ;  /* 0x0000000a1c007986 */ /* 0x0001e4000c101b0c */
.L_x_2955:
[----:B------:R-:W-:Y:S05]  /*25f0*/  BSYNC.RECONVERGENT B1 ;  /* 0x0000000000017941 */ /* 0x000fea0003800200 */
.L_x_2954:
        /* <DEDUP_REMOVED lines=23> */
.L_x_2957:
[----:B------:R-:W-:Y:S05]  /*2770*/  BSYNC.RECONVERGENT B1 ;  /* 0x0000000000017941 */ /* 0x000fea0003800200 */
.L_x_2956:
[C---:B------:R-:W-:Y:S01]  /*2780*/  IADD3 R37, PT, PT, R31.reuse, 0x40, RZ ;  /* 0x000000401f257810 */ /* 0x040fe20007ffe0ff */
[----:B------:R-:W-:Y:S01]  /*2790*/  BSSY.RECONVERGENT B1, `(.L_x_2958) ;  /* 0x000001a000017945 */ /* 0x000fe20003800200 */
[----:B------:R-:W-:Y:S02]  /*27a0*/  IADD3 R28, PT, PT, R31, 0x60, RZ ;  /* 0x000000601f1c7810 */ /* 0x000fe40007ffe0ff */
[----:B------:R-:W-:Y:S02]  /*27b0*/  ISETP.GE.U32.AND P1, PT, R37, UR14, PT ;  /* 0x0000000e25007c0c */ /* 0x000fe4000bf26070 */
[----:B0-----:R-:W-:Y:S02]  /*27c0*/  SHF.R.S32.HI R6, RZ, 0x1f, R37 ;  /* 0x0000001fff067819 */ /* 0x001fe40000011425 */
[----:B------:R-:W-:Y:S02]  /*27d0*/  ISETP.GE.U32.AND P2, PT, R28, UR14, PT ;  /* 0x0000000e1c007c0c */ /* 0x000fe4000bf46070 */
[----:B------:R-:W-:-:S02]  /*27e0*/  ISETP.GE.AND.EX P1, PT, R6, UR15, PT, P1 ;  /* 0x0000000f06007c0c */ /* 0x000fc4000bf26310 */
[----:B------:R-:W-:-:S04]  /*27f0*/  SHF.R.S32.HI R29, RZ, 0x1f, R28 ;  /* 0x0000001fff1d7819 */ /* 0x000fc8000001141c */
[----:B------:R-:W-:-:S07]  /*2800*/  ISETP.GE.AND.EX P2, PT, R29, UR15, PT, P2 ;  /* 0x0000000f1d007c0c */ /* 0x000fce000bf46320 */
[----:B------:R-:W-:Y:S06]  /*2810*/  @P1 BRA `(.L_x_2959) ;  /* 0x0000000000441947 */ /* 0x000fec0003800000 */
[----:B------:R-:W0:Y:S01]  /*2820*/  LDCU.64 UR10, c[0x0][0x3e0] ;  /* 0x00007c00ff0a77ac */ /* 0x000e220008000a00 */
[----:B------:R-:W-:Y:S01]  /*2830*/  MOV R7, R33 ;  /* 0x0000002100077202 */ /* 0x000fe20000000f00 */
[----:B------:R-:W-:Y:S01]  /*2840*/  FADD.FTZ R8, R8, -UR5 ;  /* 0x8000000508087e21 */ /* 0x000fe20008010000 */
[----:B------:R-:W-:Y:S01]  /*2850*/  FADD.FTZ R9, R9, -UR5 ;  /* 0x8000000509097e21 */ /* 0x000fe20008010000 */
[----:B------:R-:W1:Y:S01]  /*2860*/  LDCU.64 UR18, c[0x0][0x380] ;  /* 0x00007000ff1277ac */ /* 0x000e620008000a00 */
[----:B0-----:R-:W-:-:S04]  /*2870*/  IMAD R6, R6, UR10, RZ ;  /* 0x0000000a06067c24 */ /* 0x001fc8000f8e02ff */
[----:B------:R-:W-:Y:S01]  /*2880*/  IMAD R11, R37, UR11, R6 ;  /* 0x0000000b250b7c24 */ /* 0x000fe2000f8e0206 */
[----:B------:R-:W-:-:S05]  /*2890*/  MOV R6, R34 ;  /* 0x0000002200067202 */ /* 0x000fca0000000f00 */
[----:B------:R-:W-:-:S05]  /*28a0*/  IMAD.WIDE.U32 R6, R37, UR10, R6 ;  /* 0x0000000a25067c25 */ /* 0x000fca000f8e0006 */
[----:B------:R-:W-:Y:S01]  /*28b0*/  IADD3 R11, PT, PT, R7, R11, RZ ;  /* 0x0000000b070b7210 */ /* 0x000fe20007ffe0ff */
[----:B------:R-:W-:Y:S01]  /*28c0*/  FMUL.FTZ R7, R8, UR8 ;  /* 0x0000000808077c20 */ /* 0x000fe20008410000 */
[----:B-1----:R-:W-:Y:S01]  /*28d0*/  LEA R10, P1, R6, UR18, 0x2 ;  /* 0x00000012060a7c11 */ /* 0x002fe2000f8210ff */
[----:B------:R-:W-:-:S03]  /*28e0*/  FMUL.FTZ R8, R9, UR8 ;  /* 0x0000000809087c20 */ /* 0x000fc60008410000 */
[----:B------:R-:W-:Y:S01]  /*28f0*/  LEA.HI.X R11, R6, UR19, R11, 0x2, P1 ;  /* 0x00000013060b7c11 */ /* 0x000fe200088f140b */
[----:B-----5:R-:W-:Y:S01]  /*2900*/  FFMA.FTZ R6, R12, R7, R14 ;  /* 0x000000070c067223 */ /* 0x020fe2000001000e */
[----:B------:R-:W-:-:S05]  /*2910*/  FFMA.FTZ R7, R13, R8, R15 ;  /* 0x000000080d077223 */ /* 0x000fca000001000f */
[----:B------:R0:W-:Y:S02]  /*2920*/  STG.E.64 desc[UR12][R10.64], R6 ;  /* 0x000000060a007986 */ /* 0x0001e4000c101b0c */
.L_x_2959:
[----:B------:R-:W-:Y:S05]  /*2930*/  BSYNC.RECONVERGENT B1 ;  /* 0x0000000000017941 */ /* 0x000fea0003800200 */
.L_x_2958:
[----:B------:R-:W-:Y:S01]  /*2940*/  BSSY.RECONVERGENT B1, `(.L_x_2960) ;  /* 0x0000015000017945 */ /* 0x000fe20003800200 */
[C---:B------:R-:W-:Y:S02]  /*2950*/  IADD3 R8, PT, PT, R31.reuse, 0x80, RZ ;  /* 0x000000801f087810 */ /* 0x040fe40007ffe0ff */
[----:B------:R-:W-:Y:S01]  /*2960*/  IADD3 R9, PT, PT, R31, 0xa0, RZ ;  /* 0x000000a01f097810 */ /* 0x000fe20007ffe0ff */
[----:B------:R-:W-:Y:S06]  /*2970*/  @P2 BRA `(.L_x_2961) ;  /* 0x0000000000442947 */ /* 0x000fec0003800000 */
[----:B------:R-:W1:Y:S01]  /*2980*/  LDCU.64 UR10, c[0x0][0x3e0] ;  /* 0x00007c00ff0a77ac */ /* 0x000e620008000a00 */
[----:B0-----:R-:W-:Y:S01]  /*2990*/  MOV R7, R33 ;  /* 0x0000002100077202 */ /* 0x001fe20000000f00 */
[----:B------:R-:W-:Y:S02]  /*29a0*/  IMAD.MOV.U32 R6, RZ, RZ, R34 ;  /* 0x000000ffff067224 */ /* 0x000fe400078e0022 */
[----:B------:R-:W-:Y:S01]  /*29b0*/  FADD.FTZ R16, R16, -UR5 ;  /* 0x8000000510107e21 */ /* 0x000fe20008010000 */
[----:B------:R-:W0:Y:S01]  /*29c0*/  LDCU.64 UR18, c[0x0][0x380] ;  /* 0x00007000ff1277ac */ /* 0x000e220008000a00 */
[----:B------:R-:W-:Y:S01]  /*29d0*/  FADD.FTZ R17, R17, -UR5 ;  /* 0x8000000511117e21 */ /* 0x000fe20008010000 */
[----:B-1----:R-:W-:Y:S02]  /*29e0*/  IMAD R29, R29, UR10, RZ ;  /* 0x0000000a1d1d7c24 */ /* 0x002fe4000f8e02ff */
[----:B------:R-:W-:-:S04]  /*29f0*/  IMAD.WIDE.U32 R6, R28, UR10, R6 ;  /* 0x0000000a1c067c25 */ /* 0x000fc8000f8e0006 */
[----:B------:R-:W-:Y:S01]  /*2a00*/  IMAD R29, R28, UR11, R29 ;  /* 0x0000000b1c1d7c24 */ /* 0x000fe2000f8e021d */
[----:B0-----:R-:W-:-:S04]  /*2a10*/  LEA R10, P1, R6, UR18, 0x2 ;  /* 0x00000012060a7c11 */ /* 0x001fc8000f8210ff */
[----:B------:R-:W-:Y:S01]  /*2a20*/  IADD3 R29, PT, PT, R7, R29, RZ ;  /* 0x0000001d071d7210 */ /* 0x000fe20007ffe0ff */
[----:B------:R-:W-:Y:S01]  /*2a30*/  FMUL.FTZ R7, R16, UR8 ;  /* 0x0000000810077c20 */ /* 0x000fe20008410000 */
[----:B------:R-:W-:Y:S02]  /*2a40*/  FMUL.FTZ R16, R17, UR8 ;  /* 0x0000000811107c20 */ /* 0x000fe40008410000 */
[----:B------:R-:W-:Y:S01]  /*2a50*/  LEA.HI.X R11, R6, UR19, R29, 0x2, P1 ;  /* 0x00000013060b7c11 */ /* 0x000fe200088f141d */
[----:B-----5:R-:W-:Y:S01]  /*2a60*/  FFMA.FTZ R6, R12, R7, R14 ;  /* 0x000000070c067223 */ /* 0x020fe2000001000e */
[----:B------:R-:W-:-:S05]  /*2a70*/  FFMA.FTZ R7, R13, R16, R15 ;  /* 0x000000100d077223 */ /* 0x000fca000001000f */
[----:B------:R1:W-:Y:S02]  /*2a80*/  STG.E.64 desc[UR12][R10.64], R6 ;  /* 0x000000060a007986 */ /* 0x0003e4000c101b0c */
.L_x_2961:
[----:B------:R-:W-:Y:S05]  /*2a90*/  BSYNC.RECONVERGENT B1 ;  /* 0x0000000000017941 */ /* 0x000fea0003800200 */
.L_x_2960:
[----:B------:R-:W-:Y:S01]  /*2aa0*/  ISETP.GE.U32.AND P2, PT, R8, UR14, PT ;  /* 0x0000000e08007c0c */ /* 0x000fe2000bf46070 */
[----:B------:R-:W-:Y:S01]  /*2ab0*/  BSSY.RECONVERGENT B1, `(.L_x_2962) ;  /* 0x000001d000017945 */ /* 0x000fe20003800200 */
[----:B01----:R-:W-:Y:S02]  /*2ac0*/  SHF.R.S32.HI R7, RZ, 0x1f, R8 ;  /* 0x0000001fff077819 */ /* 0x003fe40000011408 */
[----:B------:R-:W-:Y:S02]  /*2ad0*/  SHF.R.S32.HI R28, RZ, 0x1f, R30 ;  /* 0x0000001fff1c7819 */ /* 0x000fe4000001141e */
[----:B------:R-:W-:Y:S02]  /*2ae0*/  ISETP.GE.AND.EX P2, PT, R7, UR15, PT, P2 ;  /* 0x0000000f07007c0c */ /* 0x000fe4000bf46320 */
[----:B------:R-:W-:Y:S02]  /*2af0*/  ISETP.GE.U32.AND P3, PT, R9, UR14, PT ;  /* 0x0000000e09007c0c */ /* 0x000fe4000bf66070 */
[----:B------:R-:W-:-:S02]  /*2b00*/  SHF.R.S32.HI R29, RZ, 0x1f, R9 ;  /* 0x0000001fff1d7819 */ /* 0x000fc40000011409 */
[----:B------:R-:W-:Y:S02]  /*2b10*/  ISETP.GE.U32.AND P4, PT, R30, UR14, PT ;  /* 0x0000000e1e007c0c */ /* 0x000fe4000bf86070 */
[----:B------:R-:W-:Y:S02]  /*2b20*/  ISETP.GE.U32.AND P1, PT, R4, UR14, PT ;  /* 0x0000000e04007c0c */ /* 0x000fe4000bf26070 */
        /* <DEDUP_REMOVED lines=12> */
[----:B------:R-:W-:Y:S02]  /*2bf0*/  IMAD R17, R8, UR11, R7 ;  /* 0x0000000b08117c24 */ /* 0x000fe4000f8e0207 */
[----:B------:R-:W-:Y:S01]  /*2c00*/  FMUL.FTZ R7, R18, UR8 ;  /* 0x0000000812077c20 */ /* 0x000fe20008410000 */
[----:B-1----:R-:W-:Y:S01]  /*2c10*/  LEA R16, P2, R10, UR18, 0x2 ;  /* 0x000000120a107c11 */ /* 0x002fe2000f8410ff */
[----:B------:R-:W-:Y:S01]  /*2c20*/  FMUL.FTZ R8, R19, UR8 ;  /* 0x0000000813087c20 */ /* 0x000fe20008410000 */
[----:B------:R-:W-:Y:S01]  /*2c30*/  IADD3 R17, PT, PT, R11, R17, RZ ;  /* 0x000000110b117210 */ /* 0x000fe20007ffe0ff */
[----:B-----5:R-:W-:Y:S02]  /*2c40*/  FFMA.FTZ R6, R12, R7, R14 ;  /* 0x000000070c067223 */ /* 0x020fe4000001000e */
[----:B------:R-:W-:Y:S01]  /*2c50*/  FFMA.FTZ R7, R13, R8, R15 ;  /* 0x000000080d077223 */ /* 0x000fe2000001000f */
[----:B------:R-:W-:-:S05]  /*2c60*/  LEA.HI.X R17, R10, UR19, R17, 0x2, P2 ;  /* 0x000000130a117c11 */ /* 0x000fca00090f1411 */
[----:B------:R0:W-:Y:S02]  /*2c70*/  STG.E.64 desc[UR12][R16.64], R6 ;  /* 0x0000000610007986 */ /* 0x0001e4000c101b0c */
.L_x_2963:
[----:B------:R-:W-:Y:S05]  /*2c80*/  BSYNC.RECONVERGENT B1 ;  /* 0x0000000000017941 */ /* 0x000fea0003800200 */
.L_x_2962:
[----:B------:R-:W-:Y:S04]  /*2c90*/  BSSY.RECONVERGENT B1, `(.L_x_2964) ;  /* 0x0000013000017945 */ /* 0x000fe80003800200 */
[----:B------:R-:W-:Y:S05]  /*2ca0*/  @P3 BRA `(.L_x_2965) ;  /* 0x0000000000443947 */ /* 0x000fea0003800000 */
[----:B------:R-:W1:Y:S01]  /*2cb0*/  LDCU.64 UR10, c[0x0][0x3e0] ;  /* 0x00007c00ff0a77ac */ /* 0x000e620008000a00 */
[----:B0-----:R-:W-:Y:S01]  /*2cc0*/  MOV R6, R34 ;  /* 0x0000002200067202 */ /* 0x001fe20000000f00 */
[----:B------:R-:W-:Y:S01]  /*2cd0*/  FADD.FTZ R20, R20, -UR5 ;  /* 0x8000000514147e21 */ /* 0x000fe20008010000 */
[----:B------:R-:W-:Y:S01]  /*2ce0*/  MOV R7, R33 ;  /* 0x0000002100077202 */ /* 0x000fe20000000f00 */
[----:B------:R-:W0:Y:S01]  /*2cf0*/  LDCU.64 UR18, c[0x0][0x380] ;  /* 0x00007000ff1277ac */ /* 0x000e220008000a00 */
[----:B------:R-:W-:-:S04]  /*2d00*/  FADD.FTZ R21, R21, -UR5 ;  /* 0x8000000515157e21 */ /* 0x000fc80008010000 */
[----:B------:R-:W-:Y:S01]  /*2d10*/  FMUL.FTZ R16, R21, UR8 ;  /* 0x0000000815107c20 */ /* 0x000fe20008410000 */
[----:B-1----:R-:W-:Y:S02]  /*2d20*/  IMAD R8, R29, UR10, RZ ;  /* 0x0000000a1d087c24 */ /* 0x002fe4000f8e02ff */
[----:B------:R-:W-:-:S04]  /*2d30*/  IMAD.WIDE.U32 R6, R9, UR10, R6 ;  /* 0x0000000a09067c25 */ /* 0x000fc8000f8e0006 */
[----:B------:R-:W-:Y:S02]  /*2d40*/  IMAD R11, R9, UR11, R8 ;  /* 0x0000000b090b7c24 */ /* 0x000fe4000f8e0208 */
[----:B------:R-:W-:Y:S01]  /*2d50*/  FMUL.FTZ R9, R20, UR8 ;  /* 0x0000000814097c20 */ /* 0x000fe20008410000 */
[----:B0-----:R-:W-:Y:S02]  /*2d60*/  LEA R10, P2, R6, UR18, 0x2 ;  /* 0x00000012060a7c11 */ /* 0x001fe4000f8410ff */
[----:B------:R-:W-:Y:S01]  /*2d70*/  IADD3 R11, PT, PT, R7, R11, RZ ;  /* 0x0000000b070b7210 */ /* 0x000fe20007ffe0ff */
[----:B-----5:R-:W-:Y:S01]  /*2d80*/  FFMA.FTZ R8, R12, R9, R14 ;  /* 0x000000090c087223 */ /* 0x020fe2000001000e */
[----:B------:R-:W-:Y:S02]  /*2d90*/  FFMA.FTZ R9, R13, R16, R15 ;  /* 0x000000100d097223 */ /* 0x000fe4000001000f */
[----:B------:R-:W-:-:S05]  /*2da0*/  LEA.HI.X R11, R6, UR19, R11, 0x2, P2 ;  /* 0x00000013060b7c11 */ /* 0x000fca00090f140b */
[----:B------:R1:W-:Y:S02]  /*2db0*/  STG.E.64 desc[UR12][R10.64], R8 ;  /* 0x000000080a007986 */ /* 0x0003e4000c101b0c */
.L_x_2965:
[----:B------:R-:W-:Y:S05]  /*2dc0*/  BSYNC.RECONVERGENT B1 ;  /* 0x0000000000017941 */ /* 0x000fea0003800200 */
.L_x_2964:
[----:B------:R-:W-:Y:S04]  /*2dd0*/  BSSY.RECONVERGENT B1, `(.L_x_2966) ;  /* 0x0000013000017945 */ /* 0x000fe80003800200 */
[----:B------:R-:W-:Y:S05]  /*2de0*/  @P4 BRA `(.L_x_2967) ;  /* 0x0000000000444947 */ /* 0x000fea0003800000 */
[----:B------:R-:W1:Y:S01]  /*2df0*/  LDCU.64 UR10, c[0x0][0x3e0] ;  /* 0x00007c00ff0a77ac */ /* 0x000e620008000a00 */
[----:B0-----:R-:W-:Y:S01]  /*2e00*/  MOV R6, R34 ;  /* 0x0000002200067202 */ /* 0x001fe20000000f00 */
[----:B------:R-:W-:Y:S02]  /*2e10*/  IMAD.MOV.U32 R7, RZ, RZ, R33 ;  /* 0x000000ffff077224 */ /* 0x000fe400078e0021 */
[----:B------:R-:W-:Y:S01]  /*2e20*/  FADD.FTZ R22, R22, -UR5 ;  /* 0x8000000516167e21 */ /* 0x000fe20008010000 */
        /* <DEDUP_REMOVED lines=9> */
[----:B-----5:R-:W-:-:S03]  /*2ec0*/  FFMA.FTZ R10, R12, R9, R14 ;  /* 0x000000090c0a7223 */ /* 0x020fc6000001000e */
[----:B------:R-:W-:Y:S01]  /*2ed0*/  LEA.HI.X R9, R6, UR19, R11, 0x2, P2 ;  /* 0x0000001306097c11 */ /* 0x000fe200090f140b */
[----:B------:R-:W-:-:S05]  /*2ee0*/  FFMA.FTZ R11, R13, R16, R15 ;  /* 0x000000100d0b7223 */ /* 0x000fca000001000f */
[----:B------:R2:W-:Y:S02]  /*2ef0*/  STG.E.64 desc[UR12][R8.64], R10 ;  /* 0x0000000a08007986 */ /* 0x0005e4000c101b0c */
.L_x_2967:
[----:B------:R-:W-:Y:S05]  /*2f00*/  BSYNC.RECONVERGENT B1 ;  /* 0x0000000000017941 */ /* 0x000fea0003800200 */
.L_x_2966:
[----:B------:R-:W-:Y:S05]  /*2f10*/  @P1 BRA `(.L_x_2968) ;  /* 0x0000001000641947 */ /* 0x000fea0003800000 */
[----:B------:R-:W3:Y:S01]  /*2f20*/  LDCU.64 UR10, c[0x0][0x3e0] ;  /* 0x00007c00ff0a77ac */ /* 0x000ee20008000a00 */
[----:B0-----:R-:W-:Y:S01]  /*2f30*/  MOV R6, R34 ;  /* 0x0000002200067202 */ /* 0x001fe20000000f00 */
[----:B------:R-:W-:Y:S01]  /*2f40*/  FADD.FTZ R24, R24, -UR5 ;  /* 0x8000000518187e21 */ /* 0x000fe20008010000 */
[----:B------:R-:W-:Y:S01]  /*2f50*/  MOV R7, R33 ;  /* 0x0000002100077202 */ /* 0x000fe20000000f00 */
[----:B------:R-:W0:Y:S01]  /*2f60*/  LDCU.64 UR14, c[0x0][0x380] ;  /* 0x00007000ff0e77ac */ /* 0x000e220008000a00 */
[----:B------:R-:W-:-:S04]  /*2f70*/  FADD.FTZ R25, R25, -UR5 ;  /* 0x8000000519197e21 */ /* 0x000fc80008010000 */
[----:B-12---:R-:W-:-:S04]  /*2f80*/  FMUL.FTZ R10, R25, UR8 ;  /* 0x00000008190a7c20 */ /* 0x006fc80008410000 */
[----:B-----5:R-:W-:Y:S01]  /*2f90*/  FFMA.FTZ R13, R13, R10, R15 ;  /* 0x0000000a0d0d7223 */ /* 0x020fe2000001000f */
[----:B---3--:R-:W-:Y:S02]  /*2fa0*/  IMAD R9, R26, UR10, RZ ;  /* 0x0000000a1a097c24 */ /* 0x008fe4000f8e02ff */
[----:B------:R-:W-:-:S04]  /*2fb0*/  IMAD.WIDE.U32 R6, R4, UR10, R6 ;  /* 0x0000000a04067c25 */ /* 0x000fc8000f8e0006 */
[----:B------:R-:W-:Y:S02]  /*2fc0*/  IMAD R11, R4, UR11, R9 ;  /* 0x0000000b040b7c24 */ /* 0x000fe4000f8e0209 */
[----:B------:R-:W-:Y:S01]  /*2fd0*/  FMUL.FTZ R9, R24, UR8 ;  /* 0x0000000818097c20 */ /* 0x000fe20008410000 */
[----:B0-----:R-:W-:Y:S02]  /*2fe0*/  LEA R8, P1, R6, UR14, 0x2 ;  /* 0x0000000e06087c11 */ /* 0x001fe4000f8210ff */
[----:B------:R-:W-:Y:S01]  /*2ff0*/  IADD3 R11, PT, PT, R7, R11, RZ ;  /* 0x0000000b070b7210 */ /* 0x000fe20007ffe0ff */
[----:B------:R-:W-:-:S03]  /*3000*/  FFMA.FTZ R12, R12, R9, R14 ;  /* 0x000000090c0c7223 */ /* 0x000fc6000001000e */
[----:B------:R-:W-:-:S05]  /*3010*/  LEA.HI.X R9, R6, UR15, R11, 0x2, P1 ;  /* 0x0000000f06097c11 */ /* 0x000fca00088f140b */
[----:B------:R3:W-:Y:S01]  /*3020*/  STG.E.64 desc[UR12][R8.64], R12 ;  /* 0x0000000c08007986 */ /* 0x0007e2000c101b0c */
[----:B------:R-:W-:Y:S05]  /*3030*/  BRA `(.L_x_2968) ;  /* 0x00000010001c7947 */ /* 0x000fea0003800000 */
.L_x_2953:
        /* <DEDUP_REMOVED lines=10> */
[----:B------:R-:W-:-:S04]  /*30e0*/  FADD.FTZ R11, R11, -UR5 ;  /* 0x800000050b0b7e21 */ /* 0x000fc80008010000 */
[----:B------:R-:W-:-:S04]  /*30f0*/  FMUL.FTZ R11, R11, UR8 ;  /* 0x000000080b0b7c20 */ /* 0x000fc80008410000 */
[----:B-----5:R-:W-:Y:S01]  /*3100*/  FFMA.FTZ R11, R13, R11, R15 ;  /* 0x0000000b0d0b7223 */ /* 0x020fe2000001000f */
[----:B0-----:R-:W-:Y:S02]  /*3110*/  IMAD R28, R5, UR14, RZ ;  /* 0x0000000e051c7c24 */ /* 0x001fe4000f8e02ff */
[----:B------:R-:W-:-:S04]  /*3120*/  IMAD.WIDE.U32 R36, R31, UR14, R36 ;  /* 0x0000000e1f247c25 */ /* 0x000fc8000f8e0024 */
[----:B------:R-:W-:Y:S01]  /*3130*/  IMAD R29, R31, UR15, R28 ;  /* 0x0000000f1f1d7c24 */ /* 0x000fe2000f8e021c */
[----:B-1----:R-:W-:-:S04]  /*3140*/  LEA R28, P2, R36, UR18, 0x2 ;  /* 0x00000012241c7c11 */ /* 0x002fc8000f8410ff */
[----:B------:R-:W-:Y:S01]  /*3150*/  IADD3 R29, PT, PT, R37, R29, RZ ;  /* 0x0000001d251d7210 */ /* 0x000fe20007ffe0ff */
[----:B------:R-:W-:-:S03]  /*3160*/  FMUL.FTZ R37, R10, UR8 ;  /* 0x000000080a257c20 */ /* 0x000fc60008410000 */
[----:B------:R-:W-:Y:S01]  /*3170*/  LEA.HI.X R29, R36, UR19, R29, 0x2, P2 ;  /* 0x00000013241d7c11 */ /* 0x000fe200090f141d */
[----:B------:R-:W-:-:S04]  /*3180*/  FFMA.FTZ R10, R12, R37, R14 ;  /* 0x000000250c0a7223 */ /* 0x000fc8000001000e */
[----:B------:R-:W-:-:S06]  /*3190*/  FMUL.FTZ R36, R10, -1.4426950216293334961 ;  /* 0xbfb8aa3b0a247820 */ /* 0x000fcc0000410000 */
[----:B------:R-:W0:Y:S02]  /*31a0*/  MUFU.EX2 R36, R36 ;  /* 0x0000002400247308 */ /* 0x000e240000000800 */
[----:B0-----:R-:W-:Y:S01]  /*31b0*/  FADD.FTZ R37, R36, 1 ;  /* 0x3f80000024257421 */ /* 0x001fe20000010000 */
[----:B------:R-:W-:-:S05]  /*31c0*/  FMUL.FTZ R36, R11, -1.4426950216293334961 ;  /* 0xbfb8aa3b0b247820 */ /* 0x000fca0000410000 */
[----:B------:R-:W0:Y:S08]  /*31d0*/  MUFU.RCP R37, R37 ;  /* 0x0000002500257308 */ /* 0x000e300000001000 */
[----:B------:R-:W1:Y:S01]  /*31e0*/  MUFU.EX2 R36, R36 ;  /* 0x0000002400247308 */ /* 0x000e620000000800 */
[----:B0-----:R-:W-:Y:S01]  /*31f0*/  FMUL.FTZ R10, R10, R37 ;  /* 0x000000250a0a7220 */ /* 0x001fe20000410000 */
[----:B-1----:R-:W-:-:S06]  /*3200*/  FADD.FTZ R37, R36, 1 ;  /* 0x3f80000024257421 */ /* 0x002fcc0000010000 */
[----:B------:R-:W0:Y:S02]  /*3210*/  MUFU.RCP R37, R37 ;  /* 0x0000002500257308 */ /* 0x000e240000001000 */
[----:B0-----:R-:W-:-:S05]  /*3220*/  FMUL.FTZ R11, R11, R37 ;  /* 0x000000250b0b7220 */ /* 0x001fca0000410000 */
[----:B------:R0:W-:Y:S02]  /*3230*/  STG.E.64 desc[UR12][R28.64], R10 ;  /* 0x0000000a1c007986 */ /* 0x0001e4000c101b0c */
.L_x_2970:
[----:B------:R-:W-:Y:S05]  /*3240*/  BSYNC.RECONVERGENT B1 ;  /* 0x0000000000017941 */ /* 0x000fea0003800200 */
.L_x_2969:
        /* <DEDUP_REMOVED lines=14> */
[----:B-1----:R-:W-:-:S03]  /*3330*/  LEA R10, P2, R28, UR18, 0x2 ;  /* 0x000000121c0a7c11 */ /* 0x002fc6000f8410ff */
[----:B------:R-:W-:-:S05]  /*3340*/  IMAD.IADD R11, R29, 0x1, R11 ;  /* 0x000000011d0b7824 */ /* 0x000fca00078e020b */
[----:B------:R-:W-:Y:S01]  /*3350*/  LEA.HI.X R11, R28, UR19, R11, 0x2, P2 ;  /* 0x000000131c0b7c11 */ /* 0x000fe200090f140b */
[----:B------:R-:W-:Y:S01]  /*3360*/  FADD.FTZ R28, R7, -UR5 ;  /* 0x80000005071c7e21 */ /* 0x000fe20008010000 */
[----:B------:R-:W-:-:S03]  /*3370*/  FMUL.FTZ R7, R6, UR8 ;  /* 0x0000000806077c20 */ /* 0x000fc60008410000 */
[----:B------:R-:W-:Y:S01]  /*3380*/  FMUL.FTZ R28, R28, UR8 ;  /* 0x000000081c1c7c20 */ /* 0x000fe20008410000 */
[----:B-----5:R-:W-:-:S03]  /*3390*/  FFMA.FTZ R6, R12, R7, R14 ;  /* 0x000000070c067223 */ /* 0x020fc6000001000e */
[----:B------:R-:W-:Y:S01]  /*33a0*/  FFMA.FTZ R7, R13, R28, R15 ;  /* 0x0000001c0d077223 */ /* 0x000fe2000001000f */
[----:B------:R-:W-:-:S03]  /*33b0*/  FMUL.FTZ R28, R6, -1.4426950216293334961 ;  /* 0xbfb8aa3b061c7820 */ /* 0x000fc60000410000 */
[----:B------:R-:W-:-:S03]  /*33c0*/  FMUL.FTZ R36, R7, -1.4426950216293334961 ;  /* 0xbfb8aa3b07247820 */ /* 0x000fc60000410000 */
        /* <DEDUP_REMOVED lines=9> */
.L_x_2972:
[----:B------:R-:W-:Y:S05]  /*3460*/  BSYNC.RECONVERGENT B1 ;  /* 0x0000000000017941 */ /* 0x000fea0003800200 */
.L_x_2971:
[C---:B------:R-:W-:Y:S01]  /*3470*/  IADD3 R37, PT, PT, R31.reuse, 0x40, RZ ;  /* 0x000000401f257810 */ /* 0x040fe20007ffe0ff */
[----:B------:R-:W-:Y:S01]  /*3480*/  BSSY.RECONVERGENT B1, `(.L_x_2973) ;  /* 0x0000021000017945 */ /* 0x000fe20003800200 */
[----:B------:R-:W-:Y:S02]  /*3490*/  IADD3 R29, PT, PT, R31, 0x60, RZ ;  /* 0x000000601f1d7810 */ /* 0x000fe40007ffe0ff */
[----:B------:R-:W-:Y:S02]  /*34a0*/  ISETP.GE.U32.AND P2, PT, R37, UR10, PT ;  /* 0x0000000a25007c0c */ /* 0x000fe4000bf46070 */
[----:B0-----:R-:W-:-:S04]  /*34b0*/  SHF.R.S32.HI R6, RZ, 0x1f, R37 ;  /* 0x0000001fff067819 */ /* 0x001fc80000011425 */
[----:B------:R-:W-:-:S13]  /*34c0*/  ISETP.GE.AND.EX P2, PT, R6, UR11, PT, P2 ;  /* 0x0000000b06007c0c */ /* 0x000fda000bf46320 */
[----:B------:R-:W-:Y:S05]  /*34d0*/  @P2 BRA `(.L_x_2974) ;  /* 0x00000000006c2947 */ /* 0x000fea0003800000 */
[----:B------:R-:W0:Y:S01]  /*34e0*/  LDCU.64 UR14, c[0x0][0x3e0] ;  /* 0x00007c00ff0e77ac */ /* 0x000e220008000a00 */
[----:B------:R-:W-:Y:S01]  /*34f0*/  MOV R7, R33 ;  /* 0x0000002100077202 */ /* 0x000fe20000000f00 */
[----:B------:R-:W-:Y:S01]  /*3500*/  FADD.FTZ R8, R8, -UR5 ;  /* 0x8000000508087e21 */ /* 0x000fe20008010000 */
[----:B------:R-:W-:Y:S01]  /*3510*/  FADD.FTZ R9, R9, -UR5 ;  /* 0x8000000509097e21 */ /* 0x000fe20008010000 */
[----:B------:R-:W1:Y:S03]  /*3520*/  LDCU.64 UR18, c[0x0][0x380] ;  /* 0x00007000ff1277ac */ /* 0x000e660008000a00 */
[----:B------:R-:W-:Y:S01]  /*3530*/  FMUL.FTZ R28, R9, UR8 ;  /* 0x00000008091c7c20 */ /* 0x000fe20008410000 */
[----:B0-----:R-:W-:-:S04]  /*3540*/  IMAD R6, R6, UR14, RZ ;  /* 0x0000000e06067c24 */ /* 0x001fc8000f8e02ff */
[----:B------:R-:W-:Y:S01]  /*3550*/  IMAD R11, R37, UR15, R6 ;  /* 0x0000000f250b7c24 */ /* 0x000fe2000f8e0206 */
[----:B------:R-:W-:-:S05]  /*3560*/  MOV R6, R34 ;  /* 0x0000002200067202 */ /* 0x000fca0000000f00 */
[----:B------:R-:W-:-:S05]  /*3570*/  IMAD.WIDE.U32 R6, R37, UR14, R6 ;  /* 0x0000000e25067c25 */ /* 0x000fca000f8e0006 */
[----:B------:R-:W-:Y:S01]  /*3580*/  IADD3 R11, PT, PT, R7, R11, RZ ;  /* 0x0000000b070b7210 */ /* 0x000fe20007ffe0ff */
[----:B------:R-:W-:Y:S01]  /*3590*/  FMUL.FTZ R7, R8, UR8 ;  /* 0x0000000808077c20 */ /* 0x000fe20008410000 */
[----:B-1----:R-:W-:-:S04]  /*35a0*/  LEA R10, P2, R6, UR18, 0x2 ;  /* 0x00000012060a7c11 */ /* 0x002fc8000f8410ff */
[----:B------:R-:W-:Y:S01]  /*35b0*/  LEA.HI.X R11, R6, UR19, R11, 0x2, P2 ;  /* 0x00000013060b7c11 */ /* 0x000fe200090f140b */
        /* <DEDUP_REMOVED lines=13> */
.L_x_2974:
[----:B------:R-:W-:Y:S05]  /*3690*/  BSYNC.RECONVERGENT B1 ;  /* 0x0000000000017941 */ /* 0x000fea0003800200 */
.L_x_2973:
[----:B------:R-:W-:Y:S01]  /*36a0*/  ISETP.GE.U32.AND P3, PT, R29, UR10, PT ;  /* 0x0000000a1d007c0c */ /* 0x000fe2000bf66070 */
[----:B------:R-:W-:Y:S01]  /*36b0*/  BSSY.RECONVERGENT B1, `(.L_x_2975) ;  /* 0x0000028000017945 */ /* 0x000fe20003800200 */
[----:B0-----:R-:W-:Y:S02]  /*36c0*/  SHF.R.S32.HI R6, RZ, 0x1f, R29 ;  /* 0x0000001fff067819 */ /* 0x001fe4000001141d */
[----:B------:R-:W-:Y:S02]  /*36d0*/  IADD3 R10, PT, PT, R31, 0xa0, RZ ;  /* 0x000000a01f0a7810 */ /* 0x000fe40007ffe0ff */
        /* <DEDUP_REMOVED lines=37> */
.L_x_2976:
[----:B------:R-:W-:Y:S05]  /*3930*/  BSYNC.RECONVERGENT B1 ;  /* 0x0000000000017941 */ /* 0x000fea0003800200 */
.L_x_2975:
[----:B------:R-:W-:Y:S04]  /*3940*/  BSSY.RECONVERGENT B1, `(.L_x_2977) ;  /* 0x000001f000017945 */ /* 0x000fe80003800200 */
[----:B------:R-:W-:Y:S05]  /*3950*/  @P1 BRA `(.L_x_2978) ;  /* 0x0000000000741947 */ /* 0x000fea0003800000 */
[----:B------:R-:W-:Y:S01]  /*3960*/  FADD.FTZ R18, R18, -UR5 ;  /* 0x8000000512127e21 */ /* 0x000fe20008010000 */
[----:B------:R-:W-:Y:S01]  /*3970*/  FADD.FTZ R19, R19, -UR5 ;  /* 0x8000000513137e21 */ /* 0x000fe20008010000 */
[----:B------:R-:W1:Y:S01]  /*3980*/  LDCU.64 UR14, c[0x0][0x3e0] ;  /* 0x00007c00ff0e77ac */ /* 0x000e620008000a00 */
[----:B0-----:R-:W-:Y:S01]  /*3990*/  IADD3 R9, PT, PT, R31, 0x80, RZ ;  /* 0x000000801f097810 */ /* 0x001fe20007ffe0ff */
[----:B------:R-:W-:Y:S01]  /*39a0*/  FMUL.FTZ R7, R18, UR8 ;  /* 0x0000000812077c20 */ /* 0x000fe20008410000 */
[----:B------:R-:W-:Y:S01]  /*39b0*/  FMUL.FTZ R16, R19, UR8 ;  /* 0x0000000813107c20 */ /* 0x000fe20008410000 */
[----:B------:R-:W0:Y:S01]  /*39c0*/  LDCU.64 UR18, c[0x0][0x380] ;  /* 0x00007000ff1277ac */ /* 0x000e220008000a00 */
[----:B------:R-:W-:Y:S01]  /*39d0*/  SHF.R.S32.HI R8, RZ, 0x1f, R9 ;  /* 0x0000001fff087819 */ /* 0x000fe20000011409 */
        /* <DEDUP_REMOVED lines=10> */
[----:B-1----:R-:W-:Y:S01]  /*3a80*/  FADD.FTZ R17, R7, 1 ;  /* 0x3f80000007117421 */ /* 0x002fe20000010000 */
[----:B------:R-:W-:Y:S02]  /*3a90*/  MOV R7, R33 ;  /* 0x0000002100077202 */ /* 0x000fe40000000f00 */
[----:B------:R-:W1:Y:S01]  /*3aa0*/  MUFU.RCP R19, R19 ;  /* 0x0000001300137308 */ /* 0x000e620000001000 */
[----:B------:R-:W-:-:S07]  /*3ab0*/  IMAD.WIDE.U32 R6, R9, UR14, R6 ;  /* 0x0000000e09067c25 */ /* 0x000fce000f8e0006 */
[----:B------:R-:W2:Y:S01]  /*3ac0*/  MUFU.RCP R17, R17 ;  /* 0x0000001100117308 */ /* 0x000ea20000001000 */
[----:B------:R-:W-:Y:S02]  /*3ad0*/  IADD3 R29, PT, PT, R7, R29, RZ ;  /* 0x0000001d071d7210 */ /* 0x000fe40007ffe0ff */
[----:B0-----:R-:W-:-:S04]  /*3ae0*/  LEA R8, P1, R6, UR18, 0x2 ;  /* 0x0000001206087c11 */ /* 0x001fc8000f8210ff */
[----:B------:R-:W-:Y:S01]  /*3af0*/  LEA.HI.X R9, R6, UR19, R29, 0x2, P1 ;  /* 0x0000001306097c11 */ /* 0x000fe200088f141d */
[----:B-1----:R-:W-:Y:S01]  /*3b00*/  FMUL.FTZ R6, R18, R19 ;  /* 0x0000001312067220 */ /* 0x002fe20000410000 */
[----:B--2---:R-:W-:-:S05]  /*3b10*/  FMUL.FTZ R7, R16, R17 ;  /* 0x0000001110077220 */ /* 0x004fca0000410000 */
[----:B------:R1:W-:Y:S02]  /*3b20*/  STG.E.64 desc[UR12][R8.64], R6 ;  /* 0x0000000608007986 */ /* 0x0003e4000c101b0c */
.L_x_2978:
[----:B------:R-:W-:Y:S05]  /*3b30*/  BSYNC.RECONVERGENT B1 ;  /* 0x0000000000017941 */ /* 0x000fea0003800200 */
.L_x_2977:
        /* <DEDUP_REMOVED lines=8> */
[----:B------:R-:W0:Y:S02]  /*3bc0*/  LDCU.64 UR18, c[0x0][0x380] ;  /* 0x00007000ff1277ac */ /* 0x000e240008000a00 */
[----:B-----5:R-:W-:Y:S01]  /*3bd0*/  FFMA.FTZ R17, R12, R17, R14 ;  /* 0x000000110c117223 */ /* 0x020fe2000001000e */
        /* <DEDUP_REMOVED lines=11> */
[----:B------:R-:W-:-:S03]  /*3c90*/  IMAD.WIDE.U32 R6, R10, UR14, R6 ;  /* 0x0000000e0a067c25 */ /* 0x000fc6000f8e0006 */
[----:B0-----:R-:W-:-:S04]  /*3ca0*/  LEA R8, P1, R6, UR18, 0x2 ;  /* 0x0000001206087c11 */ /* 0x001fc8000f8210ff */
[----:B------:R-:W0:Y:S01]  /*3cb0*/  MUFU.RCP R19, R19 ;  /* 0x0000001300137308 */ /* 0x000e220000001000 */
[----:B------:R-:W-:-:S04]  /*3cc0*/  IADD3 R9, PT, PT, R7, R9, RZ ;  /* 0x0000000907097210 */ /* 0x000fc80007ffe0ff */
[----:B------:R-:W-:Y:S01]  /*3cd0*/  LEA.HI.X R9, R6, UR19, R9, 0x2, P1 ;  /* 0x0000001306097c11 */ /* 0x000fe200088f1409 */
[----:B-1----:R-:W-:Y:S01]  /*3ce0*/  FMUL.FTZ R6, R17, R18 ;  /* 0x0000001211067220 */ /* 0x002fe20000410000 */
[----:B0-----:R-:W-:-:S05]  /*3cf0*/  FMUL.FTZ R7, R16, R19 ;  /* 0x0000001310077220 */ /* 0x001fca0000410000 */
[----:B------:R2:W-:Y:S02]  /*3d00*/  STG.E.64 desc[UR12][R8.64], R6 ;  /* 0x0000000608007986 */ /* 0x0005e4000c101b0c */
.L_x_2980:
[----:B------:R-:W-:Y:S05]  /*3d10*/  BSYNC.RECONVERGENT B1 ;  /* 0x0000000000017941 */ /* 0x000fea0003800200 */
.L_x_2979:
[----:B------:R-:W-:Y:S04]  /*3d20*/  BSSY.RECONVERGENT B1, `(.L_x_2981) ;  /* 0x000001d000017945 */ /* 0x000fe80003800200 */
[----:B------:R-:W-:Y:S05]  /*3d30*/  @P5 BRA `(.L_x_2982) ;  /* 0x00000000006c5947 */ /* 0x000fea0003800000 */
[----:B------:R-:W-:Y:S01]  /*3d40*/  FADD.FTZ R22, R22, -UR5 ;  /* 0x8000000516167e21 */ /* 0x000fe20008010000 */
[----:B------:R-:W-:Y:S01]  /*3d50*/  FADD.FTZ R23, R23, -UR5 ;  /* 0x8000000517177e21 */ /* 0x000fe20008010000 */
[----:B------:R-:W3:Y:S02]  /*3d60*/  LDCU.64 UR14, c[0x0][0x3e0] ;  /* 0x00007c00ff0e77ac */ /* 0x000ee40008000a00 */
[----:B012---:R-:W-:Y:S01]  /*3d70*/  FMUL.FTZ R7, R22, UR8 ;  /* 0x0000000816077c20 */ /* 0x007fe20008410000 */
[----:B------:R-:W-:Y:S01]  /*3d80*/  FMUL.FTZ R16, R23, UR8 ;  /* 0x0000000817107c20 */ /* 0x000fe20008410000 */
[----:B------:R-:W0:Y:S02]  /*3d90*/  LDCU.64 UR18, c[0x0][0x380] ;  /* 0x00007000ff1277ac */ /* 0x000e240008000a00 */
[----:B-----5:R-:W-:Y:S01]  /*3da0*/  FFMA.FTZ R10, R12, R7, R14 ;  /* 0x000000070c0a7223 */ /* 0x020fe2000001000e */
        /* <DEDUP_REMOVED lines=20> */
.L_x_2982:
[----:B------:R-:W-:Y:S05]  /*3ef0*/  BSYNC.RECONVERGENT B1 ;  /* 0x0000000000017941 */ /* 0x000fea0003800200 */
.L_x_2981:
[----:B------:R-:W-:Y:S05]  /*3f00*/  @P4 BRA `(.L_x_2968) ;  /* 0x0000000000684947 */ /* 0x000fea0003800000 */
[----:B------:R-:W-:Y:S01]  /*3f10*/  FADD.FTZ R24, R24, -UR5 ;  /* 0x8000000518187e21 */ /* 0x000fe20008010000 */
[----:B------:R-:W-:Y:S01]  /*3f20*/  FADD.FTZ R25, R25, -UR5 ;  /* 0x8000000519197e21 */ /* 0x000fe20008010000 */
[----:B------:R-:W4:Y:S01]  /*3f30*/  LDCU.64 UR10, c[0x0][0x3e0] ;  /* 0x00007c00ff0a77ac */ /* 0x000f220008000a00 */
[----:B------:R-:W-:Y:S01]  /*3f40*/  MOV R32, R34 ;  /* 0x0000002200207202 */ /* 0x000fe20000000f00 */
[----:B012---:R-:W-:Y:S01]  /*3f50*/  FMUL.FTZ R7, R24, UR8 ;  /* 0x0000000818077c20 */ /* 0x007fe20008410000 */
[----:B---3--:R-:W-:Y:S01]  /*3f60*/  FMUL.FTZ R8, R25, UR8 ;  /* 0x0000000819087c20 */ /* 0x008fe20008410000 */
[----:B------:R-:W0:Y:S02]  /*3f70*/  LDCU.64 UR14, c[0x0][0x380] ;  /* 0x00007000ff0e77ac */ /* 0x000e240008000a00 */
[----:B-----5:R-:W-:Y:S01]  /*3f80*/  FFMA.FTZ R11, R12, R7, R14 ;  /* 0x000000070c0b7223 */ /* 0x020fe2000001000e */
        /* <DEDUP_REMOVED lines=8> */
[----:B-1----:R-:W-:Y:S01]  /*4010*/  FADD.FTZ R8, R6, 1 ;  /* 0x3f80000006087421 */ /* 0x002fe20000010000 */
[C---:B0-----:R-:W-:Y:S02]  /*4020*/  LEA R6, P1, R32.reuse, UR14, 0x2 ;  /* 0x0000000e20067c11 */ /* 0x041fe4000f8210ff */
[----:B------:R-:W-:Y:S01]  /*4030*/  IADD3 R13, PT, PT, R33, R13, RZ ;  /* 0x0000000d210d7210 */ /* 0x000fe20007ffe0ff */
[----:B--2---:R-:W-:Y:S02]  /*4040*/  FADD.FTZ R10, R7, 1 ;  /* 0x3f800000070a7421 */ /* 0x004fe40000010000 */
[----:B------:R-:W0:Y:S01]  /*4050*/  MUFU.RCP R8, R8 ;  /* 0x0000000800087308 */ /* 0x000e220000001000 */
[----:B------:R-:W-:-:S07]  /*4060*/  LEA.HI.X R7, R32, UR15, R13, 0x2, P1 ;  /* 0x0000000f20077c11 */ /* 0x000fce00088f140d */
[----:B------:R-:W1:Y:S01]  /*4070*/  MUFU.RCP R9, R10 ;  /* 0x0000000a00097308 */ /* 0x000e620000001000 */
[----:B0-----:R-:W-:Y:S01]  /*4080*/  FMUL.FTZ R8, R11, R8 ;  /* 0x000000080b087220 */ /* 0x001fe20000410000 */
[----:B-1----:R-:W-:-:S05]  /*4090*/  FMUL.FTZ R9, R12, R9 ;  /* 0x000000090c097220 */ /* 0x002fca0000410000 */
[----:B------:R4:W-:Y:S02]  /*40a0*/  STG.E.64 desc[UR12][R6.64], R8 ;  /* 0x0000000806007986 */ /* 0x0009e4000c101b0c */
.L_x_2968:
[----:B------:R-:W-:Y:S05]  /*40b0*/  BSYNC.RECONVERGENT B0 ;  /* 0x0000000000007941 */ /* 0x000fea0003800200 */
.L_x_2952:
[----:B------:R-:W0:Y:S01]  /*40c0*/  LDCU UR5, c[0x0][0x3f8] ;  /* 0x00007f00ff0577ac */ /* 0x000e220008000800 */
[----:B------:R-:W0:Y:S01]  /*40d0*/  LDCU UR8, c[0x0][0x3c8] ;  /* 0x00007900ff0877ac */ /* 0x000e220008000800 */
[----:B------:R-:W-:Y:S02]  /*40e0*/  UIADD3 UR7, UPT, UPT, UR16, UR7, URZ ;  /* 0x0000000710077290 */ /* 0x000fe4000fffe0ff */
[----:B------:R-:W-:Y:S02]  /*40f0*/  UIADD3 UR4, UPT, UPT, UR4, 0x1, URZ ;  /* 0x0000000104047890 */ /* 0x000fe4000fffe0ff */
[----:B0-----:R-:W-:-:S04]  /*4100*/  UIMAD UR5, UR5, UR8, URZ ;  /* 0x00000008050572a4 */ /* 0x001fc8000f8e02ff */
[----:B------:R-:W-:-:S09]  /*4110*/  UISETP.GE.AND UP0, UPT, UR7, UR5, UPT ;  /* 0x000000050700728c */ /* 0x000fd2000bf06270 */
[----:B------:R-:W-:Y:S05]  /*4120*/  BRA.U !UP0, `(.L_x_2983) ;  /* 0xffffffc108447547 */ /* 0x000fea000b83ffff */
[----:B------:R-:W-:Y:S05]  /*4130*/  EXIT ;  /* 0x000000000000794d */ /* 0x000fea0003800000 */
.L_x_2984:
        /* <DEDUP_REMOVED lines=12> */
.L_x_3469:


//--------------------- .text._Z35group_norm_nhwc_fwd_one_pass_kernelI11Fp32IOFp32WLi512ELi14ELi224EEv26Group_norm_nhwc_fwd_params --------------------------
	.section	.text._Z35group_norm_nhwc_fwd_one_pass_kernelI11Fp32IOFp32WLi512ELi14ELi224EEv26Group_norm_nhwc_fwd_params,"ax",@progbits
	.align	128
        .global         _Z35group_norm_nhwc_fwd_one_pass_kernelI11Fp32IOFp32WLi512ELi14ELi224EEv26Group_norm_nhwc_fwd_params
        .type           _Z35group_norm_nhwc_fwd_one_pass_kernelI11Fp32IOFp32WLi512ELi14ELi224EEv26Group_norm_nhwc_fwd_params,@function
        .size           _Z35group_norm_nhwc_fwd_one_pass_kernelI11Fp32IOFp32WLi512ELi14ELi224EEv26Group_norm_nhwc_fwd_params,(.L_x_3470 - _Z35group_norm_nhwc_fwd_one_pass_kernelI11Fp32IOFp32WLi512ELi14ELi224EEv26Group_norm_nhwc_fwd_params)
        .other          _Z35group_norm_nhwc_fwd_one_pass_kernelI11Fp32IOFp32WLi512ELi14ELi224EEv26Group_norm_nhwc_fwd_params,@"STO_CUDA_ENTRY STV_DEFAULT"
_Z35group_norm_nhwc_fwd_one_pass_kernelI11Fp32IOFp32WLi512ELi14ELi224EEv26Group_norm_nhwc_fwd_params:
.text._Z35group_norm_nhwc_fwd_one_pass_kernelI11Fp32IOFp32WLi512ELi14ELi224EEv26Group_norm_nhwc_fwd_params:
        /* <DEDUP_REMOVED lines=23> */
[----:B------:R-:W0:Y:S01]  /*0170*/  S2R R2, SR_LANEID ;  /* 0x0000000000027919 */ /* 0x000e220000000000 */
[----:B------:R-:W-:Y:S02]  /*0180*/  P2R R14, PR, RZ, 0x1 ;  /* 0x00000001ff0e7803 */ /* 0x000fe40000000000 */
[----:B------:R-:W-:Y:S01]  /*0190*/  PRMT R6, R12, 0x9910, RZ ;  /* 0x000099100c067816 */ /* 0x000fe200000000ff */
[----:B------:R-:W-:Y:S02]  /*01a0*/  IMAD R12, R3, UR19, R12 ;  /* 0x00000013030c7c24 */ /* 0x000fe4000f8e020c */
[----:B------:R-:W1:Y:S02]  /*01b0*/  LDC R3, c[0x0][0x370] ;  /* 0x0000dc00ff037b82 */ /* 0x000e640000000800 */
[----:B------:R-:W-:Y:S01]  /*01c0*/  IMAD R6, R6, 0x7, RZ ;  /* 0x0000000706067824 */ /* 0x000fe200078e02ff */
[----:B------:R-:W-:-:S02]  /*01d0*/  IADD3 R4, PT, PT, R12, 0x20, RZ ;  /* 0x000000200c047810 */ /* 0x000fc40007ffe0ff */
[C---:B------:R-:W-:Y:S02]  /*01e0*/  IADD3 R7, PT, PT, R12.reuse, 0x60, RZ ;  /* 0x000000600c077810 */ /* 0x040fe40007ffe0ff */
[----:B------:R-:W-:Y:S02]  /*01f0*/  IADD3 R15, PT, PT, RZ, -R6, RZ ;  /* 0x80000006ff0f7210 */ /* 0x000fe40007ffe0ff */
[C---:B------:R-:W-:Y:S02]  /*0200*/  IADD3 R6, PT, PT, R12.reuse, 0x40, RZ ;  /* 0x000000400c067810 */ /* 0x040fe40007ffe0ff */
[----:B------:R-:W-:Y:S02]  /*0210*/  PRMT R15, R15, 0x7710, RZ ;  /* 0x000077100f0f7816 */ /* 0x000fe400000000ff */
[C---:B------:R-:W-:Y:S02]  /*0220*/  IADD3 R8, PT, PT, R12.reuse, 0x80, RZ ;  /* 0x000000800c087810 */ /* 0x040fe40007ffe0ff */
[----:B------:R-:W-:-:S02]  /*0230*/  IADD3 R9, PT, PT, R12, 0xa0, RZ ;  /* 0x000000a00c097810 */ /* 0x000fc40007ffe0ff */
[----:B------:R-:W-:Y:S02]  /*0240*/  IADD3 R10, PT, PT, R15, R0, RZ ;  /* 0x000000000f0a7210 */ /* 0x000fe40007ffe0ff */
[----:B------:R-:W-:Y:S02]  /*0250*/  SHF.R.S32.HI R5, RZ, 0x1f, R12 ;  /* 0x0000001fff057819 */ /* 0x000fe4000001140c */
[----:B------:R-:W-:Y:S02]  /*0260*/  SHF.R.S32.HI R11, RZ, 0x1f, R4 ;  /* 0x0000001fff0b7819 */ /* 0x000fe40000011404 */
[----:B------:R-:W-:Y:S02]  /*0270*/  SHF.R.S32.HI R13, RZ, 0x1f, R6 ;  /* 0x0000001fff0d7819 */ /* 0x000fe40000011406 */
[----:B------:R-:W-:Y:S02]  /*0280*/  SHF.R.S32.HI R15, RZ, 0x1f, R7 ;  /* 0x0000001fff0f7819 */ /* 0x000fe40000011407 */
[----:B------:R-:W-:-:S02]  /*0290*/  SHF.R.S32.HI R57, RZ, 0x1f, R8 ;  /* 0x0000001fff397819 */ /* 0x000fc40000011408 */
[----:B------:R-:W-:Y:S02]  /*02a0*/  SHF.R.S32.HI R59, RZ, 0x1f, R9 ;  /* 0x0000001fff3b7819 */ /* 0x000fe40000011409 */
[----:B0---4-:R-:W-:-:S07]  /*02b0*/  SHF.L.U32 R10, R10, 0x1, RZ ;  /* 0x000000010a0a7819 */ /* 0x011fce00000006ff */
.L_x_3060:
[----:B0-----:R-:W0:Y:S01]  /*02c0*/  LDCU UR10, c[0x0][0x3f8] ;  /* 0x00007f00ff0a77ac */ /* 0x001e220008000800 */
[----:B-----5:R-:W-:Y:S02]  /*02d0*/  IABS R22, UR7 ;  /* 0x0000000700167c13 */ /* 0x020fe40008000000 */
[C---:B------:R-:W-:Y:S01]  /*02e0*/  IADD3 R47, PT, PT, R12.reuse, 0xc0, RZ ;  /* 0x000000c00c2f7810 */ /* 0x040fe20007ffe0ff */
[----:B--2---:R-:W2:Y:S01]  /*02f0*/  LDCU.64 UR12, c[0x0][0x3e8] ;  /* 0x00007d00ff0c77ac */ /* 0x004ea20008000a00 */
[----:B------:R-:W-:Y:S02]  /*0300*/  IADD3 R43, PT, PT, R12, 0xe0, RZ ;  /* 0x000000e00c2b7810 */ /* 0x000fe40007ffe0ff */
[----:B------:R-:W-:Y:S01]  /*0310*/  SHF.R.S32.HI R41, RZ, 0x1f, R47 ;  /* 0x0000001fff297819 */ /* 0x000fe2000001142f */
[----:B---3--:R-:W3:Y:S01]  /*0320*/  LDCU.64 UR16, c[0x0][0x3f0] ;  /* 0x00007e00ff1077ac */ /* 0x008ee20008000a00 */
[----:B------:R-:W-:Y:S02]  /*0330*/  SHF.R.S32.HI R51, RZ, 0x1f, R43 ;  /* 0x0000001fff337819 */ /* 0x000fe4000001142b */
[----:B------:R-:W-:-:S02]  /*0340*/  LOP3.LUT R62, R10, 0xffff, RZ, 0xc0, !PT ;  /* 0x0000ffff0a3e7812 */ /* 0x000fc400078ec0ff */
[C---:B----4-:R-:W-:Y:S02]  /*0350*/  IADD3 R27, PT, PT, R12.reuse, 0x100, RZ ;  /* 0x000001000c1b7810 */ /* 0x050fe40007ffe0ff */
[----:B------:R-:W-:Y:S02]  /*0360*/  IADD3 R26, PT, PT, R12, 0x140, RZ ;  /* 0x000001400c1a7810 */ /* 0x000fe40007ffe0ff */
[----:B------:R-:W-:Y:S01]  /*0370*/  SHF.R.S32.HI R45, RZ, 0x1f, R27 ;  /* 0x0000001fff2d7819 */ /* 0x000fe2000001141b */
[----:B0-----:R-:W-:Y:S02]  /*0380*/  UISETP.NE.AND UP0, UPT, UR10, URZ, UPT ;  /* 0x000000ff0a00728c */ /* 0x001fe4000bf05270 */
[----:B------:R-:W-:Y:S02]  /*0390*/  MOV R16, UR10 ;  /* 0x0000000a00107c02 */ /* 0x000fe40008000f00 */
[----:B------:R-:W-:Y:S02]  /*03a0*/  SHF.R.S32.HI R29, RZ, 0x1f, R26 ;  /* 0x0000001fff1d7819 */ /* 0x000fe4000001141a */
[----:B------:R-:W-:-:S02]  /*03b0*/  IABS R19, R16 ;  /* 0x0000001000137213 */ /* 0x000fc40000000000 */
[----:B--2---:R-:W-:Y:S02]  /*03c0*/  ISETP.GE.U32.AND P2, PT, R43, UR12, PT ;  /* 0x0000000c2b007c0c */ /* 0x004fe4000bf46070 */
[----:B------:R-:W0:Y:S01]  /*03d0*/  I2F.RP R18, R19 ;  /* 0x0000001300127306 */ /* 0x000e220000209400 */
[----:B---3--:R-:W-:Y:S02]  /*03e0*/  MOV R31, UR16 ;  /* 0x00000010001f7c02 */ /* 0x008fe40008000f00 */
[----:B------:R-:W-:-:S04]  /*03f0*/  ISETP.GE.AND.EX P4, PT, R51, UR13, PT, P2 ;  /* 0x0000000d33007c0c */ /* 0x000fc8000bf86320 */
[----:B------:R-:W-:Y:S01]  /*0400*/  P2R R28, PR, RZ, 0x10 ;  /* 0x00000010ff1c7803 */ /* 0x000fe20000000000 */
[----:B0-----:R-:W0:Y:S08]  /*0410*/  MUFU.RCP R18, R18 ;  /* 0x0000001200127308 */ /* 0x001e300000001000 */
        /* <DEDUP_REMOVED lines=8> */
[----:B------:R-:W-:-:S04]  /*04a0*/  MOV R20, R22 ;  /* 0x0000001600147202 */ /* 0x000fc80000000f00 */
[----:B------:R-:W-:Y:S01]  /*04b0*/  R2UR UR5, R20 ;  /* 0x00000000140572ca */ /* 0x000fe200000e0000 */
[----:B------:R-:W-:-:S05]  /*04c0*/  IMAD.HI.U32 R21, R17, R21, UR8 ;  /* 0x0000000811157e27 */ /* 0x000fca000f8e0015 */
[----:B------:R-:W-:Y:S02]  /*04d0*/  R2UR UR8, R21 ;  /* 0x00000000150872ca */ /* 0x000fe400000e0000 */
[----:B------:R-:W0:Y:S11]  /*04e0*/  @!P4 LDC.64 R20, c[0x0][0x3e0] ;  /* 0x0000f800ff14cb82 */ /* 0x000e360000000a00 */
        /* <DEDUP_REMOVED lines=11> */
[----:B------:R-:W-:-:S04]  /*05a0*/  IADD3 R19, PT, PT, R12, 0x120, RZ ;  /* 0x000001200c137810 */ /* 0x000fc80007ffe0ff */
[----:B------:R-:W-:Y:S02]  /*05b0*/  ISETP.GE.U32.AND P1, PT, R19, UR12, PT ;  /* 0x0000000c13007c0c */ /* 0x000fe4000bf26070 */
[----:B------:R-:W-:-:S04]  /*05c0*/  SHF.R.S32.HI R17, RZ, 0x1f, R19 ;  /* 0x0000001fff117819 */ /* 0x000fc80000011413 */
[----:B------:R-:W-:Y:S01]  /*05d0*/  ISETP.GE.AND.EX P1, PT, R17, UR13, PT, P1 ;  /* 0x0000000d11007c0c */ /* 0x000fe2000bf26310 */
[----:B------:R-:W-:Y:S01]  /*05e0*/  VOTEU.ANY UP1, P0 ;  /* 0x0000000000ff7886 */ /* 0x000fe20000020100 */
[----:B------:R-:W-:-:S04]  /*05f0*/  ISETP.GE.U32.AND P0, PT, R47, UR12, PT ;  /* 0x0000000c2f007c0c */ /* 0x000fc8000bf06070 */
[----:B------:R-:W-:Y:S01]  /*0600*/  @UP1 UIADD3 UR9, UPT, UPT, UR9, 0x1, URZ ;  /* 0x0000000109091890 */ /* 0x000fe2000fffe0ff */
[----:B------:R-:W-:Y:S02]  /*0610*/  ISETP.GE.AND.EX P5, PT, R41, UR13, PT, P0 ;  /* 0x0000000d29007c0c */ /* 0x000fe4000bfa6300 */
[----:B------:R-:W-:Y:S01]  /*0620*/  ISETP.GE.U32.AND P0, PT, R27, UR12, PT ;  /* 0x0000000c1b007c0c */ /* 0x000fe2000bf06070 */
[----:B------:R-:W-:Y:S01]  /*0630*/  @!UP2 UIADD3 UR9, UPT, UPT, -UR9, URZ, URZ ;  /* 0x000000ff0909a290 */ /* 0x000fe2000fffe1ff */
[----:B------:R-:W-:Y:S01]  /*0640*/  P2R R33, PR, RZ, 0x20 ;  /* 0x00000020ff217803 */ /* 0x000fe20000000000 */
[----:B------:R-:W-:Y:S01]  /*0650*/  @!UP0 ULOP3.LUT UR9, URZ, UR10, URZ, 0x33, !UPT ;  /* 0x0000000aff098292 */ /* 0x000fe2000f8e33ff */
[----:B------:R-:W3:Y:S01]  /*0660*/  @!P1 LDC.64 R24, c[0x0][0x3e0] ;  /* 0x0000f800ff189b82 */ /* 0x000ee20000000a00 */
[----:B------:R-:W-:Y:S02]  /*0670*/  ISETP.GE.AND.EX P3, PT, R45, UR13, PT, P0 ;  /* 0x0000000d2d007c0c */ /* 0x000fe4000bf66300 */
[----:B------:R-:W-:-:S02]  /*0680*/  UIADD3 UR8, UPT, UPT, -UR9, URZ, URZ ;  /* 0x000000ff09087290 */ /* 0x000fc4000fffe1ff */
[----:B------:R-:W-:Y:S01]  /*0690*/  USHF.R.S32.HI UR5, URZ, 0x1f, UR9 ;  /* 0x0000001fff057899 */ /* 0x000fe20008011409 */
[----:B------:R-:W-:Y:S01]  /*06a0*/  P2R R30, PR, RZ, 0x8 ;  /* 0x00000008ff1e7803 */ /* 0x000fe20000000000 */
[----:B------:R-:W-:Y:S01]  /*06b0*/  UIMAD UR8, UR10, UR8, UR7 ;  /* 0x000000080a0872a4 */ /* 0x000fe2000f8e0207 */
[----:B------:R-:W4:Y:S01]  /*06c0*/  @!P1 LDC.64 R34, c[0x0][0x390] ;  /* 0x0000e400ff229b82 */ /* 0x000f220000000a00 */
[----:B------:R-:W-:Y:S02]  /*06d0*/  UIMAD UR5, UR5, UR16, URZ ;  /* 0x00000010050572a4 */ /* 0x000fe4000f8e02ff */
[----:B------:R-:W-:Y:S02]  /*06e0*/  UIMAD UR8, UR8, 0xe, URZ ;  /* 0x0000000e080878a4 */ /* 0x000fe4000f8e02ff */
[----:B------:R-:W-:-:S03]  /*06f0*/  UIMAD UR5, UR9, UR17, UR5 ;  /* 0x00000011090572a4 */ /* 0x000fc6000f8e0205 */
[----:B------:R-:W5:Y:S01]  /*0700*/  @!P5 LDC.64 R22, c[0x0][0x3e0] ;  /* 0x0000f800ff16db82 */ /* 0x000f620000000a00 */
[----:B------:R-:W-:Y:S02]  /*0710*/  IADD3 R62, P2, PT, R62, UR8, RZ ;  /* 0x000000083e3e7c10 */ /* 0x000fe4000ff5e0ff */
[----:B------:R-:W-:-:S04]  /*0720*/  MOV R16, UR8 ;  /* 0x0000000800107c02 */ /* 0x000fc80008000f00 */
[----:B------:R-:W-:Y:S01]  /*0730*/  LEA.HI.X.SX32 R63, R16, RZ, 0x1, P2 ;  /* 0x000000ff103f7211 */ /* 0x000fe200010f0eff */
[----:B---3--:R-:W-:Y:S01]  /*0740*/  @!P1 IMAD R16, R17, R24, RZ ;  /* 0x0000001811109224 */ /* 0x008fe200078e02ff */
[----:B------:R-:W-:Y:S01]  /*0750*/  ISETP.GE.U32.AND P2, PT, R26, UR12, PT ;  /* 0x0000000c1a007c0c */ /* 0x000fe2000bf46070 */
[----:B------:R-:W3:Y:S01]  /*0760*/  @!P5 LDC.64 R36, c[0x0][0x390] ;  /* 0x0000e400ff24db82 */ /* 0x000ee20000000a00 */
[----:B------:R-:W-:Y:S02]  /*0770*/  IMAD.WIDE.U32 R62, R31, UR9, R62 ;  /* 0x000000091f3e7c25 */ /* 0x000fe4000f8e003e */
[----:B------:R-:W-:Y:S02]  /*0780*/  ISETP.GE.AND.EX P2, PT, R29, UR13, PT, P2 ;  /* 0x0000000d1d007c0c */ /* 0x000fe4000bf46320 */
[----:B------:R-:W-:Y:S01]  /*0790*/  @!P1 IMAD R31, R19, R25, R16 ;  /* 0x00000019131f9224 */ /* 0x000fe200078e0210 */
[----:B------:R-:W-:Y:S02]  /*07a0*/  IADD3 R61, PT, PT, R63, UR5, RZ ;  /* 0x000000053f3d7c10 */ /* 0x000fe4000fffe0ff */
[----:B------:R-:W1:Y:S01]  /*07b0*/  @!P3 LDC.64 R16, c[0x0][0x3e0] ;  /* 0x0000f800ff10bb82 */ /* 0x000e620000000a00 */
[----:B------:R-:W-:-:S05]  /*07c0*/  @!P1 MOV R60, R62 ;  /* 0x0000003e003c9202 */ /* 0x000fca0000000f00 */
[----:B------:R-:W-:Y:S02]  /*07d0*/  @!P1 IMAD.WIDE.U32 R24, R19, R24, R60 ;  /* 0x0000001813189225 */ /* 0x000fe400078e003c */
[----:B------:R-:W2:Y:S02]  /*07e0*/  @!P2 LDC.64 R18, c[0x0][0x3e0] ;  /* 0x0000f800ff12ab82 */ /* 0x000ea40000000a00 */
[----:B-----5:R-:W-:Y:S01]  /*07f0*/  @!P5 IMAD R32, R41, R22, RZ ;  /* 0x000000162920d224 */ /* 0x020fe200078e02ff */
[----:B------:R-:W-:Y:S02]  /*0800*/  @!P1 IADD3 R25, PT, PT, R25, R31, RZ ;  /* 0x0000001f19199210 */ /* 0x000fe40007ffe0ff */
[C---:B----4-:R-:W-:Y:S01]  /*0810*/  @!P1 LEA R34, P0, R24.reuse, R34, 0x2 ;  /* 0x0000002218229211 */ /* 0x050fe200078010ff */
[----:B------:R-:W-:Y:S01]  /*0820*/  @!P5 IMAD R49, R47, R23, R32 ;  /* 0x000000172f31d224 */ /* 0x000fe200078e0220 */
[----:B------:R-:W-:Y:S01]  /*0830*/  P2R R31, PR, RZ, 0x2 ;  /* 0x00000002ff1f7803 */ /* 0x000fe20000000000 */
[----:B------:R-:W4:Y:S01]  /*0840*/  @!P3 LDC.64 R40, c[0x0][0x390] ;  /* 0x0000e400ff28bb82 */ /* 0x000f220000000a00 */
[----:B------:R-:W-:Y:S01]  /*0850*/  @!P1 LEA.HI.X R35, R24, R35, R25, 0x2, P0 ;  /* 0x0000002318239211 */ /* 0x000fe200000f1419 */
[----:B0-----:R-:W-:Y:S01]  /*0860*/  @!P4 IMAD R32, R51, R20, RZ ;  /* 0x000000143320c224 */ /* 0x001fe200078e02ff */
[----:B------:R-:W-:-:S02]  /*0870*/  @!P5 MOV R24, R62 ;  /* 0x0000003e0018d202 */ /* 0x000fc40000000f00 */
[----:B------:R-:W-:-:S03]  /*0880*/  @!P5 MOV R25, R61 ;  /* 0x0000003d0019d202 */ /* 0x000fc60000000f00 */
[----:B------:R-:W-:Y:S01]  /*0890*/  @!P5 IMAD.WIDE.U32 R22, R47, R22, R24 ;  /* 0x000000162f16d225 */ /* 0x000fe200078e0018 */
[----:B------:R-:W-:Y:S02]  /*08a0*/  @!P4 MOV R24, R62 ;  /* 0x0000003e0018c202 */ /* 0x000fe40000000f00 */
[----:B------:R-:W-:Y:S01]  /*08b0*/  @!P4 MOV R25, R61 ;  /* 0x0000003d0019c202 */ /* 0x000fe20000000f00 */
[----:B------:R-:W-:Y:S01]  /*08c0*/  @!P4 IMAD R47, R43, R21, R32 ;  /* 0x000000152b2fc224 */ /* 0x000fe200078e0220 */
[----:B------:R-:W-:Y:S01]  /*08d0*/  @!P5 IADD3 R23, PT, PT, R23, R49, RZ ;  /* 0x000000311717d210 */ /* 0x000fe20007ffe0ff */
[----:B--2---:R-:W-:Y:S01]  /*08e0*/  @!P2 IMAD R29, R29, R18, RZ ;  /* 0x000000121d1da224 */ /* 0x004fe200078e02ff */
[C---:B---3--:R-:W-:Y:S01]  /*08f0*/  @!P5 LEA R36, P0, R22.reuse, R36, 0x2 ;  /* 0x000000241624d211 */ /* 0x048fe200078010ff */
[----:B------:R-:W-:Y:S01]  /*0900*/  @!P4 IMAD.WIDE.U32 R20, R43, R20, R24 ;  /* 0x000000142b14c225 */ /* 0x000fe200078e0018 */
[----:B------:R-:W-:Y:S01]  /*0910*/  P2R R32, PR, RZ, 0x4 ;  /* 0x00000004ff207803 */ /* 0x000fe20000000000 */
[----:B------:R-:W0:Y:S01]  /*0920*/  @!P2 LDC.64 R42, c[0x0][0x390] ;  /* 0x0000e400ff2aab82 */ /* 0x000e220000000a00 */
[----:B------:R-:W-:Y:S01]  /*0930*/  @!P5 LEA.HI.X R37, R22, R37, R23, 0x2, P0 ;  /* 0x000000251625d211 */ /* 0x000fe200000f1417 */
[----:B-1----:R-:W-:Y:S01]  /*0940*/  @!P3 IMAD R24, R45, R16, RZ ;  /* 0x000000102d18b224 */ /* 0x002fe200078e02ff */
[----:B------:R-:W-:Y:S01]  /*0950*/  @!P3 MOV R22, R62 ;  /* 0x0000003e0016b202 */ /* 0x000fe20000000f00 */
[----:B------:R-:W-:Y:S01]  /*0960*/  @!P2 IMAD R29, R26, R19, R29 ;  /* 0x000000131a1da224 */ /* 0x000fe200078e021d */
[----:B------:R-:W-:Y:S01]  /*0970*/  @!P3 MOV R23, R61 ;  /* 0x0000003d0017b202 */ /* 0x000fe20000000f00 */
[----:B------:R-:W-:Y:S01]  /*0980*/  @!P3 IMAD R25, R27, R17, R24 ;  /* 0x000000111b19b224 */ /* 0x000fe200078e0218 */
[----:B------:R-:W-:-:S02]  /*0990*/  @!P4 IADD3 R17, PT, PT, R21, R47, RZ ;  /* 0x0000002f1511c210 */ /* 0x000fc40007ffe0ff */
[C---:B------:R-:W-:Y:S01]  /*09a0*/  @!P4 LEA R38, P0, R20.reuse, R38, 0x2 ;  /* 0x000000261426c211 */ /* 0x040fe200078010ff */
[----:B------:R-:W-:Y:S01]  /*09b0*/  @!P3 IMAD.WIDE.U32 R22, R27, R16, R22 ;  /* 0x000000101b16b225 */ /* 0x000fe200078e0016 */
[----:B------:R-:W-:Y:S02]  /*09c0*/  @!P2 MOV R16, R62 ;  /* 0x0000003e0010a202 */ /* 0x000fe40000000f00 */
[----:B------:R-:W-:Y:S02]  /*09d0*/  @!P4 LEA.HI.X R39, R20, R39, R17, 0x2, P0 ;  /* 0x000000271427c211 */ /* 0x000fe400000f1411 */
[----:B------:R-:W-:Y:S02]  /*09e0*/  @!P2 MOV R17, R61 ;  /* 0x0000003d0011a202 */ /* 0x000fe40000000f00 */
[----:B----4-:R-:W-:Y:S01]  /*09f0*/  @!P3 LEA R40, P0, R22, R40, 0x2 ;  /* 0x000000281628b211 */ /* 0x010fe200078010ff */
[----:B------:R-:W-:Y:S01]  /*0a00*/  @!P2 IMAD.WIDE.U32 R18, R26, R18, R16 ;  /* 0x000000121a12a225 */ /* 0x000fe200078e0010 */
[----:B------:R-:W-:-:S02]  /*0a10*/  @!P3 IADD3 R16, PT, PT, R23, R25, RZ ;  /* 0x000000191710b210 */ /* 0x000fc40007ffe0ff */
[----:B------:R-:W-:Y:S02]  /*0a20*/  IADD3 R23, PT, PT, R12, 0x160, RZ ;  /* 0x000001600c177810 */ /* 0x000fe40007ffe0ff */
[----:B------:R-:W-:Y:S02]  /*0a30*/  @!P3 LEA.HI.X R41, R22, R41, R16, 0x2, P0 ;  /* 0x000000291629b211 */ /* 0x000fe400000f1410 */
[----:B------:R-:W-:Y:S02]  /*0a40*/  @!P2 IADD3 R16, PT, PT, R19, R29, RZ ;  /* 0x0000001d1310a210 */ /* 0x000fe40007ffe0ff */
[----:B------:R-:W-:Y:S02]  /*0a50*/  ISETP.GE.U32.AND P3, PT, R23, UR12, PT ;  /* 0x0000000c17007c0c */ /* 0x000fe4000bf66070 */
[----:B------:R-:W-:Y:S02]  /*0a60*/  SHF.R.S32.HI R19, RZ, 0x1f, R23 ;  /* 0x0000001fff137819 */ /* 0x000fe40000011417 */
[----:B0-----:R-:W-:-:S02]  /*0a70*/  @!P2 LEA R42, P0, R18, R42, 0x2 ;  /* 0x0000002a122aa211 */ /* 0x001fc400078010ff */
[----:B------:R-:W-:Y:S02]  /*0a80*/  ISETP.GE.AND.EX P3, PT, R19, UR13, PT, P3 ;  /* 0x0000000d13007c0c */ /* 0x000fe4000bf66330 */
[----:B------:R-:W-:Y:S02]  /*0a90*/  @!P2 LEA.HI.X R43, R18, R43, R16, 0x2, P0 ;  /* 0x0000002b122ba211 */ /* 0x000fe400000f1410 */
[----:B------:R-:W-:Y:S02]  /*0aa0*/  IADD3 R25, PT, PT, R12, 0x180, RZ ;  /* 0x000001800c197810 */ /* 0x000fe40007ffe0ff */
[----:B------:R-:W-:Y:S02]  /*0ab0*/  ISETP.NE.AND P2, PT, R30, RZ, PT ;  /* 0x000000ff1e00720c */ /* 0x000fe40003f45270 */
[----:B------:R-:W-:Y:S02]  /*0ac0*/  ISETP.GE.U32.AND P4, PT, R25, UR12, PT ;  /* 0x0000000c19007c0c */ /* 0x000fe4000bf86070 */
[----:B------:R-:W-:-:S02]  /*0ad0*/  P2R R30, PR, RZ, 0x4 ;  /* 0x00000004ff1e7803 */ /* 0x000fc40000000000 */
[----:B------:R-:W-:Y:S01]  /*0ae0*/  ISETP.NE.AND P2, PT, R28, RZ, PT ;  /* 0x000000ff1c00720c */ /* 0x000fe20003f45270 */
[----:B------:R-:W0:Y:S03]  /*0af0*/  @!P3 LDC.64 R16, c[0x0][0x3e0] ;  /* 0x0000f800ff10bb82 */ /* 0x000e260000000a00 */
[----:B------:R-:W-:Y:S02]  /*0b00*/  P2R R28, PR, RZ, 0x4 ;  /* 0x00000004ff1c7803 */ /* 0x000fe40000000000 */
[----:B------:R-:W-:-:S03]  /*0b10*/  ISETP.NE.AND P2, PT, R33, RZ, PT ;  /* 0x000000ff2100720c */ /* 0x000fc60003f45270 */
[----:B------:R-:W1:Y:S01]  /*0b20*/  @!P3 LDC.64 R52, c[0x0][0x390] ;  /* 0x0000e400ff34bb82 */ /* 0x000e620000000a00 */
[----:B0-----:R-:W-:Y:S01]  /*0b30*/  @!P3 IMAD R18, R19, R16, RZ ;  /* 0x000000101312b224 */ /* 0x001fe200078e02ff */
[----:B------:R-:W-:-:S03]  /*0b40*/  @!P3 MOV R19, R61 ;  /* 0x0000003d0013b202 */ /* 0x000fc60000000f00 */
[----:B------:R-:W-:Y:S01]  /*0b50*/  @!P3 IMAD R21, R23, R17, R18 ;  /* 0x000000111715b224 */ /* 0x000fe200078e0212 */
[----:B------:R-:W-:-:S05]  /*0b60*/  @!P3 MOV R18, R62 ;  /* 0x0000003e0012b202 */ /* 0x000fca0000000f00 */
[----:B------:R-:W-:Y:S01]  /*0b70*/  @!P3 IMAD.WIDE.U32 R16, R23, R16, R18 ;  /* 0x000000101710b225 */ /* 0x000fe200078e0012 */
[----:B------:R-:W-:-:S04]  /*0b80*/  SHF.R.S32.HI R19, RZ, 0x1f, R25 ;  /* 0x0000001fff137819 */ /* 0x000fc80000011419 */
[----:B------:R-:W-:Y:S02]  /*0b90*/  ISETP.GE.AND.EX P4, PT, R19, UR13, PT, P4 ;  /* 0x0000000d13007c0c */ /* 0x000fe4000bf86340 */
[----:B------:R-:W-:Y:S02]  /*0ba0*/  @!P3 IADD3 R17, PT, PT, R17, R21, RZ ;  /* 0x000000151111b210 */ /* 0x000fe40007ffe0ff */
[C---:B-1----:R-:W-:Y:S02]  /*0bb0*/  @!P3 LEA R52, P0, R16.reuse, R52, 0x2 ;  /* 0x000000341034b211 */ /* 0x042fe400078010ff */
[----:B------:R-:W-:Y:S02]  /*0bc0*/  P2R R21, PR, RZ, 0x8 ;  /* 0x00000008ff157803 */ /* 0x000fe40000000000 */
[----:B------:R-:W-:Y:S02]  /*0bd0*/  @!P3 LEA.HI.X R53, R16, R53, R17, 0x2, P0 ;  /* 0x000000351035b211 */ /* 0x000fe400000f1411 */
[----:B------:R-:W-:-:S03]  /*0be0*/  P2R R20, PR, RZ, 0x10 ;  /* 0x00000010ff147803 */ /* 0x000fc60000000000 */
[----:B------:R-:W0:Y:S08]  /*0bf0*/  @!P4 LDC.64 R16, c[0x0][0x3e0] ;  /* 0x0000f800ff10cb82 */ /* 0x000e300000000a00 */
[----:B------:R-:W1:Y:S01]  /*0c00*/  @!P4 LDC.64 R54, c[0x0][0x390] ;  /* 0x0000e400ff36cb82 */ /* 0x000e620000000a00 */
[----:B0-----:R-:W-:Y:S01]  /*0c10*/  @!P4 IMAD R18, R19, R16, RZ ;  /* 0x000000101312c224 */ /* 0x001fe200078e02ff */
[----:B------:R-:W-:-:S03]  /*0c20*/  @!P4 MOV R19, R61 ;  /* 0x0000003d0013c202 */ /* 0x000fc60000000f00 */
[----:B------:R-:W-:Y:S01]  /*0c30*/  @!P4 IMAD R23, R25, R17, R18 ;  /* 0x000000111917c224 */ /* 0x000fe200078e0212 */
[----:B------:R-:W-:-:S05]  /*0c40*/  @!P4 MOV R18, R62 ;  /* 0x0000003e0012c202 */ /* 0x000fca0000000f00 */
[----:B------:R-:W-:-:S05]  /*0c50*/  @!P4 IMAD.WIDE.U32 R16, R25, R16, R18 ;  /* 0x000000101910c225 */ /* 0x000fca00078e0012 */
[----:B------:R-:W-:Y:S02]  /*0c60*/  @!P4 IADD3 R17, PT, PT, R17, R23, RZ ;  /* 0x000000171111c210 */ /* 0x000fe40007ffe0ff */
[----:B------:R-:W-:Y:S02]  /*0c70*/  IADD3 R23, PT, PT, R12, 0x1a0, RZ ;  /* 0x000001a00c177810 */ /* 0x000fe40007ffe0ff */
[C---:B-1----:R-:W-:Y:S02]  /*0c80*/  @!P4 LEA R54, P0, R16.reuse, R54, 0x2 ;  /* 0x000000361036c211 */ /* 0x042fe400078010ff */
[----:B------:R-:W-:Y:S02]  /*0c90*/  SHF.R.S32.HI R19, RZ, 0x1f, R23 ;  /* 0x0000001fff137819 */ /* 0x000fe40000011417 */
[----:B------:R-:W-:Y:S02]  /*0ca0*/  ISETP.GE.U32.AND P5, PT, R23, UR12, PT ;  /* 0x0000000c17007c0c */ /* 0x000fe4000bfa6070 */
[----:B------:R-:W-:-:S02]  /*0cb0*/  @!P4 LEA.HI.X R55, R16, R55, R17, 0x2, P0 ;  /* 0x000000371037c211 */ /* 0x000fc400000f1411 */
[----:B------:R-:W-:-:S04]  /*0cc0*/  ISETP.GE.AND.EX P5, PT, R19, UR13, PT, P5 ;  /* 0x0000000d13007c0c */ /* 0x000fc8000bfa6350 */
[----:B------:R-:W-:-:S09]  /*0cd0*/  P2R R22, PR, RZ, 0x20 ;  /* 0x00000020ff167803 */ /* 0x000fd20000000000 */
[----:B------:R-:W0:Y:S08]  /*0ce0*/  @!P5 LDC.64 R16, c[0x0][0x3e0] ;  /* 0x0000f800ff10db82 */ /* 0x000e300000000a00 */
[----:B------:R-:W1:Y:S01]  /*0cf0*/  @!P5 LDC.64 R26, c[0x0][0x390] ;  /* 0x0000e400ff1adb82 */ /* 0x000e620000000a00 */
[----:B0-----:R-:W-:Y:S01]  /*0d00*/  @!P5 IMAD R18, R19, R16, RZ ;  /* 0x000000101312d224 */ /* 0x001fe200078e02ff */
[----:B------:R-:W-:-:S03]  /*0d10*/  @!P5 MOV R19, R61 ;  /* 0x0000003d0013d202 */ /* 0x000fc60000000f00 */
[----:B------:R-:W-:Y:S01]  /*0d20*/  @!P5 IMAD R17, R23, R17, R18 ;  /* 0x000000111711d224 */ /* 0x000fe200078e0212 */
[----:B------:R-:W-:-:S05]  /*0d30*/  @!P5 MOV R18, R62 ;  /* 0x0000003e0012d202 */ /* 0x000fca0000000f00 */
[----:B------:R-:W-:Y:S01]  /*0d40*/  @!P5 IMAD.WIDE.U32 R18, R23, R16, R18 ;  /* 0x000000101712d225 */ /* 0x000fe200078e0012 */
[----:B------:R-:W-:-:S04]  /*0d50*/  IADD3 R23, PT, PT, R12, 0x1c0, RZ ;  /* 0x000001c00c177810 */ /* 0x000fc80007ffe0ff */
[----:B------:R-:W-:Y:S02]  /*0d60*/  @!P5 IADD3 R16, PT, PT, R19, R17, RZ ;  /* 0x000000111310d210 */ /* 0x000fe40007ffe0ff */
[----:B------:R-:W-:Y:S02]  /*0d70*/  SHF.R.S32.HI R19, RZ, 0x1f, R23 ;  /* 0x0000001fff137819 */ /* 0x000fe40000011417 */
[----:B------:R-:W-:Y:S02]  /*0d80*/  ISETP.GE.U32.AND P6, PT, R23, UR12, PT ;  /* 0x0000000c17007c0c */ /* 0x000fe4000bfc6070 */
[C---:B-1----:R-:W-:Y:S02]  /*0d90*/  @!P5 LEA R26, P0, R18.reuse, R26, 0x2 ;  /* 0x0000001a121ad211 */ /* 0x042fe400078010ff */
[----:B------:R-:W-:Y:S02]  /*0da0*/  ISETP.GE.AND.EX P6, PT, R19, UR13, PT, P6 ;  /* 0x0000000d13007c0c */ /* 0x000fe4000bfc6360 */
[----:B------:R-:W-:-:S11]  /*0db0*/  @!P5 LEA.HI.X R27, R18, R27, R16, 0x2, P0 ;  /* 0x0000001b121bd211 */ /* 0x000fd600000f1410 */
[----:B------:R-:W0:Y:S08]  /*0dc0*/  @!P6 LDC.64 R16, c[0x0][0x3e0] ;  /* 0x0000f800ff10eb82 */ /* 0x000e300000000a00 */
[----:B------:R-:W1:Y:S01]  /*0dd0*/  @!P6 LDC.64 R24, c[0x0][0x390] ;  /* 0x0000e400ff18eb82 */ /* 0x000e620000000a00 */
[----:B0-----:R-:W-:Y:S01]  /*0de0*/  @!P6 IMAD R18, R19, R16, RZ ;  /* 0x000000101312e224 */ /* 0x001fe200078e02ff */
[----:B------:R-:W-:-:S03]  /*0df0*/  @!P6 MOV R19, R61 ;  /* 0x0000003d0013e202 */ /* 0x000fc60000000f00 */
[----:B------:R-:W-:Y:S01]  /*0e00*/  @!P6 IMAD R17, R23, R17, R18 ;  /* 0x000000111711e224 */ /* 0x000fe200078e0212 */
[----:B------:R-:W-:-:S05]  /*0e10*/  @!P6 MOV R18, R62 ;  /* 0x0000003e0012e202 */ /* 0x000fca0000000f00 */
[----:B------:R-:W-:Y:S01]  /*0e20*/  @!P6 IMAD.WIDE.U32 R18, R23, R16, R18 ;  /* 0x000000101712e225 */ /* 0x000fe200078e0012 */
[----:B------:R-:W-:-:S04]  /*0e30*/  P2R R23, PR, RZ, 0x40 ;  /* 0x00000040ff177803 */ /* 0x000fc80000000000 */
[----:B------:R-:W-:Y:S02]  /*0e40*/  @!P6 IADD3 R16, PT, PT, R19, R17, RZ ;  /* 0x000000111310e210 */ /* 0x000fe40007ffe0ff */
[----:B-1----:R-:W-:-:S04]  /*0e50*/  @!P6 LEA R24, P0, R18, R24, 0x2 ;  /* 0x000000181218e211 */ /* 0x002fc800078010ff */
[----:B------:R-:W-:Y:S02]  /*0e60*/  @!P6 LEA.HI.X R25, R18, R25, R16, 0x2, P0 ;  /* 0x000000191219e211 */ /* 0x000fe400000f1410 */
[----:B------:R-:W-:-:S04]  /*0e70*/  ISETP.GE.U32.AND P0, PT, R4, UR12, PT ;  /* 0x0000000c04007c0c */ /* 0x000fc8000bf06070 */
[----:B------:R-:W-:-:S04]  /*0e80*/  ISETP.GE.AND.EX P1, PT, R11, UR13, PT, P0 ;  /* 0x0000000d0b007c0c */ /* 0x000fc8000bf26300 */
[----:B------:R-:W-:-:S09]  /*0e90*/  P2R R29, PR, RZ, 0x2 ;  /* 0x00000002ff1d7803 */ /* 0x000fd20000000000 */
[----:B------:R-:W0:Y:S01]  /*0ea0*/  @!P1 LDC.64 R16, c[0x0][0x3e0] ;  /* 0x0000f800ff109b82 */ /* 0x000e220000000a00 */
[----:B------:R-:W-:-:S07]  /*0eb0*/  @!P1 MOV R19, R61 ;  /* 0x0000003d00139202 */ /* 0x000fce0000000f00 */
[----:B------:R-:W1:Y:S01]  /*0ec0*/  @!P1 LDC.64 R44, c[0x0][0x390] ;  /* 0x0000e400ff2c9b82 */ /* 0x000e620000000a00 */
[----:B0-----:R-:W-:-:S04]  /*0ed0*/  @!P1 IMAD R18, R11, R16, RZ ;  /* 0x000000100b129224 */ /* 0x001fc800078e02ff */
[----:B------:R-:W-:Y:S01]  /*0ee0*/  @!P1 IMAD R17, R4, R17, R18 ;  /* 0x0000001104119224 */ /* 0x000fe200078e0212 */
[----:B------:R-:W-:-:S05]  /*0ef0*/  @!P1 MOV R18, R62 ;  /* 0x0000003e00129202 */ /* 0x000fca0000000f00 */
[----:B------:R-:W-:-:S05]  /*0f00*/  @!P1 IMAD.WIDE.U32 R18, R4, R16, R18 ;  /* 0x0000001004129225 */ /* 0x000fca00078e0012 */
[----:B------:R-:W-:Y:S02]  /*0f10*/  @!P1 IADD3 R16, PT, PT, R19, R17, RZ ;  /* 0x0000001113109210 */ /* 0x000fe40007ffe0ff */
[----:B-1----:R-:W-:-:S04]  /*0f20*/  @!P1 LEA R44, P0, R18, R44, 0x2 ;  /* 0x0000002c122c9211 */ /* 0x002fc800078010ff */
[----:B------:R-:W-:Y:S02]  /*0f30*/  @!P1 LEA.HI.X R45, R18, R45, R16, 0x2, P0 ;  /* 0x0000002d122d9211 */ /* 0x000fe400000f1410 */
[----:B------:R-:W-:-:S04]  /*0f40*/  ISETP.GE.U32.AND P0, PT, R6, UR12, PT ;  /* 0x0000000c06007c0c */ /* 0x000fc8000bf06070 */
[----:B------:R-:W-:-:S13]  /*0f50*/  ISETP.GE.AND.EX P6, PT, R13, UR13, PT, P0 ;  /* 0x0000000d0d007c0c */ /* 0x000fda000bfc6300 */
        /* <DEDUP_REMOVED lines=25> */
[----:B------:R-:W-:Y:S02]  /*10f0*/  @!P3 MOV R50, R62 ;  /* 0x0000003e0032b202 */ /* 0x000fe40000000f00 */
[----:B------:R-:W-:-:S05]  /*1100*/  @!P3 MOV R51, R61 ;  /* 0x0000003d0033b202 */ /* 0x000fca0000000f00 */
[----:B------:R-:W1:Y:S01]  /*1110*/  @!P3 LDC.64 R18, c[0x0][0x390] ;  /* 0x0000e400ff12bb82 */ /* 0x000e620000000a00 */
[-C--:B0-----:R-:W-:Y:S02]  /*1120*/  @!P3 IMAD R33, R57, R16.reuse, RZ ;  /* 0x000000103921b224 */ /* 0x081fe400078e02ff */
[----:B------:R-:W-:-:S04]  /*1130*/  @!P3 IMAD.WIDE.U32 R50, R8, R16, R50 ;  /* 0x000000100832b225 */ /* 0x000fc800078e0032 */
[----:B------:R-:W-:Y:S01]  /*1140*/  @!P3 IMAD R17, R8, R17, R33 ;  /* 0x000000110811b224 */ /* 0x000fe200078e0221 */
[----:B-1----:R-:W-:-:S04]  /*1150*/  @!P3 LEA R64, P0, R50, R18, 0x2 ;  /* 0x000000123240b211 */ /* 0x002fc800078010ff */
[----:B------:R-:W-:-:S04]  /*1160*/  @!P3 IADD3 R16, PT, PT, R51, R17, RZ ;  /* 0x000000113310b210 */ /* 0x000fc80007ffe0ff */
        /* <DEDUP_REMOVED lines=19> */
[----:B0-----:R-:W-:-:S04]  /*12a0*/  @!P0 IMAD R33, R5, R16, RZ ;  /* 0x0000001005218224 */ /* 0x001fc800078e02ff */
[C---:B------:R-:W-:Y:S02]  /*12b0*/  @!P0 IMAD R33, R12.reuse, R17, R33 ;  /* 0x000000110c218224 */ /* 0x040fe400078e0221 */
[----:B------:R-:W-:-:S05]  /*12c0*/  @!P0 IMAD.WIDE.U32 R16, R12, R16, R66 ;  /* 0x000000100c108225 */ /* 0x000fca00078e0042 */
[----:B------:R-:W-:Y:S02]  /*12d0*/  @!P0 IADD3 R17, PT, PT, R17, R33, RZ ;  /* 0x0000002111118210 */ /* 0x000fe40007ffe0ff */
[----:B-1----:R-:W-:-:S04]  /*12e0*/  @!P0 LEA R66, P1, R16, R18, 0x2 ;  /* 0x0000001210428211 */ /* 0x002fc800078210ff */
[----:B------:R-:W-:Y:S02]  /*12f0*/  @!P0 LEA.HI.X R67, R16, R19, R17, 0x2, P1 ;  /* 0x0000001310438211 */ /* 0x000fe400008f1411 */
[----:B------:R-:W-:Y:S02]  /*1300*/  CS2R R18, SRZ ;  /* 0x0000000000127805 */ /* 0x000fe4000001ff00 */
[----:B------:R-:W-:Y:S01]  /*1310*/  ISETP.NE.AND P1, PT, R31, RZ, PT ;  /* 0x000000ff1f00720c */ /* 0x000fe20003f25270 */
[----:B------:R-:W-:Y:S01]  /*1320*/  HFMA2 R17, -RZ, RZ, 0, 0 ;  /* 0x00000000ff117431 */ /* 0x000fe200000001ff */
[----:B------:R-:W-:Y:S02]  /*1330*/  MOV R16, RZ ;  /* 0x000000ff00107202 */ /* 0x000fe40000000f00 */
[----:B------:R-:W2:Y:S01]  /*1340*/  @!P2 LDG.E.64 R18, desc[UR14][R36.64] ;  /* 0x0000000e2412a981 */ /* 0x000ea2000c1e1b00 */
[----:B------:R-:W-:-:S08]  /*1350*/  ISETP.NE.AND P2, PT, R28, RZ, PT ;  /* 0x000000ff1c00720c */ /* 0x000fd00003f45270 */
[----:B------:R0:W3:Y:S01]  /*1360*/  @!P1 LDG.E.64 R16, desc[UR14][R34.64] ;  /* 0x0000000e22109981 */ /* 0x0000e2000c1e1b00 */
[----:B------:R-:W-:Y:S02]  /*1370*/  ISETP.NE.AND P1, PT, R29, RZ, PT ;  /* 0x000000ff1d00720c */ /* 0x000fe40003f25270 */
[----:B------:R-:W-:-:S06]  /*1380*/  CS2R R28, SRZ ;  /* 0x00000000001c7805 */ /* 0x000fcc000001ff00 */
[----:B------:R1:W4:Y:S01]  /*1390*/  @!P2 LDG.E.64 R28, desc[UR14][R38.64] ;  /* 0x0000000e261ca981 */ /* 0x000322000c1e1b00 */
[----:B------:R-:W-:Y:S02]  /*13a0*/  ISETP.NE.AND P2, PT, R30, RZ, PT ;  /* 0x000000ff1e00720c */ /* 0x000fe40003f45270 */
[----:B------:R-:W-:-:S11]  /*13b0*/  CS2R R30, SRZ ;  /* 0x00000000001e7805 */ /* 0x000fd6000001ff00 */
[----:B------:R5:W3:Y:S01]  /*13c0*/  @!P2 LDG.E.64 R30, desc[UR14][R40.64] ;  /* 0x0000000e281ea981 */ /* 0x000ae2000c1e1b00 */
[----:B------:R-:W-:Y:S02]  /*13d0*/  ISETP.NE.AND P2, PT, R32, RZ, PT ;  /* 0x000000ff2000720c */ /* 0x000fe40003f45270 */
[----:B------:R-:W-:Y:S02]  /*13e0*/  CS2R R32, SRZ ;  /* 0x0000000000207805 */ /* 0x000fe4000001ff00 */
[----:B0-----:R-:W-:Y:S02]  /*13f0*/  CS2R R34, SRZ ;  /* 0x0000000000227805 */ /* 0x001fe4000001ff00 */
[----:B------:R-:W-:Y:S02]  /*1400*/  CS2R R36, SRZ ;  /* 0x0000000000247805 */ /* 0x000fe4000001ff00 */
[----:B-1----:R-:W-:Y:S02]  /*1410*/  CS2R R38, SRZ ;  /* 0x0000000000267805 */ /* 0x002fe4000001ff00 */
[----:B------:R0:W2:Y:S04]  /*1420*/  @!P1 LDG.E.64 R34, desc[UR14][R44.64] ;  /* 0x0000000e2c229981 */ /* 0x0000a8000c1e1b00 */
[----:B------:R-:W4:Y:S04]  /*1430*/  @!P6 LDG.E.64 R36, desc[UR14][R46.64] ;  /* 0x0000000e2e24e981 */ /* 0x000f28000c1e1b00 */
[----:B------:R1:W3:Y:S01]  /*1440*/  @!P2 LDG.E.64 R32, desc[UR14][R42.64] ;  /* 0x0000000e2a20a981 */ /* 0x0002e2000c1e1b00 */
[----:B-----5:R-:W-:-:S03]  /*1450*/  CS2R R40, SRZ ;  /* 0x0000000000287805 */ /* 0x020fc6000001ff00 */
[----:B------:R-:W5:Y:S01]  /*1460*/  @!P5 LDG.E.64 R38, desc[UR14][R48.64] ;  /* 0x0000000e3026d981 */ /* 0x000f62000c1e1b00 */
[----:B0-----:R-:W-:-:S03]  /*1470*/  CS2R R44, SRZ ;  /* 0x00000000002c7805 */ /* 0x001fc6000001ff00 */
[----:B------:R0:W3:Y:S01]  /*1480*/  @!P3 LDG.E.64 R40, desc[UR14][R64.64] ;  /* 0x0000000e4028b981 */ /* 0x0000e2000c1e1b00 */
[----:B-1----:R-:W-:-:S03]  /*1490*/  CS2R R42, SRZ ;  /* 0x00000000002a7805 */ /* 0x002fc6000001ff00 */
[----:B------:R1:W3:Y:S04]  /*14a0*/  @!P4 LDG.E.64 R44, desc[UR14][R50.64] ;  /* 0x0000000e322cc981 */ /* 0x0002e8000c1e1b00 */
[----:B------:R-:W5:Y:S01]  /*14b0*/  @!P0 LDG.E.64 R42, desc[UR14][R66.64] ;  /* 0x0000000e422a8981 */ /* 0x000f62000c1e1b00 */
[----:B------:R-:W-:-:S04]  /*14c0*/  IADD3 R69, PT, PT, R12, 0x1e0, RZ ;  /* 0x000001e00c457810 */ /* 0x000fc80007ffe0ff */
[----:B------:R-:W-:Y:S02]  /*14d0*/  ISETP.GE.U32.AND P1, PT, R69, UR12, PT ;  /* 0x0000000c45007c0c */ /* 0x000fe4000bf26070 */
[----:B0-----:R-:W-:-:S04]  /*14e0*/  SHF.R.S32.HI R65, RZ, 0x1f, R69 ;  /* 0x0000001fff417819 */ /* 0x001fc80000011445 */
[----:B------:R-:W-:Y:S02]  /*14f0*/  ISETP.GE.AND.EX P1, PT, R65, UR13, PT, P1 ;  /* 0x0000000d41007c0c */ /* 0x000fe4000bf26310 */
[----:B------:R-:W-:Y:S02]  /*1500*/  ISETP.NE.AND P3, PT, R21, RZ, PT ;  /* 0x000000ff1500720c */ /* 0x000fe40003f65270 */
[----:B------:R-:W-:Y:S02]  /*1510*/  ISETP.NE.AND P6, PT, R23, RZ, PT ;  /* 0x000000ff1700720c */ /* 0x000fe40003fc5270 */
[----:B------:R-:W-:Y:S02]  /*1520*/  ISETP.NE.AND P5, PT, R22, RZ, PT ;  /* 0x000000ff1600720c */ /* 0x000fe40003fa5270 */
[----:B------:R-:W-:Y:S02]  /*1530*/  CS2R R46, SRZ ;  /* 0x00000000002e7805 */ /* 0x000fe4000001ff00 */
[----:B------:R-:W-:-:S03]  /*1540*/  ISETP.NE.AND P4, PT, R20, RZ, PT ;  /* 0x000000ff1400720c */ /* 0x000fc60003f85270 */
[----:B------:R-:W0:Y:S02]  /*1550*/  @!P1 LDC.64 R22, c[0x0][0x3e0] ;  /* 0x0000f800ff169b82 */ /* 0x000e240000000a00 */
[----:B------:R0:W3:Y:S01]  /*1560*/  @!P3 LDG.E.64 R46, desc[UR14][R52.64] ;  /* 0x0000000e342eb981 */ /* 0x0000e2000c1e1b00 */
[----:B------:R-:W-:-:S05]  /*1570*/  CS2R R48, SRZ ;  /* 0x0000000000307805 */ /* 0x000fca000001ff00 */
[----:B------:R-:W0:Y:S02]  /*1580*/  @!P1 LDC.64 R20, c[0x0][0x390] ;  /* 0x0000e400ff149b82 */ /* 0x000e240000000a00 */
[----:B------:R-:W3:Y:S01]  /*1590*/  @!P4 LDG.E.64 R48, desc[UR14][R54.64] ;  /* 0x0000000e3630c981 */ /* 0x000ee2000c1e1b00 */
[----:B-1----:R-:W-:-:S06]  /*15a0*/  CS2R R50, SRZ ;  /* 0x0000000000327805 */ /* 0x002fcc000001ff00 */
[----:B------:R1:W3:Y:S01]  /*15b0*/  @!P5 LDG.E.64 R50, desc[UR14][R26.64] ;  /* 0x0000000e1a32d981 */ /* 0x0002e2000c1e1b00 */
[----:B0-----:R-:W-:Y:S01]  /*15c0*/  @!P1 IMAD R52, R65, R22, RZ ;  /* 0x0000001641349224 */ /* 0x001fe200078e02ff */
[----:B-1----:R-:W-:Y:S02]  /*15d0*/  @!P1 MOV R26, R62 ;  /* 0x0000003e001a9202 */ /* 0x002fe40000000f00 */
[----:B------:R-:W-:Y:S01]  /*15e0*/  @!P1 MOV R27, R61 ;  /* 0x0000003d001b9202 */ /* 0x000fe20000000f00 */
[C---:B------:R-:W-:Y:S01]  /*15f0*/  @!P1 IMAD R65, R69.reuse, R23, R52 ;  /* 0x0000001745419224 */ /* 0x040fe200078e0234 */
[----:B------:R-:W-:Y:S01]  /*1600*/  CS2R R52, SRZ ;  /* 0x0000000000347805 */ /* 0x000fe2000001ff00 */
[----:B------:R-:W-:-:S05]  /*1610*/  @!P1 IMAD.WIDE.U32 R22, R69, R22, R26 ;  /* 0x0000001645169225 */ /* 0x000fca00078e001a */
[----:B------:R4:W3:Y:S01]  /*1620*/  @!P6 LDG.E.64 R52, desc[UR14][R24.64] ;  /* 0x0000000e1834e981 */ /* 0x0008e2000c1e1b00 */
[----:B------:R-:W-:Y:S02]  /*1630*/  @!P1 IADD3 R23, PT, PT, R23, R65, RZ ;  /* 0x0000004117179210 */ /* 0x000fe40007ffe0ff */
[C---:B------:R-:W-:Y:S02]  /*1640*/  @!P1 LEA R20, P2, R22.reuse, R20, 0x2 ;  /* 0x0000001416149211 */ /* 0x040fe400078410ff */
[----:B------:R-:W-:Y:S02]  /*1650*/  CS2R R54, SRZ ;  /* 0x0000000000367805 */ /* 0x000fe4000001ff00 */
[----:B------:R-:W-:-:S05]  /*1660*/  @!P1 LEA.HI.X R21, R22, R21, R23, 0x2, P2 ;  /* 0x0000001516159211 */ /* 0x000fca00010f1417 */
[----:B------:R3:W3:Y:S01]  /*1670*/  @!P1 LDG.E.64 R54, desc[UR14][R20.64] ;  /* 0x0000000e14369981 */ /* 0x0006e2000c1e1b00 */
[----:B------:R-:W-:Y:S01]  /*1680*/  ISETP.GT.AND P1, PT, R2, 0x1e, PT ;  /* 0x0000001e0200780c */ /* 0x000fe20003f24270 */
[----:B--2---:R-:W-:-:S04]  /*1690*/  FMUL.FTZ R27, R35, R35 ;  /* 0x00000023231b7220 */ /* 0x004fc80000410000 */
[----:B------:R-:W-:Y:S01]  /*16a0*/  FFMA.FTZ R22, R34, R34, R27 ;  /* 0x0000002222167223 */ /* 0x000fe2000001001b */
[----:B----4-:R-:W-:-:S04]  /*16b0*/  FMUL.FTZ R25, R37, R37 ;  /* 0x0000002525197220 */ /* 0x010fc80000410000 */
[----:B------:R-:W-:Y:S01]  /*16c0*/  FFMA.FTZ R25, R36, R36, R25 ;  /* 0x0000002424197223 */ /* 0x000fe20000010019 */
[----:B-----5:R-:W-:-:S04]  /*16d0*/  FMUL.FTZ R23, R43, R43 ;  /* 0x0000002b2b177220 */ /* 0x020fc80000410000 */
[----:B------:R-:W-:-:S04]  /*16e0*/  FFMA.FTZ R23, R42, R42, R23 ;  /* 0x0000002a2a177223 */ /* 0x000fc80000010017 */
[----:B------:R-:W-:-:S04]  /*16f0*/  FADD.FTZ R23, RZ, R23 ;  /* 0x00000017ff177221 */ /* 0x000fc80000010000 */
[----:B------:R-:W-:Y:S01]  /*1700*/  FADD.FTZ R22, R23, R22 ;  /* 0x0000001617167221 */ /* 0x000fe20000010000 */
[----:B------:R-:W-:Y:S01]  /*1710*/  FMUL.FTZ R23, R39, R39 ;  /* 0x0000002727177220 */ /* 0x000fe20000410000 */
[----:B---3--:R-:W-:Y:S02]  /*1720*/  FMUL.FTZ R21, R41, R41 ;  /* 0x0000002929157220 */ /* 0x008fe40000410000 */
[----:B------:R-:W-:Y:S01]  /*1730*/  FADD.FTZ R22, R22, R25 ;  /* 0x0000001916167221 */ /* 0x000fe20000010000 */
[----:B------:R-:W-:Y:S01]  /*1740*/  FFMA.FTZ R23, R38, R38, R23 ;  /* 0x0000002626177223 */ /* 0x000fe20000010017 */
[----:B------:R-:W-:-:S03]  /*1750*/  FFMA.FTZ R21, R40, R40, R21 ;  /* 0x0000002828157223 */ /* 0x000fc60000010015 */
[----:B------:R-:W-:Y:S01]  /*1760*/  FADD.FTZ R22, R22, R23 ;  /* 0x0000001716167221 */ /* 0x000fe20000010000 */
[----:B------:R-:W-:-:S03]  /*1770*/  FMUL.FTZ R23, R45, R45 ;  /* 0x0000002d2d177220 */ /* 0x000fc60000410000 */
[----:B------:R-:W-:Y:S01]  /*1780*/  FADD.FTZ R21, R22, R21 ;  /* 0x0000001516157221 */ /* 0x000fe20000010000 */
[----:B------:R-:W-:Y:S01]  /*1790*/  FFMA.FTZ R20, R44, R44, R23 ;  /* 0x0000002c2c147223 */ /* 0x000fe20000010017 */
[----:B------:R-:W-:-:S03]  /*17a0*/  FMUL.FTZ R23, R19, R19 ;  /* 0x0000001313177220 */ /* 0x000fc60000410000 */
[----:B------:R-:W-:Y:S01]  /*17b0*/  FADD.FTZ R20, R21, R20 ;  /* 0x0000001415147221 */ /* 0x000fe20000010000 */
[----:B------:R-:W-:Y:S01]  /*17c0*/  FFMA.FTZ R23, R18, R18, R23 ;  /* 0x0000001212177223 */ /* 0x000fe20000010017 */
[----:B------:R-:W-:-:S03]  /*17d0*/  FMUL.FTZ R21, R29, R29 ;  /* 0x0000001d1d157220 */ /* 0x000fc60000410000 */
[----:B------:R-:W-:Y:S01]  /*17e0*/  FADD.FTZ R23, R20, R23 ;  /* 0x0000001714177221 */ /* 0x000fe20000010000 */
[----:B------:R-:W-:Y:S01]  /*17f0*/  FADD.FTZ R20, R42, R43 ;  /* 0x0000002b2a147221 */ /* 0x000fe20000010000 */
[----:B------:R-:W-:Y:S01]  /*1800*/  FFMA.FTZ R22, R28, R28, R21 ;  /* 0x0000001c1c167223 */ /* 0x000fe20000010015 */
[----:B------:R-:W-:Y:S02]  /*1810*/  FADD.FTZ R21, R34, R35 ;  /* 0x0000002322157221 */ /* 0x000fe40000010000 */
[----:B------:R-:W-:Y:S01]  /*1820*/  FADD.FTZ R20, RZ, R20 ;  /* 0x00000014ff147221 */ /* 0x000fe20000010000 */
[----:B------:R-:W-:Y:S01]  /*1830*/  FADD.FTZ R22, R23, R22 ;  /* 0x0000001617167221 */ /* 0x000fe20000010000 */
[----:B------:R-:W-:Y:S02]  /*1840*/  FMUL.FTZ R23, R31, R31 ;  /* 0x0000001f1f177220 */ /* 0x000fe40000410000 */
[----:B------:R-:W-:Y:S01]  /*1850*/  FADD.FTZ R20, R20, R21 ;  /* 0x0000001514147221 */ /* 0x000fe20000010000 */
[----:B------:R-:W-:Y:S01]  /*1860*/  FADD.FTZ R21, R36, R37 ;  /* 0x0000002524157221 */ /* 0x000fe20000010000 */
[----:B------:R-:W-:-:S03]  /*1870*/  FFMA.FTZ R23, R30, R30, R23 ;  /* 0x0000001e1e177223 */ /* 0x000fc60000010017 */
[----:B------:R-:W-:Y:S01]  /*1880*/  FADD.FTZ R20, R20, R21 ;  /* 0x0000001514147221 */ /* 0x000fe20000010000 */
[----:B------:R-:W-:Y:S01]  /*1890*/  FADD.FTZ R21, R38, R39 ;  /* 0x0000002726157221 */ /* 0x000fe20000010000 */
        /* <DEDUP_REMOVED lines=8> */
[----:B------:R-:W-:-:S03]  /*1920*/  FMUL.FTZ R23, R33, R33 ;  /* 0x0000002121177220 */ /* 0x000fc60000410000 */
[----:B------:R-:W-:Y:S01]  /*1930*/  FADD.FTZ R20, R20, R21 ;  /* 0x0000001514147221 */ /* 0x000fe20000010000 */
[----:B------:R-:W-:Y:S01]  /*1940*/  FFMA.FTZ R23, R32, R32, R23 ;  /* 0x0000002020177223 */ /* 0x000fe20000010017 */
[----:B------:R-:W-:-:S03]  /*1950*/  FADD.FTZ R21, R18, R19 ;  /* 0x0000001312157221 */ /* 0x000fc60000010000 */
[----:B------:R-:W-:Y:S01]  /*1960*/  FADD.FTZ R22, R22, R23 ;  /* 0x0000001716167221 */ /* 0x000fe20000010000 */
[----:B------:R-:W-:Y:S01]  /*1970*/  FADD.FTZ R20, R20, R21 ;  /* 0x0000001514147221 */ /* 0x000fe20000010000 */
[----:B------:R-:W-:Y:S01]  /*1980*/  FMUL.FTZ R23, R47, R47 ;  /* 0x0000002f2f177220 */ /* 0x000fe20000410000 */
[----:B------:R-:W-:-:S03]  /*1990*/  FADD.FTZ R21, R28, R29 ;  /* 0x0000001d1c157221 */ /* 0x000fc60000010000 */
[----:B------:R-:W-:Y:S01]  /*19a0*/  FFMA.FTZ R23, R46, R46, R23 ;  /* 0x0000002e2e177223 */ /* 0x000fe20000010017 */
[----:B------:R-:W-:Y:S01]  /*19b0*/  FADD.FTZ R20, R20, R21 ;  /* 0x0000001514147221 */ /* 0x000fe20000010000 */
[----:B------:R-:W-:Y:S02]  /*19c0*/  FADD.FTZ R21, R30, R31 ;  /* 0x0000001f1e157221 */ /* 0x000fe40000010000 */
[----:B------:R-:W-:Y:S01]  /*19d0*/  FADD.FTZ R22, R22, R23 ;  /* 0x0000001716167221 */ /* 0x000fe20000010000 */
[----:B------:R-:W-:Y:S01]  /*19e0*/  FMUL.FTZ R23, R49, R49 ;  /* 0x0000003131177220 */ /* 0x000fe20000410000 */
[----:B------:R-:W-:Y:S01]  /*19f0*/  FADD.FTZ R20, R20, R21 ;  /* 0x0000001514147221 */ /* 0x000fe20000010000 */
[----:B------:R-:W-:Y:S02]  /*1a00*/  FADD.FTZ R21, R16, R17 ;  /* 0x0000001110157221 */ /* 0x000fe40000010000 */
[----:B------:R-:W-:Y:S02]  /*1a10*/  FFMA.FTZ R23, R48, R48, R23 ;  /* 0x0000003030177223 */ /* 0x000fe40000010017 */
[----:B------:R-:W-:Y:S01]  /*1a20*/  FADD.FTZ R20, R20, R21 ;  /* 0x0000001514147221 */ /* 0x000fe20000010000 */
[----:B------:R-:W-:Y:S01]  /*1a30*/  FADD.FTZ R21, R32, R33 ;  /* 0x0000002120157221 */ /* 0x000fe20000010000 */
[----:B------:R-:W-:Y:S01]  /*1a40*/  FADD.FTZ R22, R22, R23 ;  /* 0x0000001716167221 */ /* 0x000fe20000010000 */
[----:B------:R-:W-:-:S02]  /*1a50*/  FMUL.FTZ R23, R51, R51 ;  /* 0x0000003333177220 */ /* 0x000fc40000410000 */
        /* <DEDUP_REMOVED lines=55> */
.L_x_2986:
[----:B------:R-:W-:Y:S05]  /*1dd0*/  BSYNC.RECONVERGENT B0 ;  /* 0x0000000000007941 */ /* 0x000fea0003800200 */
.L_x_2985:
        /* <DEDUP_REMOVED lines=23> */
.L_x_2988:
[----:B------:R-:W-:Y:S05]  /*1f50*/  BSYNC.RECONVERGENT B0 ;  /* 0x0000000000007941 */ /* 0x000fea0003800200 */
.L_x_2987:
        /* <DEDUP_REMOVED lines=20> */
[----:B------:R-:W-:Y:S01]  /*20a0*/  MOV R65, UR5 ;  /* 0x0000000500417c02 */ /* 0x000fe20008000f00 */
[----:B-1----:R-:W-:Y:S02]  /*20b0*/  IMAD.U32 R27, RZ, RZ, UR10 ;  /* 0x0000000aff1b7e24 */ /* 0x002fe4000f8e00ff */
[----:B------:R4:W-:Y:S02]  /*20c0*/  STG.E.64 desc[UR14][R22.64], R20 ;  /* 0x0000001416007986 */ /* 0x0009e4000c101b0e */
        /* <DEDUP_REMOVED lines=8> */
.L_x_2991:
[----:B----4-:R-:W3:Y:S04]  /*2150*/  LDG.E.STRONG.GPU R22, desc[UR14][R24.64] ;  /* 0x0000000e18167981 */ /* 0x010ee8000c1ef900 */
[----:B---3--:R-:W-:Y:S01]  /*2160*/  CCTL.IVALL ;  /* 0x00000000ff00798f */ /* 0x008fe20002000000 */
[----:B------:R-:W-:Y:S05]  /*2170*/  YIELD ;  /* 0x0000000000007946 */ /* 0x000fea0003800000 */
[----:B------:R-:W-:-:S13]  /*2180*/  ISETP.NE.AND P1, PT, R22, R27, PT ;  /* 0x0000001b1600720c */ /* 0x000fda0003f25270 */
[----:B------:R-:W-:Y:S05]  /*2190*/  @P1 BRA `(.L_x_2991) ;  /* 0xfffffffc00ec1947 */ /* 0x000fea000383ffff */
.L_x_2990:
        /* <DEDUP_REMOVED lines=15> */
.L_x_2993:
        /* <DEDUP_REMOVED lines=91> */
.L_x_2992:
        /* <DEDUP_REMOVED lines=52> */
.L_x_2994:
        /* <DEDUP_REMOVED lines=28> */
.L_x_2995:
        /* <DEDUP_REMOVED lines=13> */
.L_x_2996:
[----:B------:R-:W-:Y:S05]  /*2e10*/  BSYNC.RECONVERGENT B0 ;  /* 0x0000000000007941 */ /* 0x000fea0003800200 */
.L_x_2989:
[----:B------:R-:W-:Y:S01]  /*2e20*/  ISETP.NE.AND P1, PT, R14, RZ, PT ;  /* 0x000000ff0e00720c */ /* 0x000fe20003f25270 */
[----:B------:R-:W0:Y:S01]  /*2e30*/  S2UR UR9, SR_CgaCtaId ;  /* 0x00000000000979c3 */ /* 0x000e220000008800 */
[----:B------:R-:W3:Y:S01]  /*2e40*/  LDCU UR10, c[0x0][0x414] ;  /* 0x00008280ff0a77ac */ /* 0x000ee20008000800 */
[----:B----4-:R-:W-:Y:S02]  /*2e50*/  MOV R23, UR7 ;  /* 0x0000000700177c02 */ /* 0x010fe40008000f00 */
[----:B------:R-:W-:Y:S01]  /*2e60*/  LOP3.LUT R69, R10, 0xffff, RZ, 0xc0, !PT ;  /* 0x0000ffff0a457812 */ /* 0x000fe200078ec0ff */
[----:B------:R-:W-:-:S03]  /*2e70*/  UMOV UR5, 0x400 ;  /* 0x0000040000057882 */ /* 0x000fc60000000000 */
[----:B------:R-:W4:Y:S01]  /*2e80*/  LDC.64 R24, c[0x0][0x3a0] ;  /* 0x0000e800ff187b82 */ /* 0x000f220000000a00 */
[----:B------:R-:W-:-:S07]  /*2e90*/  IADD3 R69, PT, PT, R69, UR8, RZ ;  /* 0x0000000845457c10 */ /* 0x000fce000fffe0ff */
[----:B------:R-:W4:Y:S01]  /*2ea0*/  @P1 LDC.64 R66, c[0x0][0x388] ;  /* 0x0000e200ff421b82 */ /* 0x000f220000000a00 */
[----:B---3--:R-:W-:Y:S01]  /*2eb0*/  @P1 FMUL.FTZ R22, R20, UR10 ;  /* 0x0000000a14161c20 */ /* 0x008fe20008410000 */
[----:B0-----:R-:W-:-:S06]  /*2ec0*/  ULEA UR5, UR9, UR5, 0x18 ;  /* 0x0000000509057291 */ /* 0x001fcc000f8ec0ff */
[----:B-12---:R-:W0:Y:S01]  /*2ed0*/  LDC.64 R26, c[0x0][0x398] ;  /* 0x0000e600ff1a7b82 */ /* 0x006e220000000a00 */
[----:B------:R-:W1:Y:S01]  /*2ee0*/  LDCU.U8 UR9, c[0x0][0x3fc] ;  /* 0x00007f80ff0977ac */ /* 0x000e620008000000 */
[----:B----4-:R-:W-:Y:S01]  /*2ef0*/  IMAD.WIDE R24, R69, 0x4, R24 ;  /* 0x0000000445187825 */ /* 0x010fe200078e0218 */
[----:B------:R-:W-:Y:S03]  /*2f00*/  @!P2 STS.64 [UR5+0x48], R20 ;  /* 0x00004814ff00a988 */ /* 0x000fe60008000a05 */
[----:B------:R-:W-:-:S04]  /*2f10*/  @P1 IMAD.WIDE R66, R23, 0x8, R66 ;  /* 0x0000000817421825 */ /* 0x000fc800078e0242 */
[----:B------:R-:W-:-:S05]  /*2f20*/  @P1 FMUL.FTZ R23, R21, UR10 ;  /* 0x0000000a15171c20 */ /* 0x000fca0008410000 */
[----:B------:R2:W-:Y:S01]  /*2f30*/  @P1 STG.E.64 desc[UR14][R66.64], R22 ;  /* 0x0000001642001986 */ /* 0x0005e2000c101b0e */
[----:B0-----:R-:W-:Y:S01]  /*2f40*/  IMAD.WIDE R64, R69, 0x4, R26 ;  /* 0x0000000445407825 */ /* 0x001fe200078e021a */
[----:B------:R-:W-:Y:S06]  /*2f50*/  BAR.SYNC.DEFER_BLOCKING 0x0 ;  /* 0x0000000000007b1d */ /* 0x000fec0000010000 */
        /* <DEDUP_REMOVED lines=27> */
[----:B------:R-:W-:Y:S02]  /*3110*/  ISETP.GE.U32.AND P1, PT, R8, UR8, PT ;  /* 0x0000000808007c0c */ /* 0x000fe4000bf26070 */
        /* <DEDUP_REMOVED lines=14> */
[----:B-1----:R-:W-:-:S03]  /*3200*/  LEA R26, P2, R20, UR12, 0x2 ;  /* 0x0000000c141a7c11 */ /* 0x002fc6000f8410ff */
[----:B------:R-:W-:Y:S02]  /*3210*/  IMAD.IADD R27, R21, 0x1, R27 ;  /* 0x00000001151b7824 */ /* 0x000fe400078e021b */
[----:B------:R-:W-:Y:S01]  /*3220*/  FMUL.FTZ R21, R42, UR10 ;  /* 0x0000000a2a157c20 */ /* 0x000fe20008410000 */
[----:B------:R-:W-:Y:S02]  /*3230*/  FMUL.FTZ R42, R43, UR10 ;  /* 0x0000000a2b2a7c20 */ /* 0x000fe40008410000 */
[----:B------:R-:W-:Y:S01]  /*3240*/  LEA.HI.X R27, R20, UR13, R27, 0x2, P2 ;  /* 0x0000000d141b7c11 */ /* 0x000fe200090f141b */
[----:B-----5:R-:W-:Y:S01]  /*3250*/  FFMA.FTZ R20, R22, R21, R24 ;  /* 0x0000001516147223 */ /* 0x020fe20000010018 */
[----:B------:R-:W-:-:S05]  /*3260*/  FFMA.FTZ R21, R23, R42, R25 ;  /* 0x0000002a17157223 */ /* 0x000fca0000010019 */
[----:B------:R0:W-:Y:S02]  /*3270*/  STG.E.64 desc[UR14][R26.64], R20 ;  /* 0x000000141a007986 */ /* 0x0001e4000c101b0e */
.L_x_3000:
[----:B------:R-:W-:Y:S05]  /*3280*/  BSYNC.RECONVERGENT B1 ;  /* 0x0000000000017941 */ /* 0x000fea0003800200 */
.L_x_2999:
[----:B------:R-:W-:Y:S04]  /*3290*/  BSSY.RECONVERGENT B1, `(.L_x_3001) ;  /* 0x0000013000017945 */ /* 0x000fe80003800200 */
[----:B------:R-:W-:Y:S05]  /*32a0*/  @P0 BRA `(.L_x_3002) ;  /* 0x0000000000440947 */ /* 0x000fea0003800000 */
[----:B------:R-:W1:Y:S01]  /*32b0*/  LDCU.64 UR12, c[0x0][0x3e0] ;  /* 0x00007c00ff0c77ac */ /* 0x000e620008000a00 */
[----:B0-----:R-:W-:Y:S01]  /*32c0*/  MOV R20, R62 ;  /* 0x0000003e00147202 */ /* 0x001fe20000000f00 */
[----:B------:R-:W-:Y:S01]  /*32d0*/  FADD.FTZ R34, R34, -UR5 ;  /* 0x8000000522227e21 */ /* 0x000fe20008010000 */
[----:B------:R-:W-:Y:S01]  /*32e0*/  MOV R21, R61 ;  /* 0x0000003d00157202 */ /* 0x000fe20000000f00 */
        /* <DEDUP_REMOVED lines=13> */
.L_x_3002:
[----:B------:R-:W-:Y:S05]  /*33c0*/  BSYNC.RECONVERGENT B1 ;  /* 0x0000000000017941 */ /* 0x000fea0003800200 */
.L_x_3001:
[----:B------:R-:W-:Y:S01]  /*33d0*/  BSSY.RECONVERGENT B1, `(.L_x_3003) ;  /* 0x0000015000017945 */ /* 0x000fe20003800200 */
[C---:B------:R-:W-:Y:S02]  /*33e0*/  IADD3 R34, PT, PT, R12.reuse, 0xc0, RZ ;  /* 0x000000c00c227810 */ /* 0x040fe40007ffe0ff */
[----:B------:R-:W-:Y:S01]  /*33f0*/  IADD3 R35, PT, PT, R12, 0xe0, RZ ;  /* 0x000000e00c237810 */ /* 0x000fe20007ffe0ff */
[----:B------:R-:W-:Y:S06]  /*3400*/  @P3 BRA `(.L_x_3004) ;  /* 0x0000000000443947 */ /* 0x000fec0003800000 */
[----:B------:R-:W2:Y:S01]  /*3410*/  LDCU.64 UR12, c[0x0][0x3e0] ;  /* 0x00007c00ff0c77ac */ /* 0x000ea20008000a00 */
[----:B01----:R-:W-:Y:S01]  /*3420*/  MOV R20, R62 ;  /* 0x0000003e00147202 */ /* 0x003fe20000000f00 */
[----:B------:R-:W-:Y:S01]  /*3430*/  FADD.FTZ R36, R36, -UR5 ;  /* 0x8000000524247e21 */ /* 0x000fe20008010000 */
[----:B------:R-:W-:Y:S01]  /*3440*/  MOV R21, R61 ;  /* 0x0000003d00157202 */ /* 0x000fe20000000f00 */
[----:B------:R-:W0:Y:S01]  /*3450*/  LDCU.64 UR16, c[0x0][0x380] ;  /* 0x00007000ff1077ac */ /* 0x000e220008000a00 */
[----:B------:R-:W-:Y:S01]  /*3460*/  FADD.FTZ R37, R37, -UR5 ;  /* 0x8000000525257e21 */ /* 0x000fe20008010000 */
[----:B--2---:R-:W-:Y:S02]  /*3470*/  IMAD R27, R13, UR12, RZ ;  /* 0x0000000c0d1b7c24 */ /* 0x004fe4000f8e02ff */
        /* <DEDUP_REMOVED lines=10> */
.L_x_3004:
[----:B------:R-:W-:Y:S05]  /*3520*/  BSYNC.RECONVERGENT B1 ;  /* 0x0000000000017941 */ /* 0x000fea0003800200 */
.L_x_3003:
[----:B------:R-:W-:Y:S04]  /*3530*/  BSSY.RECONVERGENT B1, `(.L_x_3005) ;  /* 0x0000013000017945 */ /* 0x000fe80003800200 */
[----:B------:R-:W-:Y:S05]  /*3540*/  @P4 BRA `(.L_x_3006) ;  /* 0x0000000000444947 */ /* 0x000fea0003800000 */
[----:B------:R-:W3:Y:S01]  /*3550*/  LDCU.64 UR12, c[0x0][0x3e0] ;  /* 0x00007c00ff0c77ac */ /* 0x000ee20008000a00 */
[----:B012---:R-:W-:Y:S01]  /*3560*/  MOV R20, R62 ;  /* 0x0000003e00147202 */ /* 0x007fe20000000f00 */
[----:B------:R-:W-:Y:S01]  /*3570*/  FADD.FTZ R38, R38, -UR5 ;  /* 0x8000000526267e21 */ /* 0x000fe20008010000 */
[----:B------:R-:W-:Y:S01]  /*3580*/  MOV R21, R61 ;  /* 0x0000003d00157202 */ /* 0x000fe20000000f00 */
[----:B------:R-:W0:Y:S01]  /*3590*/  LDCU.64 UR16, c[0x0][0x380] ;  /* 0x00007000ff1077ac */ /* 0x000e220008000a00 */
[----:B------:R-:W-:-:S04]  /*35a0*/  FADD.FTZ R39, R39, -UR5 ;  /* 0x8000000527277e21 */ /* 0x000fc80008010000 */
[----:B------:R-:W-:Y:S01]  /*35b0*/  FMUL.FTZ R36, R39, UR10 ;  /* 0x0000000a27247c20 */ /* 0x000fe20008410000 */
[----:B---3--:R-:W-:Y:S02]  /*35c0*/  IMAD R26, R15, UR12, RZ ;  /* 0x0000000c0f1a7c24 */ /* 0x008fe4000f8e02ff */
[----:B------:R-:W-:-:S04]  /*35d0*/  IMAD.WIDE.U32 R20, R7, UR12, R20 ;  /* 0x0000000c07147c25 */ /* 0x000fc8000f8e0014 */
[----:B------:R-:W-:Y:S01]  /*35e0*/  IMAD R27, R7, UR13, R26 ;  /* 0x0000000d071b7c24 */ /* 0x000fe2000f8e021a */
[----:B0-----:R-:W-:-:S04]  /*35f0*/  LEA R26, P0, R20, UR16, 0x2 ;  /* 0x00000010141a7c11 */ /* 0x001fc8000f8010ff */
[----:B------:R-:W-:Y:S01]  /*3600*/  IADD3 R27, PT, PT, R21, R27, RZ ;  /* 0x0000001b151b7210 */ /* 0x000fe20007ffe0ff */
[----:B------:R-:W-:-:S03]  /*3610*/  FMUL.FTZ R21, R38, UR10 ;  /* 0x0000000a26157c20 */ /* 0x000fc60008410000 */
[----:B------:R-:W-:Y:S01]  /*3620*/  LEA.HI.X R27, R20, UR17, R27, 0x2, P0 ;  /* 0x00000011141b7c11 */ /* 0x000fe200080f141b */
[----:B-----5:R-:W-:Y:S01]  /*3630*/  FFMA.FTZ R20, R22, R21, R24 ;  /* 0x0000001516147223 */ /* 0x020fe20000010018 */
[----:B------:R-:W-:-:S05]  /*3640*/  FFMA.FTZ R21, R23, R36, R25 ;  /* 0x0000002417157223 */ /* 0x000fca0000010019 */
[----:B------:R3:W-:Y:S02]  /*3650*/  STG.E.64 desc[UR14][R26.64], R20 ;  /* 0x000000141a007986 */ /* 0x0007e4000c101b0e */
.L_x_3006:
[----:B------:R-:W-:Y:S05]  /*3660*/  BSYNC.RECONVERGENT B1 ;  /* 0x0000000000017941 */ /* 0x000fea0003800200 */
.L_x_3005:
[----:B------:R-:W-:Y:S04]  /*3670*/  BSSY.RECONVERGENT B1, `(.L_x_3007) ;  /* 0x0000013000017945 */ /* 0x000fe80003800200 */
[----:B------:R-:W-:Y:S05]  /*3680*/  @P1 BRA `(.L_x_3008) ;  /* 0x0000000000441947 */ /* 0x000fea0003800000 */
[----:B------:R-:W4:Y:S01]  /*3690*/  LDCU.64 UR12, c[0x0][0x3e0] ;  /* 0x00007c00ff0c77ac */ /* 0x000f220008000a00 */
[----:B0123--:R-:W-:Y:S01]  /*36a0*/  MOV R26, R62 ;  /* 0x0000003e001a7202 */ /* 0x00ffe20000000f00 */
[----:B------:R-:W-:Y:S01]  /*36b0*/  FADD.FTZ R40, R40, -UR5 ;  /* 0x8000000528287e21 */ /* 0x000fe20008010000 */
[----:B------:R-:W-:Y:S01]  /*36c0*/  MOV R27, R61 ;  /* 0x0000003d001b7202 */ /* 0x000fe20000000f00 */
[----:B------:R-:W0:Y:S01]  /*36d0*/  LDCU.64 UR16, c[0x0][0x380] ;  /* 0x00007000ff1077ac */ /* 0x000e220008000a00 */
[----:B------:R-:W-:-:S04]  /*36e0*/  FADD.FTZ R41, R41, -UR5 ;  /* 0x8000000529297e21 */ /* 0x000fc80008010000 */
[----:B------:R-:W-:Y:S01]  /*36f0*/  FMUL.FTZ R38, R41, UR10 ;  /* 0x0000000a29267c20 */ /* 0x000fe20008410000 */
[----:B----4-:R-:W-:Y:S02]  /*3700*/  IMAD R21, R57, UR12, RZ ;  /* 0x0000000c39157c24 */ /* 0x010fe4000f8e02ff */
        /* <DEDUP_REMOVED lines=9> */
.L_x_3008:
[----:B------:R-:W-:Y:S05]  /*37a0*/  BSYNC.RECONVERGENT B1 ;  /* 0x0000000000017941 */ /* 0x000fea0003800200 */
.L_x_3007:
[----:B------:R-:W-:Y:S01]  /*37b0*/  ISETP.GE.U32.AND P2, PT, R9, UR8, PT ;  /* 0x0000000809007c0c */ /* 0x000fe2000bf46070 */
[----:B------:R-:W-:Y:S01]  /*37c0*/  BSSY.RECONVERGENT B1, `(.L_x_3009) ;  /* 0x0000022000017945 */ /* 0x000fe20003800200 */
[C---:B----4-:R-:W-:Y:S02]  /*37d0*/  IADD3 R36, PT, PT, R12.reuse, 0x100, RZ ;  /* 0x000001000c247810 */ /* 0x050fe40007ffe0ff */
[----:B------:R-:W-:Y:S02]  /*37e0*/  ISETP.GE.AND.EX P2, PT, R59, UR9, PT, P2 ;  /* 0x000000093b007c0c */ /* 0x000fe4000bf46320 */
[----:B------:R-:W-:Y:S02]  /*37f0*/  IADD3 R37, PT, PT, R12, 0x120, RZ ;  /* 0x000001200c257810 */ /* 0x000fe40007ffe0ff */
[----:B------:R-:W-:Y:S02]  /*3800*/  ISETP.GE.U32.AND P0, PT, R34, UR8, PT ;  /* 0x0000000822007c0c */ /* 0x000fe4000bf06070 */
[----:B------:R-:W-:-:S02]  /*3810*/  ISETP.GE.U32.AND P3, PT, R35, UR8, PT ;  /* 0x0000000823007c0c */ /* 0x000fc4000bf66070 */
[----:B------:R-:W-:Y:S02]  /*3820*/  ISETP.GE.U32.AND P4, PT, R36, UR8, PT ;  /* 0x0000000824007c0c */ /* 0x000fe4000bf86070 */
[----:B------:R-:W-:Y:S02]  /*3830*/  ISETP.GE.U32.AND P1, PT, R37, UR8, PT ;  /* 0x0000000825007c0c */ /* 0x000fe4000bf26070 */
[----:B------:R-:W-:Y:S02]  /*3840*/  SHF.R.S32.HI R43, RZ, 0x1f, R34 ;  /* 0x0000001fff2b7819 */ /* 0x000fe40000011422 */
        /* <DEDUP_REMOVED lines=25> */
.L_x_3010:
[----:B------:R-:W-:Y:S05]  /*39e0*/  BSYNC.RECONVERGENT B1 ;  /* 0x0000000000017941 */ /* 0x000fea0003800200 */
.L_x_3009:
[----:B------:R-:W-:Y:S01]  /*39f0*/  BSSY.RECONVERGENT B1, `(.L_x_3011) ;  /* 0x0000015000017945 */ /* 0x000fe20003800200 */
[C---:B------:R-:W-:Y:S02]  /*3a00*/  IADD3 R41, PT, PT, R12.reuse, 0x140, RZ ;  /* 0x000001400c297810 */ /* 0x040fe40007ffe0ff */
[----:B------:R-:W-:Y:S01]  /*3a10*/  IADD3 R42, PT, PT, R12, 0x160, RZ ;  /* 0x000001600c2a7810 */ /* 0x000fe20007ffe0ff */
[----:B------:R-:W-:Y:S06]  /*3a20*/  @P0 BRA `(.L_x_3012) ;  /* 0x0000000000440947 */ /* 0x000fec0003800000 */
[----:B------:R-:W0:Y:S02]  /*3a30*/  LDCU.64 UR12, c[0x0][0x3e0] ;  /* 0x00007c00ff0c77ac */ /* 0x000e240008000a00 */
[----:B01234-:R-:W-:Y:S01]  /*3a40*/  MOV R20, R62 ;  /* 0x0000003e00147202 */ /* 0x01ffe20000000f00 */
[----:B------:R-:W-:Y:S01]  /*3a50*/  FADD.FTZ R18, R18, -UR5 ;  /* 0x8000000512127e21 */ /* 0x000fe20008010000 */
[----:B------:R-:W-:Y:S01]  /*3a60*/  MOV R21, R61 ;  /* 0x0000003d00157202 */ /* 0x000fe20000000f00 */
[----:B------:R-:W0:Y:S01]  /*3a70*/  LDCU.64 UR16, c[0x0][0x380] ;  /* 0x00007000ff1077ac */ /* 0x000e220008000a00 */
[----:B------:R-:W-:Y:S01]  /*3a80*/  FADD.FTZ R27, R19, -UR5 ;  /* 0x80000005131b7e21 */ /* 0x000fe20008010000 */
[----:B------:R-:W-:-:S04]  /*3a90*/  FMUL.FTZ R19, R18, UR10 ;  /* 0x0000000a12137c20 */ /* 0x000fc80008410000 */
[----:B-----5:R-:W-:Y:S01]  /*3aa0*/  FFMA.FTZ R18, R22, R19, R24 ;  /* 0x0000001316127223 */ /* 0x020fe20000010018 */
[----:B------:R-:W-:Y:S02]  /*3ab0*/  IMAD R43, R43, UR12, RZ ;  /* 0x0000000c2b2b7c24 */ /* 0x000fe4000f8e02ff */
[----:B------:R-:W-:-:S04]  /*3ac0*/  IMAD.WIDE.U32 R20, R34, UR12, R20 ;  /* 0x0000000c22147c25 */ /* 0x000fc8000f8e0014 */
[----:B------:R-:W-:Y:S01]  /*3ad0*/  IMAD R43, R34, UR13, R43 ;  /* 0x0000000d222b7c24 */ /* 0x000fe2000f8e022b */
[----:B0-----:R-:W-:Y:S01]  /*3ae0*/  LEA R26, P0, R20, UR16, 0x2 ;  /* 0x00000010141a7c11 */ /* 0x001fe2000f8010ff */
[----:B------:R-:W-:-:S03]  /*3af0*/  FMUL.FTZ R34, R27, UR10 ;  /* 0x0000000a1b227c20 */ /* 0x000fc60008410000 */
[----:B------:R-:W-:Y:S01]  /*3b00*/  IADD3 R43, PT, PT, R21, R43, RZ ;  /* 0x0000002b152b7210 */ /* 0x000fe20007ffe0ff */
[----:B------:R-:W-:-:S03]  /*3b10*/  FFMA.FTZ R19, R23, R34, R25 ;  /* 0x0000002217137223 */ /* 0x000fc60000010019 */
[----:B------:R-:W-:-:S05]  /*3b20*/  LEA.HI.X R27, R20, UR17, R43, 0x2, P0 ;  /* 0x00000011141b7c11 */ /* 0x000fca00080f142b */
[----:B------:R0:W-:Y:S02]  /*3b30*/  STG.E.64 desc[UR14][R26.64], R18 ;  /* 0x000000121a007986 */ /* 0x0001e4000c101b0e */
.L_x_3012:
[----:B------:R-:W-:Y:S05]  /*3b40*/  BSYNC.RECONVERGENT B1 ;  /* 0x0000000000017941 */ /* 0x000fea0003800200 */
.L_x_3011:
[----:B------:R-:W-:Y:S04]  /*3b50*/  BSSY.RECONVERGENT B1, `(.L_x_3013) ;  /* 0x0000013000017945 */ /* 0x000fe80003800200 */
[----:B------:R-:W-:Y:S05]  /*3b60*/  @P3 BRA `(.L_x_3014) ;  /* 0x0000000000443947 */ /* 0x000fea0003800000 */
[----:B------:R-:W0:Y:S02]  /*3b70*/  LDCU.64 UR12, c[0x0][0x3e0] ;  /* 0x00007c00ff0c77ac */ /* 0x000e240008000a00 */
[----:B01234-:R-:W-:Y:S01]  /*3b80*/  MOV R20, R62 ;  /* 0x0000003e00147202 */ /* 0x01ffe20000000f00 */
[----:B------:R-:W-:Y:S01]  /*3b90*/  FADD.FTZ R28, R28, -UR5 ;  /* 0x800000051c1c7e21 */ /* 0x000fe20008010000 */
[----:B------:R-:W-:Y:S01]  /*3ba0*/  MOV R21, R61 ;  /* 0x0000003d00157202 */ /* 0x000fe20000000f00 */
        /* <DEDUP_REMOVED lines=10> */
[----:B------:R-:W-:-:S04]  /*3c50*/  IADD3 R35, PT, PT, R21, R35, RZ ;  /* 0x0000002315237210 */ /* 0x000fc80007ffe0ff */
[----:B------:R-:W-:-:S05]  /*3c60*/  LEA.HI.X R27, R20, UR17, R35, 0x2, P0 ;  /* 0x00000011141b7c11 */ /* 0x000fca00080f1423 */
[----:B------:R0:W-:Y:S02]  /*3c70*/  STG.E.64 desc[UR14][R26.64], R18 ;  /* 0x000000121a007986 */ /* 0x0001e4000c101b0e */
.L_x_3014:
[----:B------:R-:W-:Y:S05]  /*3c80*/  BSYNC.RECONVERGENT B1 ;  /* 0x0000000000017941 */ /* 0x000fea0003800200 */
.L_x_3013:
        /* <DEDUP_REMOVED lines=8> */
[----:B-1234-:R-:W-:-:S03]  /*3d10*/  FMUL.FTZ R21, R30, UR10 ;  /* 0x0000000a1e157c20 */ /* 0x01efc60008410000 */
        /* <DEDUP_REMOVED lines=10> */
.L_x_3016:
[----:B------:R-:W-:Y:S05]  /*3dc0*/  BSYNC.RECONVERGENT B1 ;  /* 0x0000000000017941 */ /* 0x000fea0003800200 */
.L_x_3015:
[----:B------:R-:W-:Y:S04]  /*3dd0*/  BSSY.RECONVERGENT B1, `(.L_x_3017) ;  /* 0x0000013000017945 */ /* 0x000fe80003800200 */
[----:B------:R-:W-:Y:S05]  /*3de0*/  @P1 BRA `(.L_x_3018) ;  /* 0x0000000000441947 */ /* 0x000fea0003800000 */
[----:B------:R-:W1:Y:S01]  /*3df0*/  LDCU.64 UR12, c[0x0][0x3e0] ;  /* 0x00007c00ff0c77ac */ /* 0x000e620008000a00 */
[----:B0-----:R-:W-:Y:S01]  /*3e00*/  MOV R18, R62 ;  /* 0x0000003e00127202 */ /* 0x001fe20000000f00 */
[----:B------:R-:W-:Y:S01]  /*3e10*/  FADD.FTZ R16, R16, -UR5 ;  /* 0x8000000510107e21 */ /* 0x000fe20008010000 */
[----:B------:R-:W-:Y:S01]  /*3e20*/  MOV R19, R61 ;  /* 0x0000003d00137202 */ /* 0x000fe20000000f00 */
[----:B------:R-:W0:Y:S01]  /*3e30*/  LDCU.64 UR16, c[0x0][0x380] ;  /* 0x00007000ff1077ac */ /* 0x000e220008000a00 */
[----:B-1234-:R-:W-:Y:S01]  /*3e40*/  FADD.FTZ R20, R17, -UR5 ;  /* 0x8000000511147e21 */ /* 0x01efe20008010000 */
        /* <DEDUP_REMOVED lines=11> */
.L_x_3018:
[----:B------:R-:W-:Y:S05]  /*3f00*/  BSYNC.RECONVERGENT B1 ;  /* 0x0000000000017941 */ /* 0x000fea0003800200 */
.L_x_3017:
[----:B------:R-:W-:Y:S01]  /*3f10*/  ISETP.GE.U32.AND P4, PT, R41, UR8, PT ;  /* 0x0000000829007c0c */ /* 0x000fe2000bf86070 */
[----:B------:R-:W-:Y:S01]  /*3f20*/  BSSY.RECONVERGENT B1, `(.L_x_3019) ;  /* 0x0000028000017945 */ /* 0x000fe20003800200 */
[----:B0-----:R-:W-:Y:S02]  /*3f30*/  SHF.R.S32.HI R18, RZ, 0x1f, R41 ;  /* 0x0000001fff127819 */ /* 0x001fe40000011429 */
[----:B------:R-:W-:Y:S02]  /*3f40*/  IADD3 R34, PT, PT, R12, 0x180, RZ ;  /* 0x000001800c227810 */ /* 0x000fe40007ffe0ff */
[----:B------:R-:W-:Y:S02]  /*3f50*/  ISETP.GE.AND.EX P4, PT, R18, UR9, PT, P4 ;  /* 0x0000000912007c0c */ /* 0x000fe4000bf86340 */
[C---:B-1234-:R-:W-:Y:S02]  /*3f60*/  IADD3 R26, PT, PT, R12.reuse, 0x1a0, RZ ;  /* 0x000001a00c1a7810 */ /* 0x05efe40007ffe0ff */
        /* <DEDUP_REMOVED lines=32> */
[----:B------:R-:W-:-:S04]  /*4170*/  IADD3 R41, PT, PT, R17, R41, RZ ;  /* 0x0000002911297210 */ /* 0x000fc80007ffe0ff */
[----:B------:R-:W-:-:S05]  /*4180*/  LEA.HI.X R19, R16, UR17, R41, 0x2, P4 ;  /* 0x0000001110137c11 */ /* 0x000fca000a0f1429 */
[----:B------:R0:W-:Y:S02]  /*4190*/  STG.E.64 desc[UR14][R18.64], R20 ;  /* 0x0000001412007986 */ /* 0x0001e4000c101b0e */
.L_x_3020:
[----:B------:R-:W-:Y:S05]  /*41a0*/  BSYNC.RECONVERGENT B1 ;  /* 0x0000000000017941 */ /* 0x000fea0003800200 */
.L_x_3019:
[----:B------:R-:W-:Y:S04]  /*41b0*/  BSSY.RECONVERGENT B1, `(.L_x_3021) ;  /* 0x0000013000017945 */ /* 0x000fe80003800200 */
[----:B------:R-:W-:Y:S05]  /*41c0*/  @P1 BRA `(.L_x_3022) ;  /* 0x0000000000441947 */ /* 0x000fea0003800000 */
[----:B------:R-:W0:Y:S01]  /*41d0*/  LDCU.64 UR12, c[0x0][0x3e0] ;  /* 0x00007c00ff0c77ac */ /* 0x000e220008000a00 */
[----:B------:R-:W-:Y:S01]  /*41e0*/  MOV R16, R62 ;  /* 0x0000003e00107202 */ /* 0x000fe20000000f00 */
[----:B------:R-:W-:Y:S01]  /*41f0*/  FADD.FTZ R46, R46, -UR5 ;  /* 0x800000052e2e7e21 */ /* 0x000fe20008010000 */
[----:B------:R-:W-:Y:S01]  /*4200*/  MOV R17, R61 ;  /* 0x0000003d00117202 */ /* 0x000fe20000000f00 */
[----:B------:R-:W1:Y:S01]  /*4210*/  LDCU.64 UR16, c[0x0][0x380] ;  /* 0x00007000ff1077ac */ /* 0x000e620008000a00 */
[----:B------:R-:W-:-:S04]  /*4220*/  FADD.FTZ R47, R47, -UR5 ;  /* 0x800000052f2f7e21 */ /* 0x000fc80008010000 */
[----:B------:R-:W-:Y:S01]  /*4230*/  FMUL.FTZ R32, R47, UR10 ;  /* 0x0000000a2f207c20 */ /* 0x000fe20008410000 */
[----:B0-----:R-:W-:Y:S02]  /*4240*/  IMAD R19, R36, UR12, RZ ;  /* 0x0000000c24137c24 */ /* 0x001fe4000f8e02ff */
[----:B------:R-:W-:-:S04]  /*4250*/  IMAD.WIDE.U32 R16, R42, UR12, R16 ;  /* 0x0000000c2a107c25 */ /* 0x000fc8000f8e0010 */
[----:B------:R-:W-:Y:S02]  /*4260*/  IMAD R21, R42, UR13, R19 ;  /* 0x0000000d2a157c24 */ /* 0x000fe4000f8e0213 */
[----:B------:R-:W-:Y:S01]  /*4270*/  FMUL.FTZ R19, R46, UR10 ;  /* 0x0000000a2e137c20 */ /* 0x000fe20008410000 */
[----:B-1----:R-:W-:Y:S02]  /*4280*/  LEA R18, P1, R16, UR16, 0x2 ;  /* 0x0000001010127c11 */ /* 0x002fe4000f8210ff */
[----:B------:R-:W-:Y:S01]  /*4290*/  IADD3 R21, PT, PT, R17, R21, RZ ;  /* 0x0000001511157210 */ /* 0x000fe20007ffe0ff */
[----:B-----5:R-:W-:-:S03]  /*42a0*/  FFMA.FTZ R20, R22, R19, R24 ;  /* 0x0000001316147223 */ /* 0x020fc60000010018 */
[----:B------:R-:W-:Y:S01]  /*42b0*/  LEA.HI.X R19, R16, UR17, R21, 0x2, P1 ;  /* 0x0000001110137c11 */ /* 0x000fe200088f1415 */
[----:B------:R-:W-:-:S05]  /*42c0*/  FFMA.FTZ R21, R23, R32, R25 ;  /* 0x0000002017157223 */ /* 0x000fca0000010019 */
[----:B------:R1:W-:Y:S02]  /*42d0*/  STG.E.64 desc[UR14][R18.64], R20 ;  /* 0x0000001412007986 */ /* 0x0003e4000c101b0e */
.L_x_3022:
[----:B------:R-:W-:Y:S05]  /*42e0*/  BSYNC.RECONVERGENT B1 ;  /* 0x0000000000017941 */ /* 0x000fea0003800200 */
.L_x_3021:
[----:B------:R-:W-:Y:S04]  /*42f0*/  BSSY.RECONVERGENT B1, `(.L_x_3023) ;  /* 0x0000013000017945 */ /* 0x000fe80003800200 */
[----:B------:R-:W-:Y:S05]  /*4300*/  @P0 BRA `(.L_x_3024) ;  /* 0x0000000000440947 */ /* 0x000fea0003800000 */
[----:B------:R-:W2:Y:S01]  /*4310*/  LDCU.64 UR12, c[0x0][0x3e0] ;  /* 0x00007c00ff0c77ac */ /* 0x000ea20008000a00 */
[----:B------:R-:W-:Y:S01]  /*4320*/  MOV R16, R62 ;  /* 0x0000003e00107202 */ /* 0x000fe20000000f00 */
[----:B------:R-:W-:Y:S01]  /*4330*/  FADD.FTZ R48, R48, -UR5 ;  /* 0x8000000530307e21 */ /* 0x000fe20008010000 */
[----:B------:R-:W-:Y:S01]  /*4340*/  MOV R17, R61 ;  /* 0x0000003d00117202 */ /* 0x000fe20000000f00 */
[----:B------:R-:W3:Y:S01]  /*4350*/  LDCU.64 UR16, c[0x0][0x380] ;  /* 0x00007000ff1077ac */ /* 0x000ee20008000a00 */
[----:B------:R-:W-:Y:S01]  /*4360*/  FADD.FTZ R49, R49, -UR5 ;  /* 0x8000000531317e21 */ /* 0x000fe20008010000 */
[----:B01----:R-:W-:-:S03]  /*4370*/  FMUL.FTZ R19, R48, UR10 ;  /* 0x0000000a30137c20 */ /* 0x003fc60008410000 */
[----:B------:R-:W-:Y:S01]  /*4380*/  FMUL.FTZ R32, R49, UR10 ;  /* 0x0000000a31207c20 */ /* 0x000fe20008410000 */
[----:B-----5:R-:W-:-:S03]  /*4390*/  FFMA.FTZ R20, R22, R19, R24 ;  /* 0x0000001316147223 */ /* 0x020fc60000010018 */
[----:B------:R-:W-:Y:S01]  /*43a0*/  FFMA.FTZ R21, R23, R32, R25 ;  /* 0x0000002017157223 */ /* 0x000fe20000010019 */
[----:B--2---:R-:W-:Y:S02]  /*43b0*/  IMAD R35, R35, UR12, RZ ;  /* 0x0000000c23237c24 */ /* 0x004fe4000f8e02ff */
[----:B------:R-:W-:-:S04]  /*43c0*/  IMAD.WIDE.U32 R16, R34, UR12, R16 ;  /* 0x0000000c22107c25 */ /* 0x000fc8000f8e0010 */
[----:B------:R-:W-:Y:S01]  /*43d0*/  IMAD R35, R34, UR13, R35 ;  /* 0x0000000d22237c24 */ /* 0x000fe2000f8e0223 */
[----:B---3--:R-:W-:-:S04]  /*43e0*/  LEA R18, P0, R16, UR16, 0x2 ;  /* 0x0000001010127c11 */ /* 0x008fc8000f8010ff */
[----:B------:R-:W-:-:S04]  /*43f0*/  IADD3 R35, PT, PT, R17, R35, RZ ;  /* 0x0000002311237210 */ /* 0x000fc80007ffe0ff */
[----:B------:R-:W-:-:S05]  /*4400*/  LEA.HI.X R19, R16, UR17, R35, 0x2, P0 ;  /* 0x0000001110137c11 */ /* 0x000fca00080f1423 */
[----:B------:R2:W-:Y:S02]  /*4410*/  STG.E.64 desc[UR14][R18.64], R20 ;  /* 0x0000001412007986 */ /* 0x0005e4000c101b0e */
.L_x_3024:
[----:B------:R-:W-:Y:S05]  /*4420*/  BSYNC.RECONVERGENT B1 ;  /* 0x0000000000017941 */ /* 0x000fea0003800200 */
.L_x_3023:
[----:B------:R-:W-:Y:S04]  /*4430*/  BSSY.RECONVERGENT B1, `(.L_x_3025) ;  /* 0x0000013000017945 */ /* 0x000fe80003800200 */
[----:B------:R-:W-:Y:S05]  /*4440*/  @P5 BRA `(.L_x_3026) ;  /* 0x0000000000445947 */ /* 0x000fea0003800000 */
[----:B------:R-:W3:Y:S01]  /*4450*/  LDCU.64 UR12, c[0x0][0x3e0] ;  /* 0x00007c00ff0c77ac */ /* 0x000ee20008000a00 */
[----:B------:R-:W-:Y:S01]  /*4460*/  MOV R16, R62 ;  /* 0x0000003e00107202 */ /* 0x000fe20000000f00 */
[----:B------:R-:W-:Y:S01]  /*4470*/  FADD.FTZ R50, R50, -UR5 ;  /* 0x8000000532327e21 */ /* 0x000fe20008010000 */
[----:B------:R-:W-:Y:S01]  /*4480*/  MOV R17, R61 ;  /* 0x0000003d00117202 */ /* 0x000fe20000000f00 */
[----:B------:R-:W4:Y:S01]  /*4490*/  LDCU.64 UR16, c[0x0][0x380] ;  /* 0x00007000ff1077ac */ /* 0x000f220008000a00 */
[----:B------:R-:W-:Y:S01]  /*44a0*/  FADD.FTZ R51, R51, -UR5 ;  /* 0x8000000533337e21 */ /* 0x000fe20008010000 */
[----:B012---:R-:W-:-:S03]  /*44b0*/  FMUL.FTZ R19, R50, UR10 ;  /* 0x0000000a32137c20 */ /* 0x007fc60008410000 */
[----:B------:R-:W-:Y:S01]  /*44c0*/  FMUL.FTZ R20, R51, UR10 ;  /* 0x0000000a33147c20 */ /* 0x000fe20008410000 */
[----:B-----5:R-:W-:-:S03]  /*44d0*/  FFMA.FTZ R32, R22, R19, R24 ;  /* 0x0000001316207223 */ /* 0x020fc60000010018 */
[----:B------:R-:W-:Y:S01]  /*44e0*/  FFMA.FTZ R33, R23, R20, R25 ;  /* 0x0000001417217223 */ /* 0x000fe20000010019 */
[----:B---3--:R-:W-:Y:S02]  /*44f0*/  IMAD R31, R31, UR12, RZ ;  /* 0x0000000c1f1f7c24 */ /* 0x008fe4000f8e02ff */
[----:B------:R-:W-:-:S04]  /*4500*/  IMAD.WIDE.U32 R16, R26, UR12, R16 ;  /* 0x0000000c1a107c25 */ /* 0x000fc8000f8e0010 */
[----:B------:R-:W-:Y:S01]  /*4510*/  IMAD R31, R26, UR13, R31 ;  /* 0x0000000d1a1f7c24 */ /* 0x000fe2000f8e021f */
[----:B----4-:R-:W-:-:S04]  /*4520*/  LEA R18, P0, R16, UR16, 0x2 ;  /* 0x0000001010127c11 */ /* 0x010fc8000f8010ff */
[----:B------:R-:W-:-:S04]  /*4530*/  IADD3 R31, PT, PT, R17, R31, RZ ;  /* 0x0000001f111f7210 */ /* 0x000fc80007ffe0ff */
[----:B------:R-:W-:-:S05]  /*4540*/  LEA.HI.X R19, R16, UR17, R31, 0x2, P0 ;  /* 0x0000001110137c11 */ /* 0x000fca00080f141f */
[----:B------:R3:W-:Y:S02]  /*4550*/  STG.E.64 desc[UR14][R18.64], R32 ;  /* 0x0000002012007986 */ /* 0x0007e4000c101b0e */
.L_x_3026:
[----:B------:R-:W-:Y:S05]  /*4560*/  BSYNC.RECONVERGENT B1 ;  /* 0x0000000000017941 */ /* 0x000fea0003800200 */
.L_x_3025:
[----:B------:R-:W-:Y:S04]  /*4570*/  BSSY.RECONVERGENT B1, `(.L_x_3027) ;  /* 0x0000013000017945 */ /* 0x000fe80003800200 */
[----:B------:R-:W-:Y:S05]  /*4580*/  @P2 BRA `(.L_x_3028) ;  /* 0x0000000000442947 */ /* 0x000fea0003800000 */
[----:B------:R-:W4:Y:S01]  /*4590*/  LDCU.64 UR12, c[0x0][0x3e0] ;  /* 0x00007c00ff0c77ac */ /* 0x000f220008000a00 */
[----:B------:R-:W-:Y:S01]  /*45a0*/  MOV R16, R62 ;  /* 0x0000003e00107202 */ /* 0x000fe20000000f00 */
[----:B------:R-:W-:Y:S01]  /*45b0*/  FADD.FTZ R52, R52, -UR5 ;  /* 0x8000000534347e21 */ /* 0x000fe20008010000 */
[----:B------:R-:W-:Y:S01]  /*45c0*/  MOV R17, R61 ;  /* 0x0000003d00117202 */ /* 0x000fe20000000f00 */
[----:B------:R-:W4:Y:S01]  /*45d0*/  LDCU.64 UR16, c[0x0][0x380] ;  /* 0x00007000ff1077ac */ /* 0x000f220008000a00 */
[----:B------:R-:W-:Y:S01]  /*45e0*/  FADD.FTZ R53, R53, -UR5 ;  /* 0x8000000535357e21 */ /* 0x000fe20008010000 */
[----:B0123--:R-:W-:-:S03]  /*45f0*/  FMUL.FTZ R19, R52, UR10 ;  /* 0x0000000a34137c20 */ /* 0x00ffc60008410000 */
[----:B------:R-:W-:Y:S01]  /*4600*/  FMUL.FTZ R20, R53, UR10 ;  /* 0x0000000a35147c20 */ /* 0x000fe20008410000 */
[----:B-----5:R-:W-:Y:S01]  /*4610*/  FFMA.FTZ R26, R22, R19, R24 ;  /* 0x00000013161a7223 */ /* 0x020fe20000010018 */
[----:B----4-:R-:W-:Y:S02]  /*4620*/  IMAD R18, R29, UR12, RZ ;  /* 0x0000000c1d127c24 */ /* 0x010fe4000f8e02ff */
[----:B------:R-:W-:-:S04]  /*4630*/  IMAD.WIDE.U32 R16, R27, UR12, R16 ;  /* 0x0000000c1b107c25 */ /* 0x000fc8000f8e0010 */
[----:B------:R-:W-:Y:S01]  /*4640*/  IMAD R27, R27, UR13, R18 ;  /* 0x0000000d1b1b7c24 */ /* 0x000fe2000f8e0212 */
[----:B------:R-:W-:-:S04]  /*4650*/  LEA R18, P0, R16, UR16, 0x2 ;  /* 0x0000001010127c11 */ /* 0x000fc8000f8010ff */
[----:B------:R-:W-:-:S04]  /*4660*/  IADD3 R27, PT, PT, R17, R27, RZ ;  /* 0x0000001b111b7210 */ /* 0x000fc80007ffe0ff */
[----:B------:R-:W-:Y:S01]  /*4670*/  LEA.HI.X R19, R16, UR17, R27, 0x2, P0 ;  /* 0x0000001110137c11 */ /* 0x000fe200080f141b */
[----:B------:R-:W-:-:S05]  /*4680*/  FFMA.FTZ R27, R23, R20, R25 ;  /* 0x00000014171b7223 */ /* 0x000fca0000010019 */
[----:B------:R4:W-:Y:S02]  /*4690*/  STG.E.64 desc[UR14][R18.64], R26 ;  /* 0x0000001a12007986 */ /* 0x0009e4000c101b0e */
.L_x_3028:
[----:B------:R-:W-:Y:S05]  /*46a0*/  BSYNC.RECONVERGENT B1 ;  /* 0x0000000000017941 */ /* 0x000fea0003800200 */
.L_x_3027:
[----:B------:R-:W-:Y:S05]  /*46b0*/  @P3 BRA `(.L_x_3029) ;  /* 0x0000002000843947 */ /* 0x000fea0003800000 */
[----:B------:R-:W0:Y:S01]  /*46c0*/  LDCU.64 UR8, c[0x0][0x3e0] ;  /* 0x00007c00ff0877ac */ /* 0x000e220008000a00 */
[----:B------:R-:W-:Y:S01]  /*46d0*/  MOV R60, R62 ;  /* 0x0000003e003c7202 */ /* 0x000fe20000000f00 */
[----:B------:R-:W-:Y:S01]  /*46e0*/  FADD.FTZ R54, R54, -UR5 ;  /* 0x8000000536367e21 */ /* 0x000fe20008010000 */
[----:B------:R-:W-:Y:S01]  /*46f0*/  FADD.FTZ R55, R55, -UR5 ;  /* 0x8000000537377e21 */ /* 0x000fe20008010000 */
[----:B------:R-:W0:Y:S03]  /*4700*/  LDCU.64 UR12, c[0x0][0x380] ;  /* 0x00007000ff0c77ac */ /* 0x000e260008000a00 */
[----:B01234-:R-:W-:-:S04]  /*4710*/  FMUL.FTZ R18, R55, UR10 ;  /* 0x0000000a37127c20 */ /* 0x01ffc80008410000 */
[----:B-----5:R-:W-:Y:S01]  /*4720*/  FFMA.FTZ R23, R23, R18, R25 ;  /* 0x0000001217177223 */ /* 0x020fe20000010019 */
[----:B------:R-:W-:Y:S02]  /*4730*/  IMAD R17, R30, UR8, RZ ;  /* 0x000000081e117c24 */ /* 0x000fe4000f8e02ff */
[----:B------:R-:W-:-:S04]  /*4740*/  IMAD.WIDE.U32 R60, R28, UR8, R60 ;  /* 0x000000081c3c7c25 */ /* 0x000fc8000f8e003c */
[----:B------:R-:W-:Y:S02]  /*4750*/  IMAD R19, R28, UR9, R17 ;  /* 0x000000091c137c24 */ /* 0x000fe4000f8e0211 */
[----:B------:R-:W-:Y:S01]  /*4760*/  FMUL.FTZ R17, R54, UR10 ;  /* 0x0000000a36117c20 */ /* 0x000fe20008410000 */
[----:B------:R-:W-:Y:S02]  /*4770*/  LEA R16, P0, R60, UR12, 0x2 ;  /* 0x0000000c3c107c11 */ /* 0x000fe4000f8010ff */
[----:B------:R-:W-:Y:S01]  /*4780*/  IADD3 R19, PT, PT, R61, R19, RZ ;  /* 0x000000133d137210 */ /* 0x000fe20007ffe0ff */
[----:B------:R-:W-:-:S03]  /*4790*/  FFMA.FTZ R22, R22, R17, R24 ;  /* 0x0000001116167223 */ /* 0x000fc60000010018 */
[----:B------:R-:W-:-:S05]  /*47a0*/  LEA.HI.X R17, R60, UR13, R19, 0x2, P0 ;  /* 0x0000000d3c117c11 */ /* 0x000fca00080f1413 */
[----:B------:R0:W-:Y:S01]  /*47b0*/  STG.E.64 desc[UR14][R16.64], R22 ;  /* 0x0000001610007986 */ /* 0x0001e2000c101b0e */
[----:B------:R-:W-:Y:S05]  /*47c0*/  BRA `(.L_x_3029) ;  /* 0x0000002000407947 */ /* 0x000fea0003800000 */
.L_x_2998:
[----:B------:R-:W0:Y:S01]  /*47d0*/  LDCU.64 UR8, c[0x0][0x3e8] ;  /* 0x00007d00ff0877ac */ /* 0x000e220008000a00 */
[----:B------:R-:W-:Y:S01]  /*47e0*/  BSSY.RECONVERGENT B1, `(.L_x_3030) ;  /* 0x0000025000017945 */ /* 0x000fe20003800200 */
[----:B0-----:R-:W-:Y:S02]  /*47f0*/  ISETP.GE.U32.AND P2, PT, R4, UR8, PT ;  /* 0x0000000804007c0c */ /* 0x001fe4000bf46070 */
[----:B------:R-:W-:Y:S02]  /*4800*/  ISETP.GE.U32.AND P1, PT, R6, UR8, PT ;  /* 0x0000000806007c0c */ /* 0x000fe4000bf26070 */
[----:B------:R-:W-:Y:S02]  /*4810*/  ISETP.GE.U32.AND P4, PT, R7, UR8, PT ;  /* 0x0000000807007c0c */ /* 0x000fe4000bf86070 */
[----:B------:R-:W-:Y:S02]  /*4820*/  ISETP.GE.U32.AND P3, PT, R8, UR8, PT ;  /* 0x0000000808007c0c */ /* 0x000fe4000bf66070 */
[----:B------:R-:W-:-:S02]  /*4830*/  ISETP.GE.AND.EX P2, PT, R11, UR9, PT, P2 ;  /* 0x000000090b007c0c */ /* 0x000fc4000bf46320 */
[----:B------:R-:W-:Y:S02]  /*4840*/  ISETP.GE.AND.EX P1, PT, R13, UR9, PT, P1 ;  /* 0x000000090d007c0c */ /* 0x000fe4000bf26310 */
[----:B------:R-:W-:Y:S02]  /*4850*/  ISETP.GE.AND.EX P4, PT, R15, UR9, PT, P4 ;  /* 0x000000090f007c0c */ /* 0x000fe4000bf86340 */
[----:B------:R-:W-:Y:S01]  /*4860*/  ISETP.GE.AND.EX P3, PT, R57, UR9, PT, P3 ;  /* 0x0000000939007c0c */ /* 0x000fe2000bf66330 */
[----:B------:R-:W-:-:S12]  /*4870*/  @P0 BRA `(.L_x_3031) ;  /* 0x00000000006c0947 */ /* 0x000fd80003800000 */
[----:B------:R-:W0:Y:S01]  /*4880*/  LDCU.64 UR12, c[0x0][0x3e0] ;  /* 0x00007c00ff0c77ac */ /* 0x000e220008000a00 */
[----:B------:R-:W-:Y:S01]  /*4890*/  MOV R20, R62 ;  /* 0x0000003e00147202 */ /* 0x000fe20000000f00 */
[----:B------:R-:W-:Y:S02]  /*48a0*/  IMAD.MOV.U32 R21, RZ, RZ, R61 ;  /* 0x000000ffff157224 */ /* 0x000fe400078e003d */
[----:B------:R-:W-:Y:S01]  /*48b0*/  FADD.FTZ R43, R43, -UR5 ;  /* 0x800000052b2b7e21 */ /* 0x000fe20008010000 */
[----:B------:R-:W-:Y:S01]  /*48c0*/  FADD.FTZ R42, R42, -UR5 ;  /* 0x800000052a2a7e21 */ /* 0x000fe20008010000 */
[----:B------:R-:W1:Y:S02]  /*48d0*/  LDCU.64 UR16, c[0x0][0x380] ;  /* 0x00007000ff1077ac */ /* 0x000e640008000a00 */
[----:B------:R-:W-:-:S04]  /*48e0*/  FMUL.FTZ R56, R43, UR10 ;  /* 0x0000000a2b387c20 */ /* 0x000fc80008410000 */
[----:B-----5:R-:W-:-:S04]  /*48f0*/  FFMA.FTZ R67, R23, R56, R25 ;  /* 0x0000003817437223 */ /* 0x020fc80000010019 */
[----:B------:R-:W-:Y:S01]  /*4900*/  FMUL.FTZ R43, R67, -1.4426950216293334961 ;  /* 0xbfb8aa3b432b7820 */ /* 0x000fe20000410000 */
[----:B0-----:R-:W-:Y:S02]  /*4910*/  IMAD R27, R5, UR12, RZ ;  /* 0x0000000c051b7c24 */ /* 0x001fe4000f8e02ff */
[----:B------:R-:W-:-:S03]  /*4920*/  IMAD.WIDE.U32 R20, R12, UR12, R20 ;  /* 0x0000000c0c147c25 */ /* 0x000fc6000f8e0014 */
[----:B------:R-:W0:Y:S01]  /*4930*/  MUFU.EX2 R43, R43 ;  /* 0x0000002b002b7308 */ /* 0x000e220000000800 */
[----:B------:R-:W-:Y:S01]  /*4940*/  IMAD R27, R12, UR13, R27 ;  /* 0x0000000d0c1b7c24 */ /* 0x000fe2000f8e021b */
[----:B-1----:R-:W-:-:S04]  /*4950*/  LEA R26, P0, R20, UR16, 0x2 ;  /* 0x00000010141a7c11 */ /* 0x002fc8000f8010ff */
[----:B------:R-:W-:Y:S01]  /*4960*/  IADD3 R27, PT, PT, R21, R27, RZ ;  /* 0x0000001b151b7210 */ /* 0x000fe20007ffe0ff */
[----:B------:R-:W-:-:S03]  /*4970*/  FMUL.FTZ R21, R42, UR10 ;  /* 0x0000000a2a157c20 */ /* 0x000fc60008410000 */
[----:B------:R-:W-:Y:S01]  /*4980*/  LEA.HI.X R27, R20, UR17, R27, 0x2, P0 ;  /* 0x00000011141b7c11 */ /* 0x000fe200080f141b */
[----:B------:R-:W-:Y:S01]  /*4990*/  FFMA.FTZ R65, R22, R21, R24 ;  /* 0x0000001516417223 */ /* 0x000fe20000010018 */
[----:B0-----:R-:W-:-:S03]  /*49a0*/  FADD.FTZ R56, R43, 1 ;  /* 0x3f8000002b387421 */ /* 0x001fc60000010000 */
[----:B------:R-:W-:-:S03]  /*49b0*/  FMUL.FTZ R21, R65, -1.4426950216293334961 ;  /* 0xbfb8aa3b41157820 */ /* 0x000fc60000410000 */
[----:B------:R-:W0:Y:S08]  /*49c0*/  MUFU.RCP R56, R56 ;  /* 0x0000003800387308 */ /* 0x000e300000001000 */
[----:B------:R-:W1:Y:S02]  /*49d0*/  MUFU.EX2 R21, R21 ;  /* 0x0000001500157308 */ /* 0x000e640000000800 */
[----:B-1----:R-:W-:Y:S01]  /*49e0*/  FADD.FTZ R42, R21, 1 ;  /* 0x3f800000152a7421 */ /* 0x002fe20000010000 */
[----:B0-----:R-:W-:-:S03]  /*49f0*/  FMUL.FTZ R21, R67, R56 ;  /* 0x0000003843157220 */ /* 0x001fc60000410000 */
[----:B------:R-:W0:Y:S02]  /*4a00*/  MUFU.RCP R20, R42 ;  /* 0x0000002a00147308 */ /* 0x000e240000001000 */
[----:B0-----:R-:W-:-:S05]  /*4a10*/  FMUL.FTZ R20, R65, R20 ;  /* 0x0000001441147220 */ /* 0x001fca0000410000 */
[----:B------:R0:W-:Y:S02]  /*4a20*/  STG.E.64 desc[UR14][R26.64], R20 ;  /* 0x000000141a007986 */ /* 0x0001e4000c101b0e */
.L_x_3031:
[----:B------:R-:W-:Y:S05]  /*4a30*/  BSYNC.RECONVERGENT B1 ;  /* 0x0000000000017941 */ /* 0x000fea0003800200 */
.L_x_3030:
        /* <DEDUP_REMOVED lines=23> */
[----:B-1----:R-:W-:-:S03]  /*4bb0*/  FADD.FTZ R43, R42, 1 ;  /* 0x3f8000002a2b7421 */ /* 0x002fc60000010000 */
[----:B------:R-:W0:Y:S08]  /*4bc0*/  MUFU.RCP R20, R35 ;  /* 0x0000002300147308 */ /* 0x000e300000001000 */
[----:B------:R-:W1:Y:S01]  /*4bd0*/  MUFU.RCP R21, R43 ;  /* 0x0000002b00157308 */ /* 0x000e620000001000 */
[----:B0-----:R-:W-:Y:S01]  /*4be0*/  FMUL.FTZ R20, R65, R20 ;  /* 0x0000001441147220 */ /* 0x001fe20000410000 */
[----:B-1----:R-:W-:-:S05]  /*4bf0*/  FMUL.FTZ R21, R56, R21 ;  /* 0x0000001538157220 */ /* 0x002fca0000410000 */
[----:B------:R1:W-:Y:S02]  /*4c00*/  STG.E.64 desc[UR14][R26.64], R20 ;  /* 0x000000141a007986 */ /* 0x0003e4000c101b0e */
.L_x_3033:
[----:B------:R-:W-:Y:S05]  /*4c10*/  BSYNC.RECONVERGENT B1 ;  /* 0x0000000000017941 */ /* 0x000fea0003800200 */
.L_x_3032:
        /* <DEDUP_REMOVED lines=31> */
.L_x_3035:
[----:B------:R-:W-:Y:S05]  /*4e10*/  BSYNC.RECONVERGENT B1 ;  /* 0x0000000000017941 */ /* 0x000fea0003800200 */
.L_x_3034:
        /* <DEDUP_REMOVED lines=18> */
[----:B--2---:R-:W-:Y:S01]  /*4f40*/  FADD.FTZ R38, R20, 1 ;  /* 0x3f80000014267421 */ /* 0x004fe20000010000 */
[----:B------:R-:W-:-:S04]  /*4f50*/  MOV R20, R62 ;  /* 0x0000003e00147202 */ /* 0x000fc80000000f00 */
        /* <DEDUP_REMOVED lines=9> */
.L_x_3037:
[----:B------:R-:W-:Y:S05]  /*4ff0*/  BSYNC.RECONVERGENT B1 ;  /* 0x0000000000017941 */ /* 0x000fea0003800200 */
.L_x_3036:
[----:B------:R-:W-:Y:S04]  /*5000*/  BSSY.RECONVERGENT B1, `(.L_x_3038) ;  /* 0x000001d000017945 */ /* 0x000fe80003800200 */
[----:B------:R-:W-:Y:S05]  /*5010*/  @P3 BRA `(.L_x_3039) ;  /* 0x00000000006c3947 */ /* 0x000fea0003800000 */
[----:B------:R-:W-:Y:S01]  /*5020*/  FADD.FTZ R40, R40, -UR5 ;  /* 0x8000000528287e21 */ /* 0x000fe20008010000 */
[----:B------:R-:W-:Y:S01]  /*5030*/  FADD.FTZ R41, R41, -UR5 ;  /* 0x8000000529297e21 */ /* 0x000fe20008010000 */
[----:B------:R-:W4:Y:S02]  /*5040*/  LDCU.64 UR12, c[0x0][0x3e0] ;  /* 0x00007c00ff0c77ac */ /* 0x000f240008000a00 */
[----:B0123--:R-:W-:Y:S01]  /*5050*/  FMUL.FTZ R21, R40, UR10 ;  /* 0x0000000a28157c20 */ /* 0x00ffe20008410000 */
        /* <DEDUP_REMOVED lines=18> */
[----:B0-----:R-:W-:-:S04]  /*5180*/  LEA R26, P0, R20, UR16, 0x2 ;  /* 0x00000010141a7c11 */ /* 0x001fc8000f8010ff */
[----:B------:R-:W-:Y:S01]  /*5190*/  LEA.HI.X R27, R20, UR17, R27, 0x2, P0 ;  /* 0x00000011141b7c11 */ /* 0x000fe200080f141b */
[----:B-1----:R-:W-:Y:S01]  /*51a0*/  FMUL.FTZ R20, R36, R37 ;  /* 0x0000002524147220 */ /* 0x002fe20000410000 */
[----:B--2---:R-:W-:-:S05]  /*51b0*/  FMUL.FTZ R21, R39, R38 ;  /* 0x0000002627157220 */ /* 0x004fca0000410000 */
[----:B------:R4:W-:Y:S02]  /*51c0*/  STG.E.64 desc[UR14][R26.64], R20 ;  /* 0x000000141a007986 */ /* 0x0009e4000c101b0e */
.L_x_3039:
[----:B------:R-:W-:Y:S05]  /*51d0*/  BSYNC.RECONVERGENT B1 ;  /* 0x0000000000017941 */ /* 0x000fea0003800200 */
.L_x_3038:
        /* <DEDUP_REMOVED lines=18> */
[----:B------:R-:W0:Y:S02]  /*5300*/  LDCU.64 UR12, c[0x0][0x3e0] ;  /* 0x00007c00ff0c77ac */ /* 0x000e240008000a00 */
[----:B01234-:R-:W-:Y:S01]  /*5310*/  MOV R26, R62 ;  /* 0x0000003e001a7202 */ /* 0x01ffe20000000f00 */
[----:B------:R-:W-:Y:S01]  /*5320*/  FADD.FTZ R44, R44, -UR5 ;  /* 0x800000052c2c7e21 */ /* 0x000fe20008010000 */
[----:B------:R-:W-:Y:S01]  /*5330*/  MOV R27, R61 ;  /* 0x0000003d001b7202 */ /* 0x000fe20000000f00 */
[----:B------:R-:W0:Y:S01]  /*5340*/  LDCU.64 UR16, c[0x0][0x380] ;  /* 0x00007000ff1077ac */ /* 0x000e220008000a00 */
[----:B------:R-:W-:Y:S01]  /*5350*/  FADD.FTZ R45, R45, -UR5 ;  /* 0x800000052d2d7e21 */ /* 0x000fe20008010000 */
[----:B------:R-:W-:Y:S02]  /*5360*/  IMAD R20, R59, UR12, RZ ;  /* 0x0000000c3b147c24 */ /* 0x000fe4000f8e02ff */
        /* <DEDUP_REMOVED lines=20> */
.L_x_3041:
[----:B------:R-:W-:Y:S05]  /*54b0*/  BSYNC.RECONVERGENT B1 ;  /* 0x0000000000017941 */ /* 0x000fea0003800200 */
.L_x_3040:
[----:B------:R-:W-:Y:S01]  /*54c0*/  BSSY.RECONVERGENT B1, `(.L_x_3042) ;  /* 0x000001f000017945 */ /* 0x000fe20003800200 */
[C---:B01234-:R-:W-:Y:S02]  /*54d0*/  IADD3 R26, PT, PT, R12.reuse, 0x140, RZ ;  /* 0x000001400c1a7810 */ /* 0x05ffe40007ffe0ff */
[----:B------:R-:W-:Y:S01]  /*54e0*/  IADD3 R27, PT, PT, R12, 0x160, RZ ;  /* 0x000001600c1b7810 */ /* 0x000fe20007ffe0ff */
[----:B------:R-:W-:Y:S06]  /*54f0*/  @P0 BRA `(.L_x_3043) ;  /* 0x00000000006c0947 */ /* 0x000fec0003800000 */
        /* <DEDUP_REMOVED lines=18> */
[----:B------:R-:W-:Y:S02]  /*5620*/  IADD3 R41, PT, PT, R21, R41, RZ ;  /* 0x0000002915297210 */ /* 0x000fe40007ffe0ff */
[C---:B-1----:R-:W-:Y:S01]  /*5630*/  LEA R18, P0, R20.reuse, UR16, 0x2 ;  /* 0x0000001014127c11 */ /* 0x042fe2000f8010ff */
[----:B0-----:R-:W-:Y:S01]  /*5640*/  FADD.FTZ R45, R19, 1 ;  /* 0x3f800000132d7421 */ /* 0x001fe20000010000 */
[----:B------:R-:W0:Y:S02]  /*5650*/  MUFU.RCP R44, R44 ;  /* 0x0000002c002c7308 */ /* 0x000e240000001000 */
[----:B------:R-:W-:-:S06]  /*5660*/  LEA.HI.X R19, R20, UR17, R41, 0x2, P0 ;  /* 0x0000001114137c11 */ /* 0x000fcc00080f1429 */
[----:B------:R-:W1:Y:S01]  /*5670*/  MUFU.RCP R45, R45 ;  /* 0x0000002d002d7308 */ /* 0x000e620000001000 */
[----:B0-----:R-:W-:Y:S01]  /*5680*/  FMUL.FTZ R20, R43, R44 ;  /* 0x0000002c2b147220 */ /* 0x001fe20000410000 */
[----:B-1----:R-:W-:-:S05]  /*5690*/  FMUL.FTZ R21, R42, R45 ;  /* 0x0000002d2a157220 */ /* 0x002fca0000410000 */
[----:B------:R0:W-:Y:S02]  /*56a0*/  STG.E.64 desc[UR14][R18.64], R20 ;  /* 0x0000001412007986 */ /* 0x0001e4000c101b0e */
.L_x_3043:
[----:B------:R-:W-:Y:S05]  /*56b0*/  BSYNC.RECONVERGENT B1 ;  /* 0x0000000000017941 */ /* 0x000fea0003800200 */
.L_x_3042:
        /* <DEDUP_REMOVED lines=16> */
[----:B--2---:R-:W-:Y:S01]  /*57c0*/  FADD.FTZ R29, R18, 1 ;  /* 0x3f800000121d7421 */ /* 0x004fe20000010000 */
[----:B------:R-:W-:Y:S01]  /*57d0*/  MOV R18, R62 ;  /* 0x0000003e00127202 */ /* 0x000fe20000000f00 */
[----:B-1----:R-:W-:-:S04]  /*57e0*/  FADD.FTZ R34, R20, 1 ;  /* 0x3f80000014227421 */ /* 0x002fc80000010000 */
[----:B------:R-:W1:Y:S01]  /*57f0*/  MUFU.RCP R29, R29 ;  /* 0x0000001d001d7308 */ /* 0x000e620000001000 */
[----:B------:R-:W-:-:S04]  /*5800*/  IMAD.WIDE.U32 R18, R35, UR12, R18 ;  /* 0x0000000c23127c25 */ /* 0x000fc8000f8e0012 */
[----:B------:R-:W-:Y:S01]  /*5810*/  IMAD R35, R35, UR13, R38 ;  /* 0x0000000d23237c24 */ /* 0x000fe2000f8e0226 */
[----:B0-----:R-:W-:Y:S02]  /*5820*/  LEA R20, P0, R18, UR16, 0x2 ;  /* 0x0000001012147c11 */ /* 0x001fe4000f8010ff */
[----:B------:R-:W0:Y:S02]  /*5830*/  MUFU.RCP R34, R34 ;  /* 0x0000002200227308 */ /* 0x000e240000001000 */
[----:B------:R-:W-:-:S04]  /*5840*/  IADD3 R35, PT, PT, R19, R35, RZ ;  /* 0x0000002313237210 */ /* 0x000fc80007ffe0ff */
[----:B------:R-:W-:Y:S01]  /*5850*/  LEA.HI.X R21, R18, UR17, R35, 0x2, P0 ;  /* 0x0000001112157c11 */ /* 0x000fe200080f1423 */
[----:B-1----:R-:W-:Y:S01]  /*5860*/  FMUL.FTZ R18, R28, R29 ;  /* 0x0000001d1c127220 */ /* 0x002fe20000410000 */
[----:B0-----:R-:W-:-:S05]  /*5870*/  FMUL.FTZ R19, R41, R34 ;  /* 0x0000002229137220 */ /* 0x001fca0000410000 */
[----:B------:R1:W-:Y:S02]  /*5880*/  STG.E.64 desc[UR14][R20.64], R18 ;  /* 0x0000001214007986 */ /* 0x0003e4000c101b0e */
.L_x_3045:
[----:B------:R-:W-:Y:S05]  /*5890*/  BSYNC.RECONVERGENT B1 ;  /* 0x0000000000017941 */ /* 0x000fea0003800200 */
.L_x_3044:
[----:B------:R-:W-:Y:S04]  /*58a0*/  BSSY.RECONVERGENT B1, `(.L_x_3046) ;  /* 0x000001d000017945 */ /* 0x000fe80003800200 */
[----:B------:R-:W-:Y:S05]  /*58b0*/  @P4 BRA `(.L_x_3047) ;  /* 0x00000000006c4947 */ /* 0x000fea0003800000 */
[----:B------:R-:W-:Y:S01]  /*58c0*/  FADD.FTZ R30, R30, -UR5 ;  /* 0x800000051e1e7e21 */ /* 0x000fe20008010000 */
[----:B------:R-:W-:Y:S01]  /*58d0*/  FADD.FTZ R31, R31, -UR5 ;  /* 0x800000051f1f7e21 */ /* 0x000fe20008010000 */
[----:B------:R-:W2:Y:S02]  /*58e0*/  LDCU.64 UR12, c[0x0][0x3e0] ;  /* 0x00007c00ff0c77ac */ /* 0x000ea40008000a00 */
[----:B01----:R-:W-:Y:S01]  /*58f0*/  FMUL.FTZ R19, R30, UR10 ;  /* 0x0000000a1e137c20 */ /* 0x003fe20008410000 */
        /* <DEDUP_REMOVED lines=23> */
.L_x_3047:
[----:B------:R-:W-:Y:S05]  /*5a70*/  BSYNC.RECONVERGENT B1 ;  /* 0x0000000000017941 */ /* 0x000fea0003800200 */
.L_x_3046:
[----:B------:R-:W-:Y:S04]  /*5a80*/  BSSY.RECONVERGENT B1, `(.L_x_3048) ;  /* 0x000001d000017945 */ /* 0x000fe80003800200 */
[----:B------:R-:W-:Y:S05]  /*5a90*/  @P1 BRA `(.L_x_3049) ;  /* 0x00000000006c1947 */ /* 0x000fea0003800000 */
[----:B------:R-:W-:Y:S01]  /*5aa0*/  FADD.FTZ R16, R16, -UR5 ;  /* 0x8000000510107e21 */ /* 0x000fe20008010000 */
[----:B------:R-:W-:Y:S01]  /*5ab0*/  FADD.FTZ R17, R17, -UR5 ;  /* 0x8000000511117e21 */ /* 0x000fe20008010000 */
[----:B------:R-:W3:Y:S02]  /*5ac0*/  LDCU.64 UR12, c[0x0][0x3e0] ;  /* 0x00007c00ff0c77ac */ /* 0x000ee40008000a00 */
[----:B012---:R-:W-:Y:S01]  /*5ad0*/  FMUL.FTZ R19, R16, UR10 ;  /* 0x0000000a10137c20 */ /* 0x007fe20008410000 */
        /* <DEDUP_REMOVED lines=8> */
[----:B---3--:R-:W-:-:S03]  /*5b60*/  IMAD R40, R40, UR12, RZ ;  /* 0x0000000c28287c24 */ /* 0x008fc6000f8e02ff */
[----:B------:R-:W2:Y:S01]  /*5b70*/  MUFU.EX2 R18, R18 ;  /* 0x0000001200127308 */ /* 0x000ea20000000800 */
[----:B-1----:R-:W-:Y:S01]  /*5b80*/  FADD.FTZ R20, R16, 1 ;  /* 0x3f80000010147421 */ /* 0x002fe20000010000 */
[----:B------:R-:W-:Y:S01]  /*5b90*/  MOV R16, R62 ;  /* 0x0000003e00107202 */ /* 0x000fe20000000f00 */
[----:B--2---:R-:W-:-:S04]  /*5ba0*/  FADD.FTZ R28, R18, 1 ;  /* 0x3f800000121c7421 */ /* 0x004fc80000010000 */
        /* <DEDUP_REMOVED lines=10> */
.L_x_3049:
[----:B------:R-:W-:Y:S05]  /*5c50*/  BSYNC.RECONVERGENT B1 ;  /* 0x0000000000017941 */ /* 0x000fea0003800200 */
.L_x_3048:
[----:B------:R-:W-:Y:S01]  /*5c60*/  ISETP.GE.U32.AND P4, PT, R26, UR8, PT ;  /* 0x000000081a007c0c */ /* 0x000fe2000bf86070 */
[----:B------:R-:W-:Y:S01]  /*5c70*/  BSSY.RECONVERGENT B1, `(.L_x_3050) ;  /* 0x0000032000017945 */ /* 0x000fe20003800200 */
[----:B0123--:R-:W-:Y:S02]  /*5c80*/  SHF.R.S32.HI R19, RZ, 0x1f, R26 ;  /* 0x0000001fff137819 */ /* 0x00ffe4000001141a */
        /* <DEDUP_REMOVED lines=40> */
[----:B------:R-:W-:-:S03]  /*5f10*/  IMAD.WIDE.U32 R16, R26, UR12, R16 ;  /* 0x0000000c1a107c25 */ /* 0x000fc6000f8e0010 */
[----:B-1----:R-:W-:-:S04]  /*5f20*/  LEA R18, P4, R16, UR16, 0x2 ;  /* 0x0000001010127c11 */ /* 0x002fc8000f8810ff */
[----:B------:R-:W1:Y:S01]  /*5f30*/  MUFU.RCP R33, R33 ;  /* 0x0000002100217308 */ /* 0x000e620000001000 */
[----:B------:R-:W-:-:S04]  /*5f40*/  IADD3 R19, PT, PT, R17, R19, RZ ;  /* 0x0000001311137210 */ /* 0x000fc80007ffe0ff */
[----:B------:R-:W-:Y:S01]  /*5f50*/  LEA.HI.X R19, R16, UR17, R19, 0x2, P4 ;  /* 0x0000001110137c11 */ /* 0x000fe2000a0f1413 */
[----:B0-----:R-:W-:Y:S01]  /*5f60*/  FMUL.FTZ R16, R37, R32 ;  /* 0x0000002025107220 */ /* 0x001fe20000410000 */
[----:B-1----:R-:W-:-:S05]  /*5f70*/  FMUL.FTZ R17, R38, R33 ;  /* 0x0000002126117220 */ /* 0x002fca0000410000 */
[----:B------:R0:W-:Y:S02]  /*5f80*/  STG.E.64 desc[UR14][R18.64], R16 ;  /* 0x0000001012007986 */ /* 0x0001e4000c101b0e */
.L_x_3051:
[----:B------:R-:W-:Y:S05]  /*5f90*/  BSYNC.RECONVERGENT B1 ;  /* 0x0000000000017941 */ /* 0x000fea0003800200 */
.L_x_3050:
        /* <DEDUP_REMOVED lines=29> */
.L_x_3053:
[----:B------:R-:W-:Y:S05]  /*6170*/  BSYNC.RECONVERGENT B1 ;  /* 0x0000000000017941 */ /* 0x000fea0003800200 */
.L_x_3052:
        /* <DEDUP_REMOVED lines=29> */
.L_x_3055:
[----:B------:R-:W-:Y:S05]  /*6350*/  BSYNC.RECONVERGENT B1 ;  /* 0x0000000000017941 */ /* 0x000fea0003800200 */
.L_x_3054:
[----:B------:R-:W-:Y:S04]  /*6360*/  BSSY.RECONVERGENT B1, `(.L_x_3056) ;  /* 0x000001d000017945 */ /* 0x000fe80003800200 */
[----:B------:R-:W-:Y:S05]  /*6370*/  @P5 BRA `(.L_x_3057) ;  /* 0x00000000006c5947 */ /* 0x000fea0003800000 */
[----:B------:R-:W-:Y:S01]  /*6380*/  FADD.FTZ R50, R50, -UR5 ;  /* 0x8000000532327e21 */ /* 0x000fe20008010000 */
[----:B------:R-:W-:Y:S01]  /*6390*/  FADD.FTZ R51, R51, -UR5 ;  /* 0x8000000533337e21 */ /* 0x000fe20008010000 */
[----:B------:R-:W3:Y:S02]  /*63a0*/  LDCU.64 UR12, c[0x0][0x3e0] ;  /* 0x00007c00ff0c77ac */ /* 0x000ee40008000a00 */
[----:B01----:R-:W-:Y:S01]  /*63b0*/  FMUL.FTZ R17, R50, UR10 ;  /* 0x0000000a32117c20 */ /* 0x003fe20008410000 */
[----:B--2---:R-:W-:Y:S01]  /*63c0*/  FMUL.FTZ R18, R51, UR10 ;  /* 0x0000000a33127c20 */ /* 0x004fe20008410000 */
        /* <DEDUP_REMOVED lines=22> */
.L_x_3057:
[----:B------:R-:W-:Y:S05]  /*6530*/  BSYNC.RECONVERGENT B1 ;  /* 0x0000000000017941 */ /* 0x000fea0003800200 */
.L_x_3056:
[----:B------:R-:W-:Y:S04]  /*6540*/  BSSY.RECONVERGENT B1, `(.L_x_3058) ;  /* 0x000001d000017945 */ /* 0x000fe80003800200 */
[----:B------:R-:W-:Y:S05]  /*6550*/  @P2 BRA `(.L_x_3059) ;  /* 0x00000000006c2947 */ /* 0x000fea0003800000 */
[----:B------:R-:W-:Y:S01]  /*6560*/  FADD.FTZ R52, R52, -UR5 ;  /* 0x8000000534347e21 */ /* 0x000fe20008010000 */
[----:B------:R-:W-:Y:S01]  /*6570*/  FADD.FTZ R53, R53, -UR5 ;  /* 0x8000000535357e21 */ /* 0x000fe20008010000 */
[----:B------:R-:W4:Y:S02]  /*6580*/  LDCU.64 UR12, c[0x0][0x3e0] ;  /* 0x00007c00ff0c77ac */ /* 0x000f240008000a00 */
[----:B01----:R-:W-:Y:S01]  /*6590*/  FMUL.FTZ R17, R52, UR10 ;  /* 0x0000000a34117c20 */ /* 0x003fe20008410000 */
[----:B--23--:R-:W-:Y:S01]  /*65a0*/  FMUL.FTZ R18, R53, UR10 ;  /* 0x0000000a35127c20 */ /* 0x00cfe20008410000 */
        /* <DEDUP_REMOVED lines=22> */
.L_x_3059:
[----:B------:R-:W-:Y:S05]  /*6710*/  BSYNC.RECONVERGENT B1 ;  /* 0x0000000000017941 */ /* 0x000fea0003800200 */
.L_x_3058:
[----:B------:R-:W-:Y:S05]  /*6720*/  @P3 BRA `(.L_x_3029) ;  /* 0x0000000000683947 */ /* 0x000fea0003800000 */
[----:B------:R-:W-:Y:S01]  /*6730*/  FADD.FTZ R54, R54, -UR5 ;  /* 0x8000000536367e21 */ /* 0x000fe20008010000 */
[----:B------:R-:W-:Y:S01]  /*6740*/  FADD.FTZ R55, R55, -UR5 ;  /* 0x8000000537377e21 */ /* 0x000fe20008010000 */
[----:B------:R-:W2:Y:S01]  /*6750*/  LDCU.64 UR8, c[0x0][0x3e0] ;  /* 0x00007c00ff0877ac */ /* 0x000ea20008000a00 */
[----:B------:R-:W-:Y:S01]  /*6760*/  MOV R60, R62 ;  /* 0x0000003e003c7202 */ /* 0x000fe20000000f00 */
[----:B01----:R-:W-:Y:S01]  /*6770*/  FMUL.FTZ R17, R54, UR10 ;  /* 0x0000000a36117c20 */ /* 0x003fe20008410000 */
[----:B--234-:R-:W-:Y:S01]  /*6780*/  FMUL.FTZ R18, R55, UR10 ;  /* 0x0000000a37127c20 */ /* 0x01cfe20008410000 */
[----:B------:R-:W0:Y:S02]  /*6790*/  LDCU.64 UR12, c[0x0][0x380] ;  /* 0x00007000ff0c77ac */ /* 0x000e240008000a00 */
[----:B-----5:R-:W-:Y:S01]  /*67a0*/  FFMA.FTZ R21, R22, R17, R24 ;  /* 0x0000001116157223 */ /* 0x020fe20000010018 */
[----:B------:R-:W-:-:S03]  /*67b0*/  FFMA.FTZ R22, R23, R18, R25 ;  /* 0x0000001217167223 */ /* 0x000fc60000010019 */
[----:B------:R-:W-:Y:S01]  /*67c0*/  FMUL.FTZ R16, R21, -1.4426950216293334961 ;  /* 0xbfb8aa3b15107820 */ /* 0x000fe20000410000 */
[----:B------:R-:W-:-:S05]  /*67d0*/  FMUL.FTZ R17, R22, -1.4426950216293334961 ;  /* 0xbfb8aa3b16117820 */ /* 0x000fca0000410000 */
[----:B------:R-:W1:Y:S01]  /*67e0*/  MUFU.EX2 R16, R16 ;  /* 0x0000001000107308 */ /* 0x000e620000000800 */
[----:B------:R-:W-:-:S03]  /*67f0*/  IMAD R31, R31, UR8, RZ ;  /* 0x000000081f1f7c24 */ /* 0x000fc6000f8e02ff */
        /* <DEDUP_REMOVED lines=13> */
.L_x_3029:
[----:B------:R-:W-:Y:S05]  /*68d0*/  BSYNC.RECONVERGENT B0 ;  /* 0x0000000000007941 */ /* 0x000fea0003800200 */
.L_x_2997:
        /* <DEDUP_REMOVED lines=8> */
.L_x_3061:
        /* <DEDUP_REMOVED lines=10> */
.L_x_3470:


//--------------------- .text._Z35group_norm_nhwc_fwd_one_pass_kernelI11Fp32IOBf16WLi64ELi14ELi224EEv26Group_norm_nhwc_fwd_params --------------------------
	.section	.text._Z35group_norm_nhwc_fwd_one_pass_kernelI11Fp32IOBf16WLi64ELi14ELi224EEv26Group_norm_nhwc_fwd_params,"ax",@progbits
	.align	128
        .global         _Z35group_norm_nhwc_fwd_one_pass_kernelI11Fp32IOBf16WLi64ELi14ELi224EEv26Group_norm_nhwc_fwd_params
        .type           _Z35group_norm_nhwc_fwd_one_pass_kernelI11Fp32IOBf16WLi64ELi14ELi224EEv26Group_norm_nhwc_fwd_params,@function
        .size           _Z35group_norm_nhwc_fwd_one_pass_kernelI11Fp32IOBf16WLi64ELi14ELi224EEv26Group_norm_nhwc_fwd_params,(.L_x_3471 - _Z35group_norm_nhwc_fwd_one_pass_kernelI11Fp32IOBf16WLi64ELi14ELi224EEv26Group_norm_nhwc_fwd_params)
        .other          _Z35group_norm_nhwc_fwd_one_pass_kernelI11Fp32IOBf16WLi64ELi14ELi224EEv26Group_norm_nhwc_fwd_params,@"STO_CUDA_ENTRY STV_DEFAULT"
_Z35group_norm_nhwc_fwd_one_pass_kernelI11Fp32IOBf16WLi64ELi14ELi224EEv26Group_norm_nhwc_fwd_params:
.text._Z35group_norm_nhwc_fwd_one_pass_kernelI11Fp32IOBf16WLi64ELi14ELi224EEv26Group_norm_nhwc_fwd_params:
        /* <DEDUP_REMOVED lines=27> */
.L_x_3081:
[----:B012---:R-:W0:Y:S01]  /*01b0*/  LDC R4, c[0x0][0x3f8] ;  /* 0x0000fe00ff047b82 */ /* 0x007e220000000800 */
[----:B------:R-:W-:Y:S01]  /*01c0*/  IABS R10, UR8 ;  /* 0x00000008000a7c13 */ /* 0x000fe20008000000 */
[----:B------:R-:W1:Y:S01]  /*01d0*/  LDCU.64 UR10, c[0x0][0x3e8] ;  /* 0x00007d00ff0a77ac */ /* 0x000e620008000a00 */
[----:B------:R-:W-:Y:S01]  /*01e0*/  VIADD R12, R3, 0x20 ;  /* 0x00000020030c7836 */ /* 0x000fe20000000000 */
[----:B------:R-:W-:Y:S02]  /*01f0*/  SHF.R.S32.HI R15, RZ, 0x1f, R3 ;  /* 0x0000001fff0f7819 */ /* 0x000fe40000011403 */
[----:B------:R-:W-:Y:S02]  /*0200*/  CS2R R18, SRZ ;  /* 0x0000000000127805 */ /* 0x000fe4000001ff00 */
        /* <DEDUP_REMOVED lines=63> */
[----:B------:R-:W-:Y:S02]  /*0600*/  CS2R R16, SRZ ;  /* 0x0000000000107805 */ /* 0x000fe4000001ff00 */
[----:B---3--:R-:W-:Y:S01]  /*0610*/  @!P1 LEA R6, P3, R10, R6, 0x2 ;  /* 0x000000060a069211 */ /* 0x008fe200078610ff */
[----:B------:R-:W-:Y:S01]  /*0620*/  @!P2 IMAD.IADD R9, R13, 0x1, R9 ;  /* 0x000000010d09a824 */ /* 0x000fe200078e0209 */
[----:B0-----:R-:W-:Y:S02]  /*0630*/  @!P2 LEA R8, P4, R12, R4, 0x2 ;  /* 0x000000040c08a211 */ /* 0x001fe400078810ff */
[----:B------:R-:W-:Y:S02]  /*0640*/  @!P1 LEA.HI.X R7, R10, R7, R11, 0x2, P3 ;  /* 0x000000070a079211 */ /* 0x000fe400018f140b */
[----:B------:R-:W-:-:S03]  /*0650*/  @!P2 LEA.HI.X R9, R12, R5, R9, 0x2, P4 ;  /* 0x000000050c09a211 */ /* 0x000fc600020f1409 */
[----:B------:R-:W2:Y:S04]  /*0660*/  @!P1 LDG.E.64 R18, desc[UR14][R6.64] ;  /* 0x0000000e06129981 */ /* 0x000ea8000c1e1b00 */
[----:B------:R-:W3:Y:S01]  /*0670*/  @!P2 LDG.E.64 R16, desc[UR14][R8.64] ;  /* 0x0000000e0810a981 */ /* 0x000ee2000c1e1b00 */
[----:B------:R-:W-:Y:S01]  /*0680*/  BSSY.RECONVERGENT B0, `(.L_x_3062) ;  /* 0x0000030000007945 */ /* 0x000fe20003800200 */
[----:B------:R-:W0:Y:S02]  /*0690*/  S2R R4, SR_LANEID ;  /* 0x0000000000047919 */ /* 0x000e240000000000 */
[C---:B0-----:R-:W-:Y:S02]  /*06a0*/  ISETP.GT.AND P2, PT, R4.reuse, 0x1e, PT ;  /* 0x0000001e0400780c */ /* 0x041fe40003f44270 */
[----:B------:R-:W-:Y:S01]  /*06b0*/  ISETP.GT.AND P3, PT, R4, 0xf, PT ;  /* 0x0000000f0400780c */ /* 0x000fe20003f64270 */
[----:B--2---:R-:W-:Y:S01]  /*06c0*/  FMUL.FTZ R11, R19, R19 ;  /* 0x00000013130b7220 */ /* 0x004fe20000410000 */
[----:B------:R-:W-:Y:S01]  /*06d0*/  FADD.FTZ R5, R18, R19 ;  /* 0x0000001312057221 */ /* 0x000fe20000010000 */
[----:B---3--:R-:W-:-:S02]  /*06e0*/  FMUL.FTZ R13, R17, R17 ;  /* 0x00000011110d7220 */ /* 0x008fc40000410000 */
        /* <DEDUP_REMOVED lines=41> */
.L_x_3063:
[----:B----4-:R-:W-:Y:S05]  /*0980*/  BSYNC.RECONVERGENT B0 ;  /* 0x0000000000007941 */ /* 0x010fea0003800200 */
.L_x_3062:
        /* <DEDUP_REMOVED lines=23> */
.L_x_3065:
[----:B------:R-:W-:Y:S05]  /*0b00*/  BSYNC.RECONVERGENT B0 ;  /* 0x0000000000007941 */ /* 0x000fea0003800200 */
.L_x_3064:
        /* <DEDUP_REMOVED lines=19> */
[----:B--2---:R-:W-:-:S03]  /*0c40*/  SEL R9, R2, RZ, !P2 ;  /* 0x000000ff02097207 */ /* 0x004fc60005000000 */
[----:B------:R-:W-:Y:S01]  /*0c50*/  IMAD.U32 R11, RZ, RZ, UR5 ;  /* 0x00000005ff0b7e24 */ /* 0x000fe2000f8e00ff */
        /* <DEDUP_REMOVED lines=10> */
.L_x_3068:
[----:B-1----:R-:W2:Y:S04]  /*0d00*/  LDG.E.STRONG.GPU R6, desc[UR14][R4.64] ;  /* 0x0000000e04067981 */ /* 0x002ea8000c1ef900 */
[----:B--2---:R-:W-:Y:S01]  /*0d10*/  CCTL.IVALL ;  /* 0x00000000ff00798f */ /* 0x004fe20002000000 */
[----:B------:R-:W-:Y:S05]  /*0d20*/  YIELD ;  /* 0x0000000000007946 */ /* 0x000fea0003800000 */
[----:B------:R-:W-:-:S13]  /*0d30*/  ISETP.NE.AND P2, PT, R6, R9, PT ;  /* 0x000000090600720c */ /* 0x000fda0003f45270 */
[----:B------:R-:W-:Y:S05]  /*0d40*/  @P2 BRA `(.L_x_3068) ;  /* 0xfffffffc00ec2947 */ /* 0x000fea000383ffff */
.L_x_3067:
        /* <DEDUP_REMOVED lines=15> */
.L_x_3070:
        /* <DEDUP_REMOVED lines=24> */
[----:B------:R-:W-:Y:S02]  /*0fc0*/  IMAD.U32 R11, RZ, RZ, UR27 ;  /* 0x0000001bff0b7e24 */ /* 0x000fe4000f8e00ff */
[----:B------:R-:W3:Y:S01]  /*0fd0*/  @!P4 LDG.E.64 R6, desc[UR14][R6.64] ;  /* 0x0000000e0606c981 */ /* 0x000ee2000c1e1b00 */
[----:B------:R-:W-:-:S02]  /*0fe0*/  MOV R8, UR24 ;  /* 0x0000001800087c02 */ /* 0x000fc40008000f00 */
[----:B--2---:R-:W-:Y:S01]  /*0ff0*/  MOV R9, UR25 ;  /* 0x0000001900097c02 */ /* 0x004fe20008000f00 */
[----:B------:R-:W2:Y:S05]  /*1000*/  @!P6 LDG.E.64 R10, desc[UR14][R10.64] ;  /* 0x0000000e0a0ae981 */ /* 0x000eaa000c1e1b00 */
        /* <DEDUP_REMOVED lines=10> */
[----:B---3--:R-:W-:Y:S01]  /*10b0*/  @!P4 FADD.FTZ R24, R24, R6 ;  /* 0x000000061818c221 */ /* 0x008fe20000010000 */
[----:B------:R-:W-:Y:S01]  /*10c0*/  @!P4 FADD.FTZ R25, R25, R7 ;  /* 0x000000071919c221 */ /* 0x000fe20000010000 */
[----:B------:R-:W-:-:S03]  /*10d0*/  ISETP.EQ.OR P4, PT, R4, UR18, P3 ;  /* 0x0000001204007c0c */ /* 0x000fc60009f82670 */
[----:B------:R-:W-:Y:S01]  /*10e0*/  IMAD.U32 R5, RZ, RZ, UR25 ;  /* 0x00000019ff057e24 */ /* 0x000fe2000f8e00ff */
[----:B------:R-:W-:Y:S01]  /*10f0*/  MOV R4, UR24 ;  /* 0x0000001800047c02 */ /* 0x000fe20008000f00 */
[----:B--2---:R-:W-:Y:S01]  /*1100*/  @!P6 FADD.FTZ R24, R24, R10 ;  /* 0x0000000a1818e221 */ /* 0x004fe20000010000 */
        /* <DEDUP_REMOVED lines=46> */
.L_x_3069:
        /* <DEDUP_REMOVED lines=35> */
[----:B------:R-:W-:-:S03]  /*1620*/  MOV R5, UR11 ;  /* 0x0000000b00057c02 */ /* 0x000fc60008000f00 */
[----:B------:R-:W3:Y:S04]  /*1630*/  @!P4 LDG.E.64 R6, desc[UR14][R6.64] ;  /* 0x0000000e0606c981 */ /* 0x000ee8000c1e1b00 */
[----:B------:R-:W4:Y:S02]  /*1640*/  @!P5 LDG.E.64 R4, desc[UR14][R4.64] ;  /* 0x0000000e0404d981 */ /* 0x000f24000c1e1b00 */
[----:B------:R-:W-:-:S05]  /*1650*/  VOTEU.ALL UP3, P6 ;  /* 0x0000000000ff7886 */ /* 0x000fca0003060000 */
[----:B------:R-:W-:-:S04]  /*1660*/  @!UP3 UIMAD UR9, UR9, UR19, UR6 ;  /* 0x000000130909b2a4 */ /* 0x000fc8000f8e0206 */
[----:B------:R-:W-:-:S06]  /*1670*/  @!UP3 UIMAD.WIDE.U32 UR10, UR9, 0x8, UR16 ;  /* 0x00000008090ab8a5 */ /* 0x000fcc000f8e0010 */
[----:B------:R-:W-:Y:S01]  /*1680*/  MOV R8, UR10 ;  /* 0x0000000a00087c02 */ /* 0x000fe20008000f00 */
[----:B--2---:R-:W-:-:S06]  /*1690*/  IMAD.U32 R9, RZ, RZ, UR11 ;  /* 0x0000000bff097e24 */ /* 0x004fcc000f8e00ff */
[----:B------:R-:W2:Y:S01]  /*16a0*/  @!P6 LDG.E.64 R8, desc[UR14][R8.64] ;  /* 0x0000000e0808e981 */ /* 0x000ea2000c1e1b00 */
[----:B------:R-:W-:-:S04]  /*16b0*/  MOV R11, UR5 ;  /* 0x00000005000b7c02 */ /* 0x000fc80008000f00 */
[----:B------:R-:W-:-:S04]  /*16c0*/  IADD3 R11, PT, PT, R11, 0x4, RZ ;  /* 0x000000040b0b7810 */ /* 0x000fc80007ffe0ff */
[----:B------:R-:W-:Y:S01]  /*16d0*/  R2UR UR5, R11 ;  /* 0x000000000b0572ca */ /* 0x000fe200000e0000 */
[----:B----4-:R-:W-:Y:S01]  /*16e0*/  @!P5 FADD.FTZ R24, R24, R4 ;  /* 0x000000041818d221 */ /* 0x010fe20000010000 */
[----:B------:R-:W-:-:S03]  /*16f0*/  @!P5 FADD.FTZ R25, R25, R5 ;  /* 0x000000051919d221 */ /* 0x000fc60000010000 */
[----:B---3--:R-:W-:Y:S01]  /*1700*/  @!P4 FADD.FTZ R24, R24, R6 ;  /* 0x000000061818c221 */ /* 0x008fe20000010000 */
[----:B------:R-:W-:-:S03]  /*1710*/  @!P4 FADD.FTZ R25, R25, R7 ;  /* 0x000000071919c221 */ /* 0x000fc60000010000 */
[----:B--2---:R-:W-:Y:S01]  /*1720*/  @!P6 FADD.FTZ R24, R24, R8 ;  /* 0x000000081818e221 */ /* 0x004fe20000010000 */
[----:B------:R-:W-:-:S07]  /*1730*/  @!P6 FADD.FTZ R25, R25, R9 ;  /* 0x000000091919e221 */ /* 0x000fce0000010000 */
.L_x_3071:
        /* <DEDUP_REMOVED lines=27> */
.L_x_3072:
        /* <DEDUP_REMOVED lines=13> */
.L_x_3073:
[----:B------:R-:W-:Y:S05]  /*19c0*/  BSYNC.RECONVERGENT B0 ;  /* 0x0000000000007941 */ /* 0x000fea0003800200 */
.L_x_3066:
[----:B---3--:R-:W-:Y:S01]  /*19d0*/  LOP3.LUT R4, R0, 0xffff, RZ, 0xc0, !PT ;  /* 0x0000ffff00047812 */ /* 0x008fe200078ec0ff */
[----:B------:R-:W3:Y:S01]  /*19e0*/  S2UR UR9, SR_CgaCtaId ;  /* 0x00000000000979c3 */ /* 0x000ee20000008800 */
[----:B------:R-:W4:Y:S01]  /*19f0*/  LDCU UR10, c[0x0][0x414] ;  /* 0x00008280ff0a77ac */ /* 0x000f220008000800 */
[----:B------:R-:W-:Y:S02]  /*1a00*/  MOV R13, UR8 ;  /* 0x00000008000d7c02 */ /* 0x000fe40008000f00 */
[----:B------:R-:W-:Y:S01]  /*1a10*/  IMAD R4, R4, 0x2493, RZ ;  /* 0x0000249304047824 */ /* 0x000fe200078e02ff */
[----:B------:R-:W-:-:S03]  /*1a20*/  UMOV UR5, 0x400 ;  /* 0x0000040000057882 */ /* 0x000fc60000000000 */
[----:B--2---:R-:W2:Y:S01]  /*1a30*/  @P0 LDC.64 R8, c[0x0][0x388] ;  /* 0x0000e200ff080b82 */ /* 0x004ea20000000a00 */
[----:B------:R-:W-:-:S04]  /*1a40*/  SHF.R.U32.HI R4, RZ, 0x10, R4 ;  /* 0x00000010ff047819 */ /* 0x000fc80000011604 */
[----:B------:R-:W-:-:S03]  /*1a50*/  PRMT R4, R4, 0x9910, RZ ;  /* 0x0000991004047816 */ /* 0x000fc600000000ff */
[----:B-1----:R-:W1:Y:S02]  /*1a60*/  LDC.64 R6, c[0x0][0x398] ;  /* 0x0000e600ff067b82 */ /* 0x002e640000000a00 */
[----:B------:R-:W-:Y:S02]  /*1a70*/  IMAD R4, R4, 0x7, RZ ;  /* 0x0000000704047824 */ /* 0x000fe400078e02ff */
[----:B----4-:R-:W-:-:S03]  /*1a80*/  @P0 FMUL.FTZ R10, R24, UR10 ;  /* 0x0000000a180a0c20 */ /* 0x010fc60008410000 */
[----:B------:R-:W-:Y:S01]  /*1a90*/  IADD3 R11, PT, PT, RZ, -R4, RZ ;  /* 0x80000004ff0b7210 */ /* 0x000fe20007ffe0ff */
[----:B---3--:R-:W-:Y:S01]  /*1aa0*/  ULEA UR5, UR9, UR5, 0x18 ;  /* 0x0000000509057291 */ /* 0x008fe2000f8ec0ff */
[----:B------:R-:W3:Y:S02]  /*1ab0*/  LDC.64 R4, c[0x0][0x3a0] ;  /* 0x0000e800ff047b82 */ /* 0x000ee40000000a00 */
[----:B------:R-:W-:-:S04]  /*1ac0*/  PRMT R11, R11, 0x7710, RZ ;  /* 0x000077100b0b7816 */ /* 0x000fc800000000ff */
[----:B------:R-:W-:Y:S01]  /*1ad0*/  IADD3 R11, PT, PT, R11, R0, RZ ;  /* 0x000000000b0b7210 */ /* 0x000fe20007ffe0ff */
[----:B--2---:R-:W-:Y:S01]  /*1ae0*/  @P0 IMAD.WIDE R8, R13, 0x8, R8 ;  /* 0x000000080d080825 */ /* 0x004fe200078e0208 */
[----:B------:R-:W-:Y:S03]  /*1af0*/  @!P3 STS.64 [UR5+0x48], R24 ;  /* 0x00004818ff00b988 */ /* 0x000fe60008000a05 */
[----:B------:R-:W-:-:S05]  /*1b00*/  IMAD.SHL.U32 R11, R11, 0x2, RZ ;  /* 0x000000020b0b7824 */ /* 0x000fca00078e00ff */
[----:B------:R-:W-:Y:S01]  /*1b10*/  LOP3.LUT R15, R11, 0xffff, RZ, 0xc0, !PT ;  /* 0x0000ffff0b0f7812 */ /* 0x000fe200078ec0ff */
[----:B------:R-:W-:-:S03]  /*1b20*/  @P0 FMUL.FTZ R11, R25, UR10 ;  /* 0x0000000a190b0c20 */ /* 0x000fc60008410000 */
[----:B------:R-:W-:Y:S02]  /*1b30*/  IADD3 R15, PT, PT, R26, R15, RZ ;  /* 0x0000000f1a0f7210 */ /* 0x000fe40007ffe0ff */
[----:B------:R2:W-:Y:S03]  /*1b40*/  @P0 STG.E.64 desc[UR14][R8.64], R10 ;  /* 0x0000000a08000986 */ /* 0x0005e6000c101b0e */
[C---:B-1----:R-:W-:Y:S01]  /*1b50*/  IMAD.WIDE R6, R15.reuse, 0x2, R6 ;  /* 0x000000020f067825 */ /* 0x042fe200078e0206 */
[----:B------:R-:W-:Y:S03]  /*1b60*/  BAR.SYNC.DEFER_BLOCKING 0x0 ;  /* 0x0000000000007b1d */ /* 0x000fe60000010000 */
[----:B---3--:R-:W-:-:S03]  /*1b70*/  IMAD.WIDE R14, R15, 0x2, R4 ;  /* 0x000000020f0e7825 */ /* 0x008fc600078e0204 */
[----:B------:R-:W3:Y:S04]  /*1b80*/  LDG.E.U16 R13, desc[UR14][R6.64] ;  /* 0x0000000e060d7981 */ /* 0x000ee8000c1e1500 */
[----:B------:R1:W4:Y:S04]  /*1b90*/  LDG.E.U16 R26, desc[UR14][R6.64+0x2] ;  /* 0x0000020e061a7981 */ /* 0x000328000c1e1500 */
[----:B------:R-:W0:Y:S04]  /*1ba0*/  LDG.E.U16 R12, desc[UR14][R14.64] ;  /* 0x0000000e0e0c7981 */ /* 0x000e28000c1e1500 */
[----:B------:R-:W5:Y:S01]  /*1bb0*/  LDG.E.U16 R27, desc[UR14][R14.64+0x2] ;  /* 0x0000020e0e1b7981 */ /* 0x000f62000c1e1500 */
[----:B------:R-:W-:Y:S01]  /*1bc0*/  BSSY.RECONVERGENT B0, `(.L_x_3074) ;  /* 0x000007a000007945 */ /* 0x000fe20003800200 */
[----:B-1----:R-:W-:Y:S01]  /*1bd0*/  VIADD R6, R3, 0x20 ;  /* 0x0000002003067836 */ /* 0x002fe20000000000 */
[----:B--2---:R-:W-:Y:S01]  /*1be0*/  SHF.R.S32.HI R10, RZ, 0x1f, R3 ;  /* 0x0000001fff0a7819 */ /* 0x004fe20000011403 */
[----:B------:R-:W1:Y:S03]  /*1bf0*/  LDS.64 R4, [UR5+0x48] ;  /* 0x00004805ff047984 */ /* 0x000e660008000a00 */
[----:B------:R-:W-:Y:S01]  /*1c00*/  SHF.R.S32.HI R7, RZ, 0x1f, R6 ;  /* 0x0000001fff077819 */ /* 0x000fe20000011406 */
[----:B-1----:R-:W-:-:S04]  /*1c10*/  FMUL.FTZ R4, R4, UR10 ;  /* 0x0000000a04047c20 */ /* 0x002fc80008410000 */
[----:B------:R-:W-:-:S04]  /*1c20*/  FMUL.FTZ R28, R4, R4 ;  /* 0x00000004041c7220 */ /* 0x000fc80000410000 */
[----:B------:R-:W-:-:S05]  /*1c30*/  FFMA.FTZ R5, R5, UR10, -R28 ;  /* 0x0000000a05057c23 */ /* 0x000fca000801081c */
[----:B------:R-:W-:-:S13]  /*1c40*/  FSETP.GTU.FTZ.AND P2, PT, R5, RZ, PT ;  /* 0x000000ff0500720b */ /* 0x000fda0003f5c000 */
[----:B------:R-:W1:Y:S02]  /*1c50*/  @P2 LDC R8, c[0x0][0x3a8] ;  /* 0x0000ea00ff082b82 */ /* 0x000e640000000800 */
[----:B-1----:R-:W-:Y:S01]  /*1c60*/  @P2 FADD.FTZ R11, R5, R8 ;  /* 0x00000008050b2221 */ /* 0x002fe20000010000 */
[----:B------:R-:W-:-:S06]  /*1c70*/  HFMA2 R5, -RZ, RZ, 1.875, 0 ;  /* 0x3f800000ff057431 */ /* 0x000fcc00000001ff */
[----:B------:R1:W2:Y:S01]  /*1c80*/  @P2 MUFU.RSQ R5, R11 ;  /* 0x0000000b00052308 */ /* 0x0002a20000001400 */
[----:B---3--:R-:W-:Y:S02]  /*1c90*/  SHF.L.U32 R8, R13, 0x10, RZ ;  /* 0x000000100d087819 */ /* 0x008fe400000006ff */
[----:B----4-:R-:W-:Y:S02]  /*1ca0*/  SHF.L.U32 R9, R26, 0x10, RZ ;  /* 0x000000101a097819 */ /* 0x010fe400000006ff */
[----:B0-----:R-:W-:Y:S01]  /*1cb0*/  SHF.L.U32 R25, R12, 0x10, RZ ;  /* 0x000000100c197819 */ /* 0x001fe200000006ff */
[----:B-----5:R-:W-:Y:S01]  /*1cc0*/  IMAD.U32 R24, R27, 0x10000, RZ ;  /* 0x000100001b187824 */ /* 0x020fe200078e00ff */
[----:B-12---:R-:W-:Y:S06]  /*1cd0*/  BRA.U UP0, `(.L_x_3075) ;  /* 0x0000000100b07547 */ /* 0x006fec000b800000 */
        /* <DEDUP_REMOVED lines=9> */
[C---:B------:R-:W-:Y:S01]  /*1d70*/  FADD.FTZ R18, -R4.reuse, R18 ;  /* 0x0000001204127221 */ /* 0x040fe20000010100 */
[----:B------:R-:W-:Y:S01]  /*1d80*/  FADD.FTZ R26, -R4, R19 ;  /* 0x00000013041a7221 */ /* 0x000fe20000010100 */
[----:B------:R-:W1:Y:S02]  /*1d90*/  LDCU.64 UR10, c[0x0][0x380] ;  /* 0x00007000ff0a77ac */ /* 0x000e640008000a00 */
[-C--:B------:R-:W-:Y:S01]  /*1da0*/  FMUL.FTZ R14, R18, R5.reuse ;  /* 0x00000005120e7220 */ /* 0x080fe20000410000 */
[----:B------:R-:W-:-:S03]  /*1db0*/  FMUL.FTZ R15, R26, R5 ;  /* 0x000000051a0f7220 */ /* 0x000fc60000410000 */
[----:B------:R-:W-:Y:S01]  /*1dc0*/  FFMA.FTZ R14, R8, R14, R25 ;  /* 0x0000000e080e7223 */ /* 0x000fe20000010019 */
[----:B------:R-:W-:Y:S01]  /*1dd0*/  FFMA.FTZ R15, R9, R15, R24 ;  /* 0x0000000f090f7223 */ /* 0x000fe20000010018 */
[----:B0-----:R-:W-:Y:S01]  /*1de0*/  IMAD R12, R10, UR16, RZ ;  /* 0x000000100a0c7c24 */ /* 0x001fe2000f8e02ff */
[----:B------:R-:W-:-:S03]  /*1df0*/  MOV R10, R22 ;  /* 0x00000016000a7202 */ /* 0x000fc60000000f00 */
[C---:B------:R-:W-:Y:S02]  /*1e00*/  IMAD R13, R3.reuse, UR17, R12 ;  /* 0x00000011030d7c24 */ /* 0x040fe4000f8e020c */
[----:B------:R-:W-:-:S03]  /*1e10*/  IMAD.WIDE.U32 R10, R3, UR16, R10 ;  /* 0x00000010030a7c25 */ /* 0x000fc6000f8e000a */
[----:B-1----:R-:W-:Y:S02]  /*1e20*/  LEA R12, P1, R10, UR10, 0x2 ;  /* 0x0000000a0a0c7c11 */ /* 0x002fe4000f8210ff */
[----:B------:R-:W-:-:S04]  /*1e30*/  IADD3 R13, PT, PT, R11, R13, RZ ;  /* 0x0000000d0b0d7210 */ /* 0x000fc80007ffe0ff */
[----:B------:R-:W-:-:S05]  /*1e40*/  LEA.HI.X R13, R10, UR11, R13, 0x2, P1 ;  /* 0x0000000b0a0d7c11 */ /* 0x000fca00088f140d */
[----:B------:R0:W-:Y:S02]  /*1e50*/  STG.E.64 desc[UR14][R12.64], R14 ;  /* 0x0000000e0c007986 */ /* 0x0001e4000c101b0e */
.L_x_3077:
[----:B------:R-:W-:Y:S05]  /*1e60*/  BSYNC.RECONVERGENT B1 ;  /* 0x0000000000017941 */ /* 0x000fea0003800200 */
.L_x_3076:
[----:B------:R-:W-:Y:S05]  /*1e70*/  @P2 BRA `(.L_x_3078) ;  /* 0x0000000400382947 */ /* 0x000fea0003800000 */
[----:B------:R-:W1:Y:S01]  /*1e80*/  LDCU.64 UR10, c[0x0][0x3e0] ;  /* 0x00007c00ff0a77ac */ /* 0x000e620008000a00 */
[----:B------:R-:W-:Y:S01]  /*1e90*/  MOV R11, R21 ;  /* 0x00000015000b7202 */ /* 0x000fe20000000f00 */
[----:B------:R-:W-:Y:S02]  /*1ea0*/  IMAD.MOV.U32 R10, RZ, RZ, R22 ;  /* 0x000000ffff0a7224 */ /* 0x000fe400078e0016 */
[----:B------:R-:W-:Y:S01]  /*1eb0*/  FADD.FTZ R16, -R4, R16 ;  /* 0x0000001004107221 */ /* 0x000fe20000010100 */
[----:B------:R-:W2:Y:S03]  /*1ec0*/  LDCU.64 UR12, c[0x0][0x380] ;  /* 0x00007000ff0c77ac */ /* 0x000ea60008000a00 */
[----:B------:R-:W-:-:S04]  /*1ed0*/  FMUL.FTZ R16, R16, R5 ;  /* 0x0000000510107220 */ /* 0x000fc80000410000 */
[----:B------:R-:W-:Y:S01]  /*1ee0*/  FFMA.FTZ R8, R8, R16, R25 ;  /* 0x0000001008087223 */ /* 0x000fe20000010019 */
[----:B-1----:R-:W-:Y:S02]  /*1ef0*/  IMAD R7, R7, UR10, RZ ;  /* 0x0000000a07077c24 */ /* 0x002fe4000f8e02ff */
[----:B------:R-:W-:-:S04]  /*1f00*/  IMAD.WIDE.U32 R10, R6, UR10, R10 ;  /* 0x0000000a060a7c25 */ /* 0x000fc8000f8e000a */
[----:B------:R-:W-:Y:S02]  /*1f10*/  IMAD R7, R6, UR11, R7 ;  /* 0x0000000b06077c24 */ /* 0x000fe4000f8e0207 */
[----:B------:R-:W-:Y:S01]  /*1f20*/  FADD.FTZ R6, -R4, R17 ;  /* 0x0000001104067221 */ /* 0x000fe20000010100 */
[----:B--2---:R-:W-:Y:S02]  /*1f30*/  LEA R4, P1, R10, UR12, 0x2 ;  /* 0x0000000c0a047c11 */ /* 0x004fe4000f8210ff */
[----:B------:R-:W-:Y:S01]  /*1f40*/  IADD3 R7, PT, PT, R11, R7, RZ ;  /* 0x000000070b077210 */ /* 0x000fe20007ffe0ff */
[----:B------:R-:W-:-:S03]  /*1f50*/  FMUL.FTZ R6, R6, R5 ;  /* 0x0000000506067220 */ /* 0x000fc60000410000 */
[----:B------:R-:W-:Y:S01]  /*1f60*/  LEA.HI.X R5, R10, UR13, R7, 0x2, P1 ;  /* 0x0000000d0a057c11 */ /* 0x000fe200088f1407 */
[----:B------:R-:W-:-:S05]  /*1f70*/  FFMA.FTZ R9, R9, R6, R24 ;  /* 0x0000000609097223 */ /* 0x000fca0000010018 */
[----:B------:R1:W-:Y:S01]  /*1f80*/  STG.E.64 desc[UR14][R4.64], R8 ;  /* 0x0000000804007986 */ /* 0x0003e2000c101b0e */
[----:B------:R-:W-:Y:S05]  /*1f90*/  BRA `(.L_x_3078) ;  /* 0x0000000000f07947 */ /* 0x000fea0003800000 */
.L_x_3075:
[----:B------:R-:W-:Y:S04]  /*1fa0*/  BSSY.RECONVERGENT B1, `(.L_x_3079) ;  /* 0x000001d000017945 */ /* 0x000fe80003800200 */
[----:B------:R-:W-:Y:S05]  /*1fb0*/  @P1 BRA `(.L_x_3080) ;  /* 0x00000000006c1947 */ /* 0x000fea0003800000 */
[C---:B------:R-:W-:Y:S01]  /*1fc0*/  FADD.FTZ R18, -R4.reuse, R18 ;  /* 0x0000001204127221 */ /* 0x040fe20000010100 */
[----:B------:R-:W-:Y:S01]  /*1fd0*/  FADD.FTZ R12, -R4, R19 ;  /* 0x00000013040c7221 */ /* 0x000fe20000010100 */
[----:B------:R-:W0:Y:S01]  /*1fe0*/  LDCU.64 UR10, c[0x0][0x3e0] ;  /* 0x00007c00ff0a77ac */ /* 0x000e220008000a00 */
[----:B------:R-:W-:Y:S02]  /*1ff0*/  IMAD.MOV.U32 R13, RZ, RZ, R21 ;  /* 0x000000ffff0d7224 */ /* 0x000fe400078e0015 */
[-C--:B------:R-:W-:Y:S01]  /*2000*/  FMUL.FTZ R15, R18, R5.reuse ;  /* 0x00000005120f7220 */ /* 0x080fe20000410000 */
[----:B------:R-:W-:Y:S01]  /*2010*/  FMUL.FTZ R12, R12, R5 ;  /* 0x000000050c0c7220 */ /* 0x000fe20000410000 */
[----:B------:R-:W1:Y:S02]  /*2020*/  LDCU.64 UR12, c[0x0][0x380] ;  /* 0x00007000ff0c77ac */ /* 0x000e640008000a00 */
        /* <DEDUP_REMOVED lines=10> */
[----:B------:R-:W-:Y:S01]  /*20d0*/  IMAD R11, R3, UR11, R10 ;  /* 0x0000000b030b7c24 */ /* 0x000fe2000f8e020a */
[----:B-1----:R-:W-:Y:S01]  /*20e0*/  LEA R10, P1, R12, UR12, 0x2 ;  /* 0x0000000c0c0a7c11 */ /* 0x002fe2000f8210ff */
[----:B0-----:R-:W-:-:S03]  /*20f0*/  FADD.FTZ R19, R26, 1 ;  /* 0x3f8000001a137421 */ /* 0x001fc60000010000 */
[----:B------:R-:W0:Y:S01]  /*2100*/  MUFU.RCP R18, R18 ;  /* 0x0000001200127308 */ /* 0x000e220000001000 */
[----:B------:R-:W-:-:S04]  /*2110*/  IADD3 R11, PT, PT, R13, R11, RZ ;  /* 0x0000000b0d0b7210 */ /* 0x000fc80007ffe0ff */
[----:B------:R-:W-:-:S03]  /*2120*/  LEA.HI.X R11, R12, UR13, R11, 0x2, P1 ;  /* 0x0000000d0c0b7c11 */ /* 0x000fc600088f140b */
[----:B------:R-:W1:Y:S01]  /*2130*/  MUFU.RCP R19, R19 ;  /* 0x0000001300137308 */ /* 0x000e620000001000 */
[----:B0-----:R-:W-:Y:S01]  /*2140*/  FMUL.FTZ R12, R15, R18 ;  /* 0x000000120f0c7220 */ /* 0x001fe20000410000 */
[----:B-1----:R-:W-:-:S05]  /*2150*/  FMUL.FTZ R13, R14, R19 ;  /* 0x000000130e0d7220 */ /* 0x002fca0000410000 */
[----:B------:R0:W-:Y:S02]  /*2160*/  STG.E.64 desc[UR14][R10.64], R12 ;  /* 0x0000000c0a007986 */ /* 0x0001e4000c101b0e */
.L_x_3080:
[----:B------:R-:W-:Y:S05]  /*2170*/  BSYNC.RECONVERGENT B1 ;  /* 0x0000000000017941 */ /* 0x000fea0003800200 */
.L_x_3079:
[----:B------:R-:W1:Y:S02]  /*2180*/  LDCU.64 UR10, c[0x0][0x3e8] ;  /* 0x00007d00ff0a77ac */ /* 0x000e640008000a00 */
[----:B-1----:R-:W-:-:S04]  /*2190*/  ISETP.GE.U32.AND P1, PT, R6, UR10, PT ;  /* 0x0000000a06007c0c */ /* 0x002fc8000bf26070 */
[----:B------:R-:W-:-:S13]  /*21a0*/  ISETP.GE.AND.EX P1, PT, R7, UR11, PT, P1 ;  /* 0x0000000b07007c0c */ /* 0x000fda000bf26310 */
[----:B------:R-:W-:Y:S05]  /*21b0*/  @P1 BRA `(.L_x_3078) ;  /* 0x0000000000681947 */ /* 0x000fea0003800000 */
[C---:B------:R-:W-:Y:S01]  /*21c0*/  FADD.FTZ R16, -R4.reuse, R16 ;  /* 0x0000001004107221 */ /* 0x040fe20000010100 */
[----:B------:R-:W-:Y:S01]  /*21d0*/  FADD.FTZ R4, -R4, R17 ;  /* 0x0000001104047221 */ /* 0x000fe20000010100 */
[----:B------:R-:W1:Y:S01]  /*21e0*/  LDCU.64 UR10, c[0x0][0x3e0] ;  /* 0x00007c00ff0a77ac */ /* 0x000e620008000a00 */
[----:B------:R-:W-:Y:S01]  /*21f0*/  MOV R20, R22 ;  /* 0x0000001600147202 */ /* 0x000fe20000000f00 */
[-C--:B------:R-:W-:Y:S01]  /*2200*/  FMUL.FTZ R16, R16, R5.reuse ;  /* 0x0000000510107220 */ /* 0x080fe20000410000 */
[----:B------:R-:W-:Y:S01]  /*2210*/  FMUL.FTZ R5, R4, R5 ;  /* 0x0000000504057220 */ /* 0x000fe20000410000 */
[----:B------:R-:W2:Y:S02]  /*2220*/  LDCU.64 UR12, c[0x0][0x380] ;  /* 0x00007000ff0c77ac */ /* 0x000ea40008000a00 */
[----:B------:R-:W-:Y:S01]  /*2230*/  FFMA.FTZ R8, R8, R16, R25 ;  /* 0x0000001008087223 */ /* 0x000fe20000010019 */
        /* <DEDUP_REMOVED lines=8> */
[----:B0-----:R-:W-:Y:S01]  /*22c0*/  FADD.FTZ R9, R4, 1 ;  /* 0x3f80000004097421 */ /* 0x001fe20000010000 */
[C---:B--2---:R-:W-:Y:S02]  /*22d0*/  LEA R4, P1, R20.reuse, UR12, 0x2 ;  /* 0x0000000c14047c11 */ /* 0x044fe4000f8210ff */
[----:B------:R-:W-:Y:S01]  /*22e0*/  IADD3 R7, PT, PT, R21, R7, RZ ;  /* 0x0000000715077210 */ /* 0x000fe20007ffe0ff */
[----:B-1----:R-:W-:Y:S02]  /*22f0*/  FADD.FTZ R10, R5, 1 ;  /* 0x3f800000050a7421 */ /* 0x002fe40000010000 */
[----:B------:R-:W0:Y:S01]  /*2300*/  MUFU.RCP R9, R9 ;  /* 0x0000000900097308 */ /* 0x000e220000001000 */
[----:B------:R-:W-:-:S07]  /*2310*/  LEA.HI.X R5, R20, UR13, R7, 0x2, P1 ;  /* 0x0000000d14057c11 */ /* 0x000fce00088f1407 */
[----:B------:R-:W1:Y:S01]  /*2320*/  MUFU.RCP R10, R10 ;  /* 0x0000000a000a7308 */ /* 0x000e620000001000 */
[----:B0-----:R-:W-:Y:S01]  /*2330*/  FMUL.FTZ R8, R8, R9 ;  /* 0x0000000908087220 */ /* 0x001fe20000410000 */
[----:B-1----:R-:W-:-:S05]  /*2340*/  FMUL.FTZ R9, R11, R10 ;  /* 0x0000000a0b097220 */ /* 0x002fca0000410000 */
[----:B------:R2:W-:Y:S02]  /*2350*/  STG.E.64 desc[UR14][R4.64], R8 ;  /* 0x0000000804007986 */ /* 0x0005e4000c101b0e */
.L_x_3078:
[----:B------:R-:W-:Y:S05]  /*2360*/  BSYNC.RECONVERGENT B0 ;  /* 0x0000000000007941 */ /* 0x000fea0003800200 */
.L_x_3074:
[----:B------:R-:W-:Y:S02]  /*2370*/  UIADD3 UR8, UPT, UPT, UR19, UR8, URZ ;  /* 0x0000000813087290 */ /* 0x000fe4000fffe0ff */
[----:B------:R-:W-:Y:S02]  /*2380*/  UIADD3 UR4, UPT, UPT, UR4, 0x1, URZ ;  /* 0x0000000104047890 */ /* 0x000fe4000fffe0ff */
[----:B------:R-:W-:-:S09]  /*2390*/  UISETP.GE.AND UP1, UPT, UR8, UR7, UPT ;  /* 0x000000070800728c */ /* 0x000fd2000bf26270 */
[----:B------:R-:W-:Y:S05]  /*23a0*/  BRA.U !UP1, `(.L_x_3081) ;  /* 0xffffffdd09807547 */ /* 0x000fea000b83ffff */
[----:B------:R-:W-:Y:S05]  /*23b0*/  EXIT ;  /* 0x000000000000794d */ /* 0x000fea0003800000 */
.L_x_3082:
        /* <DEDUP_REMOVED lines=12> */
.L_x_3471:


//--------------------- .text._Z35group_norm_nhwc_fwd_one_pass_kernelI11Fp32IOBf16WLi128ELi14ELi224EEv26Group_norm_nhwc_fwd_params --------------------------
	.section	.text._Z35group_norm_nhwc_fwd_one_pass_kernelI11Fp32IOBf16WLi128ELi14ELi224EEv26Group_norm_nhwc_fwd_params,"ax",@progbits
	.align	128
        .global         _Z35group_norm_nhwc_fwd_one_pass_kernelI11Fp32IOBf16WLi128ELi14ELi224EEv26Group_norm_nhwc_fwd_params
        .type           _Z35group_norm_nhwc_fwd_one_pass_kernelI11Fp32IOBf16WLi128ELi14ELi224EEv26Group_norm_nhwc_fwd_params,@function
        .size           _Z35group_norm_nhwc_fwd_one_pass_kernelI11Fp32IOBf16WLi128ELi14ELi224EEv26Group_norm_nhwc_fwd_params,(.L_x_3472 - _Z35group_norm_nhwc_fwd_one_pass_kernelI11Fp32IOBf16WLi128ELi14ELi224EEv26Group_norm_nhwc_fwd_params)
        .other          _Z35group_norm_nhwc_fwd_one_pass_kernelI11Fp32IOBf16WLi128ELi14ELi224EEv26Group_norm_nhwc_fwd_params,@"STO_CUDA_ENTRY STV_DEFAULT"
_Z35group_norm_nhwc_fwd_one_pass_kernelI11Fp32IOBf16WLi128ELi14ELi224EEv26Group_norm_nhwc_fwd_params:
.text._Z35group_norm_nhwc_fwd_one_pass_kernelI11Fp32IOBf16WLi128ELi14ELi224EEv26Group_norm_nhwc_fwd_params:
        /* <DEDUP_REMOVED lines=27> */
[----:B------:R-:W-:Y:S02]  /*01b0*/  ISETP.NE.AND.EX P0, PT, RZ, UR11, !P0, P1 ;  /* 0x0000000bff007c0c */ /* 0x000fe4000c705310 */
[----:B------:R-:W-:Y:S01]  /*01c0*/  LOP3.LUT R29, R24, 0x7ffffff8, RZ, 0xc0, !PT ;  /* 0x7ffffff8181d7812 */ /* 0x000fe200078ec0ff */
[----:B------:R-:W-:Y:S01]  /*01d0*/  ULEA UR8, UR4, UR8, 0x18 ;  /* 0x0000000804087291 */ /* 0x000fe2000f8ec0ff */
[----:B------:R-:W-:Y:S02]  /*01e0*/  SHF.R.U32.HI R0, RZ, 0x10, R0 ;  /* 0x00000010ff007819 */ /* 0x000fe40000011600 */
[----:B------:R-:W-:Y:S02]  /*01f0*/  UMOV UR4, URZ ;  /* 0x000000ff00047c82 */ /* 0x000fe40008000000 */
[----:B------:R-:W-:Y:S01]  /*0200*/  PRMT R2, R0, 0x9910, RZ ;  /* 0x0000991000027816 */ /* 0x000fe200000000ff */
[----:B------:R-:W-:-:S04]  /*0210*/  IMAD R0, R3, UR20, R0 ;  /* 0x0000001403007c24 */ /* 0x000fc8000f8e0200 */
[----:B------:R-:W-:Y:S01]  /*0220*/  IMAD R2, R2, 0x7, RZ ;  /* 0x0000000702027824 */ /* 0x000fe200078e02ff */
[C---:B------:R-:W-:Y:S01]  /*0230*/  IADD3 R25, PT, PT, R0.reuse, 0x40, RZ ;  /* 0x0000004000197810 */ /* 0x040fe20007ffe0ff */
[C---:B------:R-:W-:Y:S01]  /*0240*/  VIADD R26, R0.reuse, 0x20 ;  /* 0x00000020001a7836 */ /* 0x040fe20000000000 */
[----:B------:R-:W-:Y:S02]  /*0250*/  IADD3 R27, PT, PT, R0, 0x60, RZ ;  /* 0x00000060001b7810 */ /* 0x000fe40007ffe0ff */
[----:B------:R-:W-:Y:S02]  /*0260*/  IADD3 R2, PT, PT, RZ, -R2, RZ ;  /* 0x80000002ff027210 */ /* 0x000fe40007ffe0ff */
[----:B------:R-:W-:Y:S02]  /*0270*/  SHF.R.S32.HI R3, RZ, 0x1f, R0 ;  /* 0x0000001fff037819 */ /* 0x000fe40000011400 */
[----:B------:R-:W-:Y:S02]  /*0280*/  PRMT R2, R2, 0x7710, RZ ;  /* 0x0000771002027816 */ /* 0x000fe400000000ff */
[----:B------:R-:W-:-:S02]  /*0290*/  SHF.R.S32.HI R5, RZ, 0x1f, R26 ;  /* 0x0000001fff057819 */ /* 0x000fc4000001141a */
[----:B------:R-:W-:Y:S02]  /*02a0*/  IADD3 R2, PT, PT, R2, R4, RZ ;  /* 0x0000000402027210 */ /* 0x000fe40007ffe0ff */
[----:B------:R-:W-:Y:S02]  /*02b0*/  SHF.R.S32.HI R4, RZ, 0x1f, R25 ;  /* 0x0000001fff047819 */ /* 0x000fe40000011419 */
[----:B------:R-:W-:Y:S01]  /*02c0*/  SHF.R.S32.HI R3, RZ, 0x1f, R27 ;  /* 0x0000001fff037819 */ /* 0x000fe2000001141b */
[----:B------:R-:W-:-:S05]  /*02d0*/  IMAD.SHL.U32 R2, R2, 0x2, RZ ;  /* 0x0000000202027824 */ /* 0x000fca00078e00ff */
[----:B------:R-:W-:-:S07]  /*02e0*/  LOP3.LUT R28, R2, 0xffff, RZ, 0xc0, !PT ;  /* 0x0000ffff021c7812 */ /* 0x000fce00078ec0ff */
.L_x_3110:
[----:B0-----:R-:W0:Y:S01]  /*02f0*/  LDCU UR5, c[0x0][0x3f8] ;  /* 0x00007f00ff0577ac */ /* 0x001e220008000800 */
[----:B------:R-:W-:Y:S02]  /*0300*/  IABS R8, UR10 ;  /* 0x0000000a00087c13 */ /* 0x000fe40008000000 */
[----:B---3--:R-:W-:Y:S01]  /*0310*/  SHF.R.S32.HI R10, RZ, 0x1f, R26 ;  /* 0x0000001fff0a7819 */ /* 0x008fe2000001141a */
[----:B-1----:R-:W1:Y:S01]  /*0320*/  LDCU.64 UR14, c[0x0][0x3e8] ;  /* 0x00007d00ff0e77ac */ /* 0x002e620008000a00 */
[----:B------:R-:W-:Y:S02]  /*0330*/  SHF.R.S32.HI R11, RZ, 0x1f, R25 ;  /* 0x0000001fff0b7819 */ /* 0x000fe40000011419 */
[----:B------:R-:W-:Y:S01]  /*0340*/  SHF.R.S32.HI R16, RZ, 0x1f, R0 ;  /* 0x0000001fff107819 */ /* 0x000fe20000011400 */
[----:B--2---:R-:W2:Y:S01]  /*0350*/  LDCU.64 UR18, c[0x0][0x3f0] ;  /* 0x00007e00ff1277ac */ /* 0x004ea20008000a00 */
[----:B------:R-:W-:Y:S02]  /*0360*/  SHF.R.S32.HI R22, RZ, 0x1f, R27 ;  /* 0x0000001fff167819 */ /* 0x000fe4000001141b */
[----:B0---4-:R-:W-:-:S04]  /*0370*/  MOV R2, UR5 ;  /* 0x0000000500027c02 */ /* 0x011fc80008000f00 */
[----:B------:R-:W-:Y:S02]  /*0380*/  IABS R5, R2 ;  /* 0x0000000200057213 */ /* 0x000fe40000000000 */
[----:B-1----:R-:W-:Y:S02]  /*0390*/  ISETP.GE.U32.AND P2, PT, R26, UR14, PT ;  /* 0x0000000e1a007c0c */ /* 0x002fe4000bf46070 */
[----:B------:R-:W0:Y:S01]  /*03a0*/  I2F.RP R4, R5 ;  /* 0x0000000500047306 */ /* 0x000e220000209400 */
[----:B------:R-:W-:Y:S02]  /*03b0*/  ISETP.GE.U32.AND P3, PT, R25, UR14, PT ;  /* 0x0000000e19007c0c */ /* 0x000fe4000bf66070 */
[----:B------:R-:W-:Y:S02]  /*03c0*/  ISETP.GE.AND.EX P2, PT, R10, UR15, PT, P2 ;  /* 0x0000000f0a007c0c */ /* 0x000fe4000bf46320 */
[----:B------:R-:W-:-:S03]  /*03d0*/  ISETP.GE.AND.EX P3, PT, R11, UR15, PT, P3 ;  /* 0x0000000f0b007c0c */ /* 0x000fc6000bf66330 */
        /* <DEDUP_REMOVED lines=8> */
[----:B------:R-:W-:Y:S02]  /*0460*/  MOV R6, R8 ;  /* 0x0000000800067202 */ /* 0x000fe40000000f00 */
[----:B------:R-:W0:Y:S02]  /*0470*/  @!P2 LDC.64 R8, c[0x0][0x3e0] ;  /* 0x0000f800ff08ab82 */ /* 0x000e240000000a00 */
[----:B------:R-:W-:Y:S01]  /*0480*/  R2UR UR11, R6 ;  /* 0x00000000060b72ca */ /* 0x000fe200000e0000 */
[----:B------:R-:W-:Y:S01]  /*0490*/  IMAD.HI.U32 R7, R3, R7, UR12 ;  /* 0x0000000c03077e27 */ /* 0x000fe2000f8e0007 */
[----:B--2---:R-:W-:-:S04]  /*04a0*/  MOV R3, UR18 ;  /* 0x0000001200037c02 */ /* 0x004fc80008000f00 */
[----:B------:R-:W-:Y:S02]  /*04b0*/  R2UR UR12, R7 ;  /* 0x00000000070c72ca */ /* 0x000fe400000e0000 */
[----:B------:R-:W1:Y:S11]  /*04c0*/  @!P2 LDC.64 R6, c[0x0][0x390] ;  /* 0x0000e400ff06ab82 */ /* 0x000e760000000a00 */
[----:B------:R-:W-:Y:S01]  /*04d0*/  UIMAD.WIDE.U32 UR12, UR12, UR11, URZ ;  /* 0x0000000b0c0c72a5 */ /* 0x000fe2000f8e00ff */
[----:B0-----:R-:W-:-:S05]  /*04e0*/  @!P2 IMAD R10, R10, R8, RZ ;  /* 0x000000080a0aa224 */ /* 0x001fca00078e02ff */
[----:B------:R-:W-:Y:S01]  /*04f0*/  IADD3 R2, PT, PT, RZ, -UR13, RZ ;  /* 0x8000000dff027c10 */ /* 0x000fe2000fffe0ff */
[----:B------:R-:W-:-:S04]  /*0500*/  @!P2 IMAD R10, R26, R9, R10 ;  /* 0x000000091a0aa224 */ /* 0x000fc800078e020a */
        /* <DEDUP_REMOVED lines=9> */
[----:B------:R-:W0:Y:S11]  /*05a0*/  @!P3 LDC.64 R4, c[0x0][0x3e0] ;  /* 0x0000f800ff04bb82 */ /* 0x000e360000000a00 */
        /* <DEDUP_REMOVED lines=17> */
[----:B------:R-:W-:Y:S02]  /*06c0*/  LEA.HI.X.SX32 R21, R2, RZ, 0x1, P4 ;  /* 0x000000ff02157211 */ /* 0x000fe400020f0eff */
[----:B------:R-:W-:Y:S01]  /*06d0*/  ISETP.GE.U32.AND P4, PT, R27, UR14, PT ;  /* 0x0000000e1b007c0c */ /* 0x000fe2000bf86070 */
[----:B------:R-:W-:-:S03]  /*06e0*/  IMAD.WIDE.U32 R20, R3, UR13, R20 ;  /* 0x0000000d03147c25 */ /* 0x000fc6000f8e0014 */
[----:B------:R-:W-:Y:S01]  /*06f0*/  ISETP.GE.AND.EX P4, PT, R22, UR15, PT, P4 ;  /* 0x0000000f16007c0c */ /* 0x000fe2000bf86340 */
[----:B------:R-:W4:Y:S01]  /*0700*/  @!P3 LDC.64 R2, c[0x0][0x390] ;  /* 0x0000e400ff02bb82 */ /* 0x000f220000000a00 */
[----:B------:R-:W-:Y:S02]  /*0710*/  IADD3 R19, PT, PT, R21, UR5, RZ ;  /* 0x0000000515137c10 */ /* 0x000fe4000fffe0ff */
[----:B------:R-:W-:-:S03]  /*0720*/  @!P2 MOV R18, R20 ;  /* 0x000000140012a202 */ /* 0x000fc60000000f00 */
[--C-:B------:R-:W-:Y:S02]  /*0730*/  @!P1 IMAD.MOV.U32 R17, RZ, RZ, R19.reuse ;  /* 0x000000ffff119224 */ /* 0x100fe400078e0013 */
[----:B------:R-:W-:-:S04]  /*0740*/  @!P2 IMAD.WIDE.U32 R8, R26, R8, R18 ;  /* 0x000000081a08a225 */ /* 0x000fc800078e0012 */
[----:B------:R-:W-:Y:S01]  /*0750*/  @!P2 IMAD.IADD R9, R9, 0x1, R10 ;  /* 0x000000010909a824 */ /* 0x000fe200078e020a */
[----:B-1----:R-:W-:Y:S01]  /*0760*/  @!P2 LEA R6, P5, R8, R6, 0x2 ;  /* 0x000000060806a211 */ /* 0x002fe200078a10ff */
[----:B0-----:R-:W-:-:S03]  /*0770*/  @!P3 IMAD R10, R11, R4, RZ ;  /* 0x000000040b0ab224 */ /* 0x001fc600078e02ff */
[----:B------:R-:W-:Y:S01]  /*0780*/  @!P2 LEA.HI.X R7, R8, R7, R9, 0x2, P5 ;  /* 0x000000070807a211 */ /* 0x000fe200028f1409 */
[----:B------:R-:W-:Y:S01]  /*0790*/  @!P3 IMAD R5, R25, R5, R10 ;  /* 0x000000051905b224 */ /* 0x000fe200078e020a */
[----:B------:R-:W-:Y:S01]  /*07a0*/  @!P3 MOV R8, R20 ;  /* 0x000000140008b202 */ /* 0x000fe20000000f00 */
[----:B------:R-:W0:Y:S01]  /*07b0*/  @!P4 LDC.64 R10, c[0x0][0x3e0] ;  /* 0x0000f800ff0acb82 */ /* 0x000e220000000a00 */
[----:B------:R-:W-:-:S03]  /*07c0*/  @!P3 MOV R9, R19 ;  /* 0x000000130009b202 */ /* 0x000fc60000000f00 */
[----:B------:R-:W-:-:S04]  /*07d0*/  @!P3 IMAD.WIDE.U32 R8, R25, R4, R8 ;  /* 0x000000041908b225 */ /* 0x000fc800078e0008 */
[----:B--2---:R-:W-:Y:S01]  /*07e0*/  @!P1 IMAD R4, R16, R14, RZ ;  /* 0x0000000e10049224 */ /* 0x004fe200078e02ff */
[----:B------:R-:W-:Y:S02]  /*07f0*/  @!P3 IADD3 R5, PT, PT, R9, R5, RZ ;  /* 0x000000050905b210 */ /* 0x000fe40007ffe0ff */
[----:B----4-:R-:W-:Y:S01]  /*0800*/  @!P3 LEA R2, P5, R8, R2, 0x2 ;  /* 0x000000020802b211 */ /* 0x010fe200078a10ff */
[----:B------:R-:W-:Y:S01]  /*0810*/  @!P1 IMAD R4, R0, R15, R4 ;  /* 0x0000000f00049224 */ /* 0x000fe200078e0204 */
[----:B------:R-:W-:Y:S02]  /*0820*/  @!P1 MOV R16, R20 ;  /* 0x0000001400109202 */ /* 0x000fe40000000f00 */
[----:B------:R-:W-:Y:S02]  /*0830*/  @!P3 LEA.HI.X R3, R8, R3, R5, 0x2, P5 ;  /* 0x000000030803b211 */ /* 0x000fe400028f1405 */
[----:B------:R-:W1:Y:S01]  /*0840*/  @!P4 LDC.64 R8, c[0x0][0x390] ;  /* 0x0000e400ff08cb82 */ /* 0x000e620000000a00 */
[----:B------:R-:W-:Y:S01]  /*0850*/  @!P1 IMAD.WIDE.U32 R14, R0, R14, R16 ;  /* 0x0000000e000e9225 */ /* 0x000fe200078e0010 */
[----:B------:R-:W-:-:S04]  /*0860*/  CS2R R16, SRZ ;  /* 0x0000000000107805 */ /* 0x000fc8000001ff00 */
[----:B------:R-:W-:Y:S02]  /*0870*/  @!P1 IADD3 R5, PT, PT, R15, R4, RZ ;  /* 0x000000040f059210 */ /* 0x000fe40007ffe0ff */
[C---:B---3--:R-:W-:Y:S01]  /*0880*/  @!P1 LEA R4, P5, R14.reuse, R12, 0x2 ;  /* 0x0000000c0e049211 */ /* 0x048fe200078a10ff */
[----:B------:R2:W3:Y:S01]  /*0890*/  @!P2 LDG.E.64 R16, desc[UR16][R6.64] ;  /* 0x000000100610a981 */ /* 0x0004e2000c1e1b00 */
[----:B------:R-:W-:Y:S02]  /*08a0*/  @!P4 MOV R12, R20 ;  /* 0x00000014000cc202 */ /* 0x000fe40000000f00 */
[----:B------:R-:W-:Y:S01]  /*08b0*/  @!P1 LEA.HI.X R5, R14, R13, R5, 0x2, P5 ;  /* 0x0000000d0e059211 */ /* 0x000fe200028f1405 */
[-C--:B0-----:R-:W-:Y:S02]  /*08c0*/  @!P4 IMAD R14, R22, R10.reuse, RZ ;  /* 0x0000000a160ec224 */ /* 0x081fe400078e02ff */
[----:B------:R-:W-:Y:S02]  /*08d0*/  @!P4 IMAD.MOV.U32 R13, RZ, RZ, R19 ;  /* 0x000000ffff0dc224 */ /* 0x000fe400078e0013 */
[C---:B------:R-:W-:Y:S01]  /*08e0*/  @!P4 IMAD R14, R27.reuse, R11, R14 ;  /* 0x0000000b1b0ec224 */ /* 0x040fe200078e020e */
[----:B--2---:R-:W-:Y:S01]  /*08f0*/  CS2R R6, SRZ ;  /* 0x0000000000067805 */ /* 0x004fe2000001ff00 */
[----:B------:R-:W-:-:S05]  /*0900*/  @!P4 IMAD.WIDE.U32 R10, R27, R10, R12 ;  /* 0x0000000a1b0ac225 */ /* 0x000fca00078e000c */
[----:B------:R0:W2:Y:S01]  /*0910*/  @!P1 LDG.E.64 R6, desc[UR16][R4.64] ;  /* 0x0000001004069981 */ /* 0x0000a2000c1e1b00 */
[----:B------:R-:W-:Y:S02]  /*0920*/  @!P4 IADD3 R14, PT, PT, R11, R14, RZ ;  /* 0x0000000e0b0ec210 */ /* 0x000fe40007ffe0ff */
[C---:B-1----:R-:W-:Y:S02]  /*0930*/  @!P4 LEA R8, P2, R10.reuse, R8, 0x2 ;  /* 0x000000080a08c211 */ /* 0x042fe400078410ff */
[----:B0-----:R-:W-:Y:S02]  /*0940*/  CS2R R4, SRZ ;  /* 0x0000000000047805 */ /* 0x001fe4000001ff00 */
[----:B------:R-:W-:-:S04]  /*0950*/  @!P4 LEA.HI.X R9, R10, R9, R14, 0x2, P2 ;  /* 0x000000090a09c211 */ /* 0x000fc800010f140e */
[----:B------:R0:W4:Y:S02]  /*0960*/  @!P3 LDG.E.64 R4, desc[UR16][R2.64] ;  /* 0x000000100204b981 */ /* 0x000124000c1e1b00 */
[----:B0-----:R-:W-:Y:S01]  /*0970*/  HFMA2 R3, -RZ, RZ, 0, 0 ;  /* 0x00000000ff037431 */ /* 0x001fe200000001ff */
[----:B------:R-:W-:-:S06]  /*0980*/  MOV R2, RZ ;  /* 0x000000ff00027202 */ /* 0x000fcc0000000f00 */
[----:B------:R3:W5:Y:S01]  /*0990*/  @!P4 LDG.E.64 R2, desc[UR16][R8.64] ;  /* 0x000000100802c981 */ /* 0x000762000c1e1b00 */
[----:B------:R-:W0:Y:S02]  /*09a0*/  S2R R22, SR_LANEID ;  /* 0x0000000000167919 */ /* 0x000e240000000000 */
[C---:B0-----:R-:W-:Y:S02]  /*09b0*/  ISETP.GT.AND P2, PT, R22.reuse, 0x1e, PT ;  /* 0x0000001e1600780c */ /* 0x041fe40003f44270 */
[----:B------:R-:W-:Y:S01]  /*09c0*/  ISETP.GT.AND P3, PT, R22, 0xf, PT ;  /* 0x0000000f1600780c */ /* 0x000fe20003f64270 */
[----:B------:R-:W-:Y:S01]  /*09d0*/  BSSY.RECONVERGENT B0, `(.L_x_3083) ;  /* 0x0000034000007945 */ /* 0x000fe20003800200 */
[----:B---3--:R-:W-:Y:S01]  /*09e0*/  FMUL.FTZ R9, R17, R17 ;  /* 0x0000001111097220 */ /* 0x008fe20000410000 */
[----:B------:R-:W-:-:S03]  /*09f0*/  FADD.FTZ R8, R16, R17 ;  /* 0x0000001110087221 */ /* 0x000fc60000010000 */
[----:B------:R-:W-:Y:S01]  /*0a00*/  FFMA.FTZ R9, R16, R16, R9 ;  /* 0x0000001010097223 */ /* 0x000fe20000010009 */
[----:B--2---:R-:W-:Y:S01]  /*0a10*/  FMUL.FTZ R10, R7, R7 ;  /* 0x00000007070a7220 */ /* 0x004fe20000410000 */
[----:B------:R-:W-:-:S03]  /*0a20*/  FADD.FTZ R11, R6, R7 ;  /* 0x00000007060b7221 */ /* 0x000fc60000010000 */
[----:B------:R-:W-:Y:S01]  /*0a30*/  FFMA.FTZ R10, R6, R6, R10 ;  /* 0x00000006060a7223 */ /* 0x000fe2000001000a */
[----:B------:R-:W-:-:S03]  /*0a40*/  FADD.FTZ R11, RZ, R11 ;  /* 0x0000000bff0b7221 */ /* 0x000fc60000010000 */
[----:B------:R-:W-:Y:S01]  /*0a50*/  FADD.FTZ R10, RZ, R10 ;  /* 0x0000000aff0a7221 */ /* 0x000fe20000010000 */
[----:B------:R-:W-:-:S03]  /*0a60*/  FADD.FTZ R8, R11, R8 ;  /* 0x000000080b087221 */ /* 0x000fc60000010000 */
[----:B------:R-:W-:Y:S01]  /*0a70*/  FADD.FTZ R9, R10, R9 ;  /* 0x000000090a097221 */ /* 0x000fe20000010000 */
[----:B----4-:R-:W-:Y:S01]  /*0a80*/  FMUL.FTZ R12, R5, R5 ;  /* 0x00000005050c7220 */ /* 0x010fe20000410000 */
[----:B------:R-:W-:-:S03]  /*0a90*/  FADD.FTZ R10, R4, R5 ;  /* 0x00000005040a7221 */ /* 0x000fc60000010000 */
[----:B------:R-:W-:Y:S01]  /*0aa0*/  FFMA.FTZ R12, R4, R4, R12 ;  /* 0x00000004040c7223 */ /* 0x000fe2000001000c */
[----:B------:R-:W-:-:S03]  /*0ab0*/  FADD.FTZ R8, R8, R10 ;  /* 0x0000000a08087221 */ /* 0x000fc60000010000 */
[----:B------:R-:W-:Y:S01]  /*0ac0*/  FADD.FTZ R9, R9, R12 ;  /* 0x0000000c09097221 */ /* 0x000fe20000010000 */
[----:B-----5:R-:W-:Y:S01]  /*0ad0*/  FMUL.FTZ R11, R3, R3 ;  /* 0x00000003030b7220 */ /* 0x020fe20000410000 */
        /* <DEDUP_REMOVED lines=35> */
.L_x_3084:
[----:B------:R-:W-:Y:S05]  /*0d10*/  BSYNC.RECONVERGENT B0 ;  /* 0x0000000000007941 */ /* 0x000fea0003800200 */
.L_x_3083:
        /* <DEDUP_REMOVED lines=9> */
[----:B-123--:R-:W1:Y:S02]  /*0db0*/  LDS.128 R12, [UR5+0x10] ;  /* 0x00001005ff0c7984 */ /* 0x00ee640008000c00 */
[----:B-1----:R-:W-:Y:S01]  /*0dc0*/  FADD.FTZ R12, R8, R12 ;  /* 0x0000000c080c7221 */ /* 0x002fe20000010000 */
[----:B------:R-:W-:Y:S02]  /*0dd0*/  FADD.FTZ R13, R9, R13 ;  /* 0x0000000d090d7221 */ /* 0x000fe40000010000 */
[----:B0-----:R-:W0:Y:S01]  /*0de0*/  LDS.128 R8, [UR5+0x20] ;  /* 0x00002005ff087984 */ /* 0x001e220008000c00 */
        /* <DEDUP_REMOVED lines=11> */
.L_x_3086:
[----:B------:R-:W-:Y:S05]  /*0ea0*/  BSYNC.RECONVERGENT B0 ;  /* 0x0000000000007941 */ /* 0x000fea0003800200 */
.L_x_3085:
        /* <DEDUP_REMOVED lines=18> */
[----:B--2---:R-:W-:Y:S02]  /*0fd0*/  MOV R13, UR13 ;  /* 0x0000000d000d7c02 */ /* 0x004fe40008000f00 */
[----:B------:R-:W-:Y:S01]  /*0fe0*/  IMAD.U32 R14, RZ, RZ, UR14 ;  /* 0x0000000eff0e7e24 */ /* 0x000fe2000f8e00ff */
        /* <DEDUP_REMOVED lines=12> */
.L_x_3089:
[----:B------:R-:W2:Y:S04]  /*10b0*/  LDG.E.STRONG.GPU R13, desc[UR16][R10.64] ;  /* 0x000000100a0d7981 */ /* 0x000ea8000c1ef900 */
[----:B--2---:R-:W-:Y:S01]  /*10c0*/  CCTL.IVALL ;  /* 0x00000000ff00798f */ /* 0x004fe20002000000 */
[----:B------:R-:W-:Y:S05]  /*10d0*/  YIELD ;  /* 0x0000000000007946 */ /* 0x000fea0003800000 */
[----:B------:R-:W-:-:S13]  /*10e0*/  ISETP.NE.AND P4, PT, R13, R12, PT ;  /* 0x0000000c0d00720c */ /* 0x000fda0003f85270 */
[----:B------:R-:W-:Y:S05]  /*10f0*/  @P4 BRA `(.L_x_3089) ;  /* 0xfffffffc00ec4947 */ /* 0x000fea000383ffff */
.L_x_3088:
        /* <DEDUP_REMOVED lines=14> */
.L_x_3091:
        /* <DEDUP_REMOVED lines=91> */
.L_x_3090:
        /* <DEDUP_REMOVED lines=12> */
[----:B--2---:R-:W-:-:S06]  /*1850*/  MOV R13, UR13 ;  /* 0x0000000d000d7c02 */ /* 0x004fcc0008000f00 */
[----:B------:R-:W0:Y:S01]  /*1860*/  @!P2 LDG.E.64 R12, desc[UR16][R12.64] ;  /* 0x000000100c0ca981 */ /* 0x000e22000c1e1b00 */
[----:B------:R-:W-:Y:S02]  /*1870*/  UIADD3 UR12, UPT, UPT, UR5, 0x1, URZ ;  /* 0x00000001050c7890 */ /* 0x000fe4000fffe0ff */
[----:B------:R-:W-:Y:S02]  /*1880*/  UIADD3 UR14, UPT, UPT, UR5, 0x2, URZ ;  /* 0x00000002050e7890 */ /* 0x000fe4000fffe0ff */
[----:B------:R-:W-:Y:S02]  /*1890*/  UIADD3 UR15, UPT, UPT, UR5, 0x3, URZ ;  /* 0x00000003050f7890 */ /* 0x000fe4000fffe0ff */
[----:B------:R-:W-:-:S05]  /*18a0*/  IMAD.U32 R10, RZ, RZ, UR12 ;  /* 0x0000000cff0a7e24 */ /* 0x000fca000f8e00ff */
        /* <DEDUP_REMOVED lines=11> */
[----:B------:R-:W-:Y:S01]  /*1960*/  MOV R10, UR12 ;  /* 0x0000000c000a7c02 */ /* 0x000fe20008000f00 */
[----:B------:R-:W-:Y:S01]  /*1970*/  IMAD.U32 R11, RZ, RZ, UR13 ;  /* 0x0000000dff0b7e24 */ /* 0x000fe2000f8e00ff */
[----:B------:R-:W-:Y:S02]  /*1980*/  @!UP1 UIMAD.WIDE.U32 UR12, UR14, 0x8, UR18 ;  /* 0x000000080e0c98a5 */ /* 0x000fe4000f8e0012 */
[----:B------:R-:W-:-:S03]  /*1990*/  @!UP2 UIMAD UR14, UR15, UR21, UR6 ;  /* 0x000000150f0ea2a4 */ /* 0x000fc6000f8e0206 */
[----:B------:R-:W2:Y:S01]  /*19a0*/  @!P4 LDG.E.64 R10, desc[UR16][R10.64] ;  /* 0x000000100a0ac981 */ /* 0x000ea2000c1e1b00 */
[----:B------:R-:W-:Y:S01]  /*19b0*/  @!UP2 UIMAD.WIDE.U32 UR14, UR14, 0x8, UR18 ;  /* 0x000000080e0ea8a5 */ /* 0x000fe2000f8e0012 */
[----:B------:R-:W-:Y:S02]  /*19c0*/  MOV R14, UR12 ;  /* 0x0000000c000e7c02 */ /* 0x000fe40008000f00 */
[----:B---3--:R-:W-:-:S06]  /*19d0*/  MOV R15, UR13 ;  /* 0x0000000d000f7c02 */ /* 0x008fcc0008000f00 */
        /* <DEDUP_REMOVED lines=11> */
[----:B---3--:R-:W-:Y:S01]  /*1a90*/  @!P5 FADD.FTZ R8, R8, R14 ;  /* 0x0000000e0808d221 */ /* 0x008fe20000010000 */
[----:B------:R-:W-:-:S03]  /*1aa0*/  @!P5 FADD.FTZ R9, R9, R15 ;  /* 0x0000000f0909d221 */ /* 0x000fc60000010000 */
[----:B----4-:R-:W-:Y:S01]  /*1ab0*/  @!P6 FADD.FTZ R8, R8, R12 ;  /* 0x0000000c0808e221 */ /* 0x010fe20000010000 */
[----:B------:R-:W-:-:S09]  /*1ac0*/  @!P6 FADD.FTZ R9, R9, R13 ;  /* 0x0000000d0909e221 */ /* 0x000fd20000010000 */
.L_x_3092:
        /* <DEDUP_REMOVED lines=28> */
.L_x_3093:
        /* <DEDUP_REMOVED lines=11> */
[----:B0--3--:R-:W-:Y:S01]  /*1d40*/  FADD.FTZ R8, R8, R10 ;  /* 0x0000000a08087221 */ /* 0x009fe20000010000 */
[----:B------:R-:W-:-:S07]  /*1d50*/  FADD.FTZ R9, R9, R11 ;  /* 0x0000000b09097221 */ /* 0x000fce0000010000 */
.L_x_3094:
[----:B------:R-:W-:Y:S05]  /*1d60*/  BSYNC.RECONVERGENT B0 ;  /* 0x0000000000007941 */ /* 0x000fea0003800200 */
.L_x_3087:
        /* <DEDUP_REMOVED lines=13> */
[----:B------:R-:W0:Y:S01]  /*1e40*/  LDC.64 R12, c[0x0][0x3a0] ;  /* 0x0000e800ff0c7b82 */ /* 0x000e220000000a00 */
[----:B-1----:R-:W-:-:S04]  /*1e50*/  IMAD.WIDE R10, R14, 0x2, R10 ;  /* 0x000000020e0a7825 */ /* 0x002fc800078e020a */
[----:B0--3--:R-:W-:-:S03]  /*1e60*/  IMAD.WIDE R8, R14, 0x2, R12 ;  /* 0x000000020e087825 */ /* 0x009fc600078e020c */
[----:B------:R-:W-:Y:S06]  /*1e70*/  BAR.SYNC.DEFER_BLOCKING 0x0 ;  /* 0x0000000000007b1d */ /* 0x000fec0000010000 */
[----:B------:R-:W2:Y:S04]  /*1e80*/  LDG.E.U16 R12, desc[UR16][R10.64] ;  /* 0x000000100a0c7981 */ /* 0x000ea8000c1e1500 */
[----:B------:R-:W3:Y:S04]  /*1e90*/  LDG.E.U16 R13, desc[UR16][R8.64] ;  /* 0x00000010080d7981 */ /* 0x000ee8000c1e1500 */
[----:B------:R0:W4:Y:S04]  /*1ea0*/  LDG.E.U16 R14, desc[UR16][R8.64+0x2] ;  /* 0x00000210080e7981 */ /* 0x000128000c1e1500 */
[----:B------:R1:W5:Y:S04]  /*1eb0*/  LDG.E.U16 R11, desc[UR16][R10.64+0x2] ;  /* 0x000002100a0b7981 */ /* 0x000368000c1e1500 */
[----:B0-----:R-:W0:Y:S02]  /*1ec0*/  LDS.64 R8, [UR5+0x48] ;  /* 0x00004805ff087984 */ /* 0x001e240008000a00 */
[----:B0-----:R-:W-:-:S04]  /*1ed0*/  FMUL.FTZ R8, R8, UR13 ;  /* 0x0000000d08087c20 */ /* 0x001fc80008410000 */
[----:B-1----:R-:W-:-:S04]  /*1ee0*/  FMUL.FTZ R10, R8, R8 ;  /* 0x00000008080a7220 */ /* 0x002fc80000410000 */
[----:B------:R-:W-:-:S05]  /*1ef0*/  FFMA.FTZ R9, R9, UR13, -R10 ;  /* 0x0000000d09097c23 */ /* 0x000fca000801080a */
[----:B------:R-:W-:-:S13]  /*1f00*/  FSETP.GTU.FTZ.AND P2, PT, R9, RZ, PT ;  /* 0x000000ff0900720b */ /* 0x000fda0003f5c000 */
[----:B------:R-:W0:Y:S01]  /*1f10*/  @P2 LDC R10, c[0x0][0x3a8] ;  /* 0x0000ea00ff0a2b82 */ /* 0x000e220000000800 */
[----:B------:R-:W-:Y:S01]  /*1f20*/  BSSY.RECONVERGENT B0, `(.L_x_3095) ;  /* 0x00000eb000007945 */ /* 0x000fe20003800200 */
[----:B0-----:R-:W-:Y:S01]  /*1f30*/  @P2 FADD.FTZ R10, R9, R10 ;  /* 0x0000000a090a2221 */ /* 0x001fe20000010000 */
[----:B------:R-:W-:-:S06]  /*1f40*/  IMAD.MOV.U32 R9, RZ, RZ, 0x3f800000 ;  /* 0x3f800000ff097424 */ /* 0x000fcc00078e00ff */
[----:B------:R2:W0:Y:S02]  /*1f50*/  @P2 MUFU.RSQ R9, R10 ;  /* 0x0000000a00092308 */ /* 0x0004240000001400 */
[----:B--2---:R-:W-:Y:S02]  /*1f60*/  SHF.L.U32 R10, R12, 0x10, RZ ;  /* 0x000000100c0a7819 */ /* 0x004fe400000006ff */
[----:B---3--:R-:W-:Y:S01]  /*1f70*/  SHF.L.U32 R12, R13, 0x10, RZ ;  /* 0x000000100d0c7819 */ /* 0x008fe200000006ff */
[----:B----4-:R-:W-:Y:S01]  /*1f80*/  IMAD.U32 R13, R14, 0x10000, RZ ;  /* 0x000100000e0d7824 */ /* 0x010fe200078e00ff */
[----:B-----5:R-:W-:Y:S01]  /*1f90*/  SHF.L.U32 R11, R11, 0x10, RZ ;  /* 0x000000100b0b7819 */ /* 0x020fe200000006ff */
[----:B0-----:R-:W-:Y:S06]  /*1fa0*/  BRA.U UP0, `(.L_x_3096) ;  /* 0x0000000500787547 */ /* 0x001fec000b800000 */
        /* <DEDUP_REMOVED lines=27> */
[----:B------:R-:W-:-:S05]  /*2160*/  IMAD.WIDE.U32 R14, R0, UR18, R14 ;  /* 0x00000012000e7c25 */ /* 0x000fca000f8e000e */
[----:B------:R-:W-:Y:S02]  /*2170*/  IADD3 R15, PT, PT, R15, R22, RZ ;  /* 0x000000160f0f7210 */ /* 0x000fe40007ffe0ff */
[----:B-1----:R-:W-:-:S04]  /*2180*/  LEA R22, P2, R14, UR12, 0x2 ;  /* 0x0000000c0e167c11 */ /* 0x002fc8000f8410ff */
[----:B------:R-:W-:-:S05]  /*2190*/  LEA.HI.X R23, R14, UR13, R15, 0x2, P2 ;  /* 0x0000000d0e177c11 */ /* 0x000fca00090f140f */
[----:B------:R0:W-:Y:S04]  /*21a0*/  STG.E.64 desc[UR16][R22.64], R6 ;  /* 0x0000000616007986 */ /* 0x0001e8000c101b10 */
.L_x_3098:
[----:B------:R-:W-:Y:S05]  /*21b0*/  BSYNC.RECONVERGENT B1 ;  /* 0x0000000000017941 */ /* 0x000fea0003800200 */
.L_x_3097:
[----:B------:R-:W-:Y:S04]  /*21c0*/  BSSY.RECONVERGENT B1, `(.L_x_3099) ;  /* 0x0000014000017945 */ /* 0x000fe80003800200 */
[----:B------:R-:W-:Y:S05]  /*21d0*/  @P3 BRA `(.L_x_3100) ;  /* 0x0000000000483947 */ /* 0x000fea0003800000 */
[----:B------:R-:W1:Y:S01]  /*21e0*/  LDCU.64 UR12, c[0x0][0x3e0] ;  /* 0x00007c00ff0c77ac */ /* 0x000e620008000a00 */
[----:B0-----:R-:W-:Y:S01]  /*21f0*/  SHF.R.S32.HI R6, RZ, 0x1f, R26 ;  /* 0x0000001fff067819 */ /* 0x001fe2000001141a */
[C---:B------:R-:W-:Y:S01]  /*2200*/  FADD.FTZ R16, -R8.reuse, R16 ;  /* 0x0000001008107221 */ /* 0x040fe20000010100 */
[----:B------:R-:W-:Y:S01]  /*2210*/  MOV R7, R19 ;  /* 0x0000001300077202 */ /* 0x000fe20000000f00 */
[----:B------:R-:W0:Y:S01]  /*2220*/  LDCU.64 UR18, c[0x0][0x380] ;  /* 0x00007000ff1277ac */ /* 0x000e220008000a00 */
[----:B------:R-:W-:Y:S01]  /*2230*/  FADD.FTZ R17, -R8, R17 ;  /* 0x0000001108117221 */ /* 0x000fe20000010100 */
[----:B-1----:R-:W-:Y:S02]  /*2240*/  IMAD R14, R6, UR12, RZ ;  /* 0x0000000c060e7c24 */ /* 0x002fe4000f8e02ff */
[----:B------:R-:W-:Y:S02]  /*2250*/  IMAD.MOV.U32 R6, RZ, RZ, R20 ;  /* 0x000000ffff067224 */ /* 0x000fe400078e0014 */
[----:B------:R-:W-:-:S02]  /*2260*/  IMAD R14, R26, UR13, R14 ;  /* 0x0000000d1a0e7c24 */ /* 0x000fc4000f8e020e */
[----:B------:R-:W-:-:S05]  /*2270*/  IMAD.WIDE.U32 R6, R26, UR12, R6 ;  /* 0x0000000c1a067c25 */ /* 0x000fca000f8e0006 */
[----:B------:R-:W-:Y:S02]  /*2280*/  IADD3 R7, PT, PT, R7, R14, RZ ;  /* 0x0000000e07077210 */ /* 0x000fe40007ffe0ff */
[----:B0-----:R-:W-:-:S04]  /*2290*/  LEA R14, P2, R6, UR18, 0x2 ;  /* 0x00000012060e7c11 */ /* 0x001fc8000f8410ff */
[----:B------:R-:W-:Y:S01]  /*22a0*/  LEA.HI.X R15, R6, UR19, R7, 0x2, P2 ;  /* 0x00000013060f7c11 */ /* 0x000fe200090f1407 */
[-C--:B------:R-:W-:Y:S01]  /*22b0*/  FMUL.FTZ R6, R16, R9.reuse ;  /* 0x0000000910067220 */ /* 0x080fe20000410000 */
[----:B------:R-:W-:-:S03]  /*22c0*/  FMUL.FTZ R7, R17, R9 ;  /* 0x0000000911077220 */ /* 0x000fc60000410000 */
[----:B------:R-:W-:Y:S01]  /*22d0*/  FFMA.FTZ R6, R10, R6, R12 ;  /* 0x000000060a067223 */ /* 0x000fe2000001000c */
[----:B------:R-:W-:-:S05]  /*22e0*/  FFMA.FTZ R7, R11, R7, R13 ;  /* 0x000000070b077223 */ /* 0x000fca000001000d */
[----:B------:R1:W-:Y:S02]  /*22f0*/  STG.E.64 desc[UR16][R14.64], R6 ;  /* 0x000000060e007986 */ /* 0x0003e4000c101b10 */
.L_x_3100:
[----:B------:R-:W-:Y:S05]  /*2300*/  BSYNC.RECONVERGENT B1 ;  /* 0x0000000000017941 */ /* 0x000fea0003800200 */
.L_x_3099:
[----:B------:R-:W-:Y:S04]  /*2310*/  BSSY.RECONVERGENT B1, `(.L_x_3101) ;  /* 0x0000014000017945 */ /* 0x000fe80003800200 */
[----:B------:R-:W-:Y:S05]  /*2320*/  @P4 BRA `(.L_x_3102) ;  /* 0x0000000000484947 */ /* 0x000fea0003800000 */
[----:B------:R-:W2:Y:S01]  /*2330*/  LDCU.64 UR12, c[0x0][0x3e0] ;  /* 0x00007c00ff0c77ac */ /* 0x000ea20008000a00 */
[----:B01----:R-:W-:Y:S01]  /*2340*/  SHF.R.S32.HI R6, RZ, 0x1f, R25 ;  /* 0x0000001fff067819 */ /* 0x003fe20000011419 */
[----:B------:R-:W-:Y:S02]  /*2350*/  IMAD.MOV.U32 R7, RZ, RZ, R19 ;  /* 0x000000ffff077224 */ /* 0x000fe400078e0013 */
[----:B------:R-:W-:Y:S01]  /*2360*/  FADD.FTZ R15, -R8, R5 ;  /* 0x00000005080f7221 */ /* 0x000fe20000010100 */
[----:B------:R-:W0:Y:S01]  /*2370*/  LDCU.64 UR18, c[0x0][0x380] ;  /* 0x00007000ff1277ac */ /* 0x000e220008000a00 */
[----:B--2---:R-:W-:Y:S01]  /*2380*/  IMAD R14, R6, UR12, RZ ;  /* 0x0000000c060e7c24 */ /* 0x004fe2000f8e02ff */
[----:B------:R-:W-:-:S03]  /*2390*/  MOV R6, R20 ;  /* 0x0000001400067202 */ /* 0x000fc60000000f00 */
[C---:B------:R-:W-:Y:S02]  /*23a0*/  IMAD R16, R25.reuse, UR13, R14 ;  /* 0x0000000d19107c24 */ /* 0x040fe4000f8e020e */
[----:B------:R-:W-:Y:S01]  /*23b0*/  FADD.FTZ R14, -R8, R4 ;  /* 0x00000004080e7221 */ /* 0x000fe20000010100 */
[----:B------:R-:W-:-:S04]  /*23c0*/  IMAD.WIDE.U32 R6, R25, UR12, R6 ;  /* 0x0000000c19067c25 */ /* 0x000fc8000f8e0006 */
[-C--:B------:R-:W-:Y:S01]  /*23d0*/  FMUL.FTZ R14, R14, R9.reuse ;  /* 0x000000090e0e7220 */ /* 0x080fe20000410000 */
[----:B------:R-:W-:Y:S01]  /*23e0*/  IADD3 R5, PT, PT, R7, R16, RZ ;  /* 0x0000001007057210 */ /* 0x000fe20007ffe0ff */
[----:B------:R-:W-:Y:S01]  /*23f0*/  FMUL.FTZ R7, R15, R9 ;  /* 0x000000090f077220 */ /* 0x000fe20000410000 */
[----:B0-----:R-:W-:-:S03]  /*2400*/  LEA R4, P2, R6, UR18, 0x2 ;  /* 0x0000001206047c11 */ /* 0x001fc6000f8410ff */
[----:B------:R-:W-:Y:S01]  /*2410*/  FFMA.FTZ R7, R11, R7, R13 ;  /* 0x000000070b077223 */ /* 0x000fe2000001000d */
[----:B------:R-:W-:Y:S01]  /*2420*/  LEA.HI.X R5, R6, UR19, R5, 0x2, P2 ;  /* 0x0000001306057c11 */ /* 0x000fe200090f1405 */
[----:B------:R-:W-:-:S05]  /*2430*/  FFMA.FTZ R6, R10, R14, R12 ;  /* 0x0000000e0a067223 */ /* 0x000fca000001000c */
[----:B------:R2:W-:Y:S03]  /*2440*/  STG.E.64 desc[UR16][R4.64], R6 ;  /* 0x0000000604007986 */ /* 0x0005e6000c101b10 */
.L_x_3102:
[----:B------:R-:W-:Y:S05]  /*2450*/  BSYNC.RECONVERGENT B1 ;  /* 0x0000000000017941 */ /* 0x000fea0003800200 */
.L_x_3101:
[----:B------:R-:W-:Y:S05]  /*2460*/  @P1 BRA `(.L_x_3103) ;  /* 0x0000000800581947 */ /* 0x000fea0003800000 */
[----:B------:R-:W3:Y:S01]  /*2470*/  LDCU.64 UR12, c[0x0][0x3e0] ;  /* 0x00007c00ff0c77ac */ /* 0x000ee20008000a00 */
[----:B--2---:R-:W-:Y:S01]  /*2480*/  SHF.R.S32.HI R4, RZ, 0x1f, R27 ;  /* 0x0000001fff047819 */ /* 0x004fe2000001141b */
[C---:B------:R-:W-:Y:S01]  /*2490*/  FADD.FTZ R2, -R8.reuse, R2 ;  /* 0x0000000208027221 */ /* 0x040fe20000010100 */
[----:B------:R-:W-:Y:S01]  /*24a0*/  MOV R18, R20 ;  /* 0x0000001400127202 */ /* 0x000fe20000000f00 */
[----:B------:R-:W2:Y:S01]  /*24b0*/  LDCU.64 UR14, c[0x0][0x380] ;  /* 0x00007000ff0e77ac */ /* 0x000ea20008000a00 */
[----:B------:R-:W-:Y:S01]  /*24c0*/  FADD.FTZ R8, -R8, R3 ;  /* 0x0000000308087221 */ /* 0x000fe20000010100 */
[----:B------:R-:W-:-:S03]  /*24d0*/  FMUL.FTZ R3, R2, R9 ;  /* 0x0000000902037220 */ /* 0x000fc60000410000 */
[----:B------:R-:W-:Y:S01]  /*24e0*/  FMUL.FTZ R8, R8, R9 ;  /* 0x0000000908087220 */ /* 0x000fe20000410000 */
[----:B------:R-:W-:-:S03]  /*24f0*/  FFMA.FTZ R10, R10, R3, R12 ;  /* 0x000000030a0a7223 */ /* 0x000fc6000001000c */
[----:B------:R-:W-:Y:S01]  /*2500*/  FFMA.FTZ R11, R11, R8, R13 ;  /* 0x000000080b0b7223 */ /* 0x000fe2000001000d */
[----:B---3--:R-:W-:Y:S02]  /*2510*/  IMAD R4, R4, UR12, RZ ;  /* 0x0000000c04047c24 */ /* 0x008fe4000f8e02ff */
[----:B------:R-:W-:-:S04]  /*2520*/  IMAD.WIDE.U32 R18, R27, UR12, R18 ;  /* 0x0000000c1b127c25 */ /* 0x000fc8000f8e0012 */
[----:B------:R-:W-:Y:S01]  /*2530*/  IMAD R5, R27, UR13, R4 ;  /* 0x0000000d1b057c24 */ /* 0x000fe2000f8e0204 */
[----:B--2---:R-:W-:-:S04]  /*2540*/  LEA R2, P1, R18, UR14, 0x2 ;  /* 0x0000000e12027c11 */ /* 0x004fc8000f8210ff */
[----:B------:R-:W-:-:S04]  /*2550*/  IADD3 R5, PT, PT, R19, R5, RZ ;  /* 0x0000000513057210 */ /* 0x000fc80007ffe0ff */
[----:B------:R-:W-:-:S05]  /*2560*/  LEA.HI.X R3, R18, UR15, R5, 0x2, P1 ;  /* 0x0000000f12037c11 */ /* 0x000fca00088f1405 */
[----:B------:R3:W-:Y:S01]  /*2570*/  STG.E.64 desc[UR16][R2.64], R10 ;  /* 0x0000000a02007986 */ /* 0x0007e2000c101b10 */
[----:B------:R-:W-:Y:S05]  /*2580*/  BRA `(.L_x_3103) ;  /* 0x0000000800107947 */ /* 0x000fea0003800000 */
.L_x_3096:
        /* <DEDUP_REMOVED lines=14> */
[C---:B------:R-:W-:Y:S01]  /*2670*/  FADD.FTZ R6, -R8.reuse, R6 ;  /* 0x0000000608067221 */ /* 0x040fe20000010100 */
[----:B------:R-:W-:Y:S01]  /*2680*/  MOV R15, R19 ;  /* 0x00000013000f7202 */ /* 0x000fe20000000f00 */
[----:B------:R-:W1:Y:S01]  /*2690*/  LDCU.64 UR14, c[0x0][0x380] ;  /* 0x00007000ff0e77ac */ /* 0x000e620008000a00 */
[----:B------:R-:W-:Y:S01]  /*26a0*/  FADD.FTZ R7, -R8, R7 ;  /* 0x0000000708077221 */ /* 0x000fe20000010100 */
[----:B------:R-:W-:-:S03]  /*26b0*/  FMUL.FTZ R6, R6, R9 ;  /* 0x0000000906067220 */ /* 0x000fc60000410000 */
[----:B------:R-:W-:Y:S01]  /*26c0*/  FMUL.FTZ R7, R7, R9 ;  /* 0x0000000907077220 */ /* 0x000fe20000410000 */
[----:B------:R-:W-:-:S03]  /*26d0*/  FFMA.FTZ R6, R10, R6, R12 ;  /* 0x000000060a067223 */ /* 0x000fc6000001000c */
[----:B------:R-:W-:Y:S01]  /*26e0*/  FFMA.FTZ R7, R11, R7, R13 ;  /* 0x000000070b077223 */ /* 0x000fe2000001000d */
[----:B0-----:R-:W-:Y:S02]  /*26f0*/  IMAD R22, R14, UR12, RZ ;  /* 0x0000000c0e167c24 */ /* 0x001fe4000f8e02ff */
[----:B------:R-:W-:Y:S02]  /*2700*/  IMAD.MOV.U32 R14, RZ, RZ, R20 ;  /* 0x000000ffff0e7224 */ /* 0x000fe400078e0014 */
[C---:B------:R-:W-:Y:S02]  /*2710*/  IMAD R22, R0.reuse, UR13, R22 ;  /* 0x0000000d00167c24 */ /* 0x040fe4000f8e0216 */
[----:B------:R-:W-:-:S05]  /*2720*/  IMAD.WIDE.U32 R14, R0, UR12, R14 ;  /* 0x0000000c000e7c25 */ /* 0x000fca000f8e000e */
[----:B------:R-:W-:Y:S02]  /*2730*/  IADD3 R15, PT, PT, R15, R22, RZ ;  /* 0x000000160f0f7210 */ /* 0x000fe40007ffe0ff */
[----:B-1----:R-:W-:-:S04]  /*2740*/  LEA R22, P1, R14, UR14, 0x2 ;  /* 0x0000000e0e167c11 */ /* 0x002fc8000f8210ff */
[----:B------:R-:W-:Y:S01]  /*2750*/  LEA.HI.X R23, R14, UR15, R15, 0x2, P1 ;  /* 0x0000000f0e177c11 */ /* 0x000fe200088f140f */
        /* <DEDUP_REMOVED lines=11> */
.L_x_3105:
[----:B------:R-:W-:Y:S05]  /*2810*/  BSYNC.RECONVERGENT B1 ;  /* 0x0000000000017941 */ /* 0x000fea0003800200 */
.L_x_3104:
[----:B------:R-:W-:Y:S04]  /*2820*/  BSSY.RECONVERGENT B1, `(.L_x_3106) ;  /* 0x000001e000017945 */ /* 0x000fe80003800200 */
[----:B------:R-:W-:Y:S05]  /*2830*/  @P2 BRA `(.L_x_3107) ;  /* 0x0000000000702947 */ /* 0x000fea0003800000 */
[----:B------:R-:W1:Y:S01]  /*2840*/  LDCU.64 UR12, c[0x0][0x3e0] ;  /* 0x00007c00ff0c77ac */ /* 0x000e620008000a00 */
[----:B0-----:R-:W-:Y:S01]  /*2850*/  SHF.R.S32.HI R6, RZ, 0x1f, R26 ;  /* 0x0000001fff067819 */ /* 0x001fe2000001141a */
[----:B------:R-:W-:Y:S02]  /*2860*/  IMAD.MOV.U32 R7, RZ, RZ, R19 ;  /* 0x000000ffff077224 */ /* 0x000fe400078e0013 */
[C---:B------:R-:W-:Y:S01]  /*2870*/  FADD.FTZ R16, -R8.reuse, R16 ;  /* 0x0000001008107221 */ /* 0x040fe20000010100 */
[----:B------:R-:W0:Y:S01]  /*2880*/  LDCU.64 UR14, c[0x0][0x380] ;  /* 0x00007000ff0e77ac */ /* 0x000e220008000a00 */
[----:B------:R-:W-:Y:S01]  /*2890*/  FADD.FTZ R17, -R8, R17 ;  /* 0x0000001108117221 */ /* 0x000fe20000010100 */
[----:B-1----:R-:W-:Y:S01]  /*28a0*/  IMAD R14, R6, UR12, RZ ;  /* 0x0000000c060e7c24 */ /* 0x002fe2000f8e02ff */
[----:B------:R-:W-:-:S03]  /*28b0*/  MOV R6, R20 ;  /* 0x0000001400067202 */ /* 0x000fc60000000f00 */
[C---:B------:R-:W-:Y:S02]  /*28c0*/  IMAD R14, R26.reuse, UR13, R14 ;  /* 0x0000000d1a0e7c24 */ /* 0x040fe4000f8e020e */
[----:B------:R-:W-:-:S05]  /*28d0*/  IMAD.WIDE.U32 R6, R26, UR12, R6 ;  /* 0x0000000c1a067c25 */ /* 0x000fca000f8e0006 */
[----:B------:R-:W-:Y:S02]  /*28e0*/  IADD3 R7, PT, PT, R7, R14, RZ ;  /* 0x0000000e07077210 */ /* 0x000fe40007ffe0ff */
[----:B0-----:R-:W-:-:S04]  /*28f0*/  LEA R14, P1, R6, UR14, 0x2 ;  /* 0x0000000e060e7c11 */ /* 0x001fc8000f8210ff */
[----:B------:R-:W-:Y:S01]  /*2900*/  LEA.HI.X R15, R6, UR15, R7, 0x2, P1 ;  /* 0x0000000f060f7c11 */ /* 0x000fe200088f1407 */
[-C--:B------:R-:W-:Y:S01]  /*2910*/  FMUL.FTZ R6, R16, R9.reuse ;  /* 0x0000000910067220 */ /* 0x080fe20000410000 */
[----:B------:R-:W-:-:S03]  /*2920*/  FMUL.FTZ R7, R17, R9 ;  /* 0x0000000911077220 */ /* 0x000fc60000410000 */
        /* <DEDUP_REMOVED lines=13> */
.L_x_3107:
[----:B------:R-:W-:Y:S05]  /*2a00*/  BSYNC.RECONVERGENT B1 ;  /* 0x0000000000017941 */ /* 0x000fea0003800200 */
.L_x_3106:
[----:B------:R-:W-:Y:S04]  /*2a10*/  BSSY.RECONVERGENT B1, `(.L_x_3108) ;  /* 0x000001e000017945 */ /* 0x000fe80003800200 */
[----:B------:R-:W-:Y:S05]  /*2a20*/  @P3 BRA `(.L_x_3109) ;  /* 0x0000000000703947 */ /* 0x000fea0003800000 */
[C---:B------:R-:W-:Y:S01]  /*2a30*/  FADD.FTZ R16, -R8.reuse, R4 ;  /* 0x0000000408107221 */ /* 0x040fe20000010100 */
[----:B------:R-:W-:Y:S01]  /*2a40*/  FADD.FTZ R5, -R8, R5 ;  /* 0x0000000508057221 */ /* 0x000fe20000010100 */
[----:B------:R-:W2:Y:S01]  /*2a50*/  LDCU.64 UR12, c[0x0][0x3e0] ;  /* 0x00007c00ff0c77ac */ /* 0x000ea20008000a00 */
[----:B01----:R-:W-:Y:S01]  /*2a60*/  SHF.R.S32.HI R6, RZ, 0x1f, R25 ;  /* 0x0000001fff067819 */ /* 0x003fe20000011419 */
[-C--:B------:R-:W-:Y:S01]  /*2a70*/  FMUL.FTZ R16, R16, R9.reuse ;  /* 0x0000000910107220 */ /* 0x080fe20000410000 */
[----:B------:R-:W-:Y:S01]  /*2a80*/  FMUL.FTZ R14, R5, R9 ;  /* 0x00000009050e7220 */ /* 0x000fe20000410000 */
[----:B------:R-:W0:Y:S01]  /*2a90*/  LDCU.64 UR14, c[0x0][0x380] ;  /* 0x00007000ff0e77ac */ /* 0x000e220008000a00 */
[----:B------:R-:W-:Y:S01]  /*2aa0*/  MOV R7, R19 ;  /* 0x0000001300077202 */ /* 0x000fe20000000f00 */
[----:B------:R-:W-:Y:S01]  /*2ab0*/  FFMA.FTZ R16, R10, R16, R12 ;  /* 0x000000100a107223 */ /* 0x000fe2000001000c */
[----:B------:R-:W-:-:S03]  /*2ac0*/  FFMA.FTZ R14, R11, R14, R13 ;  /* 0x0000000e0b0e7223 */ /* 0x000fc6000001000d */
[----:B------:R-:W-:Y:S01]  /*2ad0*/  FMUL.FTZ R5, R16, -1.4426950216293334961 ;  /* 0xbfb8aa3b10057820 */ /* 0x000fe20000410000 */
[----:B------:R-:W-:-:S05]  /*2ae0*/  FMUL.FTZ R4, R14, -1.4426950216293334961 ;  /* 0xbfb8aa3b0e047820 */ /* 0x000fca0000410000 */
[----:B------:R-:W1:Y:S04]  /*2af0*/  MUFU.EX2 R5, R5 ;  /* 0x0000000500057308 */ /* 0x000e680000000800 */
[----:B------:R-:W3:Y:S01]  /*2b00*/  MUFU.EX2 R4, R4 ;  /* 0x0000000400047308 */ /* 0x000ee20000000800 */
[----:B-1----:R-:W-:Y:S01]  /*2b10*/  FADD.FTZ R5, R5, 1 ;  /* 0x3f80000005057421 */ /* 0x002fe20000010000 */
[----:B---3--:R-:W-:-:S03]  /*2b20*/  FADD.FTZ R4, R4, 1 ;  /* 0x3f80000004047421 */ /* 0x008fc60000010000 */
[----:B------:R-:W-:Y:S08]  /*2b30*/  MUFU.RCP R17, R5 ;  /* 0x0000000500117308 */ /* 0x000ff00000001000 */
[----:B------:R2:W1:Y:S02]  /*2b40*/  MUFU.RCP R15, R4 ;  /* 0x00000004000f7308 */ /* 0x0004640000001000 */
[----:B--2---:R-:W-:Y:S01]  /*2b50*/  IMAD R4, R6, UR12, RZ ;  /* 0x0000000c06047c24 */ /* 0x004fe2000f8e02ff */
[----:B------:R-:W-:-:S03]  /*2b60*/  MOV R6, R20 ;  /* 0x0000001400067202 */ /* 0x000fc60000000f00 */
[C---:B------:R-:W-:Y:S02]  /*2b70*/  IMAD R4, R25.reuse, UR13, R4 ;  /* 0x0000000d19047c24 */ /* 0x040fe4000f8e0204 */
[----:B------:R-:W-:-:S04]  /*2b80*/  IMAD.WIDE.U32 R6, R25, UR12, R6 ;  /* 0x0000000c19067c25 */ /* 0x000fc8000f8e0006 */
[----:B------:R-:W-:Y:S01]  /*2b90*/  IMAD.IADD R5, R7, 0x1, R4 ;  /* 0x0000000107057824 */ /* 0x000fe200078e0204 */
[----:B0-----:R-:W-:Y:S01]  /*2ba0*/  LEA R4, P1, R6, UR14, 0x2 ;  /* 0x0000000e06047c11 */ /* 0x001fe2000f8210ff */
[----:B-1----:R-:W-:-:S03]  /*2bb0*/  FMUL.FTZ R7, R14, R15 ;  /* 0x0000000f0e077220 */ /* 0x002fc60000410000 */
[----:B------:R-:W-:Y:S01]  /*2bc0*/  LEA.HI.X R5, R6, UR15, R5, 0x2, P1 ;  /* 0x0000000f06057c11 */ /* 0x000fe200088f1405 */
[----:B------:R-:W-:-:S05]  /*2bd0*/  FMUL.FTZ R6, R16, R17 ;  /* 0x0000001110067220 */ /* 0x000fca0000410000 */
[----:B------:R2:W-:Y:S03]  /*2be0*/  STG.E.64 desc[UR16][R4.64], R6 ;  /* 0x0000000604007986 */ /* 0x0005e6000c101b10 */
.L_x_3109:
[----:B------:R-:W-:Y:S05]  /*2bf0*/  BSYNC.RECONVERGENT B1 ;  /* 0x0000000000017941 */ /* 0x000fea0003800200 */
.L_x_3108:
[----:B------:R-:W-:Y:S05]  /*2c00*/  @P4 BRA `(.L_x_3103) ;  /* 0x0000000000704947 */ /* 0x000fea0003800000 */
[C---:B------:R-:W-:Y:S01]  /*2c10*/  FADD.FTZ R2, -R8.reuse, R2 ;  /* 0x0000000208027221 */ /* 0x040fe20000010100 */
[----:B------:R-:W-:Y:S01]  /*2c20*/  FADD.FTZ R8, -R8, R3 ;  /* 0x0000000308087221 */ /* 0x000fe20000010100 */
[----:B------:R-:W3:Y:S01]  /*2c30*/  LDCU.64 UR12, c[0x0][0x3e0] ;  /* 0x00007c00ff0c77ac */ /* 0x000ee20008000a00 */
[----:B--2---:R-:W-:Y:S01]  /*2c40*/  SHF.R.S32.HI R4, RZ, 0x1f, R27 ;  /* 0x0000001fff047819 */ /* 0x004fe2000001141b */
        /* <DEDUP_REMOVED lines=8> */
[----:B------:R-:W0:Y:S01]  /*2cd0*/  MUFU.EX2 R2, R2 ;  /* 0x0000000200027308 */ /* 0x000e220000000800 */
[----:B---3--:R-:W-:Y:S01]  /*2ce0*/  IMAD R8, R4, UR12, RZ ;  /* 0x0000000c04087c24 */ /* 0x008fe2000f8e02ff */
[----:B------:R-:W-:Y:S02]  /*2cf0*/  MOV R4, R20 ;  /* 0x0000001400047202 */ /* 0x000fe40000000f00 */
[----:B------:R-:W3:Y:S01]  /*2d00*/  MUFU.EX2 R3, R3 ;  /* 0x0000000300037308 */ /* 0x000ee20000000800 */
[C---:B------:R-:W-:Y:S02]  /*2d10*/  IMAD R9, R27.reuse, UR13, R8 ;  /* 0x0000000d1b097c24 */ /* 0x040fe4000f8e0208 */
[----:B------:R-:W-:-:S05]  /*2d20*/  IMAD.WIDE.U32 R4, R27, UR12, R4 ;  /* 0x0000000c1b047c25 */ /* 0x000fca000f8e0004 */
[----:B------:R-:W-:Y:S01]  /*2d30*/  IADD3 R9, PT, PT, R5, R9, RZ ;  /* 0x0000000905097210 */ /* 0x000fe20007ffe0ff */
[----:B01----:R-:W-:Y:S01]  /*2d40*/  FADD.FTZ R7, R2, 1 ;  /* 0x3f80000002077421 */ /* 0x003fe20000010000 */
[----:B--2---:R-:W-:Y:S01]  /*2d50*/  LEA R2, P1, R4, UR14, 0x2 ;  /* 0x0000000e04027c11 */ /* 0x004fe2000f8210ff */
[----:B---3--:R-:W-:-:S03]  /*2d60*/  FADD.FTZ R6, R3, 1 ;  /* 0x3f80000003067421 */ /* 0x008fc60000010000 */
[----:B------:R-:W-:Y:S01]  /*2d70*/  LEA.HI.X R3, R4, UR15, R9, 0x2, P1 ;  /* 0x0000000f04037c11 */ /* 0x000fe200088f1409 */
[----:B------:R-:W0:Y:S08]  /*2d80*/  MUFU.RCP R7, R7 ;  /* 0x0000000700077308 */ /* 0x000e300000001000 */
[----:B------:R-:W1:Y:S01]  /*2d90*/  MUFU.RCP R6, R6 ;  /* 0x0000000600067308 */ /* 0x000e620000001000 */
[----:B0-----:R-:W-:Y:S01]  /*2da0*/  FMUL.FTZ R4, R10, R7 ;  /* 0x000000070a047220 */ /* 0x001fe20000410000 */
[----:B-1----:R-:W-:-:S05]  /*2db0*/  FMUL.FTZ R5, R11, R6 ;  /* 0x000000060b057220 */ /* 0x002fca0000410000 */
[----:B------:R4:W-:Y:S02]  /*2dc0*/  STG.E.64 desc[UR16][R2.64], R4 ;  /* 0x0000000402007986 */ /* 0x0009e4000c101b10 */
.L_x_3103:
[----:B------:R-:W-:Y:S05]  /*2dd0*/  BSYNC.RECONVERGENT B0 ;  /* 0x0000000000007941 */ /* 0x000fea0003800200 */
.L_x_3095:
[----:B------:R-:W-:Y:S02]  /*2de0*/  UIADD3 UR10, UPT, UPT, UR21, UR10, URZ ;  /* 0x0000000a150a7290 */ /* 0x000fe4000fffe0ff */
[----:B------:R-:W-:Y:S02]  /*2df0*/  UIADD3 UR4, UPT, UPT, UR4, 0x1, URZ ;  /* 0x0000000104047890 */ /* 0x000fe4000fffe0ff */
[----:B------:R-:W-:-:S09]  /*2e00*/  UISETP.GE.AND UP1, UPT, UR10, UR7, UPT ;  /* 0x000000070a00728c */ /* 0x000fd2000bf26270 */
[----:B------:R-:W-:Y:S05]  /*2e10*/  BRA.U !UP1, `(.L_x_3110) ;  /* 0xffffffd509347547 */ /* 0x000fea000b83ffff */
[----:B------:R-:W-:Y:S05]  /*2e20*/  EXIT ;  /* 0x000000000000794d */ /* 0x000fea0003800000 */
.L_x_3111:
        /* <DEDUP_REMOVED lines=13> */
.L_x_3472:


//--------------------- .text._Z35group_norm_nhwc_fwd_one_pass_kernelI11Fp32IOBf16WLi256ELi14ELi224EEv26Group_norm_nhwc_fwd_params --------------------------
	.section	.text._Z35group_norm_nhwc_fwd_one_pass_kernelI11Fp32IOBf16WLi256ELi14ELi224EEv26Group_norm_nhwc_fwd_params,"ax",@progbits
	.align	128
        .global         _Z35group_norm_nhwc_fwd_one_pass_kernelI11Fp32IOBf16WLi256ELi14ELi224EEv26Group_norm_nhwc_fwd_params
        .type           _Z35group_norm_nhwc_fwd_one_pass_kernelI11Fp32IOBf16WLi256ELi14ELi224EEv26Group_norm_nhwc_fwd_params,@function
        .size           _Z35group_norm_nhwc_fwd_one_pass_kernelI11Fp32IOBf16WLi256ELi14ELi224EEv26Group_norm_nhwc_fwd_params,(.L_x_3473 - _Z35group_norm_nhwc_fwd_one_pass_kernelI11Fp32IOBf16WLi256ELi14ELi224EEv26Group_norm_nhwc_fwd_params)
        .other          _Z35group_norm_nhwc_fwd_one_pass_kernelI11Fp32IOBf16WLi256ELi14ELi224EEv26Group_norm_nhwc_fwd_params,@"STO_CUDA_ENTRY STV_DEFAULT"
_Z35group_norm_nhwc_fwd_one_pass_kernelI11Fp32IOBf16WLi256ELi14ELi224EEv26Group_norm_nhwc_fwd_params:
.text._Z35group_norm_nhwc_fwd_one_pass_kernelI11Fp32IOBf16WLi256ELi14ELi224EEv26Group_norm_nhwc_fwd_params:
        /* <DEDUP_REMOVED lines=27> */
[----:B------:R-:W-:Y:S02]  /*01b0*/  IADD3 R32, PT, PT, R2, 0xe0, RZ ;  /* 0x000000e002207810 */ /* 0x000fe40007ffe0ff */
[----:B------:R-:W-:Y:S02]  /*01c0*/  SHF.R.S32.HI R37, RZ, 0x1f, R2 ;  /* 0x0000001fff257819 */ /* 0x000fe40000011402 */
[----:B------:R-:W-:Y:S02]  /*01d0*/  IADD3 R0, PT, PT, RZ, -R0, RZ ;  /* 0x80000000ff007210 */ /* 0x000fe40007ffe0ff */
[----:B------:R-:W-:Y:S02]  /*01e0*/  SHF.R.S32.HI R36, RZ, 0x1f, R32 ;  /* 0x0000001fff247819 */ /* 0x000fe40000011420 */
[----:B------:R-:W-:Y:S02]  /*01f0*/  PRMT R33, R0, 0x7710, RZ ;  /* 0x0000771000217816 */ /* 0x000fe400000000ff */
[----:B------:R-:W-:-:S02]  /*0200*/  IADD3 R0, PT, PT, R2, 0xc0, RZ ;  /* 0x000000c002007810 */ /* 0x000fc40007ffe0ff */
[----:B------:R-:W-:-:S04]  /*0210*/  IADD3 R33, PT, PT, R33, R4, RZ ;  /* 0x0000000421217210 */ /* 0x000fc80007ffe0ff */
[----:B----4-:R-:W-:-:S07]  /*0220*/  SHF.L.U32 R33, R33, 0x1, RZ ;  /* 0x0000000121217819 */ /* 0x010fce00000006ff */
.L_x_3155:
[----:B0-----:R-:W0:Y:S01]  /*0230*/  LDCU UR5, c[0x0][0x3f8] ;  /* 0x00007f00ff0577ac */ /* 0x001e220008000800 */
[----:B-123--:R-:W-:Y:S02]  /*0240*/  IABS R10, UR7 ;  /* 0x00000007000a7c13 */ /* 0x00efe40008000000 */
[C---:B------:R-:W-:Y:S01]  /*0250*/  IADD3 R26, PT, PT, R2.reuse, 0x40, RZ ;  /* 0x00000040021a7810 */ /* 0x040fe20007ffe0ff */
[----:B------:R-:W1:Y:S01]  /*0260*/  LDCU.64 UR14, c[0x0][0x3f0] ;  /* 0x00007e00ff0e77ac */ /* 0x000e620008000a00 */
[C---:B------:R-:W-:Y:S02]  /*0270*/  IADD3 R24, PT, PT, R2.reuse, 0x20, RZ ;  /* 0x0000002002187810 */ /* 0x040fe40007ffe0ff */
[----:B------:R-:W-:Y:S02]  /*0280*/  SHF.R.S32.HI R23, RZ, 0x1f, R26 ;  /* 0x0000001fff177819 */ /* 0x000fe4000001141a */
[----:B------:R-:W-:Y:S02]  /*0290*/  SHF.R.S32.HI R25, RZ, 0x1f, R24 ;  /* 0x0000001fff197819 */ /* 0x000fe40000011418 */
[----:B------:R-:W-:-:S04]  /*02a0*/  IADD3 R13, PT, PT, R2, 0x60, RZ ;  /* 0x00000060020d7810 */ /* 0x000fc80007ffe0ff */
[----:B------:R-:W-:Y:S02]  /*02b0*/  SHF.R.S32.HI R12, RZ, 0x1f, R13 ;  /* 0x0000001fff0c7819 */ /* 0x000fe4000001140d */
[----:B0-----:R-:W-:-:S04]  /*02c0*/  MOV R4, UR5 ;  /* 0x0000000500047c02 */ /* 0x001fc80008000f00 */
[----:B----4-:R-:W-:-:S04]  /*02d0*/  IABS R7, R4 ;  /* 0x0000000400077213 */ /* 0x010fc80000000000 */
[----:B------:R-:W0:Y:S08]  /*02e0*/  I2F.RP R6, R7 ;  /* 0x0000000700067306 */ /* 0x000e300000209400 */
[----:B0-----:R-:W0:Y:S02]  /*02f0*/  MUFU.RCP R6, R6 ;  /* 0x0000000600067308 */ /* 0x001e240000001000 */
[----:B0-----:R-:W-:-:S06]  /*0300*/  IADD3 R4, PT, PT, R6, 0xffffffe, RZ ;  /* 0x0ffffffe06047810 */ /* 0x001fcc0007ffe0ff */
        /* <DEDUP_REMOVED lines=10> */
[----:B-1----:R-:W-:-:S11]  /*03b0*/  MOV R9, UR14 ;  /* 0x0000000e00097c02 */ /* 0x002fd60008000f00 */
        /* <DEDUP_REMOVED lines=12> */
[----:B------:R-:W-:Y:S02]  /*0480*/  ISETP.GE.U32.AND P4, PT, R13, UR10, PT ;  /* 0x0000000a0d007c0c */ /* 0x000fe4000bf86070 */
[----:B------:R-:W-:-:S02]  /*0490*/  ISETP.GE.AND.EX P5, PT, R23, UR11, PT, P5 ;  /* 0x0000000b17007c0c */ /* 0x000fc4000bfa6350 */
[----:B------:R-:W-:Y:S02]  /*04a0*/  ISETP.GE.AND.EX P4, PT, R12, UR11, PT, P4 ;  /* 0x0000000b0c007c0c */ /* 0x000fe4000bf86340 */
[----:B------:R-:W-:-:S04]  /*04b0*/  @!P0 IADD3 R4, PT, PT, R4, -R7, RZ ;  /* 0x8000000704048210 */ /* 0x000fc80007ffe0ff */
[----:B------:R-:W-:Y:S02]  /*04c0*/  ISETP.GE.U32.AND P0, PT, R4, R7, PT ;  /* 0x000000070400720c */ /* 0x000fe40003f06070 */
[----:B------:R-:W-:Y:S02]  /*04d0*/  SHF.R.S32.HI R7, RZ, 0x1f, R0 ;  /* 0x0000001fff077819 */ /* 0x000fe40000011400 */
[----:B------:R-:W-:Y:S02]  /*04e0*/  LOP3.LUT R4, R33, 0xffff, RZ, 0xc0, !PT ;  /* 0x0000ffff21047812 */ /* 0x000fe400078ec0ff */
[----:B------:R-:W-:-:S07]  /*04f0*/  ISETP.GE.AND.EX P2, PT, R7, UR11, PT, P2 ;  /* 0x0000000b07007c0c */ /* 0x000fce000bf46320 */
[----:B------:R-:W-:Y:S01]  /*0500*/  VOTEU.ANY UP1, P0 ;  /* 0x0000000000ff7886 */ /* 0x000fe20000020100 */
[----:B------:R-:W-:-:S04]  /*0510*/  ISETP.GE.U32.AND P0, PT, R24, UR10, PT ;  /* 0x0000000a18007c0c */ /* 0x000fc8000bf06070 */
[----:B------:R-:W-:Y:S01]  /*0520*/  @UP1 UIADD3 UR9, UPT, UPT, UR9, 0x1, URZ ;  /* 0x0000000109091890 */ /* 0x000fe2000fffe0ff */
[----:B------:R-:W0:Y:S01]  /*0530*/  @!P2 LDC.64 R14, c[0x0][0x3e0] ;  /* 0x0000f800ff0eab82 */ /* 0x000e220000000a00 */
[----:B------:R-:W-:Y:S01]  /*0540*/  UISETP.NE.AND UP1, UPT, UR5, URZ, UPT ;  /* 0x000000ff0500728c */ /* 0x000fe2000bf25270 */
[----:B------:R-:W-:Y:S01]  /*0550*/  ISETP.GE.AND.EX P0, PT, R25, UR11, PT, P0 ;  /* 0x0000000b19007c0c */ /* 0x000fe2000bf06300 */
[----:B------:R-:W-:-:S05]  /*0560*/  @!UP0 UIADD3 UR9, UPT, UPT, -UR9, URZ, URZ ;  /* 0x000000ff09098290 */ /* 0x000fca000fffe1ff */
[----:B------:R-:W1:Y:S04]  /*0570*/  @!P2 LDC.64 R16, c[0x0][0x390] ;  /* 0x0000e400ff10ab82 */ /* 0x000e680000000a00 */
[----:B------:R-:W-:-:S04]  /*0580*/  @!UP1 ULOP3.LUT UR9, URZ, UR5, URZ, 0x33, !UPT ;  /* 0x00000005ff099292 */ /* 0x000fc8000f8e33ff */
[----:B------:R-:W-:Y:S01]  /*0590*/  UIADD3 UR8, UPT, UPT, -UR9, URZ, URZ ;  /* 0x000000ff09087290 */ /* 0x000fe2000fffe1ff */
[----:B------:R-:W2:Y:S03]  /*05a0*/  @!P0 LDC.64 R20, c[0x0][0x3e0] ;  /* 0x0000f800ff148b82 */ /* 0x000ea60000000a00 */
[----:B------:R-:W-:Y:S02]  /*05b0*/  UIMAD UR8, UR5, UR8, UR7 ;  /* 0x00000008050872a4 */ /* 0x000fe4000f8e0207 */
[----:B------:R-:W-:Y:S02]  /*05c0*/  USHF.R.S32.HI UR5, URZ, 0x1f, UR9 ;  /* 0x0000001fff057899 */ /* 0x000fe40008011409 */
[----:B------:R-:W-:Y:S01]  /*05d0*/  UIMAD UR8, UR8, 0xe, URZ ;  /* 0x0000000e080878a4 */ /* 0x000fe2000f8e02ff */
[----:B0-----:R-:W-:Y:S01]  /*05e0*/  @!P2 IMAD R6, R7, R14, RZ ;  /* 0x0000000e0706a224 */ /* 0x001fe200078e02ff */
[----:B------:R-:W-:Y:S01]  /*05f0*/  UIMAD UR5, UR5, UR14, URZ ;  /* 0x0000000e050572a4 */ /* 0x000fe2000f8e02ff */
[----:B------:R-:W0:Y:S02]  /*0600*/  @!P0 LDC.64 R10, c[0x0][0x390] ;  /* 0x0000e400ff0a8b82 */ /* 0x000e240000000a00 */
[----:B------:R-:W-:Y:S01]  /*0610*/  @!P2 IMAD R19, R0, R15, R6 ;  /* 0x0000000f0013a224 */ /* 0x000fe200078e0206 */
[----:B------:R-:W-:Y:S01]  /*0620*/  IADD3 R4, P3, PT, R4, UR8, RZ ;  /* 0x0000000804047c10 */ /* 0x000fe2000ff7e0ff */
[----:B------:R-:W-:Y:S01]  /*0630*/  UIMAD UR5, UR9, UR15, UR5 ;  /* 0x0000000f090572a4 */ /* 0x000fe2000f8e0205 */
[----:B------:R-:W-:-:S04]  /*0640*/  MOV R5, UR8 ;  /* 0x0000000800057c02 */ /* 0x000fc80008000f00 */
[----:B------:R-:W-:-:S03]  /*0650*/  LEA.HI.X.SX32 R5, R5, RZ, 0x1, P3 ;  /* 0x000000ff05057211 */ /* 0x000fc600018f0eff */
[----:B------:R-:W-:Y:S02]  /*0660*/  IMAD.WIDE.U32 R4, R9, UR9, R4 ;  /* 0x0000000909047c25 */ /* 0x000fe4000f8e0004 */
[----:B------:R-:W3:Y:S02]  /*0670*/  @!P5 LDC.64 R8, c[0x0][0x3e0] ;  /* 0x0000f800ff08db82 */ /* 0x000ee40000000a00 */
[----:B------:R-:W-:Y:S01]  /*0680*/  @!P2 IMAD.MOV.U32 R6, RZ, RZ, R4 ;  /* 0x000000ffff06a224 */ /* 0x000fe200078e0004 */
[----:B------:R-:W-:Y:S01]  /*0690*/  IADD3 R7, PT, PT, R5, UR5, RZ ;  /* 0x0000000505077c10 */ /* 0x000fe2000fffe0ff */
[----:B--2---:R-:W-:Y:S01]  /*06a0*/  @!P0 IMAD R27, R25, R20, RZ ;  /* 0x00000014191b8224 */ /* 0x004fe200078e02ff */
[----:B------:R-:W-:Y:S02]  /*06b0*/  @!P0 MOV R22, R4 ;  /* 0x0000000400168202 */ /* 0x000fe40000000f00 */
[----:B------:R-:W-:Y:S01]  /*06c0*/  @!P5 MOV R25, R7 ;  /* 0x000000070019d202 */ /* 0x000fe20000000f00 */
[----:B------:R-:W-:-:S04]  /*06d0*/  @!P2 IMAD.WIDE.U32 R14, R0, R14, R6 ;  /* 0x0000000e000ea225 */ /* 0x000fc800078e0006 */
[----:B------:R-:W-:Y:S01]  /*06e0*/  @!P0 IMAD R27, R24, R21, R27 ;  /* 0x00000015181b8224 */ /* 0x000fe200078e021b */
[----:B------:R-:W-:Y:S02]  /*06f0*/  @!P2 IADD3 R15, PT, PT, R15, R19, RZ ;  /* 0x000000130f0fa210 */ /* 0x000fe40007ffe0ff */
[----:B------:R-:W2:Y:S01]  /*0700*/  @!P5 LDC.64 R18, c[0x0][0x390] ;  /* 0x0000e400ff12db82 */ /* 0x000ea20000000a00 */
[----:B-1----:R-:W-:-:S04]  /*0710*/  @!P2 LEA R16, P3, R14, R16, 0x2 ;  /* 0x000000100e10a211 */ /* 0x002fc800078610ff */
[----:B------:R-:W-:-:S03]  /*0720*/  @!P2 LEA.HI.X R17, R14, R17, R15, 0x2, P3 ;  /* 0x000000110e11a211 */ /* 0x000fc600018f140f */
[----:B------:R-:W1:Y:S01]  /*0730*/  @!P4 LDC.64 R14, c[0x0][0x3e0] ;  /* 0x0000f800ff0ecb82 */ /* 0x000e620000000a00 */
[----:B---3--:R-:W-:Y:S01]  /*0740*/  @!P5 IMAD R29, R23, R8, RZ ;  /* 0x00000008171dd224 */ /* 0x008fe200078e02ff */
[----:B------:R-:W-:-:S03]  /*0750*/  @!P0 MOV R23, R7 ;  /* 0x0000000700178202 */ /* 0x000fc60000000f00 */
[----:B------:R-:W-:Y:S02]  /*0760*/  @!P5 IMAD R29, R26, R9, R29 ;  /* 0x000000091a1dd224 */ /* 0x000fe400078e021d */
[----:B------:R-:W-:Y:S01]  /*0770*/  @!P0 IMAD.WIDE.U32 R20, R24, R20, R22 ;  /* 0x0000001418148225 */ /* 0x000fe200078e0016 */
[----:B------:R-:W-:Y:S02]  /*0780*/  IADD3 R22, PT, PT, R2, 0xa0, RZ ;  /* 0x000000a002167810 */ /* 0x000fe40007ffe0ff */
[----:B------:R-:W-:Y:S02]  /*0790*/  @!P5 MOV R24, R4 ;  /* 0x000000040018d202 */ /* 0x000fe40000000f00 */
[----:B------:R-:W-:Y:S02]  /*07a0*/  ISETP.GE.U32.AND P3, PT, R22, UR10, PT ;  /* 0x0000000a16007c0c */ /* 0x000fe4000bf66070 */
[----:B------:R-:W-:Y:S01]  /*07b0*/  SHF.R.S32.HI R23, RZ, 0x1f, R22 ;  /* 0x0000001fff177819 */ /* 0x000fe20000011416 */
[----:B------:R-:W-:Y:S01]  /*07c0*/  @!P5 IMAD.WIDE.U32 R8, R26, R8, R24 ;  /* 0x000000081a08d225 */ /* 0x000fe200078e0018 */
[----:B------:R-:W-:-:S02]  /*07d0*/  @!P0 IADD3 R27, PT, PT, R21, R27, RZ ;  /* 0x0000001b151b8210 */ /* 0x000fc40007ffe0ff */
[----:B------:R-:W-:Y:S01]  /*07e0*/  ISETP.GE.AND.EX P3, PT, R23, UR11, PT, P3 ;  /* 0x0000000b17007c0c */ /* 0x000fe2000bf66330 */
[----:B------:R-:W-:Y:S01]  /*07f0*/  @!P4 IMAD.MOV.U32 R26, RZ, RZ, R4 ;  /* 0x000000ffff1ac224 */ /* 0x000fe200078e0004 */
[C---:B0-----:R-:W-:Y:S02]  /*0800*/  @!P0 LEA R10, P6, R20.reuse, R10, 0x2 ;  /* 0x0000000a140a8211 */ /* 0x041fe400078c10ff */
[----:B------:R-:W-:Y:S02]  /*0810*/  @!P5 IADD3 R29, PT, PT, R9, R29, RZ ;  /* 0x0000001d091dd210 */ /* 0x000fe40007ffe0ff */
[----:B------:R-:W-:Y:S01]  /*0820*/  @!P0 LEA.HI.X R11, R20, R11, R27, 0x2, P6 ;  /* 0x0000000b140b8211 */ /* 0x000fe200030f141b */
[----:B-1----:R-:W-:Y:S01]  /*0830*/  @!P4 IMAD R28, R12, R14, RZ ;  /* 0x0000000e0c1cc224 */ /* 0x002fe200078e02ff */
[C---:B--2---:R-:W-:Y:S01]  /*0840*/  @!P5 LEA R18, P6, R8.reuse, R18, 0x2 ;  /* 0x000000120812d211 */ /* 0x044fe200078c10ff */
[----:B------:R-:W0:Y:S01]  /*0850*/  @!P4 LDC.64 R20, c[0x0][0x390] ;  /* 0x0000e400ff14cb82 */ /* 0x000e220000000a00 */
[----:B------:R-:W-:Y:S01]  /*0860*/  @!P4 MOV R27, R7 ;  /* 0x00000007001bc202 */ /* 0x000fe20000000f00 */
[----:B------:R-:W-:Y:S01]  /*0870*/  @!P4 IMAD R28, R13, R15, R28 ;  /* 0x0000000f0d1cc224 */ /* 0x000fe200078e021c */
[----:B------:R-:W-:-:S02]  /*0880*/  @!P5 LEA.HI.X R19, R8, R19, R29, 0x2, P6 ;  /* 0x000000130813d211 */ /* 0x000fc400030f141d */
[----:B------:R-:W-:Y:S02]  /*0890*/  CS2R R8, SRZ ;  /* 0x0000000000087805 */ /* 0x000fe4000001ff00 */
[----:B------:R-:W-:Y:S01]  /*08a0*/  IADD3 R12, PT, PT, R2, 0x80, RZ ;  /* 0x00000080020c7810 */ /* 0x000fe20007ffe0ff */
[----:B------:R-:W-:Y:S01]  /*08b0*/  @!P4 IMAD.WIDE.U32 R14, R13, R14, R26 ;  /* 0x0000000e0d0ec225 */ /* 0x000fe200078e001a */
[----:B------:R-:W1:Y:S02]  /*08c0*/  @!P3 LDC.64 R24, c[0x0][0x3e0] ;  /* 0x0000f800ff18bb82 */ /* 0x000e640000000a00 */
[----:B------:R-:W-:Y:S01]  /*08d0*/  SHF.R.S32.HI R13, RZ, 0x1f, R12 ;  /* 0x0000001fff0d7819 */ /* 0x000fe2000001140c */
[----:B------:R2:W3:Y:S01]  /*08e0*/  @!P0 LDG.E.64 R8, desc[UR12][R10.64] ;  /* 0x0000000c0a088981 */ /* 0x0004e2000c1e1b00 */
[----:B------:R-:W-:Y:S02]  /*08f0*/  ISETP.GE.U32.AND P0, PT, R12, UR10, PT ;  /* 0x0000000a0c007c0c */ /* 0x000fe4000bf06070 */
[----:B------:R-:W-:-:S02]  /*0900*/  ISETP.GE.U32.AND P6, PT, R2, UR10, PT ;  /* 0x0000000a02007c0c */ /* 0x000fc4000bfc6070 */
[----:B------:R-:W-:Y:S02]  /*0910*/  ISETP.GE.AND.EX P0, PT, R13, UR11, PT, P0 ;  /* 0x0000000b0d007c0c */ /* 0x000fe4000bf06300 */
[----:B--2---:R-:W-:Y:S02]  /*0920*/  CS2R R10, SRZ ;  /* 0x00000000000a7805 */ /* 0x004fe4000001ff00 */
[----:B------:R-:W-:-:S04]  /*0930*/  @!P4 IADD3 R28, PT, PT, R15, R28, RZ ;  /* 0x0000001c0f1cc210 */ /* 0x000fc80007ffe0ff */
[----:B------:R2:W4:Y:S01]  /*0940*/  @!P5 LDG.E.64 R10, desc[UR12][R18.64] ;  /* 0x0000000c120ad981 */ /* 0x000522000c1e1b00 */
[----:B------:R-:W-:Y:S02]  /*0950*/  ISETP.GE.AND.EX P5, PT, R37, UR11, PT, P6 ;  /* 0x0000000b25007c0c */ /* 0x000fe4000bfa6360 */
[C---:B0-----:R-:W-:Y:S02]  /*0960*/  @!P4 LEA R20, P6, R14.reuse, R20, 0x2 ;  /* 0x000000140e14c211 */ /* 0x041fe400078c10ff */
[----:B------:R-:W-:Y:S01]  /*0970*/  @!P3 MOV R26, R4 ;  /* 0x00000004001ab202 */ /* 0x000fe20000000f00 */
[----:B-1----:R-:W-:Y:S01]  /*0980*/  @!P3 IMAD R23, R23, R24, RZ ;  /* 0x000000181717b224 */ /* 0x002fe200078e02ff */
[----:B------:R-:W-:Y:S02]  /*0990*/  @!P4 LEA.HI.X R21, R14, R21, R28, 0x2, P6 ;  /* 0x000000150e15c211 */ /* 0x000fe400030f141c */
[----:B------:R-:W-:Y:S01]  /*09a0*/  @!P3 MOV R27, R7 ;  /* 0x00000007001bb202 */ /* 0x000fe20000000f00 */
[----:B--2---:R-:W0:Y:S01]  /*09b0*/  @!P3 LDC.64 R18, c[0x0][0x390] ;  /* 0x0000e400ff12bb82 */ /* 0x004e220000000a00 */
[C---:B------:R-:W-:Y:S01]  /*09c0*/  @!P3 IMAD R29, R22.reuse, R25, R23 ;  /* 0x00000019161db224 */ /* 0x040fe200078e0217 */
[----:B------:R-:W-:Y:S01]  /*09d0*/  @!P0 MOV R28, R4 ;  /* 0x00000004001c8202 */ /* 0x000fe20000000f00 */
[----:B------:R-:W-:-:S05]  /*09e0*/  @!P3 IMAD.WIDE.U32 R22, R22, R24, R26 ;  /* 0x000000181616b225 */ /* 0x000fca00078e001a */
[----:B------:R-:W1:Y:S01]  /*09f0*/  @!P0 LDC.64 R14, c[0x0][0x3e0] ;  /* 0x0000f800ff0e8b82 */ /* 0x000e620000000a00 */
[----:B------:R-:W-:Y:S02]  /*0a00*/  @!P3 IADD3 R23, PT, PT, R23, R29, RZ ;  /* 0x0000001d1717b210 */ /* 0x000fe40007ffe0ff */
[----:B------:R-:W-:-:S05]  /*0a10*/  @!P0 MOV R29, R7 ;  /* 0x00000007001d8202 */ /* 0x000fca0000000f00 */
[----:B------:R-:W2:Y:S01]  /*0a20*/  @!P5 LDC.64 R24, c[0x0][0x3e0] ;  /* 0x0000f800ff18db82 */ /* 0x000ea20000000a00 */
[----:B0-----:R-:W-:-:S07]  /*0a30*/  @!P3 LEA R18, P6, R22, R18, 0x2 ;  /* 0x000000121612b211 */ /* 0x001fce00078c10ff */
[----:B------:R-:W0:Y:S01]  /*0a40*/  @!P0 LDC.64 R26, c[0x0][0x390] ;  /* 0x0000e400ff1a8b82 */ /* 0x000e220000000a00 */
[----:B------:R-:W-:Y:S01]  /*0a50*/  @!P3 LEA.HI.X R19, R22, R19, R23, 0x2, P6 ;  /* 0x000000131613b211 */ /* 0x000fe200030f1417 */
[----:B-1----:R-:W-:-:S06]  /*0a60*/  @!P0 IMAD R13, R13, R14, RZ ;  /* 0x0000000e0d0d8224 */ /* 0x002fcc00078e02ff */
[----:B------:R-:W1:Y:S01]  /*0a70*/  @!P5 LDC.64 R22, c[0x0][0x390] ;  /* 0x0000e400ff16db82 */ /* 0x000e620000000a00 */
[----:B------:R-:W-:-:S04]  /*0a80*/  @!P0 IMAD.WIDE.U32 R28, R12, R14, R28 ;  /* 0x0000000e0c1c8225 */ /* 0x000fc800078e001c */
[----:B------:R-:W-:Y:S01]  /*0a90*/  @!P0 IMAD R15, R12, R15, R13 ;  /* 0x0000000f0c0f8224 */ /* 0x000fe200078e020d */
[----:B------:R-:W-:Y:S01]  /*0aa0*/  @!P5 MOV R13, R7 ;  /* 0x00000007000dd202 */ /* 0x000fe20000000f00 */
[----:B--2---:R-:W-:Y:S02]  /*0ab0*/  @!P5 IMAD R12, R37, R24, RZ ;  /* 0x00000018250cd224 */ /* 0x004fe400078e02ff */
[----:B------:R-:W-:Y:S02]  /*0ac0*/  @!P0 IMAD.IADD R15, R29, 0x1, R15 ;  /* 0x000000011d0f8824 */ /* 0x000fe400078e020f */
[----:B------:R-:W-:Y:S01]  /*0ad0*/  @!P5 IMAD R25, R2, R25, R12 ;  /* 0x000000190219d224 */ /* 0x000fe200078e020c */
[----:B------:R-:W-:Y:S02]  /*0ae0*/  @!P5 MOV R12, R4 ;  /* 0x00000004000cd202 */ /* 0x000fe40000000f00 */
[----:B0-----:R-:W-:-:S03]  /*0af0*/  @!P0 LEA R26, P6, R28, R26, 0x2 ;  /* 0x0000001a1c1a8211 */ /* 0x001fc600078c10ff */
[----:B------:R-:W-:Y:S01]  /*0b00*/  @!P5 IMAD.WIDE.U32 R12, R2, R24, R12 ;  /* 0x00000018020cd225 */ /* 0x000fe200078e000c */
[----:B------:R-:W-:-:S04]  /*0b10*/  @!P0 LEA.HI.X R27, R28, R27, R15, 0x2, P6 ;  /* 0x0000001b1c1b8211 */ /* 0x000fc800030f140f */
[----:B------:R-:W-:Y:S02]  /*0b20*/  @!P5 IADD3 R25, PT, PT, R13, R25, RZ ;  /* 0x000000190d19d210 */ /* 0x000fe40007ffe0ff */
[----:B-1----:R-:W-:-:S04]  /*0b30*/  @!P5 LEA R22, P6, R12, R22, 0x2 ;  /* 0x000000160c16d211 */ /* 0x002fc800078c10ff */
[----:B------:R-:W-:Y:S02]  /*0b40*/  @!P5 LEA.HI.X R23, R12, R23, R25, 0x2, P6 ;  /* 0x000000170c17d211 */ /* 0x000fe400030f1419 */
[----:B------:R-:W-:Y:S02]  /*0b50*/  CS2R R12, SRZ ;  /* 0x00000000000c7805 */ /* 0x000fe4000001ff00 */
[----:B------:R-:W-:-:S04]  /*0b60*/  ISETP.GE.U32.AND P6, PT, R32, UR10, PT ;  /* 0x0000000a20007c0c */ /* 0x000fc8000bfc6070 */
[----:B------:R-:W-:Y:S01]  /*0b70*/  ISETP.GE.AND.EX P6, PT, R36, UR11, PT, P6 ;  /* 0x0000000b24007c0c */ /* 0x000fe2000bfc6360 */
[----:B------:R-:W2:Y:S01]  /*0b80*/  @!P5 LDG.E.64 R12, desc[UR12][R22.64] ;  /* 0x0000000c160cd981 */ /* 0x000ea2000c1e1b00 */
[----:B------:R-:W-:-:S06]  /*0b90*/  CS2R R14, SRZ ;  /* 0x00000000000e7805 */ /* 0x000fcc000001ff00 */
[----:B------:R0:W5:Y:S05]  /*0ba0*/  @!P4 LDG.E.64 R14, desc[UR12][R20.64] ;  /* 0x0000000c140ec981 */ /* 0x00016a000c1e1b00 */
[----:B------:R-:W1:Y:S01]  /*0bb0*/  @!P6 LDC.64 R24, c[0x0][0x3e0] ;  /* 0x0000f800ff18eb82 */ /* 0x000e620000000a00 */
[----:B0-----:R-:W-:Y:S02]  /*0bc0*/  CS2R R20, SRZ ;  /* 0x0000000000147805 */ /* 0x001fe4000001ff00 */
[----:B------:R-:W-:-:S04]  /*0bd0*/  CS2R R22, SRZ ;  /* 0x0000000000167805 */ /* 0x000fc8000001ff00 */
[----:B------:R0:W5:Y:S04]  /*0be0*/  @!P0 LDG.E.64 R20, desc[UR12][R26.64] ;  /* 0x0000000c1a148981 */ /* 0x000168000c1e1b00 */
[----:B------:R1:W5:Y:S01]  /*0bf0*/  @!P3 LDG.E.64 R22, desc[UR12][R18.64] ;  /* 0x0000000c1216b981 */ /* 0x000362000c1e1b00 */
[----:B0-----:R-:W0:Y:S01]  /*0c00*/  @!P6 LDC.64 R26, c[0x0][0x390] ;  /* 0x0000e400ff1aeb82 */ /* 0x001e220000000a00 */
[----:B-1----:R-:W-:Y:S01]  /*0c10*/  @!P6 IMAD R28, R36, R24, RZ ;  /* 0x00000018241ce224 */ /* 0x002fe200078e02ff */
[----:B------:R-:W-:Y:S02]  /*0c20*/  @!P6 MOV R18, R4 ;  /* 0x000000040012e202 */ /* 0x000fe40000000f00 */
[----:B------:R-:W-:Y:S01]  /*0c30*/  @!P6 MOV R19, R7 ;  /* 0x000000070013e202 */ /* 0x000fe20000000f00 */
[----:B------:R-:W-:-:S02]  /*0c40*/  @!P6 IMAD R29, R32, R25, R28 ;  /* 0x00000019201de224 */ /* 0x000fc400078e021c */
[----:B------:R-:W-:Y:S01]  /*0c50*/  @!P6 IMAD.WIDE.U32 R18, R32, R24, R18 ;  /* 0x000000182012e225 */ /* 0x000fe200078e0012 */
[----:B------:R-:W-:-:S04]  /*0c60*/  CS2R R24, SRZ ;  /* 0x0000000000187805 */ /* 0x000fc8000001ff00 */
[----:B------:R-:W-:Y:S02]  /*0c70*/  @!P6 IADD3 R28, PT, PT, R19, R29, RZ ;  /* 0x0000001d131ce210 */ /* 0x000fe40007ffe0ff */
[----:B------:R0:W5:Y:S02]  /*0c80*/  @!P2 LDG.E.64 R24, desc[UR12][R16.64] ;  /* 0x0000000c1018a981 */ /* 0x000164000c1e1b00 */
[----:B0-----:R-:W-:-:S04]  /*0c90*/  @!P6 LEA R16, P2, R18, R26, 0x2 ;  /* 0x0000001a1210e211 */ /* 0x001fc800078410ff */
[----:B------:R-:W-:Y:S02]  /*0ca0*/  @!P6 LEA.HI.X R17, R18, R27, R28, 0x2, P2 ;  /* 0x0000001b1211e211 */ /* 0x000fe400010f141c */
[----:B------:R-:W-:-:S06]  /*0cb0*/  CS2R R26, SRZ ;  /* 0x00000000001a7805 */ /* 0x000fcc000001ff00 */
[----:B------:R0:W5:Y:S01]  /*0cc0*/  @!P6 LDG.E.64 R26, desc[UR12][R16.64] ;  /* 0x0000000c101ae981 */ /* 0x000162000c1e1b00 */
[----:B------:R-:W1:Y:S02]  /*0cd0*/  S2R R35, SR_LANEID ;  /* 0x0000000000237919 */ /* 0x000e640000000000 */
[----:B-1----:R-:W-:Y:S01]  /*0ce0*/  ISETP.GT.AND P2, PT, R35, 0x1e, PT ;  /* 0x0000001e2300780c */ /* 0x002fe20003f44270 */
[----:B---3--:R-:W-:-:S04]  /*0cf0*/  FMUL.FTZ R29, R9, R9 ;  /* 0x00000009091d7220 */ /* 0x008fc80000410000 */
[----:B------:R-:W-:Y:S01]  /*0d00*/  FFMA.FTZ R18, R8, R8, R29 ;  /* 0x0000000808127223 */ /* 0x000fe2000001001d */
[----:B----4-:R-:W-:-:S04]  /*0d10*/  FMUL.FTZ R29, R11, R11 ;  /* 0x0000000b0b1d7220 */ /* 0x010fc80000410000 */
[----:B------:R-:W-:Y:S01]  /*0d20*/  FFMA.FTZ R29, R10, R10, R29 ;  /* 0x0000000a0a1d7223 */ /* 0x000fe2000001001d */
[----:B0-----:R-:W-:Y:S01]  /*0d30*/  FADD.FTZ R17, R8, R9 ;  /* 0x0000000908117221 */ /* 0x001fe20000010000 */
[----:B--2---:R-:W-:-:S04]  /*0d40*/  FMUL.FTZ R19, R13, R13 ;  /* 0x0000000d0d137220 */ /* 0x004fc80000410000 */
[----:B------:R-:W-:-:S04]  /*0d50*/  FFMA.FTZ R19, R12, R12, R19 ;  /* 0x0000000c0c137223 */ /* 0x000fc80000010013 */
[----:B------:R-:W-:-:S04]  /*0d60*/  FADD.FTZ R19, RZ, R19 ;  /* 0x00000013ff137221 */ /* 0x000fc80000010000 */
[----:B------:R-:W-:Y:S01]  /*0d70*/  FADD.FTZ R18, R19, R18 ;  /* 0x0000001213127221 */ /* 0x000fe20000010000 */
[----:B-----5:R-:W-:Y:S01]  /*0d80*/  FMUL.FTZ R19, R15, R15 ;  /* 0x0000000f0f137220 */ /* 0x020fe20000410000 */
        /* <DEDUP_REMOVED lines=19> */
[----:B------:R-:W-:-:S03]  /*0ec0*/  FMUL.FTZ R19, R25, R25 ;  /* 0x0000001919137220 */ /* 0x000fc60000410000 */
        /* <DEDUP_REMOVED lines=47> */
.L_x_3113:
[----:B------:R-:W-:Y:S05]  /*11c0*/  BSYNC.RECONVERGENT B0 ;  /* 0x0000000000007941 */ /* 0x000fea0003800200 */
.L_x_3112:
        /* <DEDUP_REMOVED lines=23> */
.L_x_3115:
[----:B------:R-:W-:Y:S05]  /*1340*/  BSYNC.RECONVERGENT B0 ;  /* 0x0000000000007941 */ /* 0x000fea0003800200 */
.L_x_3114:
[----:B------:R-:W-:Y:S05]  /*1350*/  @!P2 BRA `(.L_x_3116) ;  /* 0x0000000c00b0a947 */ /* 0x000fea0003800000 */
[----:B--2---:R-:W2:Y:S01]  /*1360*/  LDC.64 R16, c[0x0][0x3b8] ;  /* 0x0000ee00ff107b82 */ /* 0x004ea20000000a00 */
[----:B------:R-:W-:Y:S01]  /*1370*/  ULOP3.LUT UR5, UR4, 0x1, URZ, 0xc0, !UPT ;  /* 0x0000000104057892 */ /* 0x000fe2000f8ec0ff */
[----:B------:R-:W-:-:S03]  /*1380*/  ISETP.GE.U32.AND P2, PT, R3, 0x8, PT ;  /* 0x000000080300780c */ /* 0x000fc60003f46070 */
[----:B------:R-:W-:-:S06]  /*1390*/  UIMAD UR5, UR5, UR17, URZ ;  /* 0x00000011050572a4 */ /* 0x000fcc000f8e02ff */
[----:B------:R-:W-:-:S05]  /*13a0*/  IMAD R18, R3, UR5, RZ ;  /* 0x0000000503127c24 */ /* 0x000fca000f8e02ff */
[----:B---3--:R-:W-:-:S05]  /*13b0*/  SHF.L.U32 R19, R18, 0x1, RZ ;  /* 0x0000000112137819 */ /* 0x008fca00000006ff */
        /* <DEDUP_REMOVED lines=9> */
[----:B-1----:R-:W-:Y:S01]  /*1450*/  IMAD.U32 R30, RZ, RZ, UR18 ;  /* 0x00000012ff1e7e24 */ /* 0x002fe2000f8e00ff */
[----:B------:R-:W-:Y:S02]  /*1460*/  UIMAD.WIDE.U32 UR10, UR10, 0x8, UR14 ;  /* 0x000000080a0a78a5 */ /* 0x000fe4000f8e000e */
[----:B------:R-:W-:-:S04]  /*1470*/  UIADD3 UR9, UPT, UPT, -UR9, 0x1, URZ ;  /* 0x0000000109097890 */ /* 0x000fc8000fffe1ff */
[----:B------:R-:W-:Y:S02]  /*1480*/  MOV R18, UR10 ;  /* 0x0000000a00127c02 */ /* 0x000fe40008000f00 */
[----:B------:R-:W-:Y:S02]  /*1490*/  MOV R19, UR11 ;  /* 0x0000000b00137c02 */ /* 0x000fe40008000f00 */
[----:B------:R-:W-:-:S03]  /*14a0*/  MOV R35, UR9 ;  /* 0x0000000900237c02 */ /* 0x000fc60008000f00 */
        /* <DEDUP_REMOVED lines=11> */
.L_x_3118:
[----:B------:R-:W2:Y:S04]  /*1560*/  LDG.E.STRONG.GPU R18, desc[UR12][R16.64] ;  /* 0x0000000c10127981 */ /* 0x000ea8000c1ef900 */
[----:B--2---:R-:W-:Y:S01]  /*1570*/  CCTL.IVALL ;  /* 0x00000000ff00798f */ /* 0x004fe20002000000 */
[----:B------:R-:W-:Y:S05]  /*1580*/  YIELD ;  /* 0x0000000000007946 */ /* 0x000fea0003800000 */
[----:B------:R-:W-:-:S13]  /*1590*/  ISETP.NE.AND P4, PT, R18, R31, PT ;  /* 0x0000001f1200720c */ /* 0x000fda0003f85270 */
[----:B------:R-:W-:Y:S05]  /*15a0*/  @P4 BRA `(.L_x_3118) ;  /* 0xfffffffc00ec4947 */ /* 0x000fea000383ffff */
.L_x_3117:
        /* <DEDUP_REMOVED lines=15> */
.L_x_3120:
        /* <DEDUP_REMOVED lines=91> */
.L_x_3119:
        /* <DEDUP_REMOVED lines=19> */
[----:B------:R-:W-:Y:S01]  /*1d80*/  IMAD.U32 R16, RZ, RZ, UR10 ;  /* 0x0000000aff107e24 */ /* 0x000fe2000f8e00ff */
        /* <DEDUP_REMOVED lines=31> */
.L_x_3121:
        /* <DEDUP_REMOVED lines=28> */
.L_x_3122:
        /* <DEDUP_REMOVED lines=13> */
.L_x_3123:
[----:B------:R-:W-:Y:S05]  /*2210*/  BSYNC.RECONVERGENT B0 ;  /* 0x0000000000007941 */ /* 0x000fea0003800200 */
.L_x_3116:
[----:B------:R-:W4:Y:S01]  /*2220*/  S2UR UR9, SR_CgaCtaId ;  /* 0x00000000000979c3 */ /* 0x000f220000008800 */
[----:B------:R-:W0:Y:S01]  /*2230*/  LDCU UR10, c[0x0][0x414] ;  /* 0x00008280ff0a77ac */ /* 0x000e220008000800 */
[----:B---3--:R-:W-:Y:S01]  /*2240*/  MOV R19, UR7 ;  /* 0x0000000700137c02 */ /* 0x008fe20008000f00 */
[----:B------:R-:W-:-:S05]  /*2250*/  UMOV UR5, 0x400 ;  /* 0x0000040000057882 */ /* 0x000fca0000000000 */
[----:B--2---:R-:W2:Y:S01]  /*2260*/  @P1 LDC.64 R16, c[0x0][0x388] ;  /* 0x0000e200ff101b82 */ /* 0x004ea20000000a00 */
[----:B----4-:R-:W-:Y:S01]  /*2270*/  ULEA UR5, UR9, UR5, 0x18 ;  /* 0x0000000509057291 */ /* 0x010fe2000f8ec0ff */
[----:B--2---:R-:W-:-:S08]  /*2280*/  @P1 IMAD.WIDE R16, R19, 0x8, R16 ;  /* 0x0000000813101825 */ /* 0x004fd000078e0210 */
[----:B------:R0:W-:Y:S01]  /*2290*/  @!P3 STS.64 [UR5+0x48], R28 ;  /* 0x0000481cff00b988 */ /* 0x0001e20008000a05 */
[----:B------:R-:W2:Y:S01]  /*22a0*/  LDC.64 R18, c[0x0][0x398] ;  /* 0x0000e600ff127b82 */ /* 0x000ea20000000a00 */
[----:B0-----:R-:W-:Y:S01]  /*22b0*/  @P1 FMUL.FTZ R28, R28, UR10 ;  /* 0x0000000a1c1c1c20 */ /* 0x001fe20008410000 */
[----:B------:R-:W-:-:S05]  /*22c0*/  @P1 FMUL.FTZ R29, R29, UR10 ;  /* 0x0000000a1d1d1c20 */ /* 0x000fca0008410000 */
[----:B------:R-:W-:Y:S01]  /*22d0*/  @P1 STG.E.64 desc[UR12][R16.64], R28 ;  /* 0x0000001c10001986 */ /* 0x000fe2000c101b0c */
[----:B------:R-:W-:Y:S06]  /*22e0*/  BAR.SYNC.DEFER_BLOCKING 0x0 ;  /* 0x0000000000007b1d */ /* 0x000fec0000010000 */
[----:B------:R-:W1:Y:S02]  /*22f0*/  LDS.64 R16, [UR5+0x48] ;  /* 0x00004805ff107984 */ /* 0x000e640008000a00 */
[----:B-1----:R-:W-:-:S05]  /*2300*/  FMUL.FTZ R30, R16, UR10 ;  /* 0x0000000a101e7c20 */ /* 0x002fca0008410000 */
        /* <DEDUP_REMOVED lines=9> */
[----:B------:R-:W1:Y:S01]  /*23a0*/  LDC.64 R16, c[0x0][0x3a0] ;  /* 0x0000e800ff107b82 */ /* 0x000e620000000a00 */
[----:B------:R-:W3:Y:S01]  /*23b0*/  LDG.E.U16 R18, desc[UR12][R18.64+0x2] ;  /* 0x0000020c12127981 */ /* 0x000ee2000c1e1500 */
        /* <DEDUP_REMOVED lines=11> */
[----:B------:R-:W-:Y:S01]  /*2470*/  IADD3 R34, PT, PT, R2, 0x80, RZ ;  /* 0x0000008002227810 */ /* 0x000fe20007ffe0ff */
[----:B------:R-:W-:Y:S01]  /*2480*/  UMOV UR8, 0x3f800000 ;  /* 0x3f80000000087882 */ /* 0x000fe20000000000 */
[----:B-1----:R-:W-:-:S13]  /*2490*/  @P2 R2UR UR9, R30 ;  /* 0x000000001e0922ca */ /* 0x002fda00000e0000 */
[----:B------:R-:W-:Y:S01]  /*24a0*/  @UP0 UMOV UR8, UR9 ;  /* 0x0000000900080c82 */ /* 0x000fe20008000000 */
[----:B--2---:R-:W-:Y:S02]  /*24b0*/  SHF.L.U32 R16, R28, 0x10, RZ ;  /* 0x000000101c107819 */ /* 0x004fe400000006ff */
[----:B---3--:R-:W-:Y:S02]  /*24c0*/  SHF.L.U32 R17, R18, 0x10, RZ ;  /* 0x0000001012117819 */ /* 0x008fe400000006ff */
        /* <DEDUP_REMOVED lines=22> */
[----:B------:R-:W-:-:S03]  /*2630*/  FFMA.FTZ R12, R16, R13, R18 ;  /* 0x0000000d100c7223 */ /* 0x000fc60000010012 */
[----:B------:R-:W-:-:S05]  /*2640*/  FFMA.FTZ R13, R17, R28, R19 ;  /* 0x0000001c110d7223 */ /* 0x000fca0000010013 */
[----:B------:R0:W-:Y:S02]  /*2650*/  STG.E.64 desc[UR12][R30.64], R12 ;  /* 0x0000000c1e007986 */ /* 0x0001e4000c101b0c */
.L_x_3127:
[----:B------:R-:W-:Y:S05]  /*2660*/  BSYNC.RECONVERGENT B1 ;  /* 0x0000000000017941 */ /* 0x000fea0003800200 */
.L_x_3126:
        /* <DEDUP_REMOVED lines=9> */
[----:B------:R-:W1:Y:S01]  /*2700*/  LDCU.64 UR18, c[0x0][0x380] ;  /* 0x00007000ff1277ac */ /* 0x000e620008000a00 */
[----:B0-----:R-:W-:-:S04]  /*2710*/  IMAD R12, R12, UR10, RZ ;  /* 0x0000000a0c0c7c24 */ /* 0x001fc8000f8e02ff */
[----:B------:R-:W-:Y:S01]  /*2720*/  IMAD R29, R31, UR11, R12 ;  /* 0x0000000b1f1d7c24 */ /* 0x000fe2000f8e020c */
[----:B------:R-:W-:-:S05]  /*2730*/  MOV R12, R4 ;  /* 0x00000004000c7202 */ /* 0x000fca0000000f00 */
[----:B------:R-:W-:-:S05]  /*2740*/  IMAD.WIDE.U32 R12, R31, UR10, R12 ;  /* 0x0000000a1f0c7c25 */ /* 0x000fca000f8e000c */
[----:B------:R-:W-:Y:S02]  /*2750*/  IADD3 R29, PT, PT, R13, R29, RZ ;  /* 0x0000001d0d1d7210 */ /* 0x000fe40007ffe0ff */
[----:B-1----:R-:W-:-:S04]  /*2760*/  LEA R28, P0, R12, UR18, 0x2 ;  /* 0x000000120c1c7c11 */ /* 0x002fc8000f8010ff */
[----:B------:R-:W-:Y:S01]  /*2770*/  LEA.HI.X R29, R12, UR19, R29, 0x2, P0 ;  /* 0x000000130c1d7c11 */ /* 0x000fe200080f141d */
[----:B------:R-:W-:Y:S01]  /*2780*/  FADD.FTZ R12, R9, -UR5 ;  /* 0x80000005090c7e21 */ /* 0x000fe20008010000 */
[----:B------:R-:W-:-:S03]  /*2790*/  FMUL.FTZ R9, R8, UR8 ;  /* 0x0000000808097c20 */ /* 0x000fc60008410000 */
[----:B------:R-:W-:Y:S01]  /*27a0*/  FMUL.FTZ R12, R12, UR8 ;  /* 0x000000080c0c7c20 */ /* 0x000fe20008410000 */
[----:B------:R-:W-:-:S03]  /*27b0*/  FFMA.FTZ R8, R16, R9, R18 ;  /* 0x0000000910087223 */ /* 0x000fc60000010012 */
[----:B------:R-:W-:-:S05]  /*27c0*/  FFMA.FTZ R9, R17, R12, R19 ;  /* 0x0000000c11097223 */ /* 0x000fca0000010013 */
[----:B------:R0:W-:Y:S02]  /*27d0*/  STG.E.64 desc[UR12][R28.64], R8 ;  /* 0x000000081c007986 */ /* 0x0001e4000c101b0c */
.L_x_3129:
[----:B------:R-:W-:Y:S05]  /*27e0*/  BSYNC.RECONVERGENT B1 ;  /* 0x0000000000017941 */ /* 0x000fea0003800200 */
.L_x_3128:
[C---:B0-----:R-:W-:Y:S01]  /*27f0*/  IADD3 R29, PT, PT, R2.reuse, 0x40, RZ ;  /* 0x00000040021d7810 */ /* 0x041fe20007ffe0ff */
[----:B------:R-:W-:Y:S01]  /*2800*/  BSSY.RECONVERGENT B1, `(.L_x_3130) ;  /* 0x0000017000017945 */ /* 0x000fe20003800200 */
[----:B------:R-:W-:Y:S02]  /*2810*/  IADD3 R28, PT, PT, R2, 0x60, RZ ;  /* 0x00000060021c7810 */ /* 0x000fe40007ffe0ff */
        /* <DEDUP_REMOVED lines=12> */
[----:B------:R-:W-:-:S04]  /*28e0*/  IMAD.WIDE.U32 R8, R29, UR10, R8 ;  /* 0x0000000a1d087c25 */ /* 0x000fc8000f8e0008 */
[----:B------:R-:W-:Y:S01]  /*28f0*/  IMAD.IADD R13, R9, 0x1, R13 ;  /* 0x00000001090d7824 */ /* 0x000fe200078e020d */
[----:B-1----:R-:W-:Y:S01]  /*2900*/  LEA R12, P0, R8, UR18, 0x2 ;  /* 0x00000012080c7c11 */ /* 0x002fe2000f8010ff */
[----:B------:R-:W-:Y:S01]  /*2910*/  FMUL.FTZ R9, R10, UR8 ;  /* 0x000000080a097c20 */ /* 0x000fe20008410000 */
[----:B------:R-:W-:Y:S02]  /*2920*/  FMUL.FTZ R10, R11, UR8 ;  /* 0x000000080b0a7c20 */ /* 0x000fe40008410000 */
[----:B------:R-:W-:Y:S01]  /*2930*/  LEA.HI.X R13, R8, UR19, R13, 0x2, P0 ;  /* 0x00000013080d7c11 */ /* 0x000fe200080f140d */
[----:B------:R-:W-:Y:S01]  /*2940*/  FFMA.FTZ R8, R16, R9, R18 ;  /* 0x0000000910087223 */ /* 0x000fe20000010012 */
[----:B------:R-:W-:-:S05]  /*2950*/  FFMA.FTZ R9, R17, R10, R19 ;  /* 0x0000000a11097223 */ /* 0x000fca0000010013 */
[----:B------:R0:W-:Y:S02]  /*2960*/  STG.E.64 desc[UR12][R12.64], R8 ;  /* 0x000000080c007986 */ /* 0x0001e4000c101b0c */
.L_x_3131:
[----:B------:R-:W-:Y:S05]  /*2970*/  BSYNC.RECONVERGENT B1 ;  /* 0x0000000000017941 */ /* 0x000fea0003800200 */
.L_x_3130:
[----:B------:R-:W-:Y:S01]  /*2980*/  ISETP.GE.U32.AND P0, PT, R28, UR14, PT ;  /* 0x0000000e1c007c0c */ /* 0x000fe2000bf06070 */
[----:B------:R-:W-:Y:S01]  /*2990*/  BSSY.RECONVERGENT B1, `(.L_x_3132) ;  /* 0x0000017000017945 */ /* 0x000fe20003800200 */
[----:B0-----:R-:W-:Y:S02]  /*29a0*/  SHF.R.S32.HI R9, RZ, 0x1f, R28 ;  /* 0x0000001fff097819 */ /* 0x001fe4000001141c */
[----:B------:R-:W-:Y:S02]  /*29b0*/  SHF.R.S32.HI R13, RZ, 0x1f, R34 ;  /* 0x0000001fff0d7819 */ /* 0x000fe40000011422 */
[----:B------:R-:W-:Y:S02]  /*29c0*/  ISETP.GE.AND.EX P0, PT, R9, UR15, PT, P0 ;  /* 0x0000000f09007c0c */ /* 0x000fe4000bf06300 */
[----:B------:R-:W-:-:S11]  /*29d0*/  IADD3 R12, PT, PT, R2, 0xa0, RZ ;  /* 0x000000a0020c7810 */ /* 0x000fd60007ffe0ff */
        /* <DEDUP_REMOVED lines=9> */
[----:B------:R-:W-:-:S05]  /*2a70*/  IMAD.WIDE.U32 R8, R28, UR10, R8 ;  /* 0x0000000a1c087c25 */ /* 0x000fca000f8e0008 */
[----:B------:R-:W-:Y:S01]  /*2a80*/  IADD3 R11, PT, PT, R9, R11, RZ ;  /* 0x0000000b090b7210 */ /* 0x000fe20007ffe0ff */
[----:B------:R-:W-:Y:S01]  /*2a90*/  FMUL.FTZ R9, R14, UR8 ;  /* 0x000000080e097c20 */ /* 0x000fe20008410000 */
[----:B-1----:R-:W-:Y:S01]  /*2aa0*/  LEA R10, P0, R8, UR18, 0x2 ;  /* 0x00000012080a7c11 */ /* 0x002fe2000f8010ff */
[----:B------:R-:W-:-:S03]  /*2ab0*/  FMUL.FTZ R14, R15, UR8 ;  /* 0x000000080f0e7c20 */ /* 0x000fc60008410000 */
[----:B------:R-:W-:Y:S01]  /*2ac0*/  LEA.HI.X R11, R8, UR19, R11, 0x2, P0 ;  /* 0x00000013080b7c11 */ /* 0x000fe200080f140b */
[----:B------:R-:W-:Y:S01]  /*2ad0*/  FFMA.FTZ R8, R16, R9, R18 ;  /* 0x0000000910087223 */ /* 0x000fe20000010012 */
[----:B------:R-:W-:-:S05]  /*2ae0*/  FFMA.FTZ R9, R17, R14, R19 ;  /* 0x0000000e11097223 */ /* 0x000fca0000010013 */
[----:B------:R0:W-:Y:S02]  /*2af0*/  STG.E.64 desc[UR12][R10.64], R8 ;  /* 0x000000080a007986 */ /* 0x0001e4000c101b0c */
.L_x_3133:
[----:B------:R-:W-:Y:S05]  /*2b00*/  BSYNC.RECONVERGENT B1 ;  /* 0x0000000000017941 */ /* 0x000fea0003800200 */
.L_x_3132:
[----:B------:R-:W-:Y:S01]  /*2b10*/  ISETP.GE.U32.AND P2, PT, R34, UR14, PT ;  /* 0x0000000e22007c0c */ /* 0x000fe2000bf46070 */
[----:B------:R-:W-:Y:S01]  /*2b20*/  BSSY.RECONVERGENT B1, `(.L_x_3134) ;  /* 0x000001c000017945 */ /* 0x000fe20003800200 */
[----:B------:R-:W-:Y:S02]  /*2b30*/  SHF.R.S32.HI R28, RZ, 0x1f, R0 ;  /* 0x0000001fff1c7819 */ /* 0x000fe40000011400 */
[----:B------:R-:W-:Y:S02]  /*2b40*/  ISETP.GE.AND.EX P2, PT, R13, UR15, PT, P2 ;  /* 0x0000000f0d007c0c */ /* 0x000fe4000bf46320 */
[----:B------:R-:W-:Y:S02]  /*2b50*/  ISETP.GE.U32.AND P3, PT, R12, UR14, PT ;  /* 0x0000000e0c007c0c */ /* 0x000fe4000bf66070 */
[----:B------:R-:W-:Y:S02]  /*2b60*/  SHF.R.S32.HI R29, RZ, 0x1f, R12 ;  /* 0x0000001fff1d7819 */ /* 0x000fe4000001140c */
[----:B------:R-:W-:-:S02]  /*2b70*/  ISETP.GE.U32.AND P4, PT, R0, UR14, PT ;  /* 0x0000000e00007c0c */ /* 0x000fc4000bf86070 */
[----:B------:R-:W-:Y:S02]  /*2b80*/  ISETP.GE.U32.AND P0, PT, R32, UR14, PT ;  /* 0x0000000e20007c0c */ /* 0x000fe4000bf06070 */
[----:B------:R-:W-:Y:S02]  /*2b90*/  ISETP.GE.AND.EX P3, PT, R29, UR15, PT, P3 ;  /* 0x0000000f1d007c0c */ /* 0x000fe4000bf66330 */
[----:B------:R-:W-:Y:S02]  /*2ba0*/  ISETP.GE.AND.EX P4, PT, R28, UR15, PT, P4 ;  /* 0x0000000f1c007c0c */ /* 0x000fe4000bf86340 */
[----:B------:R-:W-:Y:S01]  /*2bb0*/  ISETP.GE.AND.EX P0, PT, R36, UR15, PT, P0 ;  /* 0x0000000f24007c0c */ /* 0x000fe2000bf06300 */
[----:B------:R-:W-:-:S12]  /*2bc0*/  @P2 BRA `(.L_x_3135) ;  /* 0x0000000000442947 */ /* 0x000fd80003800000 */
[----:B------:R-:W1:Y:S01]  /*2bd0*/  LDCU.64 UR10, c[0x0][0x3e0] ;  /* 0x00007c00ff0a77ac */ /* 0x000e620008000a00 */
[----:B0-----:R-:W-:Y:S01]  /*2be0*/  MOV R8, R4 ;  /* 0x0000000400087202 */ /* 0x001fe20000000f00 */
[----:B------:R-:W-:Y:S01]  /*2bf0*/  FADD.FTZ R20, R20, -UR5 ;  /* 0x8000000514147e21 */ /* 0x000fe20008010000 */
[----:B------:R-:W-:Y:S01]  /*2c00*/  MOV R9, R7 ;  /* 0x0000000700097202 */ /* 0x000fe20000000f00 */
        /* <DEDUP_REMOVED lines=10> */
[----:B------:R-:W-:-:S04]  /*2cb0*/  IADD3 R13, PT, PT, R9, R13, RZ ;  /* 0x0000000d090d7210 */ /* 0x000fc80007ffe0ff */
[----:B------:R-:W-:-:S05]  /*2cc0*/  LEA.HI.X R11, R8, UR19, R13, 0x2, P2 ;  /* 0x00000013080b7c11 */ /* 0x000fca00090f140d */
[----:B------:R1:W-:Y:S02]  /*2cd0*/  STG.E.64 desc[UR12][R10.64], R14 ;  /* 0x0000000e0a007986 */ /* 0x0003e4000c101b0c */
.L_x_3135:
[----:B------:R-:W-:Y:S05]  /*2ce0*/  BSYNC.RECONVERGENT B1 ;  /* 0x0000000000017941 */ /* 0x000fea0003800200 */
.L_x_3134:
[----:B------:R-:W-:Y:S04]  /*2cf0*/  BSSY.RECONVERGENT B1, `(.L_x_3136) ;  /* 0x0000013000017945 */ /* 0x000fe80003800200 */
[----:B------:R-:W-:Y:S05]  /*2d00*/  @P3 BRA `(.L_x_3137) ;  /* 0x0000000000443947 */ /* 0x000fea0003800000 */
[----:B------:R-:W2:Y:S01]  /*2d10*/  LDCU.64 UR10, c[0x0][0x3e0] ;  /* 0x00007c00ff0a77ac */ /* 0x000ea20008000a00 */
[----:B0-----:R-:W-:Y:S01]  /*2d20*/  MOV R8, R4 ;  /* 0x0000000400087202 */ /* 0x001fe20000000f00 */
[----:B------:R-:W-:Y:S01]  /*2d30*/  FADD.FTZ R22, R22, -UR5 ;  /* 0x8000000516167e21 */ /* 0x000fe20008010000 */
[----:B------:R-:W-:Y:S01]  /*2d40*/  MOV R9, R7 ;  /* 0x0000000700097202 */ /* 0x000fe20000000f00 */
[----:B------:R-:W0:Y:S01]  /*2d50*/  LDCU.64 UR18, c[0x0][0x380] ;  /* 0x00007000ff1277ac */ /* 0x000e220008000a00 */
[----:B------:R-:W-:Y:S01]  /*2d60*/  FADD.FTZ R23, R23, -UR5 ;  /* 0x8000000517177e21 */ /* 0x000fe20008010000 */
[----:B-1----:R-:W-:-:S03]  /*2d70*/  FMUL.FTZ R11, R22, UR8 ;  /* 0x00000008160b7c20 */ /* 0x002fc60008410000 */
[----:B------:R-:W-:-:S04]  /*2d80*/  FMUL.FTZ R14, R23, UR8 ;  /* 0x00000008170e7c20 */ /* 0x000fc80008410000 */
[----:B------:R-:W-:Y:S01]  /*2d90*/  FFMA.FTZ R13, R17, R14, R19 ;  /* 0x0000000e110d7223 */ /* 0x000fe20000010013 */
[----:B--2---:R-:W-:Y:S02]  /*2da0*/  IMAD R29, R29, UR10, RZ ;  /* 0x0000000a1d1d7c24 */ /* 0x004fe4000f8e02ff */
[----:B------:R-:W-:-:S04]  /*2db0*/  IMAD.WIDE.U32 R8, R12, UR10, R8 ;  /* 0x0000000a0c087c25 */ /* 0x000fc8000f8e0008 */
[----:B------:R-:W-:Y:S01]  /*2dc0*/  IMAD R29, R12, UR11, R29 ;  /* 0x0000000b0c1d7c24 */ /* 0x000fe2000f8e021d */
[----:B0-----:R-:W-:Y:S01]  /*2dd0*/  LEA R10, P2, R8, UR18, 0x2 ;  /* 0x00000012080a7c11 */ /* 0x001fe2000f8410ff */
[----:B------:R-:W-:Y:S02]  /*2de0*/  FFMA.FTZ R12, R16, R11, R18 ;  /* 0x0000000b100c7223 */ /* 0x000fe40000010012 */
[----:B------:R-:W-:-:S05]  /*2df0*/  IMAD.IADD R29, R9, 0x1, R29 ;  /* 0x00000001091d7824 */ /* 0x000fca00078e021d */
[----:B------:R-:W-:-:S05]  /*2e00*/  LEA.HI.X R11, R8, UR19, R29, 0x2, P2 ;  /* 0x00000013080b7c11 */ /* 0x000fca00090f141d */
[----:B------:R2:W-:Y:S02]  /*2e10*/  STG.E.64 desc[UR12][R10.64], R12 ;  /* 0x0000000c0a007986 */ /* 0x0005e4000c101b0c */
.L_x_3137:
[----:B------:R-:W-:Y:S05]  /*2e20*/  BSYNC.RECONVERGENT B1 ;  /* 0x0000000000017941 */ /* 0x000fea0003800200 */
.L_x_3136:
        /* <DEDUP_REMOVED lines=11> */
[----:B------:R-:W-:Y:S02]  /*2ee0*/  IMAD R13, R0, UR11, R9 ;  /* 0x0000000b000d7c24 */ /* 0x000fe4000f8e0209 */
[----:B------:R-:W-:Y:S01]  /*2ef0*/  FMUL.FTZ R9, R24, UR8 ;  /* 0x0000000818097c20 */ /* 0x000fe20008410000 */
[----:B0-----:R-:W-:Y:S02]  /*2f00*/  LEA R8, P2, R10, UR18, 0x2 ;  /* 0x000000120a087c11 */ /* 0x001fe4000f8410ff */
[----:B------:R-:W-:Y:S01]  /*2f10*/  IADD3 R13, PT, PT, R11, R13, RZ ;  /* 0x0000000d0b0d7210 */ /* 0x000fe20007ffe0ff */
[----:B------:R-:W-:-:S03]  /*2f20*/  FFMA.FTZ R12, R16, R9, R18 ;  /* 0x00000009100c7223 */ /* 0x000fc60000010012 */
[----:B------:R-:W-:Y:S01]  /*2f30*/  LEA.HI.X R9, R10, UR19, R13, 0x2, P2 ;  /* 0x000000130a097c11 */ /* 0x000fe200090f140d */
[----:B------:R-:W-:-:S05]  /*2f40*/  FFMA.FTZ R13, R17, R14, R19 ;  /* 0x0000000e110d7223 */ /* 0x000fca0000010013 */
[----:B------:R3:W-:Y:S02]  /*2f50*/  STG.E.64 desc[UR12][R8.64], R12 ;  /* 0x0000000c08007986 */ /* 0x0007e4000c101b0c */
.L_x_3139:
[----:B------:R-:W-:Y:S05]  /*2f60*/  BSYNC.RECONVERGENT B1 ;  /* 0x0000000000017941 */ /* 0x000fea0003800200 */
.L_x_3138:
[----:B------:R-:W-:Y:S05]  /*2f70*/  @P0 BRA `(.L_x_3140) ;  /* 0x00000010005c0947 */ /* 0x000fea0003800000 */
[----:B------:R-:W4:Y:S01]  /*2f80*/  LDCU.64 UR10, c[0x0][0x3e0] ;  /* 0x00007c00ff0a77ac */ /* 0x000f220008000a00 */
[----:B------:R-:W-:Y:S01]  /*2f90*/  MOV R5, R7 ;  /* 0x0000000700057202 */ /* 0x000fe20000000f00 */
[----:B------:R-:W-:Y:S01]  /*2fa0*/  FADD.FTZ R26, R26, -UR5 ;  /* 0x800000051a1a7e21 */ /* 0x000fe20008010000 */
[----:B------:R-:W-:Y:S01]  /*2fb0*/  FADD.FTZ R27, R27, -UR5 ;  /* 0x800000051b1b7e21 */ /* 0x000fe20008010000 */
[----:B------:R-:W5:Y:S02]  /*2fc0*/  LDCU.64 UR14, c[0x0][0x380] ;  /* 0x00007000ff0e77ac */ /* 0x000f640008000a00 */
[----:B------:R-:W-:Y:S01]  /*2fd0*/  FMUL.FTZ R7, R26, UR8 ;  /* 0x000000081a077c20 */ /* 0x000fe20008410000 */
[----:B0--3--:R-:W-:-:S03]  /*2fe0*/  FMUL.FTZ R8, R27, UR8 ;  /* 0x000000081b087c20 */ /* 0x009fc60008410000 */
[----:B------:R-:W-:Y:S01]  /*2ff0*/  FFMA.FTZ R16, R16, R7, R18 ;  /* 0x0000000710107223 */ /* 0x000fe20000010012 */
[----:B------:R-:W-:Y:S01]  /*3000*/  FFMA.FTZ R17, R17, R8, R19 ;  /* 0x0000000811117223 */ /* 0x000fe20000010013 */
[----:B----4-:R-:W-:Y:S02]  /*3010*/  IMAD R9, R36, UR10, RZ ;  /* 0x0000000a24097c24 */ /* 0x010fe4000f8e02ff */
[----:B------:R-:W-:-:S04]  /*3020*/  IMAD.WIDE.U32 R4, R32, UR10, R4 ;  /* 0x0000000a20047c25 */ /* 0x000fc8000f8e0004 */
[----:B------:R-:W-:Y:S01]  /*3030*/  IMAD R9, R32, UR11, R9 ;  /* 0x0000000b20097c24 */ /* 0x000fe2000f8e0209 */
[----:B-----5:R-:W-:-:S04]  /*3040*/  LEA R6, P0, R4, UR14, 0x2 ;  /* 0x0000000e04067c11 */ /* 0x020fc8000f8010ff */
[----:B------:R-:W-:-:S04]  /*3050*/  IADD3 R9, PT, PT, R5, R9, RZ ;  /* 0x0000000905097210 */ /* 0x000fc80007ffe0ff */
[----:B------:R-:W-:-:S05]  /*3060*/  LEA.HI.X R7, R4, UR15, R9, 0x2, P0 ;  /* 0x0000000f04077c11 */ /* 0x000fca00080f1409 */
[----:B------:R4:W-:Y:S01]  /*3070*/  STG.E.64 desc[UR12][R6.64], R16 ;  /* 0x0000001006007986 */ /* 0x0009e2000c101b0c */
[----:B------:R-:W-:Y:S05]  /*3080*/  BRA `(.L_x_3140) ;  /* 0x0000001000187947 */ /* 0x000fea0003800000 */
.L_x_3125:
        /* <DEDUP_REMOVED lines=12> */
[----:B------:R-:W-:-:S04]  /*3150*/  FFMA.FTZ R13, R17, R13, R19 ;  /* 0x0000000d110d7223 */ /* 0x000fc80000010013 */
[----:B------:R-:W-:Y:S01]  /*3160*/  FMUL.FTZ R35, R13, -1.4426950216293334961 ;  /* 0xbfb8aa3b0d237820 */ /* 0x000fe20000410000 */
[----:B0-----:R-:W-:Y:S02]  /*3170*/  IMAD R30, R37, UR14, RZ ;  /* 0x0000000e251e7c24 */ /* 0x001fe4000f8e02ff */
[----:B------:R-:W-:-:S03]  /*3180*/  IMAD.WIDE.U32 R28, R2, UR14, R28 ;  /* 0x0000000e021c7c25 */ /* 0x000fc6000f8e001c */
[----:B------:R-:W0:Y:S01]  /*3190*/  MUFU.EX2 R35, R35 ;  /* 0x0000002300237308 */ /* 0x000e220000000800 */
[----:B------:R-:W-:Y:S01]  /*31a0*/  IMAD R31, R2, UR15, R30 ;  /* 0x0000000f021f7c24 */ /* 0x000fe2000f8e021e */
[----:B-1----:R-:W-:-:S04]  /*31b0*/  LEA R30, P2, R28, UR18, 0x2 ;  /* 0x000000121c1e7c11 */ /* 0x002fc8000f8410ff */
[----:B------:R-:W-:-:S04]  /*31c0*/  IADD3 R29, PT, PT, R29, R31, RZ ;  /* 0x0000001f1d1d7210 */ /* 0x000fc80007ffe0ff */
[----:B------:R-:W-:Y:S01]  /*31d0*/  LEA.HI.X R31, R28, UR19, R29, 0x2, P2 ;  /* 0x000000131c1f7c11 */ /* 0x000fe200090f141d */
[----:B------:R-:W-:Y:S01]  /*31e0*/  FMUL.FTZ R29, R12, UR8 ;  /* 0x000000080c1d7c20 */ /* 0x000fe20008410000 */
[----:B0-----:R-:W-:-:S03]  /*31f0*/  FADD.FTZ R35, R35, 1 ;  /* 0x3f80000023237421 */ /* 0x001fc60000010000 */
[----:B------:R-:W-:-:S04]  /*3200*/  FFMA.FTZ R12, R16, R29, R18 ;  /* 0x0000001d100c7223 */ /* 0x000fc80000010012 */
[----:B------:R-:W-:-:S06]  /*3210*/  FMUL.FTZ R29, R12, -1.4426950216293334961 ;  /* 0xbfb8aa3b0c1d7820 */ /* 0x000fcc0000410000 */
[----:B------:R-:W0:Y:S02]  /*3220*/  MUFU.EX2 R29, R29 ;  /* 0x0000001d001d7308 */ /* 0x000e240000000800 */
[----:B0-----:R-:W-:-:S06]  /*3230*/  FADD.FTZ R28, R29, 1 ;  /* 0x3f8000001d1c7421 */ /* 0x001fcc0000010000 */
[----:B------:R-:W0:Y:S02]  /*3240*/  MUFU.RCP R28, R28 ;  /* 0x0000001c001c7308 */ /* 0x000e240000001000 */
[----:B0-----:R-:W-:-:S06]  /*3250*/  FMUL.FTZ R12, R12, R28 ;  /* 0x0000001c0c0c7220 */ /* 0x001fcc0000410000 */
[----:B------:R-:W0:Y:S02]  /*3260*/  MUFU.RCP R28, R35 ;  /* 0x00000023001c7308 */ /* 0x000e240000001000 */
[----:B0-----:R-:W-:-:S05]  /*3270*/  FMUL.FTZ R13, R13, R28 ;  /* 0x0000001c0d0d7220 */ /* 0x001fca0000410000 */
[----:B------:R0:W-:Y:S02]  /*3280*/  STG.E.64 desc[UR12][R30.64], R12 ;  /* 0x0000000c1e007986 */ /* 0x0001e4000c101b0c */
.L_x_3142:
[----:B------:R-:W-:Y:S05]  /*3290*/  BSYNC.RECONVERGENT B1 ;  /* 0x0000000000017941 */ /* 0x000fea0003800200 */
.L_x_3141:
[----:B0-----:R-:W-:Y:S01]  /*32a0*/  IADD3 R31, PT, PT, R2, 0x20, RZ ;  /* 0x00000020021f7810 */ /* 0x001fe20007ffe0ff */
[----:B------:R-:W-:Y:S03]  /*32b0*/  BSSY.RECONVERGENT B1, `(.L_x_3143) ;  /* 0x0000020000017945 */ /* 0x000fe60003800200 */
[----:B------:R-:W-:Y:S02]  /*32c0*/  ISETP.GE.U32.AND P2, PT, R31, UR10, PT ;  /* 0x0000000a1f007c0c */ /* 0x000fe4000bf46070 */
[----:B------:R-:W-:-:S04]  /*32d0*/  SHF.R.S32.HI R12, RZ, 0x1f, R31 ;  /* 0x0000001fff0c7819 */ /* 0x000fc8000001141f */
[----:B------:R-:W-:-:S13]  /*32e0*/  ISETP.GE.AND.EX P2, PT, R12, UR11, PT, P2 ;  /* 0x0000000b0c007c0c */ /* 0x000fda000bf46320 */
[----:B------:R-:W-:Y:S05]  /*32f0*/  @P2 BRA `(.L_x_3144) ;  /* 0x00000000006c2947 */ /* 0x000fea0003800000 */
[----:B------:R-:W0:Y:S01]  /*3300*/  LDCU.64 UR14, c[0x0][0x3e0] ;  /* 0x00007c00ff0e77ac */ /* 0x000e220008000a00 */
[----:B------:R-:W-:Y:S02]  /*3310*/  IMAD.MOV.U32 R13, RZ, RZ, R7 ;  /* 0x000000ffff0d7224 */ /* 0x000fe400078e0007 */
[----:B------:R-:W-:Y:S01]  /*3320*/  FADD.FTZ R8, R8, -UR5 ;  /* 0x8000000508087e21 */ /* 0x000fe20008010000 */
[----:B------:R-:W-:Y:S01]  /*3330*/  FADD.FTZ R9, R9, -UR5 ;  /* 0x8000000509097e21 */ /* 0x000fe20008010000 */
[----:B------:R-:W1:Y:S03]  /*3340*/  LDCU.64 UR18, c[0x0][0x380] ;  /* 0x00007000ff1277ac */ /* 0x000e660008000a00 */
[----:B------:R-:W-:-:S04]  /*3350*/  FMUL.FTZ R30, R9, UR8 ;  /* 0x00000008091e7c20 */ /* 0x000fc80008410000 */
[----:B------:R-:W-:-:S04]  /*3360*/  FFMA.FTZ R9, R17, R30, R19 ;  /* 0x0000001e11097223 */ /* 0x000fc80000010013 */
[----:B------:R-:W-:Y:S01]  /*3370*/  FMUL.FTZ R30, R9, -1.4426950216293334961 ;  /* 0xbfb8aa3b091e7820 */ /* 0x000fe20000410000 */
[----:B0-----:R-:W-:-:S05]  /*3380*/  IMAD R12, R12, UR14, RZ ;  /* 0x0000000e0c0c7c24 */ /* 0x001fca000f8e02ff */
[----:B------:R-:W0:Y:S01]  /*3390*/  MUFU.EX2 R30, R30 ;  /* 0x0000001e001e7308 */ /* 0x000e220000000800 */
[----:B------:R-:W-:Y:S01]  /*33a0*/  IMAD R29, R31, UR15, R12 ;  /* 0x0000000f1f1d7c24 */ /* 0x000fe2000f8e020c */
[----:B------:R-:W-:-:S05]  /*33b0*/  MOV R12, R4 ;  /* 0x00000004000c7202 */ /* 0x000fca0000000f00 */
[----:B------:R-:W-:-:S05]  /*33c0*/  IMAD.WIDE.U32 R12, R31, UR14, R12 ;  /* 0x0000000e1f0c7c25 */ /* 0x000fca000f8e000c */
[----:B------:R-:W-:Y:S01]  /*33d0*/  IADD3 R29, PT, PT, R13, R29, RZ ;  /* 0x0000001d0d1d7210 */ /* 0x000fe20007ffe0ff */
[----:B------:R-:W-:Y:S01]  /*33e0*/  FMUL.FTZ R13, R8, UR8 ;  /* 0x00000008080d7c20 */ /* 0x000fe20008410000 */
[----:B-1----:R-:W-:Y:S01]  /*33f0*/  LEA R28, P2, R12, UR18, 0x2 ;  /* 0x000000120c1c7c11 */ /* 0x002fe2000f8410ff */
[----:B0-----:R-:W-:Y:S02]  /*3400*/  FADD.FTZ R31, R30, 1 ;  /* 0x3f8000001e1f7421 */ /* 0x001fe40000010000 */
[----:B------:R-:W-:Y:S01]  /*3410*/  FFMA.FTZ R8, R16, R13, R18 ;  /* 0x0000000d10087223 */ /* 0x000fe20000010012 */
[----:B------:R-:W-:-:S03]  /*3420*/  LEA.HI.X R29, R12, UR19, R29, 0x2, P2 ;  /* 0x000000130c1d7c11 */ /* 0x000fc600090f141d */
[----:B------:R-:W-:Y:S01]  /*3430*/  FMUL.FTZ R12, R8, -1.4426950216293334961 ;  /* 0xbfb8aa3b080c7820 */ /* 0x000fe20000410000 */
[----:B------:R-:W0:Y:S08]  /*3440*/  MUFU.RCP R31, R31 ;  /* 0x0000001f001f7308 */ /* 0x000e300000001000 */
[----:B------:R-:W1:Y:S01]  /*3450*/  MUFU.EX2 R12, R12 ;  /* 0x0000000c000c7308 */ /* 0x000e620000000800 */
[----:B0-----:R-:W-:Y:S01]  /*3460*/  FMUL.FTZ R9, R9, R31 ;  /* 0x0000001f09097220 */ /* 0x001fe20000410000 */
[----:B-1----:R-:W-:-:S06]  /*3470*/  FADD.FTZ R13, R12, 1 ;  /* 0x3f8000000c0d7421 */ /* 0x002fcc0000010000 */
[----:B------:R-:W0:Y:S02]  /*3480*/  MUFU.RCP R13, R13 ;  /* 0x0000000d000d7308 */ /* 0x000e240000001000 */
[----:B0-----:R-:W-:-:S05]  /*3490*/  FMUL.FTZ R8, R8, R13 ;  /* 0x0000000d08087220 */ /* 0x001fca0000410000 */
[----:B------:R0:W-:Y:S02]  /*34a0*/  STG.E.64 desc[UR12][R28.64], R8 ;  /* 0x000000081c007986 */ /* 0x0001e4000c101b0c */
.L_x_3144:
[----:B------:R-:W-:Y:S05]  /*34b0*/  BSYNC.RECONVERGENT B1 ;  /* 0x0000000000017941 */ /* 0x000fea0003800200 */
.L_x_3143:
        /* <DEDUP_REMOVED lines=33> */
.L_x_3146:
[----:B------:R-:W-:Y:S05]  /*36d0*/  BSYNC.RECONVERGENT B1 ;  /* 0x0000000000017941 */ /* 0x000fea0003800200 */
.L_x_3145:
[C---:B------:R-:W-:Y:S01]  /*36e0*/  IADD3 R29, PT, PT, R2.reuse, 0x60, RZ ;  /* 0x00000060021d7810 */ /* 0x040fe20007ffe0ff */
[----:B------:R-:W-:Y:S01]  /*36f0*/  BSSY.RECONVERGENT B1, `(.L_x_3147) ;  /* 0x0000029000017945 */ /* 0x000fe20003800200 */
[----:B0-----:R-:W-:Y:S02]  /*3700*/  IADD3 R12, PT, PT, R2, 0xa0, RZ ;  /* 0x000000a0020c7810 */ /* 0x001fe40007ffe0ff */
        /* <DEDUP_REMOVED lines=39> */
.L_x_3148:
[----:B------:R-:W-:Y:S05]  /*3980*/  BSYNC.RECONVERGENT B1 ;  /* 0x0000000000017941 */ /* 0x000fea0003800200 */
.L_x_3147:
[----:B------:R-:W-:Y:S04]  /*3990*/  BSSY.RECONVERGENT B1, `(.L_x_3149) ;  /* 0x000001e000017945 */ /* 0x000fe80003800200 */
[----:B------:R-:W-:Y:S05]  /*39a0*/  @P0 BRA `(.L_x_3150) ;  /* 0x0000000000700947 */ /* 0x000fea0003800000 */
[----:B------:R-:W-:Y:S01]  /*39b0*/  FADD.FTZ R20, R20, -UR5 ;  /* 0x8000000514147e21 */ /* 0x000fe20008010000 */
[----:B------:R-:W-:Y:S01]  /*39c0*/  FADD.FTZ R21, R21, -UR5 ;  /* 0x8000000515157e21 */ /* 0x000fe20008010000 */
[----:B------:R-:W1:Y:S02]  /*39d0*/  LDCU.64 UR14, c[0x0][0x3e0] ;  /* 0x00007c00ff0e77ac */ /* 0x000e640008000a00 */
[----:B0-----:R-:W-:Y:S01]  /*39e0*/  FMUL.FTZ R9, R20, UR8 ;  /* 0x0000000814097c20 */ /* 0x001fe20008410000 */
[----:B------:R-:W-:Y:S01]  /*39f0*/  FMUL.FTZ R14, R21, UR8 ;  /* 0x00000008150e7c20 */ /* 0x000fe20008410000 */
[----:B------:R-:W0:Y:S01]  /*3a00*/  LDCU.64 UR18, c[0x0][0x380] ;  /* 0x00007000ff1277ac */ /* 0x000e220008000a00 */
[----:B------:R-:W-:Y:S01]  /*3a10*/  SHF.R.S32.HI R21, RZ, 0x1f, R34 ;  /* 0x0000001fff157819 */ /* 0x000fe20000011422 */
        /* <DEDUP_REMOVED lines=21> */
.L_x_3150:
[----:B------:R-:W-:Y:S05]  /*3b70*/  BSYNC.RECONVERGENT B1 ;  /* 0x0000000000017941 */ /* 0x000fea0003800200 */
.L_x_3149:
        /* <DEDUP_REMOVED lines=29> */
.L_x_3152:
[----:B------:R-:W-:Y:S05]  /*3d50*/  BSYNC.RECONVERGENT B1 ;  /* 0x0000000000017941 */ /* 0x000fea0003800200 */
.L_x_3151:
[----:B------:R-:W-:Y:S04]  /*3d60*/  BSSY.RECONVERGENT B1, `(.L_x_3153) ;  /* 0x000001d000017945 */ /* 0x000fe80003800200 */
[----:B------:R-:W-:Y:S05]  /*3d70*/  @P5 BRA `(.L_x_3154) ;  /* 0x00000000006c5947 */ /* 0x000fea0003800000 */
[----:B------:R-:W-:Y:S01]  /*3d80*/  FADD.FTZ R25, R25, -UR5 ;  /* 0x8000000519197e21 */ /* 0x000fe20008010000 */
[----:B------:R-:W-:Y:S01]  /*3d90*/  FADD.FTZ R24, R24, -UR5 ;  /* 0x8000000518187e21 */ /* 0x000fe20008010000 */
[----:B------:R-:W3:Y:S01]  /*3da0*/  LDCU.64 UR14, c[0x0][0x3e0] ;  /* 0x00007c00ff0e77ac */ /* 0x000ee20008000a00 */
[----:B012---:R-:W-:Y:S01]  /*3db0*/  MOV R11, R7 ;  /* 0x00000007000b7202 */ /* 0x007fe20000000f00 */
[----:B------:R-:W-:Y:S01]  /*3dc0*/  FMUL.FTZ R10, R25, UR8 ;  /* 0x00000008190a7c20 */ /* 0x000fe20008410000 */
[----:B------:R-:W-:Y:S01]  /*3dd0*/  FMUL.FTZ R9, R24, UR8 ;  /* 0x0000000818097c20 */ /* 0x000fe20008410000 */
        /* <DEDUP_REMOVED lines=13> */
[----:B--2---:R-:W-:Y:S01]  /*3eb0*/  FADD.FTZ R14, R8, 1 ;  /* 0x3f800000080e7421 */ /* 0x004fe20000010000 */
[C---:B0-----:R-:W-:Y:S01]  /*3ec0*/  LEA R8, P0, R10.reuse, UR18, 0x2 ;  /* 0x000000120a087c11 */ /* 0x041fe2000f8010ff */
[----:B------:R-:W0:Y:S03]  /*3ed0*/  MUFU.RCP R20, R20 ;  /* 0x0000001400147308 */ /* 0x000e260000001000 */
[----:B------:R-:W-:-:S05]  /*3ee0*/  LEA.HI.X R9, R10, UR19, R21, 0x2, P0 ;  /* 0x000000130a097c11 */ /* 0x000fca00080f1415 */
[----:B------:R-:W1:Y:S01]  /*3ef0*/  MUFU.RCP R15, R14 ;  /* 0x0000000e000f7308 */ /* 0x000e620000001000 */
[----:B0-----:R-:W-:Y:S01]  /*3f00*/  FMUL.FTZ R11, R13, R20 ;  /* 0x000000140d0b7220 */ /* 0x001fe20000410000 */
[----:B-1----:R-:W-:-:S05]  /*3f10*/  FMUL.FTZ R10, R12, R15 ;  /* 0x0000000f0c0a7220 */ /* 0x002fca0000410000 */
[----:B------:R3:W-:Y:S02]  /*3f20*/  STG.E.64 desc[UR12][R8.64], R10 ;  /* 0x0000000a08007986 */ /* 0x0007e4000c101b0c */
.L_x_3154:
[----:B------:R-:W-:Y:S05]  /*3f30*/  BSYNC.RECONVERGENT B1 ;  /* 0x0000000000017941 */ /* 0x000fea0003800200 */
.L_x_3153:
[----:B------:R-:W-:Y:S05]  /*3f40*/  @P4 BRA `(.L_x_3140) ;  /* 0x0000000000684947 */ /* 0x000fea0003800000 */
[----:B------:R-:W-:Y:S01]  /*3f50*/  FADD.FTZ R26, R26, -UR5 ;  /* 0x800000051a1a7e21 */ /* 0x000fe20008010000 */
[----:B------:R-:W-:Y:S01]  /*3f60*/  FADD.FTZ R27, R27, -UR5 ;  /* 0x800000051b1b7e21 */ /* 0x000fe20008010000 */
[----:B------:R-:W4:Y:S02]  /*3f70*/  LDCU.64 UR10, c[0x0][0x3e0] ;  /* 0x00007c00ff0a77ac */ /* 0x000f240008000a00 */
[----:B------:R-:W-:Y:S01]  /*3f80*/  FMUL.FTZ R5, R26, UR8 ;  /* 0x000000081a057c20 */ /* 0x000fe20008410000 */
[----:B------:R-:W-:Y:S01]  /*3f90*/  FMUL.FTZ R6, R27, UR8 ;  /* 0x000000081b067c20 */ /* 0x000fe20008410000 */
[----:B------:R-:W5:Y:S02]  /*3fa0*/  LDCU.64 UR14, c[0x0][0x380] ;  /* 0x00007000ff0e77ac */ /* 0x000f640008000a00 */
[----:B0123--:R-:W-:Y:S01]  /*3fb0*/  FFMA.FTZ R11, R16, R5, R18 ;  /* 0x00000005100b7223 */ /* 0x00ffe20000010012 */
[----:B------:R-:W-:-:S03]  /*3fc0*/  FFMA.FTZ R12, R17, R6, R19 ;  /* 0x00000006110c7223 */ /* 0x000fc60000010013 */
[----:B------:R-:W-:Y:S01]  /*3fd0*/  FMUL.FTZ R5, R11, -1.4426950216293334961 ;  /* 0xbfb8aa3b0b057820 */ /* 0x000fe20000410000 */
[----:B------:R-:W-:-:S05]  /*3fe0*/  FMUL.FTZ R6, R12, -1.4426950216293334961 ;  /* 0xbfb8aa3b0c067820 */ /* 0x000fca0000410000 */
[----:B------:R-:W0:Y:S01]  /*3ff0*/  MUFU.EX2 R5, R5 ;  /* 0x0000000500057308 */ /* 0x000e220000000800 */
[----:B----4-:R-:W-:-:S03]  /*4000*/  IMAD R13, R36, UR10, RZ ;  /* 0x0000000a240d7c24 */ /* 0x010fc6000f8e02ff */
[----:B------:R-:W1:Y:S01]  /*4010*/  MUFU.EX2 R6, R6 ;  /* 0x0000000600067308 */ /* 0x000e620000000800 */
[----:B------:R-:W-:Y:S02]  /*4020*/  IMAD R13, R32, UR11, R13 ;  /* 0x0000000b200d7c24 */ /* 0x000fe4000f8e020d */
[----:B0-----:R-:W-:Y:S01]  /*4030*/  FADD.FTZ R8, R5, 1 ;  /* 0x3f80000005087421 */ /* 0x001fe20000010000 */
[----:B------:R-:W-:Y:S01]  /*4040*/  MOV R5, R7 ;  /* 0x0000000700057202 */ /* 0x000fe20000000f00 */
[----:B-1----:R-:W-:-:S04]  /*4050*/  FADD.FTZ R10, R6, 1 ;  /* 0x3f800000060a7421 */ /* 0x002fc80000010000 */
[----:B------:R-:W0:Y:S01]  /*4060*/  MUFU.RCP R8, R8 ;  /* 0x0000000800087308 */ /* 0x000e220000001000 */
[----:B------:R-:W-:-:S03]  /*4070*/  IMAD.WIDE.U32 R4, R32, UR10, R4 ;  /* 0x0000000a20047c25 */ /* 0x000fc6000f8e0004 */
[----:B-----5:R-:W-:-:S04]  /*4080*/  LEA R6, P0, R4, UR14, 0x2 ;  /* 0x0000000e04067c11 */ /* 0x020fc8000f8010ff */
[----:B------:R-:W1:Y:S01]  /*4090*/  MUFU.RCP R9, R10 ;  /* 0x0000000a00097308 */ /* 0x000e620000001000 */
[----:B------:R-:W-:-:S04]  /*40a0*/  IADD3 R13, PT, PT, R5, R13, RZ ;  /* 0x0000000d050d7210 */ /* 0x000fc80007ffe0ff */
[----:B------:R-:W-:Y:S01]  /*40b0*/  LEA.HI.X R7, R4, UR15, R13, 0x2, P0 ;  /* 0x0000000f04077c11 */ /* 0x000fe200080f140d */
[----:B0-----:R-:W-:Y:S01]  /*40c0*/  FMUL.FTZ R8, R11, R8 ;  /* 0x000000080b087220 */ /* 0x001fe20000410000 */
[----:B-1----:R-:W-:-:S05]  /*40d0*/  FMUL.FTZ R9, R12, R9 ;  /* 0x000000090c097220 */ /* 0x002fca0000410000 */
[----:B------:R0:W-:Y:S02]  /*40e0*/  STG.E.64 desc[UR12][R6.64], R8 ;  /* 0x0000000806007986 */ /* 0x0001e4000c101b0c */
.L_x_3140:
[----:B------:R-:W-:Y:S05]  /*40f0*/  BSYNC.RECONVERGENT B0 ;  /* 0x0000000000007941 */ /* 0x000fea0003800200 */
.L_x_3124:
        /* <DEDUP_REMOVED lines=8> */
.L_x_3156:
        /* <DEDUP_REMOVED lines=16> */
.L_x_3473:


//--------------------- .text._Z35group_norm_nhwc_fwd_one_pass_kernelI11Fp32IOBf16WLi512ELi14ELi224EEv26Group_norm_nhwc_fwd_params --------------------------
	.section	.text._Z35group_norm_nhwc_fwd_one_pass_kernelI11Fp32IOBf16WLi512ELi14ELi224EEv26Group_norm_nhwc_fwd_params,"ax",@progbits
	.align	128
        .global         _Z35group_norm_nhwc_fwd_one_pass_kernelI11Fp32IOBf16WLi512ELi14ELi224EEv26Group_norm_nhwc_fwd_params
        .type           _Z35group_norm_nhwc_fwd_one_pass_kernelI11Fp32IOBf16WLi512ELi14ELi224EEv26Group_norm_nhwc_fwd_params,@function
        .size           _Z35group_norm_nhwc_fwd_one_pass_kernelI11Fp32IOBf16WLi512ELi14ELi224EEv26Group_norm_nhwc_fwd_params,(.L_x_3474 - _Z35group_norm_nhwc_fwd_one_pass_kernelI11Fp32IOBf16WLi512ELi14ELi224EEv26Group_norm_nhwc_fwd_params)
        .other          _Z35group_norm_nhwc_fwd_one_pass_kernelI11Fp32IOBf16WLi512ELi14ELi224EEv26Group_norm_nhwc_fwd_params,@"STO_CUDA_ENTRY STV_DEFAULT"
_Z35group_norm_nhwc_fwd_one_pass_kernelI11Fp32IOBf16WLi512ELi14ELi224EEv26Group_norm_nhwc_fwd_params:
.text._Z35group_norm_nhwc_fwd_one_pass_kernelI11Fp32IOBf16WLi512ELi14ELi224EEv26Group_norm_nhwc_fwd_params:
        /* <DEDUP_REMOVED lines=44> */
.L_x_3232:
[----:B0-----:R-:W0:Y:S01]  /*02c0*/  LDCU UR10, c[0x0][0x3f8] ;  /* 0x00007f00ff0a77ac */ /* 0x001e220008000800 */
[----:B-12-4-:R-:W-:Y:S02]  /*02d0*/  IABS R22, UR7 ;  /* 0x0000000700167c13 */ /* 0x016fe40008000000 */
[C---:B---3--:R-:W-:Y:S01]  /*02e0*/  IADD3 R51, PT, PT, R12.reuse, 0xc0, RZ ;  /* 0x000000c00c337810 */ /* 0x048fe20007ffe0ff */
[----:B------:R-:W2:Y:S01]  /*02f0*/  LDCU.64 UR12, c[0x0][0x3e8] ;  /* 0x00007d00ff0c77ac */ /* 0x000ea20008000a00 */
[----:B------:R-:W-:Y:S02]  /*0300*/  IADD3 R43, PT, PT, R12, 0xe0, RZ ;  /* 0x000000e00c2b7810 */ /* 0x000fe40007ffe0ff */
[----:B------:R-:W-:Y:S01]  /*0310*/  SHF.R.S32.HI R49, RZ, 0x1f, R51 ;  /* 0x0000001fff317819 */ /* 0x000fe20000011433 */
[----:B------:R-:W3:Y:S01]  /*0320*/  LDCU.64 UR16, c[0x0][0x3f0] ;  /* 0x00007e00ff1077ac */ /* 0x000ee20008000a00 */
[----:B------:R-:W-:Y:S02]  /*0330*/  SHF.R.S32.HI R53, RZ, 0x1f, R43 ;  /* 0x0000001fff357819 */ /* 0x000fe4000001142b */
[----:B------:R-:W-:-:S02]  /*0340*/  LOP3.LUT R62, R10, 0xffff, RZ, 0xc0, !PT ;  /* 0x0000ffff0a3e7812 */ /* 0x000fc400078ec0ff */
[C---:B------:R-:W-:Y:S02]  /*0350*/  IADD3 R27, PT, PT, R12.reuse, 0x120, RZ ;  /* 0x000001200c1b7810 */ /* 0x040fe40007ffe0ff */
        /* <DEDUP_REMOVED lines=9> */
[----:B------:R-:W-:Y:S02]  /*03f0*/  ISETP.GE.AND.EX P3, PT, R53, UR13, PT, P1 ;  /* 0x0000000d35007c0c */ /* 0x000fe4000bf66310 */
[----:B------:R-:W-:Y:S02]  /*0400*/  ISETP.GE.U32.AND P1, PT, R27, UR12, PT ;  /* 0x0000000c1b007c0c */ /* 0x000fe4000bf26070 */
[----:B------:R-:W-:Y:S02]  /*0410*/  ISETP.GE.U32.AND P2, PT, R26, UR12, PT ;  /* 0x0000000c1a007c0c */ /* 0x000fe4000bf46070 */
[----:B------:R-:W-:-:S02]  /*0420*/  ISETP.GE.AND.EX P1, PT, R47, UR13, PT, P1 ;  /* 0x0000000d2f007c0c */ /* 0x000fc4000bf26310 */
[----:B------:R-:W-:Y:S02]  /*0430*/  ISETP.GE.AND.EX P2, PT, R45, UR13, PT, P2 ;  /* 0x0000000d2d007c0c */ /* 0x000fe4000bf46320 */
[----:B------:R-:W-:Y:S01]  /*0440*/  P2R R33, PR, RZ, 0x8 ;  /* 0x00000008ff217803 */ /* 0x000fe20000000000 */
[----:B0-----:R-:W0:Y:S02]  /*0450*/  MUFU.RCP R18, R18 ;  /* 0x0000001200127308 */ /* 0x001e240000001000 */
[----:B------:R-:W2:Y:S01]  /*0460*/  @!P3 LDC.64 R38, c[0x0][0x390] ;  /* 0x0000e400ff26bb82 */ /* 0x000ea20000000a00 */
[----:B------:R-:W-:Y:S02]  /*0470*/  P2R R30, PR, RZ, 0x2 ;  /* 0x00000002ff1e7803 */ /* 0x000fe40000000000 */
        /* <DEDUP_REMOVED lines=24> */
[----:B------:R-:W-:-:S07]  /*0600*/  SHF.R.S32.HI R17, RZ, 0x1f, R19 ;  /* 0x0000001fff117819 */ /* 0x000fce0000011413 */
        /* <DEDUP_REMOVED lines=8> */
[----:B------:R-:W-:-:S03]  /*0690*/  ISETP.GE.AND.EX P4, PT, R49, UR13, PT, P0 ;  /* 0x0000000d31007c0c */ /* 0x000fc6000bf86300 */
[----:B------:R-:W-:Y:S01]  /*06a0*/  UIADD3 UR8, UPT, UPT, -UR9, URZ, URZ ;  /* 0x000000ff09087290 */ /* 0x000fe2000fffe1ff */
[----:B------:R-:W-:Y:S01]  /*06b0*/  P2R R29, PR, RZ, 0x10 ;  /* 0x00000010ff1d7803 */ /* 0x000fe20000000000 */
[----:B------:R-:W-:Y:S02]  /*06c0*/  USHF.R.S32.HI UR5, URZ, 0x1f, UR9 ;  /* 0x0000001fff057899 */ /* 0x000fe40008011409 */
[----:B------:R-:W3:Y:S01]  /*06d0*/  @!P5 LDC.64 R24, c[0x0][0x3e0] ;  /* 0x0000f800ff18db82 */ /* 0x000ee20000000a00 */
[----:B------:R-:W-:Y:S02]  /*06e0*/  UIMAD UR8, UR10, UR8, UR7 ;  /* 0x000000080a0872a4 */ /* 0x000fe4000f8e0207 */
[----:B------:R-:W-:Y:S02]  /*06f0*/  UIMAD UR5, UR5, UR16, URZ ;  /* 0x00000010050572a4 */ /* 0x000fe4000f8e02ff */
[----:B------:R-:W-:Y:S02]  /*0700*/  UIMAD UR8, UR8, 0xe, URZ ;  /* 0x0000000e080878a4 */ /* 0x000fe4000f8e02ff */
[----:B------:R-:W-:Y:S01]  /*0710*/  UIMAD UR5, UR9, UR17, UR5 ;  /* 0x00000011090572a4 */ /* 0x000fe2000f8e0205 */
[----:B------:R-:W4:Y:S03]  /*0720*/  @!P5 LDC.64 R34, c[0x0][0x390] ;  /* 0x0000e400ff22db82 */ /* 0x000f260000000a00 */
[----:B------:R-:W-:-:S02]  /*0730*/  IADD3 R62, P0, PT, R62, UR8, RZ ;  /* 0x000000083e3e7c10 */ /* 0x000fc4000ff1e0ff */
[----:B------:R-:W-:-:S03]  /*0740*/  MOV R16, UR8 ;  /* 0x0000000800107c02 */ /* 0x000fc60008000f00 */
[----:B------:R-:W5:Y:S01]  /*0750*/  @!P4 LDC.64 R22, c[0x0][0x3e0] ;  /* 0x0000f800ff16cb82 */ /* 0x000f620000000a00 */
[----:B------:R-:W-:-:S03]  /*0760*/  LEA.HI.X.SX32 R63, R16, RZ, 0x1, P0 ;  /* 0x000000ff103f7211 */ /* 0x000fc600000f0eff */
[----:B------:R-:W-:-:S04]  /*0770*/  IMAD.WIDE.U32 R62, R37, UR9, R62 ;  /* 0x00000009253e7c25 */ /* 0x000fc8000f8e003e */
[----:B------:R-:W1:Y:S01]  /*0780*/  @!P4 LDC.64 R36, c[0x0][0x390] ;  /* 0x0000e400ff24cb82 */ /* 0x000e620000000a00 */
[----:B---3--:R-:W-:Y:S01]  /*0790*/  @!P5 IMAD R16, R17, R24, RZ ;  /* 0x000000181110d224 */ /* 0x008fe200078e02ff */
[----:B------:R-:W-:Y:S02]  /*07a0*/  IADD3 R61, PT, PT, R63, UR5, RZ ;  /* 0x000000053f3d7c10 */ /* 0x000fe4000fffe0ff */
[----:B------:R-:W-:Y:S01]  /*07b0*/  @!P5 MOV R60, R62 ;  /* 0x0000003e003cd202 */ /* 0x000fe20000000f00 */
[----:B------:R-:W-:-:S03]  /*07c0*/  @!P5 IMAD R41, R19, R25, R16 ;  /* 0x000000191329d224 */ /* 0x000fc600078e0210 */
[----:B------:R-:W3:Y:S01]  /*07d0*/  @!P1 LDC.64 R16, c[0x0][0x3e0] ;  /* 0x0000f800ff109b82 */ /* 0x000ee20000000a00 */
[----:B------:R-:W-:-:S05]  /*07e0*/  @!P5 IMAD.WIDE.U32 R24, R19, R24, R60 ;  /* 0x000000181318d225 */ /* 0x000fca00078e003c */
[----:B------:R-:W-:Y:S02]  /*07f0*/  @!P5 IADD3 R25, PT, PT, R25, R41, RZ ;  /* 0x000000291919d210 */ /* 0x000fe40007ffe0ff */
[----:B------:R-:W2:Y:S01]  /*0800*/  @!P2 LDC.64 R18, c[0x0][0x3e0] ;  /* 0x0000f800ff12ab82 */ /* 0x000ea20000000a00 */
[----:B----4-:R-:W-:Y:S01]  /*0810*/  @!P5 LEA R34, P0, R24, R34, 0x2 ;  /* 0x000000221822d211 */ /* 0x010fe200078010ff */
[----:B-----5:R-:W-:-:S03]  /*0820*/  @!P4 IMAD R28, R49, R22, RZ ;  /* 0x00000016311cc224 */ /* 0x020fc600078e02ff */
[----:B------:R-:W-:Y:S01]  /*0830*/  @!P5 LEA.HI.X R35, R24, R35, R25, 0x2, P0 ;  /* 0x000000231823d211 */ /* 0x000fe200000f1419 */
[----:B------:R-:W-:Y:S01]  /*0840*/  @!P4 IMAD R49, R51, R23, R28 ;  /* 0x000000173331c224 */ /* 0x000fe200078e021c */
[----:B------:R-:W-:Y:S01]  /*0850*/  @!P4 MOV R24, R62 ;  /* 0x0000003e0018c202 */ /* 0x000fe20000000f00 */
[----:B------:R-:W4:Y:S01]  /*0860*/  @!P1 LDC.64 R40, c[0x0][0x390] ;  /* 0x0000e400ff289b82 */ /* 0x000f220000000a00 */
[-C--:B------:R-:W-:Y:S01]  /*0870*/  @!P4 MOV R25, R61.reuse ;  /* 0x0000003d0019c202 */ /* 0x080fe20000000f00 */
[----:B0-----:R-:W-:Y:S02]  /*0880*/  @!P3 IMAD R28, R53, R20, RZ ;  /* 0x00000014351cb224 */ /* 0x001fe400078e02ff */
[----:B------:R-:W-:Y:S01]  /*0890*/  @!P4 IMAD.WIDE.U32 R22, R51, R22, R24 ;  /* 0x000000163316c225 */ /* 0x000fe200078e0018 */
[----:B------:R-:W-:Y:S02]  /*08a0*/  @!P3 MOV R24, R62 ;  /* 0x0000003e0018b202 */ /* 0x000fe40000000f00 */
[----:B------:R-:W-:Y:S01]  /*08b0*/  @!P3 MOV R25, R61 ;  /* 0x0000003d0019b202 */ /* 0x000fe20000000f00 */
[----:B------:R-:W-:Y:S01]  /*08c0*/  @!P3 IMAD R51, R43, R21, R28 ;  /* 0x000000152b33b224 */ /* 0x000fe200078e021c */
[----:B------:R-:W-:-:S02]  /*08d0*/  @!P4 IADD3 R23, PT, PT, R23, R49, RZ ;  /* 0x000000311717c210 */ /* 0x000fc40007ffe0ff */
[C---:B-1----:R-:W-:Y:S01]  /*08e0*/  @!P4 LEA R36, P0, R22.reuse, R36, 0x2 ;  /* 0x000000241624c211 */ /* 0x042fe200078010ff */
[----:B------:R-:W-:Y:S01]  /*08f0*/  @!P3 IMAD.WIDE.U32 R20, R43, R20, R24 ;  /* 0x000000142b14b225 */ /* 0x000fe200078e0018 */
[----:B------:R-:W-:Y:S01]  /*0900*/  P2R R28, PR, RZ, 0x4 ;  /* 0x00000004ff1c7803 */ /* 0x000fe20000000000 */
[----:B------:R-:W0:Y:S01]  /*0910*/  @!P2 LDC.64 R42, c[0x0][0x390] ;  /* 0x0000e400ff2aab82 */ /* 0x000e220000000a00 */
[----:B------:R-:W-:Y:S01]  /*0920*/  @!P4 LEA.HI.X R37, R22, R37, R23, 0x2, P0 ;  /* 0x000000251625c211 */ /* 0x000fe200000f1417 */
[----:B---3--:R-:W-:Y:S01]  /*0930*/  @!P1 IMAD R24, R47, R16, RZ ;  /* 0x000000102f189224 */ /* 0x008fe200078e02ff */
[----:B------:R-:W-:Y:S01]  /*0940*/  @!P3 IADD3 R21, PT, PT, R21, R51, RZ ;  /* 0x000000331515b210 */ /* 0x000fe20007ffe0ff */
[----:B--2---:R-:W-:Y:S01]  /*0950*/  @!P2 IMAD R45, R45, R18, RZ ;  /* 0x000000122d2da224 */ /* 0x004fe200078e02ff */
[----:B------:R-:W-:Y:S01]  /*0960*/  @!P3 LEA R38, P0, R20, R38, 0x2 ;  /* 0x000000261426b211 */ /* 0x000fe200078010ff */
[----:B------:R-:W-:Y:S01]  /*0970*/  @!P1 IMAD R25, R27, R17, R24 ;  /* 0x000000111b199224 */ /* 0x000fe200078e0218 */
[----:B------:R-:W-:Y:S01]  /*0980*/  @!P1 MOV R22, R62 ;  /* 0x0000003e00169202 */ /* 0x000fe20000000f00 */
[----:B------:R-:W-:Y:S01]  /*0990*/  @!P2 IMAD R45, R26, R19, R45 ;  /* 0x000000131a2da224 */ /* 0x000fe200078e022d */
[----:B------:R-:W-:-:S02]  /*09a0*/  @!P1 MOV R23, R61 ;  /* 0x0000003d00179202 */ /* 0x000fc40000000f00 */
[----:B------:R-:W-:Y:S02]  /*09b0*/  @!P3 LEA.HI.X R39, R20, R39, R21, 0x2, P0 ;  /* 0x000000271427b211 */ /* 0x000fe400000f1415 */
[----:B------:R-:W-:Y:S01]  /*09c0*/  @!P2 MOV R20, R62 ;  /* 0x0000003e0014a202 */ /* 0x000fe20000000f00 */
[----:B------:R-:W-:Y:S01]  /*09d0*/  @!P1 IMAD.WIDE.U32 R16, R27, R16, R22 ;  /* 0x000000101b109225 */ /* 0x000fe200078e0016 */
[----:B------:R-:W-:Y:S02]  /*09e0*/  @!P2 MOV R21, R61 ;  /* 0x0000003d0015a202 */ /* 0x000fe40000000f00 */
[----:B------:R-:W-:Y:S02]  /*09f0*/  IADD3 R23, PT, PT, R12, 0x160, RZ ;  /* 0x000001600c177810 */ /* 0x000fe40007ffe0ff */
[----:B------:R-:W-:Y:S01]  /*0a00*/  @!P1 IADD3 R17, PT, PT, R17, R25, RZ ;  /* 0x0000001911119210 */ /* 0x000fe20007ffe0ff */
[----:B------:R-:W-:Y:S01]  /*0a10*/  @!P2 IMAD.WIDE.U32 R18, R26, R18, R20 ;  /* 0x000000121a12a225 */ /* 0x000fe200078e0014 */
[----:B----4-:R-:W-:-:S02]  /*0a20*/  @!P1 LEA R40, P0, R16, R40, 0x2 ;  /* 0x0000002810289211 */ /* 0x010fc400078010ff */
[----:B------:R-:W-:Y:S02]  /*0a30*/  ISETP.GE.U32.AND P3, PT, R23, UR12, PT ;  /* 0x0000000c17007c0c */ /* 0x000fe4000bf66070 */
[----:B------:R-:W-:Y:S02]  /*0a40*/  @!P1 LEA.HI.X R41, R16, R41, R17, 0x2, P0 ;  /* 0x0000002910299211 */ /* 0x000fe400000f1411 */
[----:B------:R-:W-:Y:S02]  /*0a50*/  @!P2 IADD3 R16, PT, PT, R19, R45, RZ ;  /* 0x0000002d1310a210 */ /* 0x000fe40007ffe0ff */
[----:B------:R-:W-:Y:S02]  /*0a60*/  SHF.R.S32.HI R19, RZ, 0x1f, R23 ;  /* 0x0000001fff137819 */ /* 0x000fe40000011417 */
[----:B0-----:R-:W-:Y:S02]  /*0a70*/  @!P2 LEA R42, P0, R18, R42, 0x2 ;  /* 0x0000002a122aa211 */ /* 0x001fe400078010ff */
[----:B------:R-:W-:-:S02]  /*0a80*/  ISETP.GE.AND.EX P3, PT, R19, UR13, PT, P3 ;  /* 0x0000000d13007c0c */ /* 0x000fc4000bf66330 */
[----:B------:R-:W-:Y:S02]  /*0a90*/  @!P2 LEA.HI.X R43, R18, R43, R16, 0x2, P0 ;  /* 0x0000002b122ba211 */ /* 0x000fe400000f1410 */
[----:B------:R-:W-:Y:S02]  /*0aa0*/  IADD3 R25, PT, PT, R12, 0x180, RZ ;  /* 0x000001800c197810 */ /* 0x000fe40007ffe0ff */
[----:B------:R-:W-:Y:S02]  /*0ab0*/  ISETP.NE.AND P2, PT, R29, RZ, PT ;  /* 0x000000ff1d00720c */ /* 0x000fe40003f45270 */
[----:B------:R-:W-:Y:S02]  /*0ac0*/  ISETP.GE.U32.AND P4, PT, R25, UR12, PT ;  /* 0x0000000c19007c0c */ /* 0x000fe4000bf86070 */
[----:B------:R-:W-:Y:S02]  /*0ad0*/  P2R R29, PR, RZ, 0x4 ;  /* 0x00000004ff1d7803 */ /* 0x000fe40000000000 */
[----:B------:R-:W-:Y:S01]  /*0ae0*/  ISETP.NE.AND P2, PT, R31, RZ, PT ;  /* 0x000000ff1f00720c */ /* 0x000fe20003f45270 */
[----:B------:R-:W0:Y:S03]  /*0af0*/  @!P3 LDC.64 R16, c[0x0][0x3e0] ;  /* 0x0000f800ff10bb82 */ /* 0x000e260000000a00 */
[----:B------:R-:W-:-:S05]  /*0b00*/  P2R R31, PR, RZ, 0x4 ;  /* 0x00000004ff1f7803 */ /* 0x000fca0000000000 */
        /* <DEDUP_REMOVED lines=35> */
[----:B------:R-:W-:-:S03]  /*0d40*/  IADD3 R23, PT, PT, R12, 0x1c0, RZ ;  /* 0x000001c00c177810 */ /* 0x000fc60007ffe0ff */
[----:B------:R-:W-:Y:S01]  /*0d50*/  @!P5 IMAD.IADD R16, R19, 0x1, R17 ;  /* 0x000000011310d824 */ /* 0x000fe200078e0211 */
        /* <DEDUP_REMOVED lines=29> */
[----:B------:R-:W-:Y:S02]  /*0f30*/  ISETP.GE.U32.AND P0, PT, R6, UR12, PT ;  /* 0x0000000c06007c0c */ /* 0x000fe4000bf06070 */
[----:B------:R-:W-:Y:S02]  /*0f40*/  ISETP.NE.AND P1, PT, R33, RZ, PT ;  /* 0x000000ff2100720c */ /* 0x000fe40003f25270 */
        /* <DEDUP_REMOVED lines=58> */
[----:B------:R-:W-:Y:S01]  /*12f0*/  @!P0 LEA.HI.X R67, R16, R19, R17, 0x2, P2 ;  /* 0x0000001310438211 */ /* 0x000fe200010f1411 */
[----:B------:R-:W-:Y:S01]  /*1300*/  HFMA2 R17, -RZ, RZ, 0, 0 ;  /* 0x00000000ff117431 */ /* 0x000fe200000001ff */
[----:B------:R-:W-:Y:S02]  /*1310*/  ISETP.NE.AND P2, PT, R31, RZ, PT ;  /* 0x000000ff1f00720c */ /* 0x000fe40003f45270 */
[----:B------:R-:W-:Y:S02]  /*1320*/  MOV R16, RZ ;  /* 0x000000ff00107202 */ /* 0x000fe40000000f00 */
[----:B------:R-:W-:-:S09]  /*1330*/  CS2R R18, SRZ ;  /* 0x0000000000127805 */ /* 0x000fd2000001ff00 */
[----:B------:R0:W2:Y:S01]  /*1340*/  @!P2 LDG.E.64 R16, desc[UR14][R34.64] ;  /* 0x0000000e2210a981 */ /* 0x0000a2000c1e1b00 */
[----:B------:R-:W-:-:S13]  /*1350*/  ISETP.NE.AND P2, PT, R29, RZ, PT ;  /* 0x000000ff1d00720c */ /* 0x000fda0003f45270 */
[----:B------:R1:W3:Y:S01]  /*1360*/  @!P2 LDG.E.64 R18, desc[UR14][R36.64] ;  /* 0x0000000e2412a981 */ /* 0x0002e2000c1e1b00 */
[----:B------:R-:W-:Y:S02]  /*1370*/  ISETP.NE.AND P2, PT, R28, RZ, PT ;  /* 0x000000ff1c00720c */ /* 0x000fe40003f45270 */
[----:B------:R-:W-:-:S06]  /*1380*/  CS2R R28, SRZ ;  /* 0x00000000001c7805 */ /* 0x000fcc000001ff00 */
[----:B------:R4:W5:Y:S01]  /*1390*/  @!P1 LDG.E.64 R28, desc[UR14][R38.64] ;  /* 0x0000000e261c9981 */ /* 0x000962000c1e1b00 */
[----:B------:R-:W-:Y:S02]  /*13a0*/  ISETP.NE.AND P1, PT, R30, RZ, PT ;  /* 0x000000ff1e00720c */ /* 0x000fe40003f25270 */
[----:B------:R-:W-:-:S11]  /*13b0*/  CS2R R30, SRZ ;  /* 0x00000000001e7805 */ /* 0x000fd6000001ff00 */
[----:B------:R-:W2:Y:S01]  /*13c0*/  @!P1 LDG.E.64 R30, desc[UR14][R40.64] ;  /* 0x0000000e281e9981 */ /* 0x000ea2000c1e1b00 */
[----:B------:R-:W-:Y:S02]  /*13d0*/  ISETP.NE.AND P1, PT, R32, RZ, PT ;  /* 0x000000ff2000720c */ /* 0x000fe40003f25270 */
[----:B------:R-:W-:Y:S02]  /*13e0*/  CS2R R32, SRZ ;  /* 0x0000000000207805 */ /* 0x000fe4000001ff00 */
[----:B0-----:R-:W-:-:S04]  /*13f0*/  CS2R R34, SRZ ;  /* 0x0000000000227805 */ /* 0x001fc8000001ff00 */
[----:B------:R0:W2:Y:S01]  /*1400*/  @!P2 LDG.E.64 R32, desc[UR14][R42.64] ;  /* 0x0000000e2a20a981 */ /* 0x0000a2000c1e1b00 */
[----:B-1----:R-:W-:Y:S02]  /*1410*/  CS2R R36, SRZ ;  /* 0x0000000000247805 */ /* 0x002fe4000001ff00 */
[----:B----4-:R-:W-:Y:S02]  /*1420*/  CS2R R38, SRZ ;  /* 0x0000000000267805 */ /* 0x010fe4000001ff00 */
[----:B------:R1:W4:Y:S01]  /*1430*/  @!P1 LDG.E.64 R34, desc[UR14][R44.64] ;  /* 0x0000000e2c229981 */ /* 0x000322000c1e1b00 */
[----:B0-----:R-:W-:-:S03]  /*1440*/  CS2R R42, SRZ ;  /* 0x00000000002a7805 */ /* 0x001fc6000001ff00 */
[----:B------:R-:W3:Y:S01]  /*1450*/  @!P6 LDG.E.64 R36, desc[UR14][R46.64] ;  /* 0x0000000e2e24e981 */ /* 0x000ee2000c1e1b00 */
[----:B------:R-:W-:Y:S02]  /*1460*/  CS2R R40, SRZ ;  /* 0x0000000000287805 */ /* 0x000fe4000001ff00 */
[----:B------:R-:W-:Y:S01]  /*1470*/  IADD3 R69, PT, PT, R12, 0x1e0, RZ ;  /* 0x000001e00c457810 */ /* 0x000fe20007ffe0ff */
[----:B------:R-:W5:Y:S01]  /*1480*/  @!P5 LDG.E.64 R38, desc[UR14][R48.64] ;  /* 0x0000000e3026d981 */ /* 0x000f62000c1e1b00 */
[----:B-1----:R-:W-:Y:S02]  /*1490*/  CS2R R44, SRZ ;  /* 0x00000000002c7805 */ /* 0x002fe4000001ff00 */
[----:B------:R-:W-:Y:S01]  /*14a0*/  ISETP.NE.AND P6, PT, R23, RZ, PT ;  /* 0x000000ff1700720c */ /* 0x000fe20003fc5270 */
[----:B------:R-:W2:Y:S04]  /*14b0*/  @!P0 LDG.E.64 R42, desc[UR14][R66.64] ;  /* 0x0000000e422a8981 */ /* 0x000ea8000c1e1b00 */
[----:B------:R0:W5:Y:S04]  /*14c0*/  @!P3 LDG.E.64 R40, desc[UR14][R64.64] ;  /* 0x0000000e4028b981 */ /* 0x000168000c1e1b00 */
[----:B------:R1:W5:Y:S01]  /*14d0*/  @!P4 LDG.E.64 R44, desc[UR14][R50.64] ;  /* 0x0000000e322cc981 */ /* 0x000362000c1e1b00 */
[----:B------:R-:W-:-:S02]  /*14e0*/  ISETP.GE.U32.AND P1, PT, R69, UR12, PT ;  /* 0x0000000c45007c0c */ /* 0x000fc4000bf26070 */
[----:B0-----:R-:W-:-:S04]  /*14f0*/  SHF.R.S32.HI R65, RZ, 0x1f, R69 ;  /* 0x0000001fff417819 */ /* 0x001fc80000011445 */
[----:B------:R-:W-:Y:S02]  /*1500*/  ISETP.GE.AND.EX P1, PT, R65, UR13, PT, P1 ;  /* 0x0000000d41007c0c */ /* 0x000fe4000bf26310 */
[----:B------:R-:W-:Y:S02]  /*1510*/  ISETP.NE.AND P3, PT, R21, RZ, PT ;  /* 0x000000ff1500720c */ /* 0x000fe40003f65270 */
[----:B------:R-:W-:Y:S02]  /*1520*/  ISETP.NE.AND P5, PT, R22, RZ, PT ;  /* 0x000000ff1600720c */ /* 0x000fe40003fa5270 */
[----:B------:R-:W-:Y:S02]  /*1530*/  CS2R R46, SRZ ;  /* 0x00000000002e7805 */ /* 0x000fe4000001ff00 */
[----:B------:R-:W-:-:S05]  /*1540*/  ISETP.NE.AND P4, PT, R20, RZ, PT ;  /* 0x000000ff1400720c */ /* 0x000fca0003f85270 */
[----:B------:R-:W0:Y:S02]  /*1550*/  @!P1 LDC.64 R22, c[0x0][0x3e0] ;  /* 0x0000f800ff169b82 */ /* 0x000e240000000a00 */
[----:B------:R0:W5:Y:S01]  /*1560*/  @!P3 LDG.E.64 R46, desc[UR14][R52.64] ;  /* 0x0000000e342eb981 */ /* 0x000162000c1e1b00 */
[----:B------:R-:W-:-:S05]  /*1570*/  CS2R R48, SRZ ;  /* 0x0000000000307805 */ /* 0x000fca000001ff00 */
[----:B------:R-:W0:Y:S01]  /*1580*/  @!P1 LDC.64 R20, c[0x0][0x390] ;  /* 0x0000e400ff149b82 */ /* 0x000e220000000a00 */
[----:B------:R-:W5:Y:S01]  /*1590*/  @!P4 LDG.E.64 R48, desc[UR14][R54.64] ;  /* 0x0000000e3630c981 */ /* 0x000f62000c1e1b00 */
[----:B-1----:R-:W-:-:S06]  /*15a0*/  CS2R R50, SRZ ;  /* 0x0000000000327805 */ /* 0x002fcc000001ff00 */
[----:B------:R1:W5:Y:S01]  /*15b0*/  @!P5 LDG.E.64 R50, desc[UR14][R26.64] ;  /* 0x0000000e1a32d981 */ /* 0x000362000c1e1b00 */
[----:B0-----:R-:W-:Y:S01]  /*15c0*/  @!P1 IMAD R52, R65, R22, RZ ;  /* 0x0000001641349224 */ /* 0x001fe200078e02ff */
[----:B-1----:R-:W-:Y:S02]  /*15d0*/  @!P1 MOV R26, R62 ;  /* 0x0000003e001a9202 */ /* 0x002fe40000000f00 */
[----:B------:R-:W-:Y:S01]  /*15e0*/  @!P1 MOV R27, R61 ;  /* 0x0000003d001b9202 */ /* 0x000fe20000000f00 */
[C---:B------:R-:W-:Y:S01]  /*15f0*/  @!P1 IMAD R65, R69.reuse, R23, R52 ;  /* 0x0000001745419224 */ /* 0x040fe200078e0234 */
[----:B------:R-:W-:Y:S01]  /*1600*/  CS2R R52, SRZ ;  /* 0x0000000000347805 */ /* 0x000fe2000001ff00 */
[----:B------:R-:W-:-:S05]  /*1610*/  @!P1 IMAD.WIDE.U32 R22, R69, R22, R26 ;  /* 0x0000001645169225 */ /* 0x000fca00078e001a */
[----:B------:R3:W5:Y:S01]  /*1620*/  @!P6 LDG.E.64 R52, desc[UR14][R24.64] ;  /* 0x0000000e1834e981 */ /* 0x000762000c1e1b00 */
[----:B------:R-:W-:Y:S02]  /*1630*/  @!P1 IADD3 R23, PT, PT, R23, R65, RZ ;  /* 0x0000004117179210 */ /* 0x000fe40007ffe0ff */
[C---:B------:R-:W-:Y:S02]  /*1640*/  @!P1 LEA R20, P2, R22.reuse, R20, 0x2 ;  /* 0x0000001416149211 */ /* 0x040fe400078410ff */
[----:B------:R-:W-:Y:S02]  /*1650*/  CS2R R54, SRZ ;  /* 0x0000000000367805 */ /* 0x000fe4000001ff00 */
[----:B------:R-:W-:-:S05]  /*1660*/  @!P1 LEA.HI.X R21, R22, R21, R23, 0x2, P2 ;  /* 0x0000001516159211 */ /* 0x000fca00010f1417 */
[----:B------:R0:W5:Y:S01]  /*1670*/  @!P1 LDG.E.64 R54, desc[UR14][R20.64] ;  /* 0x0000000e14369981 */ /* 0x000162000c1e1b00 */
[----:B------:R-:W-:Y:S01]  /*1680*/  ISETP.GT.AND P1, PT, R2, 0x1e, PT ;  /* 0x0000001e0200780c */ /* 0x000fe20003f24270 */
[----:B----4-:R-:W-:-:S04]  /*1690*/  FMUL.FTZ R27, R35, R35 ;  /* 0x00000023231b7220 */ /* 0x010fc80000410000 */
[----:B------:R-:W-:Y:S01]  /*16a0*/  FFMA.FTZ R22, R34, R34, R27 ;  /* 0x0000002222167223 */ /* 0x000fe2000001001b */
[----:B--2---:R-:W-:-:S04]  /*16b0*/  FMUL.FTZ R23, R43, R43 ;  /* 0x0000002b2b177220 */ /* 0x004fc80000410000 */
[----:B------:R-:W-:Y:S01]  /*16c0*/  FFMA.FTZ R23, R42, R42, R23 ;  /* 0x0000002a2a177223 */ /* 0x000fe20000010017 */
[----:B---3--:R-:W-:-:S03]  /*16d0*/  FMUL.FTZ R25, R37, R37 ;  /* 0x0000002525197220 */ /* 0x008fc60000410000 */
[----:B------:R-:W-:Y:S01]  /*16e0*/  FADD.FTZ R23, RZ, R23 ;  /* 0x00000017ff177221 */ /* 0x000fe20000010000 */
[----:B------:R-:W-:-:S03]  /*16f0*/  FFMA.FTZ R25, R36, R36, R25 ;  /* 0x0000002424197223 */ /* 0x000fc60000010019 */
[----:B------:R-:W-:Y:S01]  /*1700*/  FADD.FTZ R22, R23, R22 ;  /* 0x0000001617167221 */ /* 0x000fe20000010000 */
[----:B-----5:R-:W-:Y:S01]  /*1710*/  FMUL.FTZ R23, R39, R39 ;  /* 0x0000002727177220 */ /* 0x020fe20000410000 */
[----:B0-----:R-:W-:Y:S02]  /*1720*/  FMUL.FTZ R21, R41, R41 ;  /* 0x0000002929157220 */ /* 0x001fe40000410000 */
        /* <DEDUP_REMOVED lines=106> */
.L_x_3158:
[----:B------:R-:W-:Y:S05]  /*1dd0*/  BSYNC.RECONVERGENT B0 ;  /* 0x0000000000007941 */ /* 0x000fea0003800200 */
.L_x_3157:
        /* <DEDUP_REMOVED lines=23> */
.L_x_3160:
[----:B------:R-:W-:Y:S05]  /*1f50*/  BSYNC.RECONVERGENT B0 ;  /* 0x0000000000007941 */ /* 0x000fea0003800200 */
.L_x_3159:
        /* <DEDUP_REMOVED lines=31> */
.L_x_3163:
[----:B----4-:R-:W3:Y:S04]  /*2150*/  LDG.E.STRONG.GPU R22, desc[UR14][R24.64] ;  /* 0x0000000e18167981 */ /* 0x010ee8000c1ef900 */
[----:B---3--:R-:W-:Y:S01]  /*2160*/  CCTL.IVALL ;  /* 0x00000000ff00798f */ /* 0x008fe20002000000 */
[----:B------:R-:W-:Y:S05]  /*2170*/  YIELD ;  /* 0x0000000000007946 */ /* 0x000fea0003800000 */
[----:B------:R-:W-:-:S13]  /*2180*/  ISETP.NE.AND P1, PT, R22, R27, PT ;  /* 0x0000001b1600720c */ /* 0x000fda0003f25270 */
[----:B------:R-:W-:Y:S05]  /*2190*/  @P1 BRA `(.L_x_3163) ;  /* 0xfffffffc00ec1947 */ /* 0x000fea000383ffff */
.L_x_3162:
        /* <DEDUP_REMOVED lines=15> */
.L_x_3165:
        /* <DEDUP_REMOVED lines=91> */
.L_x_3164:
        /* <DEDUP_REMOVED lines=52> */
.L_x_3166:
        /* <DEDUP_REMOVED lines=28> */
.L_x_3167:
[----:B------:R-:W-:Y:S01]  /*2d40*/  MOV R22, UR5 ;  /* 0x0000000500167c02 */ /* 0x000fe20008000f00 */
[----:B------:R-:W-:Y:S03]  /*2d50*/  BSSY.RECONVERGENT B0, `(.L_x_3161) ;  /* 0x000000c000007945 */ /* 0x000fe60003800200 */
[----:B------:R-:W-:Y:S02]  /*2d60*/  ISETP.EQ.OR P1, PT, R22, UR19, P2 ;  /* 0x0000001316007c0c */ /* 0x000fe40009722670 */
[----:B------:R-:W-:-:S04]  /*2d70*/  LOP3.LUT R22, R3, 0x1, RZ, 0xc0, !PT ;  /* 0x0000000103167812 */ /* 0x000fc800078ec0ff */
        /* <DEDUP_REMOVED lines=9> */
.L_x_3168:
[----:B------:R-:W-:Y:S05]  /*2e10*/  BSYNC.RECONVERGENT B0 ;  /* 0x0000000000007941 */ /* 0x000fea0003800200 */
.L_x_3161:
[----:B------:R-:W-:Y:S01]  /*2e20*/  ISETP.NE.AND P1, PT, R14, RZ, PT ;  /* 0x000000ff0e00720c */ /* 0x000fe20003f25270 */
[----:B------:R-:W5:Y:S01]  /*2e30*/  S2UR UR9, SR_CgaCtaId ;  /* 0x00000000000979c3 */ /* 0x000f620000008800 */
[----:B------:R-:W3:Y:S01]  /*2e40*/  LDCU UR10, c[0x0][0x414] ;  /* 0x00008280ff0a77ac */ /* 0x000ee20008000800 */
[----:B----4-:R-:W-:Y:S02]  /*2e50*/  MOV R23, UR7 ;  /* 0x0000000700177c02 */ /* 0x010fe40008000f00 */
[----:B------:R-:W-:Y:S01]  /*2e60*/  LOP3.LUT R67, R10, 0xffff, RZ, 0xc0, !PT ;  /* 0x0000ffff0a437812 */ /* 0x000fe200078ec0ff */
[----:B------:R-:W-:-:S03]  /*2e70*/  UMOV UR5, 0x400 ;  /* 0x0000040000057882 */ /* 0x000fc60000000000 */
[----:B-12---:R-:W1:Y:S01]  /*2e80*/  LDC.64 R26, c[0x0][0x398] ;  /* 0x0000e600ff1a7b82 */ /* 0x006e620000000a00 */
[----:B------:R-:W-:-:S07]  /*2e90*/  IADD3 R67, PT, PT, R67, UR8, RZ ;  /* 0x0000000843437c10 */ /* 0x000fce000fffe0ff */
[----:B------:R-:W2:Y:S01]  /*2ea0*/  @P1 LDC.64 R64, c[0x0][0x388] ;  /* 0x0000e200ff401b82 */ /* 0x000ea20000000a00 */
[----:B---3--:R-:W-:Y:S01]  /*2eb0*/  @P1 FMUL.FTZ R22, R20, UR10 ;  /* 0x0000000a14161c20 */ /* 0x008fe20008410000 */
[----:B-----5:R-:W-:-:S06]  /*2ec0*/  ULEA UR5, UR9, UR5, 0x18 ;  /* 0x0000000509057291 */ /* 0x020fcc000f8ec0ff */
[----:B------:R-:W3:Y:S01]  /*2ed0*/  LDC.64 R24, c[0x0][0x3a0] ;  /* 0x0000e800ff187b82 */ /* 0x000ee20000000a00 */
[----:B------:R-:W4:Y:S01]  /*2ee0*/  LDCU.U8 UR9, c[0x0][0x3fc] ;  /* 0x00007f80ff0977ac */ /* 0x000f220008000000 */
[----:B-1----:R-:W-:Y:S01]  /*2ef0*/  IMAD.WIDE R26, R67, 0x2, R26 ;  /* 0x00000002431a7825 */ /* 0x002fe200078e021a */
[----:B------:R-:W-:Y:S03]  /*2f00*/  @!P2 STS.64 [UR5+0x48], R20 ;  /* 0x00004814ff00a988 */ /* 0x000fe60008000a05 */
[----:B--2---:R-:W-:-:S04]  /*2f10*/  @P1 IMAD.WIDE R64, R23, 0x8, R64 ;  /* 0x0000000817401825 */ /* 0x004fc800078e0240 */
[----:B------:R-:W-:-:S05]  /*2f20*/  @P1 FMUL.FTZ R23, R21, UR10 ;  /* 0x0000000a15171c20 */ /* 0x000fca0008410000 */
[----:B------:R1:W-:Y:S01]  /*2f30*/  @P1 STG.E.64 desc[UR14][R64.64], R22 ;  /* 0x0000001640001986 */ /* 0x0003e2000c101b0e */
[----:B---3--:R-:W-:Y:S01]  /*2f40*/  IMAD.WIDE R24, R67, 0x2, R24 ;  /* 0x0000000243187825 */ /* 0x008fe200078e0218 */
[----:B------:R-:W-:Y:S06]  /*2f50*/  BAR.SYNC.DEFER_BLOCKING 0x0 ;  /* 0x0000000000007b1d */ /* 0x000fec0000010000 */
[----:B------:R-:W2:Y:S04]  /*2f60*/  LDG.E.U16 R56, desc[UR14][R26.64] ;  /* 0x0000000e1a387981 */ /* 0x000ea8000c1e1500 */
[----:B------:R-:W3:Y:S04]  /*2f70*/  LDG.E.U16 R58, desc[UR14][R26.64+0x2] ;  /* 0x0000020e1a3a7981 */ /* 0x000ee8000c1e1500 */
[----:B-1----:R-:W5:Y:S04]  /*2f80*/  LDG.E.U16 R64, desc[UR14][R24.64] ;  /* 0x0000000e18407981 */ /* 0x002f68000c1e1500 */
[----:B------:R5:W5:Y:S01]  /*2f90*/  LDG.E.U16 R65, desc[UR14][R24.64+0x2] ;  /* 0x0000020e18417981 */ /* 0x000b62000c1e1500 */
[----:B----4-:R-:W-:Y:S01]  /*2fa0*/  UISETP.NE.AND UP1, UPT, UR9, URZ, UPT ;  /* 0x000000ff0900728c */ /* 0x010fe2000bf25270 */
        /* <DEDUP_REMOVED lines=17> */
[----:B---3--:R-:W-:Y:S02]  /*30c0*/  SHF.L.U32 R21, R58, 0x10, RZ ;  /* 0x000000103a157819 */ /* 0x008fe400000006ff */
        /* <DEDUP_REMOVED lines=30> */
[----:B------:R-:W-:-:S03]  /*32b0*/  FFMA.FTZ R23, R21, R23, R24 ;  /* 0x0000001715177223 */ /* 0x000fc60000010018 */
[----:B------:R-:W-:-:S05]  /*32c0*/  FFMA.FTZ R22, R20, R22, R25 ;  /* 0x0000001614167223 */ /* 0x000fca0000010019 */
[----:B------:R0:W-:Y:S02]  /*32d0*/  STG.E.64 desc[UR14][R26.64], R22 ;  /* 0x000000161a007986 */ /* 0x0001e4000c101b0e */
.L_x_3172:
[----:B------:R-:W-:Y:S05]  /*32e0*/  BSYNC.RECONVERGENT B1 ;  /* 0x0000000000017941 */ /* 0x000fea0003800200 */
.L_x_3171:
        /* <DEDUP_REMOVED lines=16> */
[----:B------:R-:W-:-:S03]  /*33f0*/  FFMA.FTZ R23, R21, R23, R24 ;  /* 0x0000001715177223 */ /* 0x000fc60000010018 */
[----:B------:R-:W-:-:S05]  /*3400*/  FFMA.FTZ R22, R20, R22, R25 ;  /* 0x0000001614167223 */ /* 0x000fca0000010019 */
[----:B------:R1:W-:Y:S02]  /*3410*/  STG.E.64 desc[UR14][R26.64], R22 ;  /* 0x000000161a007986 */ /* 0x0003e4000c101b0e */
.L_x_3174:
[----:B------:R-:W-:Y:S05]  /*3420*/  BSYNC.RECONVERGENT B1 ;  /* 0x0000000000017941 */ /* 0x000fea0003800200 */
.L_x_3173:
        /* <DEDUP_REMOVED lines=21> */
.L_x_3176:
[----:B------:R-:W-:Y:S05]  /*3580*/  BSYNC.RECONVERGENT B1 ;  /* 0x0000000000017941 */ /* 0x000fea0003800200 */
.L_x_3175:
[----:B------:R-:W-:Y:S04]  /*3590*/  BSSY.RECONVERGENT B1, `(.L_x_3177) ;  /* 0x0000013000017945 */ /* 0x000fe80003800200 */
[----:B------:R-:W-:Y:S05]  /*35a0*/  @P4 BRA `(.L_x_3178) ;  /* 0x0000000000444947 */ /* 0x000fea0003800000 */
[----:B------:R-:W3:Y:S01]  /*35b0*/  LDCU.64 UR12, c[0x0][0x3e0] ;  /* 0x00007c00ff0c77ac */ /* 0x000ee20008000a00 */
[----:B012---:R-:W-:Y:S01]  /*35c0*/  MOV R22, R62 ;  /* 0x0000003e00167202 */ /* 0x007fe20000000f00 */
[----:B------:R-:W-:Y:S01]  /*35d0*/  FADD.FTZ R38, R38, -UR5 ;  /* 0x8000000526267e21 */ /* 0x000fe20008010000 */
[----:B------:R-:W-:Y:S01]  /*35e0*/  MOV R23, R61 ;  /* 0x0000003d00177202 */ /* 0x000fe20000000f00 */
[----:B------:R-:W0:Y:S01]  /*35f0*/  LDCU.64 UR16, c[0x0][0x380] ;  /* 0x00007000ff1077ac */ /* 0x000e220008000a00 */
[----:B------:R-:W-:Y:S01]  /*3600*/  FADD.FTZ R39, R39, -UR5 ;  /* 0x8000000527277e21 */ /* 0x000fe20008010000 */
        /* <DEDUP_REMOVED lines=8> */
[----:B------:R-:W-:Y:S01]  /*3690*/  FFMA.FTZ R22, R20, R38, R25 ;  /* 0x0000002614167223 */ /* 0x000fe20000010019 */
[----:B------:R-:W-:-:S05]  /*36a0*/  FFMA.FTZ R23, R21, R23, R24 ;  /* 0x0000001715177223 */ /* 0x000fca0000010018 */
[----:B------:R3:W-:Y:S02]  /*36b0*/  STG.E.64 desc[UR14][R26.64], R22 ;  /* 0x000000161a007986 */ /* 0x0007e4000c101b0e */
.L_x_3178:
[----:B------:R-:W-:Y:S05]  /*36c0*/  BSYNC.RECONVERGENT B1 ;  /* 0x0000000000017941 */ /* 0x000fea0003800200 */
.L_x_3177:
[----:B------:R-:W-:Y:S04]  /*36d0*/  BSSY.RECONVERGENT B1, `(.L_x_3179) ;  /* 0x0000013000017945 */ /* 0x000fe80003800200 */
[----:B------:R-:W-:Y:S05]  /*36e0*/  @P1 BRA `(.L_x_3180) ;  /* 0x0000000000441947 */ /* 0x000fea0003800000 */
[----:B------:R-:W4:Y:S01]  /*36f0*/  LDCU.64 UR12, c[0x0][0x3e0] ;  /* 0x00007c00ff0c77ac */ /* 0x000f220008000a00 */
[----:B0123--:R-:W-:Y:S01]  /*3700*/  MOV R26, R62 ;  /* 0x0000003e001a7202 */ /* 0x00ffe20000000f00 */
[----:B------:R-:W-:Y:S01]  /*3710*/  FADD.FTZ R40, R40, -UR5 ;  /* 0x8000000528287e21 */ /* 0x000fe20008010000 */
[----:B------:R-:W-:Y:S01]  /*3720*/  MOV R27, R61 ;  /* 0x0000003d001b7202 */ /* 0x000fe20000000f00 */
[----:B------:R-:W0:Y:S01]  /*3730*/  LDCU.64 UR16, c[0x0][0x380] ;  /* 0x00007000ff1077ac */ /* 0x000e220008000a00 */
[----:B------:R-:W-:Y:S01]  /*3740*/  FADD.FTZ R41, R41, -UR5 ;  /* 0x8000000529297e21 */ /* 0x000fe20008010000 */
[----:B------:R-:W-:-:S04]  /*3750*/  FMUL.FTZ R22, R40, UR10 ;  /* 0x0000000a28167c20 */ /* 0x000fc80008410000 */
[----:B------:R-:W-:Y:S01]  /*3760*/  FFMA.FTZ R22, R20, R22, R25 ;  /* 0x0000001614167223 */ /* 0x000fe20000010019 */
[----:B----4-:R-:W-:Y:S02]  /*3770*/  IMAD R23, R57, UR12, RZ ;  /* 0x0000000c39177c24 */ /* 0x010fe4000f8e02ff */
[----:B------:R-:W-:-:S04]  /*3780*/  IMAD.WIDE.U32 R26, R8, UR12, R26 ;  /* 0x0000000c081a7c25 */ /* 0x000fc8000f8e001a */
[----:B------:R-:W-:Y:S01]  /*3790*/  IMAD R23, R8, UR13, R23 ;  /* 0x0000000d08177c24 */ /* 0x000fe2000f8e0217 */
[----:B0-----:R-:W-:-:S04]  /*37a0*/  LEA R36, P0, R26, UR16, 0x2 ;  /* 0x000000101a247c11 */ /* 0x001fc8000f8010ff */
[----:B------:R-:W-:Y:S01]  /*37b0*/  IADD3 R27, PT, PT, R27, R23, RZ ;  /* 0x000000171b1b7210 */ /* 0x000fe20007ffe0ff */
[----:B------:R-:W-:-:S03]  /*37c0*/  FMUL.FTZ R23, R41, UR10 ;  /* 0x0000000a29177c20 */ /* 0x000fc60008410000 */
[----:B------:R-:W-:Y:S01]  /*37d0*/  LEA.HI.X R37, R26, UR17, R27, 0x2, P0 ;  /* 0x000000111a257c11 */ /* 0x000fe200080f141b */
[----:B------:R-:W-:-:S05]  /*37e0*/  FFMA.FTZ R23, R21, R23, R24 ;  /* 0x0000001715177223 */ /* 0x000fca0000010018 */
[----:B------:R4:W-:Y:S02]  /*37f0*/  STG.E.64 desc[UR14][R36.64], R22 ;  /* 0x0000001624007986 */ /* 0x0009e4000c101b0e */
.L_x_3180:
[----:B------:R-:W-:Y:S05]  /*3800*/  BSYNC.RECONVERGENT B1 ;  /* 0x0000000000017941 */ /* 0x000fea0003800200 */
.L_x_3179:
        /* <DEDUP_REMOVED lines=23> */
[----:B------:R-:W-:Y:S01]  /*3980*/  FADD.FTZ R45, R45, -UR5 ;  /* 0x800000052d2d7e21 */ /* 0x000fe20008010000 */
[----:B----4-:R-:W-:Y:S02]  /*3990*/  IMAD R26, R59, UR12, RZ ;  /* 0x0000000c3b1a7c24 */ /* 0x010fe4000f8e02ff */
        /* <DEDUP_REMOVED lines=10> */
.L_x_3182:
[----:B------:R-:W-:Y:S05]  /*3a40*/  BSYNC.RECONVERGENT B1 ;  /* 0x0000000000017941 */ /* 0x000fea0003800200 */
.L_x_3181:
[----:B------:R-:W-:Y:S01]  /*3a50*/  BSSY.RECONVERGENT B1, `(.L_x_3183) ;  /* 0x0000015000017945 */ /* 0x000fe20003800200 */
[C---:B------:R-:W-:Y:S02]  /*3a60*/  IADD3 R41, PT, PT, R12.reuse, 0x140, RZ ;  /* 0x000001400c297810 */ /* 0x040fe40007ffe0ff */
[----:B------:R-:W-:Y:S01]  /*3a70*/  IADD3 R42, PT, PT, R12, 0x160, RZ ;  /* 0x000001600c2a7810 */ /* 0x000fe20007ffe0ff */
[----:B------:R-:W-:Y:S06]  /*3a80*/  @P0 BRA `(.L_x_3184) ;  /* 0x0000000000440947 */ /* 0x000fec0003800000 */
[----:B------:R-:W5:Y:S01]  /*3a90*/  LDCU.64 UR12, c[0x0][0x3e0] ;  /* 0x00007c00ff0c77ac */ /* 0x000f620008000a00 */
[----:B01234-:R-:W-:Y:S01]  /*3aa0*/  MOV R22, R62 ;  /* 0x0000003e00167202 */ /* 0x01ffe20000000f00 */
        /* <DEDUP_REMOVED lines=12> */
[----:B------:R-:W-:-:S04]  /*3b70*/  IADD3 R43, PT, PT, R23, R43, RZ ;  /* 0x0000002b172b7210 */ /* 0x000fc80007ffe0ff */
[----:B------:R-:W-:-:S05]  /*3b80*/  LEA.HI.X R27, R22, UR17, R43, 0x2, P0 ;  /* 0x00000011161b7c11 */ /* 0x000fca00080f142b */
[----:B------:R0:W-:Y:S02]  /*3b90*/  STG.E.64 desc[UR14][R26.64], R18 ;  /* 0x000000121a007986 */ /* 0x0001e4000c101b0e */
.L_x_3184:
[----:B------:R-:W-:Y:S05]  /*3ba0*/  BSYNC.RECONVERGENT B1 ;  /* 0x0000000000017941 */ /* 0x000fea0003800200 */
.L_x_3183:
[----:B------:R-:W-:Y:S04]  /*3bb0*/  BSSY.RECONVERGENT B1, `(.L_x_3185) ;  /* 0x0000013000017945 */ /* 0x000fe80003800200 */
[----:B------:R-:W-:Y:S05]  /*3bc0*/  @P3 BRA `(.L_x_3186) ;  /* 0x0000000000443947 */ /* 0x000fea0003800000 */
        /* <DEDUP_REMOVED lines=17> */
.L_x_3186:
[----:B------:R-:W-:Y:S05]  /*3ce0*/  BSYNC.RECONVERGENT B1 ;  /* 0x0000000000017941 */ /* 0x000fea0003800200 */
.L_x_3185:
[----:B------:R-:W-:Y:S04]  /*3cf0*/  BSSY.RECONVERGENT B1, `(.L_x_3187) ;  /* 0x0000013000017945 */ /* 0x000fe80003800200 */
[----:B------:R-:W-:Y:S05]  /*3d00*/  @P4 BRA `(.L_x_3188) ;  /* 0x0000000000444947 */ /* 0x000fea0003800000 */
[----:B------:R-:W5:Y:S01]  /*3d10*/  LDCU.64 UR12, c[0x0][0x3e0] ;  /* 0x00007c00ff0c77ac */ /* 0x000f620008000a00 */
[----:B0-----:R-:W-:Y:S01]  /*3d20*/  MOV R18, R62 ;  /* 0x0000003e00127202 */ /* 0x001fe20000000f00 */
        /* <DEDUP_REMOVED lines=11> */
[----:B-1234-:R-:W-:-:S03]  /*3de0*/  LEA R22, P0, R18, UR16, 0x2 ;  /* 0x0000001012167c11 */ /* 0x01efc6000f8010ff */
[----:B------:R-:W-:-:S05]  /*3df0*/  IMAD.IADD R37, R19, 0x1, R37 ;  /* 0x0000000113257824 */ /* 0x000fca00078e0225 */
[----:B------:R-:W-:-:S05]  /*3e00*/  LEA.HI.X R23, R18, UR17, R37, 0x2, P0 ;  /* 0x0000001112177c11 */ /* 0x000fca00080f1425 */
[----:B------:R0:W-:Y:S02]  /*3e10*/  STG.E.64 desc[UR14][R22.64], R16 ;  /* 0x0000001016007986 */ /* 0x0001e4000c101b0e */
.L_x_3188:
[----:B------:R-:W-:Y:S05]  /*3e20*/  BSYNC.RECONVERGENT B1 ;  /* 0x0000000000017941 */ /* 0x000fea0003800200 */
.L_x_3187:
[----:B------:R-:W-:Y:S04]  /*3e30*/  BSSY.RECONVERGENT B1, `(.L_x_3189) ;  /* 0x0000013000017945 */ /* 0x000fe80003800200 */
[----:B------:R-:W-:Y:S05]  /*3e40*/  @P1 BRA `(.L_x_3190) ;  /* 0x0000000000441947 */ /* 0x000fea0003800000 */
[----:B------:R-:W5:Y:S01]  /*3e50*/  LDCU.64 UR12, c[0x0][0x3e0] ;  /* 0x00007c00ff0c77ac */ /* 0x000f620008000a00 */
[----:B0-----:R-:W-:Y:S01]  /*3e60*/  MOV R16, R62 ;  /* 0x0000003e00107202 */ /* 0x001fe20000000f00 */
[----:B------:R-:W-:Y:S01]  /*3e70*/  FADD.FTZ R30, R30, -UR5 ;  /* 0x800000051e1e7e21 */ /* 0x000fe20008010000 */
[----:B------:R-:W-:Y:S01]  /*3e80*/  MOV R17, R61 ;  /* 0x0000003d00117202 */ /* 0x000fe20000000f00 */
[----:B------:R-:W0:Y:S01]  /*3e90*/  LDCU.64 UR16, c[0x0][0x380] ;  /* 0x00007000ff1077ac */ /* 0x000e220008000a00 */
[----:B------:R-:W-:Y:S01]  /*3ea0*/  FADD.FTZ R31, R31, -UR5 ;  /* 0x800000051f1f7e21 */ /* 0x000fe20008010000 */
[----:B-1234-:R-:W-:-:S03]  /*3eb0*/  FMUL.FTZ R22, R30, UR10 ;  /* 0x0000000a1e167c20 */ /* 0x01efc60008410000 */
        /* <DEDUP_REMOVED lines=10> */
.L_x_3190:
[----:B------:R-:W-:Y:S05]  /*3f60*/  BSYNC.RECONVERGENT B1 ;  /* 0x0000000000017941 */ /* 0x000fea0003800200 */
.L_x_3189:
        /* <DEDUP_REMOVED lines=41> */
.L_x_3192:
[----:B------:R-:W-:Y:S05]  /*4200*/  BSYNC.RECONVERGENT B1 ;  /* 0x0000000000017941 */ /* 0x000fea0003800200 */
.L_x_3191:
[----:B------:R-:W-:Y:S04]  /*4210*/  BSSY.RECONVERGENT B1, `(.L_x_3193) ;  /* 0x0000013000017945 */ /* 0x000fe80003800200 */
[----:B------:R-:W-:Y:S05]  /*4220*/  @P1 BRA `(.L_x_3194) ;  /* 0x0000000000441947 */ /* 0x000fea0003800000 */
[----:B------:R-:W1:Y:S01]  /*4230*/  LDCU.64 UR12, c[0x0][0x3e0] ;  /* 0x00007c00ff0c77ac */ /* 0x000e620008000a00 */
[----:B------:R-:W-:Y:S01]  /*4240*/  MOV R16, R62 ;  /* 0x0000003e00107202 */ /* 0x000fe20000000f00 */
[----:B------:R-:W-:Y:S01]  /*4250*/  FADD.FTZ R46, R46, -UR5 ;  /* 0x800000052e2e7e21 */ /* 0x000fe20008010000 */
[----:B------:R-:W-:Y:S01]  /*4260*/  MOV R17, R61 ;  /* 0x0000003d00117202 */ /* 0x000fe20000000f00 */
[----:B------:R-:W2:Y:S01]  /*4270*/  LDCU.64 UR16, c[0x0][0x380] ;  /* 0x00007000ff1077ac */ /* 0x000ea20008000a00 */
[----:B------:R-:W-:Y:S01]  /*4280*/  FADD.FTZ R47, R47, -UR5 ;  /* 0x800000052f2f7e21 */ /* 0x000fe20008010000 */
[----:B0-----:R-:W-:-:S03]  /*4290*/  FMUL.FTZ R22, R46, UR10 ;  /* 0x0000000a2e167c20 */ /* 0x001fc60008410000 */
[----:B------:R-:W-:Y:S01]  /*42a0*/  FMUL.FTZ R23, R47, UR10 ;  /* 0x0000000a2f177c20 */ /* 0x000fe20008410000 */
[----:B------:R-:W-:-:S03]  /*42b0*/  FFMA.FTZ R22, R20, R22, R25 ;  /* 0x0000001614167223 */ /* 0x000fc60000010019 */
[----:B------:R-:W-:Y:S01]  /*42c0*/  FFMA.FTZ R23, R21, R23, R24 ;  /* 0x0000001715177223 */ /* 0x000fe20000010018 */
[----:B-1----:R-:W-:Y:S02]  /*42d0*/  IMAD R19, R36, UR12, RZ ;  /* 0x0000000c24137c24 */ /* 0x002fe4000f8e02ff */
[----:B------:R-:W-:-:S04]  /*42e0*/  IMAD.WIDE.U32 R16, R42, UR12, R16 ;  /* 0x0000000c2a107c25 */ /* 0x000fc8000f8e0010 */
[----:B------:R-:W-:Y:S01]  /*42f0*/  IMAD R19, R42, UR13, R19 ;  /* 0x0000000d2a137c24 */ /* 0x000fe2000f8e0213 */
[----:B--2---:R-:W-:-:S04]  /*4300*/  LEA R18, P1, R16, UR16, 0x2 ;  /* 0x0000001010127c11 */ /* 0x004fc8000f8210ff */
[----:B------:R-:W-:-:S04]  /*4310*/  IADD3 R19, PT, PT, R17, R19, RZ ;  /* 0x0000001311137210 */ /* 0x000fc80007ffe0ff */
[----:B------:R-:W-:-:S05]  /*4320*/  LEA.HI.X R19, R16, UR17, R19, 0x2, P1 ;  /* 0x0000001110137c11 */ /* 0x000fca00088f1413 */
[----:B------:R1:W-:Y:S02]  /*4330*/  STG.E.64 desc[UR14][R18.64], R22 ;  /* 0x0000001612007986 */ /* 0x0003e4000c101b0e */
.L_x_3194:
[----:B------:R-:W-:Y:S05]  /*4340*/  BSYNC.RECONVERGENT B1 ;  /* 0x0000000000017941 */ /* 0x000fea0003800200 */
.L_x_3193:
        /* <DEDUP_REMOVED lines=10> */
[----:B------:R-:W-:-:S03]  /*43f0*/  FFMA.FTZ R22, R20, R22, R25 ;  /* 0x0000001614167223 */ /* 0x000fc60000010019 */
        /* <DEDUP_REMOVED lines=8> */
.L_x_3196:
[----:B------:R-:W-:Y:S05]  /*4480*/  BSYNC.RECONVERGENT B1 ;  /* 0x0000000000017941 */ /* 0x000fea0003800200 */
.L_x_3195:
[----:B------:R-:W-:Y:S04]  /*4490*/  BSSY.RECONVERGENT B1, `(.L_x_3197) ;  /* 0x0000013000017945 */ /* 0x000fe80003800200 */
[----:B------:R-:W-:Y:S05]  /*44a0*/  @P5 BRA `(.L_x_3198) ;  /* 0x0000000000445947 */ /* 0x000fea0003800000 */
[----:B------:R-:W3:Y:S01]  /*44b0*/  LDCU.64 UR12, c[0x0][0x3e0] ;  /* 0x00007c00ff0c77ac */ /* 0x000ee20008000a00 */
[----:B------:R-:W-:Y:S01]  /*44c0*/  MOV R16, R62 ;  /* 0x0000003e00107202 */ /* 0x000fe20000000f00 */
        /* <DEDUP_REMOVED lines=11> */
[----:B012---:R-:W-:-:S04]  /*4580*/  LEA R18, P0, R16, UR16, 0x2 ;  /* 0x0000001010127c11 */ /* 0x007fc8000f8010ff */
[----:B------:R-:W-:-:S04]  /*4590*/  IADD3 R29, PT, PT, R17, R29, RZ ;  /* 0x0000001d111d7210 */ /* 0x000fc80007ffe0ff */
[----:B------:R-:W-:-:S05]  /*45a0*/  LEA.HI.X R19, R16, UR17, R29, 0x2, P0 ;  /* 0x0000001110137c11 */ /* 0x000fca00080f141d */
[----:B------:R3:W-:Y:S02]  /*45b0*/  STG.E.64 desc[UR14][R18.64], R50 ;  /* 0x0000003212007986 */ /* 0x0007e4000c101b0e */
.L_x_3198:
[----:B------:R-:W-:Y:S05]  /*45c0*/  BSYNC.RECONVERGENT B1 ;  /* 0x0000000000017941 */ /* 0x000fea0003800200 */
.L_x_3197:
[----:B------:R-:W-:Y:S04]  /*45d0*/  BSSY.RECONVERGENT B1, `(.L_x_3199) ;  /* 0x0000013000017945 */ /* 0x000fe80003800200 */
[----:B------:R-:W-:Y:S05]  /*45e0*/  @P2 BRA `(.L_x_3200) ;  /* 0x0000000000442947 */ /* 0x000fea0003800000 */
[----:B------:R-:W4:Y:S01]  /*45f0*/  LDCU.64 UR12, c[0x0][0x3e0] ;  /* 0x00007c00ff0c77ac */ /* 0x000f220008000a00 */
        /* <DEDUP_REMOVED lines=12> */
[----:B0123--:R-:W-:-:S04]  /*46c0*/  LEA R18, P0, R16, UR16, 0x2 ;  /* 0x0000001010127c11 */ /* 0x00ffc8000f8010ff */
[----:B------:R-:W-:-:S04]  /*46d0*/  IADD3 R27, PT, PT, R17, R27, RZ ;  /* 0x0000001b111b7210 */ /* 0x000fc80007ffe0ff */
[----:B------:R-:W-:-:S05]  /*46e0*/  LEA.HI.X R19, R16, UR17, R27, 0x2, P0 ;  /* 0x0000001110137c11 */ /* 0x000fca00080f141b */
[----:B------:R4:W-:Y:S02]  /*46f0*/  STG.E.64 desc[UR14][R18.64], R52 ;  /* 0x0000003412007986 */ /* 0x0009e4000c101b0e */
.L_x_3200:
[----:B------:R-:W-:Y:S05]  /*4700*/  BSYNC.RECONVERGENT B1 ;  /* 0x0000000000017941 */ /* 0x000fea0003800200 */
.L_x_3199:
[----:B------:R-:W-:Y:S05]  /*4710*/  @P3 BRA `(.L_x_3201) ;  /* 0x0000002000843947 */ /* 0x000fea0003800000 */
[----:B------:R-:W5:Y:S01]  /*4720*/  LDCU.64 UR8, c[0x0][0x3e0] ;  /* 0x00007c00ff0877ac */ /* 0x000f620008000a00 */
[----:B------:R-:W-:Y:S01]  /*4730*/  MOV R60, R62 ;  /* 0x0000003e003c7202 */ /* 0x000fe20000000f00 */
[----:B------:R-:W-:Y:S01]  /*4740*/  FADD.FTZ R54, R54, -UR5 ;  /* 0x8000000536367e21 */ /* 0x000fe20008010000 */
[----:B------:R-:W-:Y:S01]  /*4750*/  FADD.FTZ R55, R55, -UR5 ;  /* 0x8000000537377e21 */ /* 0x000fe20008010000 */
[----:B------:R-:W0:Y:S02]  /*4760*/  LDCU.64 UR12, c[0x0][0x380] ;  /* 0x00007000ff0c77ac */ /* 0x000e240008000a00 */
[----:B------:R-:W-:Y:S01]  /*4770*/  FMUL.FTZ R54, R54, UR10 ;  /* 0x0000000a36367c20 */ /* 0x000fe20008410000 */
[----:B------:R-:W-:-:S03]  /*4780*/  FMUL.FTZ R55, R55, UR10 ;  /* 0x0000000a37377c20 */ /* 0x000fc60008410000 */
[----:B------:R-:W-:Y:S01]  /*4790*/  FFMA.FTZ R54, R20, R54, R25 ;  /* 0x0000003614367223 */ /* 0x000fe20000010019 */
[----:B------:R-:W-:Y:S01]  /*47a0*/  FFMA.FTZ R55, R21, R55, R24 ;  /* 0x0000003715377223 */ /* 0x000fe20000010018 */
[----:B-----5:R-:W-:Y:S02]  /*47b0*/  IMAD R31, R31, UR8, RZ ;  /* 0x000000081f1f7c24 */ /* 0x020fe4000f8e02ff */
[----:B------:R-:W-:-:S04]  /*47c0*/  IMAD.WIDE.U32 R60, R28, UR8, R60 ;  /* 0x000000081c3c7c25 */ /* 0x000fc8000f8e003c */
[----:B------:R-:W-:Y:S01]  /*47d0*/  IMAD R31, R28, UR9, R31 ;  /* 0x000000091c1f7c24 */ /* 0x000fe2000f8e021f */
[----:B0-----:R-:W-:-:S04]  /*47e0*/  LEA R16, P0, R60, UR12, 0x2 ;  /* 0x0000000c3c107c11 */ /* 0x001fc8000f8010ff */
[----:B------:R-:W-:-:S04]  /*47f0*/  IADD3 R31, PT, PT, R61, R31, RZ ;  /* 0x0000001f3d1f7210 */ /* 0x000fc80007ffe0ff */
[----:B------:R-:W-:-:S05]  /*4800*/  LEA.HI.X R17, R60, UR13, R31, 0x2, P0 ;  /* 0x0000000d3c117c11 */ /* 0x000fca00080f141f */
[----:B------:R0:W-:Y:S01]  /*4810*/  STG.E.64 desc[UR14][R16.64], R54 ;  /* 0x0000003610007986 */ /* 0x0001e2000c101b0e */
[----:B------:R-:W-:Y:S05]  /*4820*/  BRA `(.L_x_3201) ;  /* 0x0000002000407947 */ /* 0x000fea0003800000 */
.L_x_3170:
        /* <DEDUP_REMOVED lines=12> */
[----:B------:R-:W-:Y:S01]  /*48f0*/  FADD.FTZ R43, R43, -UR5 ;  /* 0x800000052b2b7e21 */ /* 0x000fe20008010000 */
[----:B------:R-:W-:Y:S01]  /*4900*/  FADD.FTZ R42, R42, -UR5 ;  /* 0x800000052a2a7e21 */ /* 0x000fe20008010000 */
[----:B------:R-:W-:Y:S01]  /*4910*/  MOV R22, R62 ;  /* 0x0000003e00167202 */ /* 0x000fe20000000f00 */
[----:B------:R-:W1:Y:S01]  /*4920*/  LDCU.64 UR16, c[0x0][0x380] ;  /* 0x00007000ff1077ac */ /* 0x000e620008000a00 */
[----:B------:R-:W-:Y:S01]  /*4930*/  MOV R23, R61 ;  /* 0x0000003d00177202 */ /* 0x000fe20000000f00 */
[----:B------:R-:W-:Y:S01]  /*4940*/  FMUL.FTZ R43, R43, UR10 ;  /* 0x0000000a2b2b7c20 */ /* 0x000fe20008410000 */
[----:B------:R-:W-:-:S03]  /*4950*/  FMUL.FTZ R42, R42, UR10 ;  /* 0x0000000a2a2a7c20 */ /* 0x000fc60008410000 */
[----:B------:R-:W-:Y:S01]  /*4960*/  FFMA.FTZ R67, R21, R43, R24 ;  /* 0x0000002b15437223 */ /* 0x000fe20000010018 */
[----:B------:R-:W-:-:S03]  /*4970*/  FFMA.FTZ R65, R20, R42, R25 ;  /* 0x0000002a14417223 */ /* 0x000fc60000010019 */
[----:B------:R-:W-:Y:S01]  /*4980*/  FMUL.FTZ R43, R67, -1.4426950216293334961 ;  /* 0xbfb8aa3b432b7820 */ /* 0x000fe20000410000 */
[----:B0-----:R-:W-:Y:S02]  /*4990*/  IMAD R27, R5, UR12, RZ ;  /* 0x0000000c051b7c24 */ /* 0x001fe4000f8e02ff */
[----:B------:R-:W-:-:S03]  /*49a0*/  IMAD.WIDE.U32 R22, R12, UR12, R22 ;  /* 0x0000000c0c167c25 */ /* 0x000fc6000f8e0016 */
[----:B------:R-:W0:Y:S01]  /*49b0*/  MUFU.EX2 R43, R43 ;  /* 0x0000002b002b7308 */ /* 0x000e220000000800 */
[----:B------:R-:W-:Y:S01]  /*49c0*/  IMAD R27, R12, UR13, R27 ;  /* 0x0000000d0c1b7c24 */ /* 0x000fe2000f8e021b */
[----:B-1----:R-:W-:-:S04]  /*49d0*/  LEA R26, P0, R22, UR16, 0x2 ;  /* 0x00000010161a7c11 */ /* 0x002fc8000f8010ff */
[----:B------:R-:W-:Y:S01]  /*49e0*/  IADD3 R27, PT, PT, R23, R27, RZ ;  /* 0x0000001b171b7210 */ /* 0x000fe20007ffe0ff */
[----:B------:R-:W-:-:S03]  /*49f0*/  FMUL.FTZ R23, R65, -1.4426950216293334961 ;  /* 0xbfb8aa3b41177820 */ /* 0x000fc60000410000 */
[----:B------:R-:W-:Y:S01]  /*4a00*/  LEA.HI.X R27, R22, UR17, R27, 0x2, P0 ;  /* 0x00000011161b7c11 */ /* 0x000fe200080f141b */
[----:B0-----:R-:W-:Y:S02]  /*4a10*/  FADD.FTZ R56, R43, 1 ;  /* 0x3f8000002b387421 */ /* 0x001fe40000010000 */
[----:B------:R-:W0:Y:S04]  /*4a20*/  MUFU.EX2 R23, R23 ;  /* 0x0000001700177308 */ /* 0x000e280000000800 */
[----:B------:R-:W1:Y:S01]  /*4a30*/  MUFU.RCP R56, R56 ;  /* 0x0000003800387308 */ /* 0x000e620000001000 */
[----:B0-----:R-:W-:-:S07]  /*4a40*/  FADD.FTZ R42, R23, 1 ;  /* 0x3f800000172a7421 */ /* 0x001fce0000010000 */
[----:B------:R-:W0:Y:S01]  /*4a50*/  MUFU.RCP R22, R42 ;  /* 0x0000002a00167308 */ /* 0x000e220000001000 */
[----:B-1----:R-:W-:Y:S01]  /*4a60*/  FMUL.FTZ R23, R67, R56 ;  /* 0x0000003843177220 */ /* 0x002fe20000410000 */
[----:B0-----:R-:W-:-:S05]  /*4a70*/  FMUL.FTZ R22, R65, R22 ;  /* 0x0000001641167220 */ /* 0x001fca0000410000 */
[----:B------:R0:W-:Y:S02]  /*4a80*/  STG.E.64 desc[UR14][R26.64], R22 ;  /* 0x000000161a007986 */ /* 0x0001e4000c101b0e */
.L_x_3203:
[----:B------:R-:W-:Y:S05]  /*4a90*/  BSYNC.RECONVERGENT B1 ;  /* 0x0000000000017941 */ /* 0x000fea0003800200 */
.L_x_3202:
        /* <DEDUP_REMOVED lines=18> */
[----:B------:R-:W-:Y:S01]  /*4bc0*/  IMAD R27, R4, UR13, R27 ;  /* 0x0000000d041b7c24 */ /* 0x000fe2000f8e021b */
[----:B0-----:R-:W-:-:S04]  /*4bd0*/  LEA R26, P0, R22, UR16, 0x2 ;  /* 0x00000010161a7c11 */ /* 0x001fc8000f8010ff */
[----:B------:R-:W-:Y:S01]  /*4be0*/  IADD3 R27, PT, PT, R23, R27, RZ ;  /* 0x0000001b171b7210 */ /* 0x000fe20007ffe0ff */
[----:B--2---:R-:W-:Y:S01]  /*4bf0*/  FADD.FTZ R35, R34, 1 ;  /* 0x3f80000022237421 */ /* 0x004fe20000010000 */
[----:B-1----:R-:W-:Y:S02]  /*4c00*/  FADD.FTZ R43, R42, 1 ;  /* 0x3f8000002a2b7421 */ /* 0x002fe40000010000 */
[----:B------:R-:W-:Y:S02]  /*4c10*/  LEA.HI.X R27, R22, UR17, R27, 0x2, P0 ;  /* 0x00000011161b7c11 */ /* 0x000fe400080f141b */
[----:B------:R-:W0:Y:S08]  /*4c20*/  MUFU.RCP R22, R35 ;  /* 0x0000002300167308 */ /* 0x000e300000001000 */
[----:B------:R-:W1:Y:S01]  /*4c30*/  MUFU.RCP R23, R43 ;  /* 0x0000002b00177308 */ /* 0x000e620000001000 */
[----:B0-----:R-:W-:Y:S01]  /*4c40*/  FMUL.FTZ R22, R65, R22 ;  /* 0x0000001641167220 */ /* 0x001fe20000410000 */
[----:B-1----:R-:W-:-:S05]  /*4c50*/  FMUL.FTZ R23, R56, R23 ;  /* 0x0000001738177220 */ /* 0x002fca0000410000 */
[----:B------:R1:W-:Y:S02]  /*4c60*/  STG.E.64 desc[UR14][R26.64], R22 ;  /* 0x000000161a007986 */ /* 0x0003e4000c101b0e */
.L_x_3205:
[----:B------:R-:W-:Y:S05]  /*4c70*/  BSYNC.RECONVERGENT B1 ;  /* 0x0000000000017941 */ /* 0x000fea0003800200 */
.L_x_3204:
[----:B------:R-:W-:Y:S01]  /*4c80*/  BSSY.RECONVERGENT B1, `(.L_x_3206) ;  /* 0x000001f000017945 */ /* 0x000fe20003800200 */
[C---:B------:R-:W-:Y:S02]  /*4c90*/  IADD3 R34, PT, PT, R12.reuse, 0xc0, RZ ;  /* 0x000000c00c227810 */ /* 0x040fe40007ffe0ff */
[----:B------:R-:W-:Y:S01]  /*4ca0*/  IADD3 R35, PT, PT, R12, 0xe0, RZ ;  /* 0x000000e00c237810 */ /* 0x000fe20007ffe0ff */
[----:B------:R-:W-:Y:S06]  /*4cb0*/  @P1 BRA `(.L_x_3207) ;  /* 0x00000000006c1947 */ /* 0x000fec0003800000 */
        /* <DEDUP_REMOVED lines=16> */
[----:B------:R-:W-:Y:S01]  /*4dc0*/  IMAD R27, R6, UR13, R27 ;  /* 0x0000000d061b7c24 */ /* 0x000fe2000f8e021b */
[----:B0-----:R-:W-:-:S04]  /*4dd0*/  LEA R26, P0, R22, UR16, 0x2 ;  /* 0x00000010161a7c11 */ /* 0x001fc8000f8010ff */
[----:B------:R-:W-:Y:S01]  /*4de0*/  IADD3 R27, PT, PT, R23, R27, RZ ;  /* 0x0000001b171b7210 */ /* 0x000fe20007ffe0ff */
[----:B-1----:R-:W-:Y:S01]  /*4df0*/  FADD.FTZ R37, R36, 1 ;  /* 0x3f80000024257421 */ /* 0x002fe20000010000 */
[----:B--2---:R-:W-:Y:S02]  /*4e00*/  FADD.FTZ R43, R42, 1 ;  /* 0x3f8000002a2b7421 */ /* 0x004fe40000010000 */
[----:B------:R-:W-:Y:S02]  /*4e10*/  LEA.HI.X R27, R22, UR17, R27, 0x2, P0 ;  /* 0x00000011161b7c11 */ /* 0x000fe400080f141b */
[----:B------:R-:W0:Y:S08]  /*4e20*/  MUFU.RCP R22, R37 ;  /* 0x0000002500167308 */ /* 0x000e300000001000 */
[----:B------:R-:W1:Y:S01]  /*4e30*/  MUFU.RCP R23, R43 ;  /* 0x0000002b00177308 */ /* 0x000e620000001000 */
[----:B0-----:R-:W-:Y:S01]  /*4e40*/  FMUL.FTZ R22, R65, R22 ;  /* 0x0000001641167220 */ /* 0x001fe20000410000 */
[----:B-1----:R-:W-:-:S05]  /*4e50*/  FMUL.FTZ R23, R56, R23 ;  /* 0x0000001738177220 */ /* 0x002fca0000410000 */
[----:B------:R2:W-:Y:S02]  /*4e60*/  STG.E.64 desc[UR14][R26.64], R22 ;  /* 0x000000161a007986 */ /* 0x0005e4000c101b0e */
.L_x_3207:
[----:B------:R-:W-:Y:S05]  /*4e70*/  BSYNC.RECONVERGENT B1 ;  /* 0x0000000000017941 */ /* 0x000fea0003800200 */
.L_x_3206:
        /* <DEDUP_REMOVED lines=29> */
.L_x_3209:
[----:B------:R-:W-:Y:S05]  /*5050*/  BSYNC.RECONVERGENT B1 ;  /* 0x0000000000017941 */ /* 0x000fea0003800200 */
.L_x_3208:
[----:B------:R-:W-:Y:S04]  /*5060*/  BSSY.RECONVERGENT B1, `(.L_x_3210) ;  /* 0x000001d000017945 */ /* 0x000fe80003800200 */
[----:B------:R-:W-:Y:S05]  /*5070*/  @P3 BRA `(.L_x_3211) ;  /* 0x00000000006c3947 */ /* 0x000fea0003800000 */
[----:B------:R-:W-:Y:S01]  /*5080*/  FADD.FTZ R40, R40, -UR5 ;  /* 0x8000000528287e21 */ /* 0x000fe20008010000 */
[----:B------:R-:W-:Y:S01]  /*5090*/  FADD.FTZ R41, R41, -UR5 ;  /* 0x8000000529297e21 */ /* 0x000fe20008010000 */
[----:B------:R-:W4:Y:S01]  /*50a0*/  LDCU.64 UR12, c[0x0][0x3e0] ;  /* 0x00007c00ff0c77ac */ /* 0x000f220008000a00 */
[----:B0123--:R-:W-:Y:S01]  /*50b0*/  MOV R23, R61 ;  /* 0x0000003d00177202 */ /* 0x00ffe20000000f00 */
        /* <DEDUP_REMOVED lines=15> */
[----:B------:R-:W-:-:S04]  /*51b0*/  IMAD.WIDE.U32 R22, R8, UR12, R22 ;  /* 0x0000000c08167c25 */ /* 0x000fc8000f8e0016 */
[----:B------:R-:W-:Y:S01]  /*51c0*/  IMAD.IADD R27, R23, 0x1, R27 ;  /* 0x00000001171b7824 */ /* 0x000fe200078e021b */
[C---:B0-----:R-:W-:Y:S02]  /*51d0*/  LEA R26, P0, R22.reuse, UR16, 0x2 ;  /* 0x00000010161a7c11 */ /* 0x041fe4000f8010ff */
[----:B------:R-:W0:Y:S02]  /*51e0*/  MUFU.RCP R38, R38 ;  /* 0x0000002600267308 */ /* 0x000e240000001000 */
[----:B------:R-:W-:Y:S01]  /*51f0*/  LEA.HI.X R27, R22, UR17, R27, 0x2, P0 ;  /* 0x00000011161b7c11 */ /* 0x000fe200080f141b */
[----:B-1----:R-:W-:Y:S01]  /*5200*/  FMUL.FTZ R22, R36, R37 ;  /* 0x0000002524167220 */ /* 0x002fe20000410000 */
[----:B0-----:R-:W-:-:S05]  /*5210*/  FMUL.FTZ R23, R41, R38 ;  /* 0x0000002629177220 */ /* 0x001fca0000410000 */
[----:B------:R4:W-:Y:S02]  /*5220*/  STG.E.64 desc[UR14][R26.64], R22 ;  /* 0x000000161a007986 */ /* 0x0009e4000c101b0e */
.L_x_3211:
[----:B------:R-:W-:Y:S05]  /*5230*/  BSYNC.RECONVERGENT B1 ;  /* 0x0000000000017941 */ /* 0x000fea0003800200 */
.L_x_3210:
        /* <DEDUP_REMOVED lines=18> */
[----:B------:R-:W-:Y:S01]  /*5360*/  FADD.FTZ R44, R44, -UR5 ;  /* 0x800000052c2c7e21 */ /* 0x000fe20008010000 */
[----:B------:R-:W-:Y:S01]  /*5370*/  FADD.FTZ R45, R45, -UR5 ;  /* 0x800000052d2d7e21 */ /* 0x000fe20008010000 */
[----:B------:R-:W5:Y:S01]  /*5380*/  LDCU.64 UR12, c[0x0][0x3e0] ;  /* 0x00007c00ff0c77ac */ /* 0x000f620008000a00 */
[----:B01234-:R-:W-:Y:S01]  /*5390*/  MOV R22, R62 ;  /* 0x0000003e00167202 */ /* 0x01ffe20000000f00 */
        /* <DEDUP_REMOVED lines=9> */
[----:B-----5:R-:W-:-:S03]  /*5430*/  IMAD R26, R59, UR12, RZ ;  /* 0x0000000c3b1a7c24 */ /* 0x020fc6000f8e02ff */
        /* <DEDUP_REMOVED lines=13> */
.L_x_3213:
[----:B------:R-:W-:Y:S05]  /*5510*/  BSYNC.RECONVERGENT B1 ;  /* 0x0000000000017941 */ /* 0x000fea0003800200 */
.L_x_3212:
[----:B------:R-:W-:Y:S01]  /*5520*/  BSSY.RECONVERGENT B1, `(.L_x_3214) ;  /* 0x000001f000017945 */ /* 0x000fe20003800200 */
[C---:B01234-:R-:W-:Y:S02]  /*5530*/  IADD3 R26, PT, PT, R12.reuse, 0x140, RZ ;  /* 0x000001400c1a7810 */ /* 0x05ffe40007ffe0ff */
[----:B------:R-:W-:Y:S01]  /*5540*/  IADD3 R27, PT, PT, R12, 0x160, RZ ;  /* 0x000001600c1b7810 */ /* 0x000fe20007ffe0ff */
[----:B------:R-:W-:Y:S06]  /*5550*/  @P0 BRA `(.L_x_3215) ;  /* 0x00000000006c0947 */ /* 0x000fec0003800000 */
[----:B------:R-:W-:Y:S01]  /*5560*/  FADD.FTZ R18, R18, -UR5 ;  /* 0x8000000512127e21 */ /* 0x000fe20008010000 */
[----:B------:R-:W-:Y:S01]  /*5570*/  FADD.FTZ R19, R19, -UR5 ;  /* 0x8000000513137e21 */ /* 0x000fe20008010000 */
[----:B------:R-:W0:Y:S02]  /*5580*/  LDCU.64 UR12, c[0x0][0x3e0] ;  /* 0x00007c00ff0c77ac */ /* 0x000e240008000a00 */
[----:B------:R-:W-:Y:S01]  /*5590*/  FMUL.FTZ R18, R18, UR10 ;  /* 0x0000000a12127c20 */ /* 0x000fe20008410000 */
[----:B------:R-:W-:Y:S01]  /*55a0*/  FMUL.FTZ R19, R19, UR10 ;  /* 0x0000000a13137c20 */ /* 0x000fe20008410000 */
        /* <DEDUP_REMOVED lines=21> */
[----:B------:R0:W-:Y:S02]  /*5700*/  STG.E.64 desc[UR14][R22.64], R18 ;  /* 0x0000001216007986 */ /* 0x0001e4000c101b0e */
.L_x_3215:
[----:B------:R-:W-:Y:S05]  /*5710*/  BSYNC.RECONVERGENT B1 ;  /* 0x0000000000017941 */ /* 0x000fea0003800200 */
.L_x_3214:
        /* <DEDUP_REMOVED lines=29> */
.L_x_3217:
[----:B------:R-:W-:Y:S05]  /*58f0*/  BSYNC.RECONVERGENT B1 ;  /* 0x0000000000017941 */ /* 0x000fea0003800200 */
.L_x_3216:
[----:B------:R-:W-:Y:S04]  /*5900*/  BSSY.RECONVERGENT B1, `(.L_x_3218) ;  /* 0x000001d000017945 */ /* 0x000fe80003800200 */
[----:B------:R-:W-:Y:S05]  /*5910*/  @P4 BRA `(.L_x_3219) ;  /* 0x00000000006c4947 */ /* 0x000fea0003800000 */
[----:B------:R-:W-:Y:S01]  /*5920*/  FADD.FTZ R16, R16, -UR5 ;  /* 0x8000000510107e21 */ /* 0x000fe20008010000 */
[----:B------:R-:W-:Y:S01]  /*5930*/  FADD.FTZ R17, R17, -UR5 ;  /* 0x8000000511117e21 */ /* 0x000fe20008010000 */
[----:B------:R-:W2:Y:S02]  /*5940*/  LDCU.64 UR12, c[0x0][0x3e0] ;  /* 0x00007c00ff0c77ac */ /* 0x000ea40008000a00 */
[----:B------:R-:W-:Y:S01]  /*5950*/  FMUL.FTZ R16, R16, UR10 ;  /* 0x0000000a10107c20 */ /* 0x000fe20008410000 */
[----:B------:R-:W-:Y:S01]  /*5960*/  FMUL.FTZ R17, R17, UR10 ;  /* 0x0000000a11117c20 */ /* 0x000fe20008410000 */
[----:B------:R-:W3:Y:S02]  /*5970*/  LDCU.64 UR16, c[0x0][0x380] ;  /* 0x00007000ff1077ac */ /* 0x000ee40008000a00 */
[----:B------:R-:W-:Y:S01]  /*5980*/  FFMA.FTZ R29, R20, R16, R25 ;  /* 0x00000010141d7223 */ /* 0x000fe20000010019 */
[----:B------:R-:W-:Y:S01]  /*5990*/  FFMA.FTZ R28, R21, R17, R24 ;  /* 0x00000011151c7223 */ /* 0x000fe20000010018 */
[----:B------:R-:W-:-:S02]  /*59a0*/  MOV R17, R61 ;  /* 0x0000003d00117202 */ /* 0x000fc40000000f00 */
[----:B------:R-:W-:Y:S01]  /*59b0*/  FMUL.FTZ R16, R29, -1.4426950216293334961 ;  /* 0xbfb8aa3b1d107820 */ /* 0x000fe20000410000 */
[----:B01----:R-:W-:-:S05]  /*59c0*/  FMUL.FTZ R18, R28, -1.4426950216293334961 ;  /* 0xbfb8aa3b1c127820 */ /* 0x003fca0000410000 */
[----:B------:R-:W0:Y:S01]  /*59d0*/  MUFU.EX2 R16, R16 ;  /* 0x0000001000107308 */ /* 0x000e220000000800 */
[----:B--2---:R-:W-:-:S03]  /*59e0*/  IMAD R38, R38, UR12, RZ ;  /* 0x0000000c26267c24 */ /* 0x004fc6000f8e02ff */
[----:B------:R-:W1:Y:S01]  /*59f0*/  MUFU.EX2 R18, R18 ;  /* 0x0000001200127308 */ /* 0x000e620000000800 */
[----:B0-----:R-:W-:Y:S01]  /*5a00*/  FADD.FTZ R22, R16, 1 ;  /* 0x3f80000010167421 */ /* 0x001fe20000010000 */
[----:B------:R-:W-:Y:S01]  /*5a10*/  MOV R16, R62 ;  /* 0x0000003e00107202 */ /* 0x000fe20000000f00 */
[----:B-1----:R-:W-:-:S04]  /*5a20*/  FADD.FTZ R23, R18, 1 ;  /* 0x3f80000012177421 */ /* 0x002fc80000010000 */
[----:B------:R-:W0:Y:S01]  /*5a30*/  MUFU.RCP R22, R22 ;  /* 0x0000001600167308 */ /* 0x000e220000001000 */
[----:B------:R-:W-:-:S04]  /*5a40*/  IMAD.WIDE.U32 R16, R37, UR12, R16 ;  /* 0x0000000c25107c25 */ /* 0x000fc8000f8e0010 */
[----:B------:R-:W-:Y:S01]  /*5a50*/  IMAD R37, R37, UR13, R38 ;  /* 0x0000000d25257c24 */ /* 0x000fe2000f8e0226 */
[----:B---3--:R-:W-:Y:S02]  /*5a60*/  LEA R18, P0, R16, UR16, 0x2 ;  /* 0x0000001010127c11 */ /* 0x008fe4000f8010ff */
[----:B------:R-:W1:Y:S02]  /*5a70*/  MUFU.RCP R23, R23 ;  /* 0x0000001700177308 */ /* 0x000e640000001000 */
[----:B------:R-:W-:-:S04]  /*5a80*/  IADD3 R37, PT, PT, R17, R37, RZ ;  /* 0x0000002511257210 */ /* 0x000fc80007ffe0ff */
[----:B------:R-:W-:Y:S01]  /*5a90*/  LEA.HI.X R19, R16, UR17, R37, 0x2, P0 ;  /* 0x0000001110137c11 */ /* 0x000fe200080f1425 */
[----:B0-----:R-:W-:Y:S01]  /*5aa0*/  FMUL.FTZ R16, R29, R22 ;  /* 0x000000161d107220 */ /* 0x001fe20000410000 */
[----:B-1----:R-:W-:-:S05]  /*5ab0*/  FMUL.FTZ R17, R28, R23 ;  /* 0x000000171c117220 */ /* 0x002fca0000410000 */
[----:B------:R2:W-:Y:S02]  /*5ac0*/  STG.E.64 desc[UR14][R18.64], R16 ;  /* 0x0000001012007986 */ /* 0x0005e4000c101b0e */
.L_x_3219:
[----:B------:R-:W-:Y:S05]  /*5ad0*/  BSYNC.RECONVERGENT B1 ;  /* 0x0000000000017941 */ /* 0x000fea0003800200 */
.L_x_3218:
[----:B------:R-:W-:Y:S04]  /*5ae0*/  BSSY.RECONVERGENT B1, `(.L_x_3220) ;  /* 0x000001d000017945 */ /* 0x000fe80003800200 */
[----:B------:R-:W-:Y:S05]  /*5af0*/  @P1 BRA `(.L_x_3221) ;  /* 0x00000000006c1947 */ /* 0x000fea0003800000 */
[----:B------:R-:W-:Y:S01]  /*5b00*/  FADD.FTZ R30, R30, -UR5 ;  /* 0x800000051e1e7e21 */ /* 0x000fe20008010000 */
[----:B------:R-:W-:Y:S01]  /*5b10*/  FADD.FTZ R31, R31, -UR5 ;  /* 0x800000051f1f7e21 */ /* 0x000fe20008010000 */
[----:B------:R-:W3:Y:S01]  /*5b20*/  LDCU.64 UR12, c[0x0][0x3e0] ;  /* 0x00007c00ff0c77ac */ /* 0x000ee20008000a00 */
[----:B--2---:R-:W-:Y:S01]  /*5b30*/  MOV R17, R61 ;  /* 0x0000003d00117202 */ /* 0x004fe20000000f00 */
[----:B------:R-:W-:Y:S01]  /*5b40*/  FMUL.FTZ R30, R30, UR10 ;  /* 0x0000000a1e1e7c20 */ /* 0x000fe20008410000 */
[----:B------:R-:W-:Y:S01]  /*5b50*/  FMUL.FTZ R31, R31, UR10 ;  /* 0x0000000a1f1f7c20 */ /* 0x000fe20008410000 */
[----:B------:R-:W2:Y:S02]  /*5b60*/  LDCU.64 UR16, c[0x0][0x380] ;  /* 0x00007000ff1077ac */ /* 0x000ea40008000a00 */
[----:B------:R-:W-:Y:S01]  /*5b70*/  FFMA.FTZ R29, R20, R30, R25 ;  /* 0x0000001e141d7223 */ /* 0x000fe20000010019 */
[----:B------:R-:W-:-:S03]  /*5b80*/  FFMA.FTZ R28, R21, R31, R24 ;  /* 0x0000001f151c7223 */ /* 0x000fc60000010018 */
[----:B------:R-:W-:Y:S01]  /*5b90*/  FMUL.FTZ R16, R29, -1.4426950216293334961 ;  /* 0xbfb8aa3b1d107820 */ /* 0x000fe20000410000 */
[----:B01----:R-:W-:-:S05]  /*5ba0*/  FMUL.FTZ R18, R28, -1.4426950216293334961 ;  /* 0xbfb8aa3b1c127820 */ /* 0x003fca0000410000 */
[----:B------:R-:W0:Y:S01]  /*5bb0*/  MUFU.EX2 R16, R16 ;  /* 0x0000001000107308 */ /* 0x000e220000000800 */
[----:B---3--:R-:W-:-:S03]  /*5bc0*/  IMAD R39, R39, UR12, RZ ;  /* 0x0000000c27277c24 */ /* 0x008fc6000f8e02ff */
[----:B------:R-:W1:Y:S01]  /*5bd0*/  MUFU.EX2 R18, R18 ;  /* 0x0000001200127308 */ /* 0x000e620000000800 */
[----:B------:R-:W-:Y:S02]  /*5be0*/  IMAD R39, R36, UR13, R39 ;  /* 0x0000000d24277c24 */ /* 0x000fe4000f8e0227 */
[----:B0-----:R-:W-:Y:S01]  /*5bf0*/  FADD.FTZ R22, R16, 1 ;  /* 0x3f80000010167421 */ /* 0x001fe20000010000 */
[----:B------:R-:W-:Y:S01]  /*5c00*/  MOV R16, R62 ;  /* 0x0000003e00107202 */ /* 0x000fe20000000f00 */
[----:B-1----:R-:W-:-:S04]  /*5c10*/  FADD.FTZ R23, R18, 1 ;  /* 0x3f80000012177421 */ /* 0x002fc80000010000 */
[----:B------:R-:W0:Y:S01]  /*5c20*/  MUFU.RCP R22, R22 ;  /* 0x0000001600167308 */ /* 0x000e220000001000 */
[----:B------:R-:W-:-:S03]  /*5c30*/  IMAD.WIDE.U32 R16, R36, UR12, R16 ;  /* 0x0000000c24107c25 */ /* 0x000fc6000f8e0010 */
[----:B--2---:R-:W-:-:S04]  /*5c40*/  LEA R18, P0, R16, UR16, 0x2 ;  /* 0x0000001010127c11 */ /* 0x004fc8000f8010ff */
[----:B------:R-:W1:Y:S01]  /*5c50*/  MUFU.RCP R23, R23 ;  /* 0x0000001700177308 */ /* 0x000e620000001000 */
[----:B------:R-:W-:-:S04]  /*5c60*/  IADD3 R39, PT, PT, R17, R39, RZ ;  /* 0x0000002711277210 */ /* 0x000fc80007ffe0ff */
[----:B------:R-:W-:Y:S01]  /*5c70*/  LEA.HI.X R19, R16, UR17, R39, 0x2, P0 ;  /* 0x0000001110137c11 */ /* 0x000fe200080f1427 */
[----:B0-----:R-:W-:Y:S01]  /*5c80*/  FMUL.FTZ R16, R29, R22 ;  /* 0x000000161d107220 */ /* 0x001fe20000410000 */
[----:B-1----:R-:W-:-:S05]  /*5c90*/  FMUL.FTZ R17, R28, R23 ;  /* 0x000000171c117220 */ /* 0x002fca0000410000 */
[----:B------:R3:W-:Y:S02]  /*5ca0*/  STG.E.64 desc[UR14][R18.64], R16 ;  /* 0x0000001012007986 */ /* 0x0007e4000c101b0e */
.L_x_3221:
[----:B------:R-:W-:Y:S05]  /*5cb0*/  BSYNC.RECONVERGENT B1 ;  /* 0x0000000000017941 */ /* 0x000fea0003800200 */
.L_x_3220:
        /* <DEDUP_REMOVED lines=51> */
.L_x_3223:
[----:B------:R-:W-:Y:S05]  /*5ff0*/  BSYNC.RECONVERGENT B1 ;  /* 0x0000000000017941 */ /* 0x000fea0003800200 */
.L_x_3222:
        /* <DEDUP_REMOVED lines=29> */
.L_x_3225:
[----:B------:R-:W-:Y:S05]  /*61d0*/  BSYNC.RECONVERGENT B1 ;  /* 0x0000000000017941 */ /* 0x000fea0003800200 */
.L_x_3224:
        /* <DEDUP_REMOVED lines=29> */
.L_x_3227:
[----:B------:R-:W-:Y:S05]  /*63b0*/  BSYNC.RECONVERGENT B1 ;  /* 0x0000000000017941 */ /* 0x000fea0003800200 */
.L_x_3226:
        /* <DEDUP_REMOVED lines=29> */
.L_x_3229:
[----:B------:R-:W-:Y:S05]  /*6590*/  BSYNC.RECONVERGENT B1 ;  /* 0x0000000000017941 */ /* 0x000fea0003800200 */
.L_x_3228:
[----:B------:R-:W-:Y:S04]  /*65a0*/  BSSY.RECONVERGENT B1, `(.L_x_3230) ;  /* 0x000001d000017945 */ /* 0x000fe80003800200 */
[----:B------:R-:W-:Y:S05]  /*65b0*/  @P2 BRA `(.L_x_3231) ;  /* 0x00000000006c2947 */ /* 0x000fea0003800000 */
[----:B------:R-:W-:Y:S01]  /*65c0*/  FADD.FTZ R52, R52, -UR5 ;  /* 0x8000000534347e21 */ /* 0x000fe20008010000 */
[----:B------:R-:W-:Y:S01]  /*65d0*/  FADD.FTZ R53, R53, -UR5 ;  /* 0x8000000535357e21 */ /* 0x000fe20008010000 */
[----:B------:R-:W4:Y:S01]  /*65e0*/  LDCU.64 UR12, c[0x0][0x3e0] ;  /* 0x00007c00ff0c77ac */ /* 0x000f220008000a00 */
[----:B012---:R-:W-:Y:S01]  /*65f0*/  MOV R17, R61 ;  /* 0x0000003d00117202 */ /* 0x007fe20000000f00 */
[----:B------:R-:W-:Y:S01]  /*6600*/  FMUL.FTZ R52, R52, UR10 ;  /* 0x0000000a34347c20 */ /* 0x000fe20008410000 */
[----:B------:R-:W-:Y:S01]  /*6610*/  FMUL.FTZ R53, R53, UR10 ;  /* 0x0000000a35357c20 */ /* 0x000fe20008410000 */
[----:B------:R-:W0:Y:S02]  /*6620*/  LDCU.64 UR16, c[0x0][0x380] ;  /* 0x00007000ff1077ac */ /* 0x000e240008000a00 */
[----:B---3--:R-:W-:Y:S01]  /*6630*/  FFMA.FTZ R27, R20, R52, R25 ;  /* 0x00000034141b7223 */ /* 0x008fe20000010019 */
[----:B------:R-:W-:-:S03]  /*6640*/  FFMA.FTZ R53, R21, R53, R24 ;  /* 0x0000003515357223 */ /* 0x000fc60000010018 */
        /* <DEDUP_REMOVED lines=18> */
.L_x_3231:
[----:B------:R-:W-:Y:S05]  /*6770*/  BSYNC.RECONVERGENT B1 ;  /* 0x0000000000017941 */ /* 0x000fea0003800200 */
.L_x_3230:
[----:B------:R-:W-:Y:S05]  /*6780*/  @P3 BRA `(.L_x_3201) ;  /* 0x0000000000683947 */ /* 0x000fea0003800000 */
[----:B------:R-:W-:Y:S01]  /*6790*/  FADD.FTZ R54, R54, -UR5 ;  /* 0x8000000536367e21 */ /* 0x000fe20008010000 */
[----:B------:R-:W-:Y:S01]  /*67a0*/  FADD.FTZ R55, R55, -UR5 ;  /* 0x8000000537377e21 */ /* 0x000fe20008010000 */
[----:B------:R-:W5:Y:S01]  /*67b0*/  LDCU.64 UR8, c[0x0][0x3e0] ;  /* 0x00007c00ff0877ac */ /* 0x000f620008000a00 */
[----:B------:R-:W-:Y:S01]  /*67c0*/  MOV R60, R62 ;  /* 0x0000003e003c7202 */ /* 0x000fe20000000f00 */
[----:B------:R-:W-:Y:S01]  /*67d0*/  FMUL.FTZ R54, R54, UR10 ;  /* 0x0000000a36367c20 */ /* 0x000fe20008410000 */
[----:B------:R-:W-:Y:S01]  /*67e0*/  FMUL.FTZ R55, R55, UR10 ;  /* 0x0000000a37377c20 */ /* 0x000fe20008410000 */
[----:B------:R-:W3:Y:S02]  /*67f0*/  LDCU.64 UR12, c[0x0][0x380] ;  /* 0x00007000ff0c77ac */ /* 0x000ee40008000a00 */
[----:B------:R-:W-:Y:S01]  /*6800*/  FFMA.FTZ R25, R20, R54, R25 ;  /* 0x0000003614197223 */ /* 0x000fe20000010019 */
[----:B------:R-:W-:-:S03]  /*6810*/  FFMA.FTZ R24, R21, R55, R24 ;  /* 0x0000003715187223 */ /* 0x000fc60000010018 */
[----:B012---:R-:W-:Y:S01]  /*6820*/  FMUL.FTZ R16, R25, -1.4426950216293334961 ;  /* 0xbfb8aa3b19107820 */ /* 0x007fe20000410000 */
[----:B------:R-:W-:-:S05]  /*6830*/  FMUL.FTZ R17, R24, -1.4426950216293334961 ;  /* 0xbfb8aa3b18117820 */ /* 0x000fca0000410000 */
[----:B------:R-:W3:Y:S01]  /*6840*/  MUFU.EX2 R16, R16 ;  /* 0x0000001000107308 */ /* 0x000ee20000000800 */
[----:B-----5:R-:W-:-:S03]  /*6850*/  IMAD R31, R31, UR8, RZ ;  /* 0x000000081f1f7c24 */ /* 0x020fc6000f8e02ff */
[----:B------:R-:W0:Y:S01]  /*6860*/  MUFU.EX2 R17, R17 ;  /* 0x0000001100117308 */ /* 0x000e220000000800 */
[----:B------:R-:W-:-:S04]  /*6870*/  IMAD.WIDE.U32 R60, R28, UR8, R60 ;  /* 0x000000081c3c7c25 */ /* 0x000fc8000f8e003c */
[----:B------:R-:W-:Y:S02]  /*6880*/  IMAD R31, R28, UR9, R31 ;  /* 0x000000091c1f7c24 */ /* 0x000fe4000f8e021f */
[----:B---34-:R-:W-:Y:S01]  /*6890*/  FADD.FTZ R18, R16, 1 ;  /* 0x3f80000010127421 */ /* 0x018fe20000010000 */
[C---:B------:R-:W-:Y:S02]  /*68a0*/  LEA R16, P0, R60.reuse, UR12, 0x2 ;  /* 0x0000000c3c107c11 */ /* 0x040fe4000f8010ff */
[----:B------:R-:W-:Y:S01]  /*68b0*/  IADD3 R31, PT, PT, R61, R31, RZ ;  /* 0x0000001f3d1f7210 */ /* 0x000fe20007ffe0ff */
[----:B0-----:R-:W-:Y:S02]  /*68c0*/  FADD.FTZ R20, R17, 1 ;  /* 0x3f80000011147421 */ /* 0x001fe40000010000 */
[----:B------:R-:W0:Y:S01]  /*68d0*/  MUFU.RCP R18, R18 ;  /* 0x0000001200127308 */ /* 0x000e220000001000 */
[----:B------:R-:W-:-:S07]  /*68e0*/  LEA.HI.X R17, R60, UR13, R31, 0x2, P0 ;  /* 0x0000000d3c117c11 */ /* 0x000fce00080f141f */
[----:B------:R-:W1:Y:S01]  /*68f0*/  MUFU.RCP R19, R20 ;  /* 0x0000001400137308 */ /* 0x000e620000001000 */
[----:B0-----:R-:W-:Y:S01]  /*6900*/  FMUL.FTZ R18, R25, R18 ;  /* 0x0000001219127220 */ /* 0x001fe20000410000 */
[----:B-1----:R-:W-:-:S05]  /*6910*/  FMUL.FTZ R19, R24, R19 ;  /* 0x0000001318137220 */ /* 0x002fca0000410000 */
[----:B------:R0:W-:Y:S02]  /*6920*/  STG.E.64 desc[UR14][R16.64], R18 ;  /* 0x0000001210007986 */ /* 0x0001e4000c101b0e */
.L_x_3201:
[----:B------:R-:W-:Y:S05]  /*6930*/  BSYNC.RECONVERGENT B0 ;  /* 0x0000000000007941 */ /* 0x000fea0003800200 */
.L_x_3169:
        /* <DEDUP_REMOVED lines=8> */
.L_x_3233:
        /* <DEDUP_REMOVED lines=12> */
.L_x_3474:


//--------------------- .text._Z35group_norm_nhwc_fwd_one_pass_kernelI11Fp32IOFp16WLi64ELi14ELi224EEv26Group_norm_nhwc_fwd_params --------------------------
	.section	.text._Z35group_norm_nhwc_fwd_one_pass_kernelI11Fp32IOFp16WLi64ELi14ELi224EEv26Group_norm_nhwc_fwd_params,"ax",@progbits
	.align	128
        .global         _Z35group_norm_nhwc_fwd_one_pass_kernelI11Fp32IOFp16WLi64ELi14ELi224EEv26Group_norm_nhwc_fwd_params
        .type           _Z35group_norm_nhwc_fwd_one_pass_kernelI11Fp32IOFp16WLi64ELi14ELi224EEv26Group_norm_nhwc_fwd_params,@function
        .size           _Z35group_norm_nhwc_fwd_one_pass_kernelI11Fp32IOFp16WLi64ELi14ELi224EEv26Group_norm_nhwc_fwd_params,(.L_x_3475 - _Z35group_norm_nhwc_fwd_one_pass_kernelI11Fp32IOFp16WLi64ELi14ELi224EEv26Group_norm_nhwc_fwd_params)
        .other          _Z35group_norm_nhwc_fwd_one_pass_kernelI11Fp32IOFp16WLi64ELi14ELi224EEv26Group_norm_nhwc_fwd_params,@"STO_CUDA_ENTRY STV_DEFAULT"
_Z35group_norm_nhwc_fwd_one_pass_kernelI11Fp32IOFp16WLi64ELi14ELi224EEv26Group_norm_nhwc_fwd_params:
.text._Z35group_norm_nhwc_fwd_one_pass_kernelI11Fp32IOFp16WLi64ELi14ELi224EEv26Group_norm_nhwc_fwd_params:
        /* <DEDUP_REMOVED lines=27> */
.L_x_3253:
        /* <DEDUP_REMOVED lines=125> */
.L_x_3235:
[----:B----4-:R-:W-:Y:S05]  /*0980*/  BSYNC.RECONVERGENT B0 ;  /* 0x0000000000007941 */ /* 0x010fea0003800200 */
.L_x_3234:
        /* <DEDUP_REMOVED lines=23> */
.L_x_3237:
[----:B------:R-:W-:Y:S05]  /*0b00*/  BSYNC.RECONVERGENT B0 ;  /* 0x0000000000007941 */ /* 0x000fea0003800200 */
.L_x_3236:
        /* <DEDUP_REMOVED lines=31> */
.L_x_3240:
[----:B-1----:R-:W2:Y:S04]  /*0d00*/  LDG.E.STRONG.GPU R6, desc[UR14][R4.64] ;  /* 0x0000000e04067981 */ /* 0x002ea8000c1ef900 */
[----:B--2---:R-:W-:Y:S01]  /*0d10*/  CCTL.IVALL ;  /* 0x00000000ff00798f */ /* 0x004fe20002000000 */
[----:B------:R-:W-:Y:S05]  /*0d20*/  YIELD ;  /* 0x0000000000007946 */ /* 0x000fea0003800000 */
[----:B------:R-:W-:-:S13]  /*0d30*/  ISETP.NE.AND P2, PT, R6, R9, PT ;  /* 0x000000090600720c */ /* 0x000fda0003f45270 */
[----:B------:R-:W-:Y:S05]  /*0d40*/  @P2 BRA `(.L_x_3240) ;  /* 0xfffffffc00ec2947 */ /* 0x000fea000383ffff */
.L_x_3239:
        /* <DEDUP_REMOVED lines=15> */
.L_x_3242:
[----:B------:R-:W-:Y:S01]  /*0e40*/  UIADD3 UR24, UPT, UPT, UR5, 0x1, URZ ;  /* 0x0000000105187890 */ /* 0x000fe2000fffe0ff */
[----:B------:R-:W-:Y:S01]  /*0e50*/  ISETP.EQ.OR P2, PT, RZ, UR23, P3 ;  /* 0x00000017ff007c0c */ /* 0x000fe20009f42670 */
[----:B------:R-:W-:-:S04]  /*0e60*/  UIADD3 UR25, UPT, UPT, UR5, 0x2, URZ ;  /* 0x0000000205197890 */ /* 0x000fc8000fffe0ff */
[----:B-1----:R-:W-:Y:S01]  /*0e70*/  MOV R4, UR24 ;  /* 0x0000001800047c02 */ /* 0x002fe20008000f00 */
        /* <DEDUP_REMOVED lines=20> */
[----:B------:R-:W-:-:S03]  /*0fc0*/  MOV R11, UR27 ;  /* 0x0000001b000b7c02 */ /* 0x000fc60008000f00 */
[----:B------:R-:W3:Y:S01]  /*0fd0*/  @!P4 LDG.E.64 R6, desc[UR14][R6.64] ;  /* 0x0000000e0606c981 */ /* 0x000ee2000c1e1b00 */
[----:B------:R-:W-:Y:S02]  /*0fe0*/  MOV R8, UR24 ;  /* 0x0000001800087c02 */ /* 0x000fe40008000f00 */
[----:B--2---:R-:W-:Y:S01]  /*0ff0*/  MOV R9, UR25 ;  /* 0x0000001900097c02 */ /* 0x004fe20008000f00 */
[----:B------:R-:W2:Y:S05]  /*1000*/  @!P6 LDG.E.64 R10, desc[UR14][R10.64] ;  /* 0x0000000e0a0ae981 */ /* 0x000eaa000c1e1b00 */
        /* <DEDUP_REMOVED lines=12> */
[----:B------:R-:W-:-:S02]  /*10d0*/  ISETP.EQ.OR P4, PT, R4, UR18, P3 ;  /* 0x0000001204007c0c */ /* 0x000fc40009f82670 */
[----:B------:R-:W-:Y:S01]  /*10e0*/  MOV R4, UR24 ;  /* 0x0000001800047c02 */ /* 0x000fe20008000f00 */
[----:B--2---:R-:W-:Y:S01]  /*10f0*/  @!P6 FADD.FTZ R24, R24, R10 ;  /* 0x0000000a1818e221 */ /* 0x004fe20000010000 */
        /* <DEDUP_REMOVED lines=47> */
.L_x_3241:
        /* <DEDUP_REMOVED lines=47> */
[----:B---3--:R-:W-:Y:S01]  /*16e0*/  @!P5 FADD.FTZ R24, R24, R4 ;  /* 0x000000041818d221 */ /* 0x008fe20000010000 */
[----:B------:R-:W-:-:S03]  /*16f0*/  @!P5 FADD.FTZ R25, R25, R5 ;  /* 0x000000051919d221 */ /* 0x000fc60000010000 */
[----:B----4-:R-:W-:Y:S01]  /*1700*/  @!P4 FADD.FTZ R24, R24, R6 ;  /* 0x000000061818c221 */ /* 0x010fe20000010000 */
[----:B------:R-:W-:-:S03]  /*1710*/  @!P4 FADD.FTZ R25, R25, R7 ;  /* 0x000000071919c221 */ /* 0x000fc60000010000 */
[----:B--2---:R-:W-:Y:S01]  /*1720*/  @!P6 FADD.FTZ R24, R24, R8 ;  /* 0x000000081818e221 */ /* 0x004fe20000010000 */
[----:B------:R-:W-:-:S07]  /*1730*/  @!P6 FADD.FTZ R25, R25, R9 ;  /* 0x000000091919e221 */ /* 0x000fce0000010000 */
.L_x_3243:
        /* <DEDUP_REMOVED lines=27> */
.L_x_3244:
        /* <DEDUP_REMOVED lines=13> */
.L_x_3245:
[----:B------:R-:W-:Y:S05]  /*19c0*/  BSYNC.RECONVERGENT B0 ;  /* 0x0000000000007941 */ /* 0x000fea0003800200 */
.L_x_3238:
        /* <DEDUP_REMOVED lines=44> */
[----:B---3--:R-:W-:Y:S02]  /*1c90*/  HADD2.F32 R8, -RZ, R13.H0_H0 ;  /* 0x2000000dff087230 */ /* 0x008fe40000004100 */
[----:B----4-:R-:W-:Y:S02]  /*1ca0*/  HADD2.F32 R9, -RZ, R26.H0_H0 ;  /* 0x2000001aff097230 */ /* 0x010fe40000004100 */
[----:B0-----:R-:W-:Y:S02]  /*1cb0*/  HADD2.F32 R25, -RZ, R12.H0_H0 ;  /* 0x2000000cff197230 */ /* 0x001fe40000004100 */
[----:B-----5:R-:W-:Y:S01]  /*1cc0*/  HADD2.F32 R24, -RZ, R27.H0_H0 ;  /* 0x2000001bff187230 */ /* 0x020fe20000004100 */
        /* <DEDUP_REMOVED lines=25> */
.L_x_3249:
[----:B------:R-:W-:Y:S05]  /*1e60*/  BSYNC.RECONVERGENT B1 ;  /* 0x0000000000017941 */ /* 0x000fea0003800200 */
.L_x_3248:
        /* <DEDUP_REMOVED lines=19> */
.L_x_3247:
        /* <DEDUP_REMOVED lines=29> */
.L_x_3252:
[----:B------:R-:W-:Y:S05]  /*2170*/  BSYNC.RECONVERGENT B1 ;  /* 0x0000000000017941 */ /* 0x000fea0003800200 */
.L_x_3251:
        /* <DEDUP_REMOVED lines=30> */
.L_x_3250:
[----:B------:R-:W-:Y:S05]  /*2360*/  BSYNC.RECONVERGENT B0 ;  /* 0x0000000000007941 */ /* 0x000fea0003800200 */
.L_x_3246:
[----:B------:R-:W-:Y:S02]  /*2370*/  UIADD3 UR8, UPT, UPT, UR19, UR8, URZ ;  /* 0x0000000813087290 */ /* 0x000fe4000fffe0ff */
[----:B------:R-:W-:Y:S02]  /*2380*/  UIADD3 UR4, UPT, UPT, UR4, 0x1, URZ ;  /* 0x0000000104047890 */ /* 0x000fe4000fffe0ff */
[----:B------:R-:W-:-:S09]  /*2390*/  UISETP.GE.AND UP1, UPT, UR8, UR7, UPT ;  /* 0x000000070800728c */ /* 0x000fd2000bf26270 */
[----:B------:R-:W-:Y:S05]  /*23a0*/  BRA.U !UP1, `(.L_x_3253) ;  /* 0xffffffdd09807547 */ /* 0x000fea000b83ffff */
[----:B------:R-:W-:Y:S05]  /*23b0*/  EXIT ;  /* 0x000000000000794d */ /* 0x000fea0003800000 */
.L_x_3254:
        /* <DEDUP_REMOVED lines=12> */
.L_x_3475:


//--------------------- .text._Z35group_norm_nhwc_fwd_one_pass_kernelI11Fp32IOFp16WLi128ELi14ELi224EEv26Group_norm_nhwc_fwd_params --------------------------
	.section	.text._Z35group_norm_nhwc_fwd_one_pass_kernelI11Fp32IOFp16WLi128ELi14ELi224EEv26Group_norm_nhwc_fwd_params,"ax",@progbits
	.align	128
        .global         _Z35group_norm_nhwc_fwd_one_pass_kernelI11Fp32IOFp16WLi128ELi14ELi224EEv26Group_norm_nhwc_fwd_params
        .type           _Z35group_norm_nhwc_fwd_one_pass_kernelI11Fp32IOFp16WLi128ELi14ELi224EEv26Group_norm_nhwc_fwd_params,@function
        .size           _Z35group_norm_nhwc_fwd_one_pass_kernelI11Fp32IOFp16WLi128ELi14ELi224EEv26Group_norm_nhwc_fwd_params,(.L_x_3476 - _Z35group_norm_nhwc_fwd_one_pass_kernelI11Fp32IOFp16WLi128ELi14ELi224EEv26Group_norm_nhwc_fwd_params)
        .other          _Z35group_norm_nhwc_fwd_one_pass_kernelI11Fp32IOFp16WLi128ELi14ELi224EEv26Group_norm_nhwc_fwd_params,@"STO_CUDA_ENTRY STV_DEFAULT"
_Z35group_norm_nhwc_fwd_one_pass_kernelI11Fp32IOFp16WLi128ELi14ELi224EEv26Group_norm_nhwc_fwd_params:
.text._Z35group_norm_nhwc_fwd_one_pass_kernelI11Fp32IOFp16WLi128ELi14ELi224EEv26Group_norm_nhwc_fwd_params:
        /* <DEDUP_REMOVED lines=44> */
[----:B------:R-:W-:Y:S02]  /*02c0*/  SHF.L.U32 R2, R2, 0x1, RZ ;  /* 0x0000000102027819 */ /* 0x000fe400000006ff */
[----:B------:R-:W-:Y:S02]  /*02d0*/  SHF.R.S32.HI R3, RZ, 0x1f, R27 ;  /* 0x0000001fff037819 */ /* 0x000fe4000001141b */
[----:B------:R-:W-:-:S07]  /*02e0*/  LOP3.LUT R28, R2, 0xffff, RZ, 0xc0, !PT ;  /* 0x0000ffff021c7812 */ /* 0x000fce00078ec0ff */
.L_x_3282:
[----:B0-----:R-:W0:Y:S01]  /*02f0*/  LDCU UR5, c[0x0][0x3f8] ;  /* 0x00007f00ff0577ac */ /* 0x001e220008000800 */
[----:B------:R-:W-:Y:S02]  /*0300*/  IABS R8, UR10 ;  /* 0x0000000a00087c13 */ /* 0x000fe40008000000 */
[----:B---3--:R-:W-:Y:S01]  /*0310*/  SHF.R.S32.HI R10, RZ, 0x1f, R26 ;  /* 0x0000001fff0a7819 */ /* 0x008fe2000001141a */
[----:B-1----:R-:W1:Y:S01]  /*0320*/  LDCU.64 UR14, c[0x0][0x3e8] ;  /* 0x00007d00ff0e77ac */ /* 0x002e620008000a00 */
[----:B------:R-:W-:Y:S02]  /*0330*/  SHF.R.S32.HI R11, RZ, 0x1f, R25 ;  /* 0x0000001fff0b7819 */ /* 0x000fe40000011419 */
[----:B------:R-:W-:Y:S01]  /*0340*/  SHF.R.S32.HI R16, RZ, 0x1f, R0 ;  /* 0x0000001fff107819 */ /* 0x000fe20000011400 */
[----:B--2---:R-:W2:Y:S01]  /*0350*/  LDCU.64 UR18, c[0x0][0x3f0] ;  /* 0x00007e00ff1277ac */ /* 0x004ea20008000a00 */
[----:B------:R-:W-:Y:S01]  /*0360*/  SHF.R.S32.HI R22, RZ, 0x1f, R27 ;  /* 0x0000001fff167819 */ /* 0x000fe2000001141b */
[----:B0---4-:R-:W-:Y:S01]  /*0370*/  IMAD.U32 R2, RZ, RZ, UR5 ;  /* 0x00000005ff027e24 */ /* 0x011fe2000f8e00ff */
[----:B-1----:R-:W-:-:S04]  /*0380*/  ISETP.GE.U32.AND P2, PT, R26, UR14, PT ;  /* 0x0000000e1a007c0c */ /* 0x002fc8000bf46070 */
[----:B------:R-:W-:Y:S02]  /*0390*/  IABS R5, R2 ;  /* 0x0000000200057213 */ /* 0x000fe40000000000 */
[----:B------:R-:W-:Y:S02]  /*03a0*/  ISETP.GE.AND.EX P2, PT, R10, UR15, PT, P2 ;  /* 0x0000000f0a007c0c */ /* 0x000fe4000bf46320 */
[----:B------:R-:W0:Y:S01]  /*03b0*/  I2F.RP R4, R5 ;  /* 0x0000000500047306 */ /* 0x000e220000209400 */
[----:B------:R-:W-:-:S04]  /*03c0*/  ISETP.GE.U32.AND P3, PT, R25, UR14, PT ;  /* 0x0000000e19007c0c */ /* 0x000fc8000bf66070 */
[----:B------:R-:W-:-:S03]  /*03d0*/  ISETP.GE.AND.EX P3, PT, R11, UR15, PT, P3 ;  /* 0x0000000f0b007c0c */ /* 0x000fc6000bf66330 */
[----:B0-----:R-:W0:Y:S02]  /*03e0*/  MUFU.RCP R4, R4 ;  /* 0x0000000400047308 */ /* 0x001e240000001000 */
[----:B0-----:R-:W-:-:S06]  /*03f0*/  IADD3 R2, PT, PT, R4, 0xffffffe, RZ ;  /* 0x0ffffffe04027810 */ /* 0x001fcc0007ffe0ff */
[----:B------:R0:W1:Y:S02]  /*0400*/  F2I.FTZ.U32.TRUNC.NTZ R3, R2 ;  /* 0x0000000200037305 */ /* 0x000064000021f000 */
        /* <DEDUP_REMOVED lines=8> */
[----:B------:R-:W-:-:S03]  /*0490*/  R2UR UR11, R6 ;  /* 0x00000000060b72ca */ /* 0x000fc600000e0000 */
[----:B--2---:R-:W-:Y:S01]  /*04a0*/  IMAD.U32 R3, RZ, RZ, UR18 ;  /* 0x00000012ff037e24 */ /* 0x004fe2000f8e00ff */
        /* <DEDUP_REMOVED lines=37> */
[----:B------:R-:W4:Y:S01]  /*0700*/  @!P3 LDC.64 R2, c[0x0][0x390] ;  /* 0x0000e400ff02bb82 */ /* 0x000f220000000a00 */
[----:B------:R-:W-:Y:S02]  /*0710*/  IADD3 R19, PT, PT, R21, UR5, RZ ;  /* 0x0000000515137c10 */ /* 0x000fe4000fffe0ff */
[----:B------:R-:W-:Y:S02]  /*0720*/  @!P2 MOV R18, R20 ;  /* 0x000000140012a202 */ /* 0x000fe40000000f00 */
[----:B------:R-:W-:-:S03]  /*0730*/  @!P1 MOV R17, R19 ;  /* 0x0000001300119202 */ /* 0x000fc60000000f00 */
[----:B------:R-:W-:-:S05]  /*0740*/  @!P2 IMAD.WIDE.U32 R8, R26, R8, R18 ;  /* 0x000000081a08a225 */ /* 0x000fca00078e0012 */
[----:B------:R-:W-:Y:S01]  /*0750*/  @!P2 IADD3 R9, PT, PT, R9, R10, RZ ;  /* 0x0000000a0909a210 */ /* 0x000fe20007ffe0ff */
[----:B0-----:R-:W-:Y:S01]  /*0760*/  @!P3 IMAD R10, R11, R4, RZ ;  /* 0x000000040b0ab224 */ /* 0x001fe200078e02ff */
[----:B-1----:R-:W-:-:S03]  /*0770*/  @!P2 LEA R6, P5, R8, R6, 0x2 ;  /* 0x000000060806a211 */ /* 0x002fc600078a10ff */
[C---:B------:R-:W-:Y:S01]  /*0780*/  @!P3 IMAD R5, R25.reuse, R5, R10 ;  /* 0x000000051905b224 */ /* 0x040fe200078e020a */
[----:B------:R-:W-:Y:S01]  /*0790*/  @!P2 LEA.HI.X R7, R8, R7, R9, 0x2, P5 ;  /* 0x000000070807a211 */ /* 0x000fe200028f1409 */
[----:B------:R-:W-:Y:S01]  /*07a0*/  @!P3 IMAD.MOV.U32 R8, RZ, RZ, R20 ;  /* 0x000000ffff08b224 */ /* 0x000fe200078e0014 */
[----:B------:R-:W-:Y:S01]  /*07b0*/  @!P3 MOV R9, R19 ;  /* 0x000000130009b202 */ /* 0x000fe20000000f00 */
[----:B------:R-:W0:Y:S02]  /*07c0*/  @!P4 LDC.64 R10, c[0x0][0x3e0] ;  /* 0x0000f800ff0acb82 */ /* 0x000e240000000a00 */
[----:B------:R-:W-:-:S04]  /*07d0*/  @!P3 IMAD.WIDE.U32 R8, R25, R4, R8 ;  /* 0x000000041908b225 */ /* 0x000fc800078e0008 */
[----:B------:R-:W-:Y:S01]  /*07e0*/  @!P3 IMAD.IADD R5, R9, 0x1, R5 ;  /* 0x000000010905b824 */ /* 0x000fe200078e0205 */
[----:B----4-:R-:W-:Y:S01]  /*07f0*/  @!P3 LEA R2, P5, R8, R2, 0x2 ;  /* 0x000000020802b211 */ /* 0x010fe200078a10ff */
[----:B--2---:R-:W-:Y:S01]  /*0800*/  @!P1 IMAD R4, R16, R14, RZ ;  /* 0x0000000e10049224 */ /* 0x004fe200078e02ff */
[----:B------:R-:W-:Y:S02]  /*0810*/  @!P1 MOV R16, R20 ;  /* 0x0000001400109202 */ /* 0x000fe40000000f00 */
[----:B------:R-:W-:Y:S01]  /*0820*/  @!P3 LEA.HI.X R3, R8, R3, R5, 0x2, P5 ;  /* 0x000000030803b211 */ /* 0x000fe200028f1405 */
[C---:B------:R-:W-:Y:S01]  /*0830*/  @!P1 IMAD R4, R0.reuse, R15, R4 ;  /* 0x0000000f00049224 */ /* 0x040fe200078e0204 */
        /* <DEDUP_REMOVED lines=8> */
[----:B0-----:R-:W-:Y:S01]  /*08c0*/  @!P4 IMAD R14, R22, R10, RZ ;  /* 0x0000000a160ec224 */ /* 0x001fe200078e02ff */
[----:B------:R-:W-:-:S03]  /*08d0*/  @!P4 MOV R13, R19 ;  /* 0x00000013000dc202 */ /* 0x000fc60000000f00 */
[C---:B------:R-:W-:Y:S01]  /*08e0*/  @!P4 IMAD R14, R27.reuse, R11, R14 ;  /* 0x0000000b1b0ec224 */ /* 0x040fe200078e020e */
[----:B--2---:R-:W-:Y:S01]  /*08f0*/  CS2R R6, SRZ ;  /* 0x0000000000067805 */ /* 0x004fe2000001ff00 */
[----:B------:R-:W-:-:S05]  /*0900*/  @!P4 IMAD.WIDE.U32 R10, R27, R10, R12 ;  /* 0x0000000a1b0ac225 */ /* 0x000fca00078e000c */
[----:B------:R0:W2:Y:S01]  /*0910*/  @!P1 LDG.E.64 R6, desc[UR16][R4.64] ;  /* 0x0000001004069981 */ /* 0x0000a2000c1e1b00 */
[----:B------:R-:W-:Y:S01]  /*0920*/  @!P4 IMAD.IADD R14, R11, 0x1, R14 ;  /* 0x000000010b0ec824 */ /* 0x000fe200078e020e */
        /* <DEDUP_REMOVED lines=62> */
.L_x_3256:
[----:B------:R-:W-:Y:S05]  /*0d10*/  BSYNC.RECONVERGENT B0 ;  /* 0x0000000000007941 */ /* 0x000fea0003800200 */
.L_x_3255:
        /* <DEDUP_REMOVED lines=24> */
.L_x_3258:
[----:B------:R-:W-:Y:S05]  /*0ea0*/  BSYNC.RECONVERGENT B0 ;  /* 0x0000000000007941 */ /* 0x000fea0003800200 */
.L_x_3257:
        /* <DEDUP_REMOVED lines=16> */
[----:B------:R-:W-:Y:S02]  /*0fb0*/  UIMAD.WIDE.U32 UR12, UR12, 0x8, UR18 ;  /* 0x000000080c0c78a5 */ /* 0x000fe4000f8e0012 */
[----:B------:R-:W-:-:S04]  /*0fc0*/  UIADD3 UR14, UPT, UPT, -UR14, 0x1, URZ ;  /* 0x000000010e0e7890 */ /* 0x000fc8000fffe1ff */
[----:B--2---:R-:W-:Y:S02]  /*0fd0*/  MOV R13, UR13 ;  /* 0x0000000d000d7c02 */ /* 0x004fe40008000f00 */
        /* <DEDUP_REMOVED lines=13> */
.L_x_3261:
[----:B------:R-:W2:Y:S04]  /*10b0*/  LDG.E.STRONG.GPU R13, desc[UR16][R10.64] ;  /* 0x000000100a0d7981 */ /* 0x000ea8000c1ef900 */
[----:B--2---:R-:W-:Y:S01]  /*10c0*/  CCTL.IVALL ;  /* 0x00000000ff00798f */ /* 0x004fe20002000000 */
[----:B------:R-:W-:Y:S05]  /*10d0*/  YIELD ;  /* 0x0000000000007946 */ /* 0x000fea0003800000 */
[----:B------:R-:W-:-:S13]  /*10e0*/  ISETP.NE.AND P4, PT, R13, R12, PT ;  /* 0x0000000c0d00720c */ /* 0x000fda0003f85270 */
[----:B------:R-:W-:Y:S05]  /*10f0*/  @P4 BRA `(.L_x_3261) ;  /* 0xfffffffc00ec4947 */ /* 0x000fea000383ffff */
.L_x_3260:
        /* <DEDUP_REMOVED lines=14> */
.L_x_3263:
[----:B------:R-:W-:Y:S01]  /*11e0*/  ISETP.EQ.OR P4, PT, RZ, UR26, P3 ;  /* 0x0000001aff007c0c */ /* 0x000fe20009f82670 */
[----:B------:R-:W-:-:S06]  /*11f0*/  UIADD3 UR27, UPT, UPT, UR5, 0x1, URZ ;  /* 0x00000001051b7890 */ /* 0x000fcc000fffe0ff */
[----:B------:R-:W-:-:S06]  /*1200*/  MOV R12, UR27 ;  /* 0x0000001b000c7c02 */ /* 0x000fcc0008000f00 */
[----:B------:R-:W-:-:S05]  /*1210*/  VOTEU.ALL UP1, P4 ;  /* 0x0000000000ff7886 */ /* 0x000fca0002020000 */
[----:B------:R-:W-:-:S06]  /*1220*/  @!UP1 UIMAD.WIDE.U32 UR28, UR12, 0x8, UR18 ;  /* 0x000000080c1c98a5 */ /* 0x000fcc000f8e0012 */
[----:B------:R-:W-:Y:S01]  /*1230*/  IMAD.U32 R10, RZ, RZ, UR28 ;  /* 0x0000001cff0a7e24 */ /* 0x000fe2000f8e00ff */
        /* <DEDUP_REMOVED lines=14> */
[----:B------:R-:W-:Y:S01]  /*1320*/  MOV R12, UR28 ;  /* 0x0000001c000c7c02 */ /* 0x000fe20008000f00 */
[----:B--2---:R-:W-:-:S06]  /*1330*/  IMAD.U32 R13, RZ, RZ, UR29 ;  /* 0x0000001dff0d7e24 */ /* 0x004fcc000f8e00ff */
        /* <DEDUP_REMOVED lines=17> */
[----:B------:R-:W-:Y:S01]  /*1450*/  IMAD.U32 R14, RZ, RZ, UR28 ;  /* 0x0000001cff0e7e24 */ /* 0x000fe2000f8e00ff */
[----:B------:R-:W-:-:S06]  /*1460*/  MOV R15, UR29 ;  /* 0x0000001d000f7c02 */ /* 0x000fcc0008000f00 */
[----:B------:R-:W3:Y:S01]  /*1470*/  @!P4 LDG.E.64 R14, desc[UR16][R14.64] ;  /* 0x000000100e0ec981 */ /* 0x000ee2000c1e1b00 */
[----:B------:R-:W-:Y:S02]  /*1480*/  UIADD3 UR27, UPT, UPT, UR5, 0x5, URZ ;  /* 0x00000005051b7890 */ /* 0x000fe4000fffe0ff */
[----:B------:R-:W-:Y:S01]  /*1490*/  UIADD3 UR28, UPT, UPT, UR5, 0x6, URZ ;  /* 0x00000006051c7890 */ /* 0x000fe2000fffe0ff */
[----:B--2---:R-:W-:-:S03]  /*14a0*/  @!P6 FADD.FTZ R8, R8, R12 ;  /* 0x0000000c0808e221 */ /* 0x004fc60000010000 */
        /* <DEDUP_REMOVED lines=10> */
[----:B------:R-:W-:Y:S01]  /*1550*/  MOV R12, UR30 ;  /* 0x0000001e000c7c02 */ /* 0x000fe20008000f00 */
[----:B------:R-:W-:-:S06]  /*1560*/  IMAD.U32 R13, RZ, RZ, UR31 ;  /* 0x0000001fff0d7e24 */ /* 0x000fcc000f8e00ff */
[----:B------:R-:W2:Y:S01]  /*1570*/  @!P5 LDG.E.64 R12, desc[UR16][R12.64] ;  /* 0x000000100c0cd981 */ /* 0x000ea2000c1e1b00 */
        /* <DEDUP_REMOVED lines=33> */
.L_x_3262:
        /* <DEDUP_REMOVED lines=12> */
[----:B--2---:R-:W-:-:S06]  /*1850*/  MOV R13, UR13 ;  /* 0x0000000d000d7c02 */ /* 0x004fcc0008000f00 */
        /* <DEDUP_REMOVED lines=39> */
.L_x_3264:
        /* <DEDUP_REMOVED lines=16> */
[----:B--2---:R-:W-:-:S05]  /*1bd0*/  MOV R13, UR15 ;  /* 0x0000000f000d7c02 */ /* 0x004fca0008000f00 */
[----:B------:R-:W-:Y:S01]  /*1be0*/  MOV R10, UR12 ;  /* 0x0000000c000a7c02 */ /* 0x000fe20008000f00 */
[----:B------:R-:W0:Y:S01]  /*1bf0*/  @!P4 LDG.E.64 R12, desc[UR16][R12.64] ;  /* 0x000000100c0cc981 */ /* 0x000e22000c1e1b00 */
[----:B------:R-:W-:-:S06]  /*1c00*/  MOV R11, UR13 ;  /* 0x0000000d000b7c02 */ /* 0x000fcc0008000f00 */
[----:B------:R-:W2:Y:S01]  /*1c10*/  @!P2 LDG.E.64 R10, desc[UR16][R10.64] ;  /* 0x000000100a0aa981 */ /* 0x000ea2000c1e1b00 */
[----:B------:R-:W-:-:S05]  /*1c20*/  MOV R14, UR5 ;  /* 0x00000005000e7c02 */ /* 0x000fca0008000f00 */
[----:B------:R-:W-:-:S05]  /*1c30*/  VIADD R14, R14, 0x2 ;  /* 0x000000020e0e7836 */ /* 0x000fca0000000000 */
[----:B------:R-:W-:Y:S01]  /*1c40*/  R2UR UR5, R14 ;  /* 0x000000000e0572ca */ /* 0x000fe200000e0000 */
[----:B0--3--:R-:W-:Y:S01]  /*1c50*/  @!P4 FADD.FTZ R8, R8, R12 ;  /* 0x0000000c0808c221 */ /* 0x009fe20000010000 */
[----:B------:R-:W-:-:S03]  /*1c60*/  @!P4 FADD.FTZ R9, R9, R13 ;  /* 0x0000000d0909c221 */ /* 0x000fc60000010000 */
[----:B--2---:R-:W-:Y:S01]  /*1c70*/  @!P2 FADD.FTZ R8, R8, R10 ;  /* 0x0000000a0808a221 */ /* 0x004fe20000010000 */
[----:B------:R-:W-:-:S09]  /*1c80*/  @!P2 FADD.FTZ R9, R9, R11 ;  /* 0x0000000b0909a221 */ /* 0x000fd20000010000 */
.L_x_3265:
        /* <DEDUP_REMOVED lines=13> */
.L_x_3266:
[----:B------:R-:W-:Y:S05]  /*1d60*/  BSYNC.RECONVERGENT B0 ;  /* 0x0000000000007941 */ /* 0x000fea0003800200 */
.L_x_3259:
        /* <DEDUP_REMOVED lines=29> */
[----:B------:R-:W-:-:S06]  /*1f40*/  MOV R9, 0x3f800000 ;  /* 0x3f80000000097802 */ /* 0x000fcc0000000f00 */
[----:B------:R2:W0:Y:S02]  /*1f50*/  @P2 MUFU.RSQ R9, R10 ;  /* 0x0000000a00092308 */ /* 0x0004240000001400 */
[----:B--2---:R-:W-:Y:S02]  /*1f60*/  HADD2.F32 R10, -RZ, R12.H0_H0 ;  /* 0x2000000cff0a7230 */ /* 0x004fe40000004100 */
[----:B---3--:R-:W-:Y:S02]  /*1f70*/  HADD2.F32 R12, -RZ, R13.H0_H0 ;  /* 0x2000000dff0c7230 */ /* 0x008fe40000004100 */
[----:B----4-:R-:W-:Y:S02]  /*1f80*/  HADD2.F32 R13, -RZ, R14.H0_H0 ;  /* 0x2000000eff0d7230 */ /* 0x010fe40000004100 */
[----:B-----5:R-:W-:Y:S01]  /*1f90*/  HADD2.F32 R11, -RZ, R11.H0_H0 ;  /* 0x2000000bff0b7230 */ /* 0x020fe20000004100 */
        /* <DEDUP_REMOVED lines=33> */
.L_x_3270:
[----:B------:R-:W-:Y:S05]  /*21b0*/  BSYNC.RECONVERGENT B1 ;  /* 0x0000000000017941 */ /* 0x000fea0003800200 */
.L_x_3269:
        /* <DEDUP_REMOVED lines=20> */
.L_x_3272:
[----:B------:R-:W-:Y:S05]  /*2300*/  BSYNC.RECONVERGENT B1 ;  /* 0x0000000000017941 */ /* 0x000fea0003800200 */
.L_x_3271:
[----:B------:R-:W-:Y:S04]  /*2310*/  BSSY.RECONVERGENT B1, `(.L_x_3273) ;  /* 0x0000014000017945 */ /* 0x000fe80003800200 */
[----:B------:R-:W-:Y:S05]  /*2320*/  @P4 BRA `(.L_x_3274) ;  /* 0x0000000000484947 */ /* 0x000fea0003800000 */
[----:B------:R-:W2:Y:S01]  /*2330*/  LDCU.64 UR12, c[0x0][0x3e0] ;  /* 0x00007c00ff0c77ac */ /* 0x000ea20008000a00 */
[----:B01----:R-:W-:Y:S01]  /*2340*/  SHF.R.S32.HI R6, RZ, 0x1f, R25 ;  /* 0x0000001fff067819 */ /* 0x003fe20000011419 */
[----:B------:R-:W-:Y:S01]  /*2350*/  FADD.FTZ R15, -R8, R5 ;  /* 0x00000005080f7221 */ /* 0x000fe20000010100 */
[----:B------:R-:W-:Y:S01]  /*2360*/  MOV R7, R19 ;  /* 0x0000001300077202 */ /* 0x000fe20000000f00 */
[----:B------:R-:W0:Y:S02]  /*2370*/  LDCU.64 UR18, c[0x0][0x380] ;  /* 0x00007000ff1277ac */ /* 0x000e240008000a00 */
[----:B--2---:R-:W-:Y:S01]  /*2380*/  IMAD R14, R6, UR12, RZ ;  /* 0x0000000c060e7c24 */ /* 0x004fe2000f8e02ff */
[----:B------:R-:W-:-:S03]  /*2390*/  MOV R6, R20 ;  /* 0x0000001400067202 */ /* 0x000fc60000000f00 */
[C---:B------:R-:W-:Y:S02]  /*23a0*/  IMAD R16, R25.reuse, UR13, R14 ;  /* 0x0000000d19107c24 */ /* 0x040fe4000f8e020e */
[----:B------:R-:W-:Y:S01]  /*23b0*/  FADD.FTZ R14, -R8, R4 ;  /* 0x00000004080e7221 */ /* 0x000fe20000010100 */
[----:B------:R-:W-:-:S04]  /*23c0*/  IMAD.WIDE.U32 R6, R25, UR12, R6 ;  /* 0x0000000c19067c25 */ /* 0x000fc8000f8e0006 */
[-C--:B------:R-:W-:Y:S01]  /*23d0*/  FMUL.FTZ R14, R14, R9.reuse ;  /* 0x000000090e0e7220 */ /* 0x080fe20000410000 */
[----:B------:R-:W-:Y:S01]  /*23e0*/  IMAD.IADD R5, R7, 0x1, R16 ;  /* 0x0000000107057824 */ /* 0x000fe200078e0210 */
[----:B0-----:R-:W-:Y:S01]  /*23f0*/  LEA R4, P2, R6, UR18, 0x2 ;  /* 0x0000001206047c11 */ /* 0x001fe2000f8410ff */
[----:B------:R-:W-:-:S03]  /*2400*/  FMUL.FTZ R7, R15, R9 ;  /* 0x000000090f077220 */ /* 0x000fc60000410000 */
[----:B------:R-:W-:Y:S01]  /*2410*/  LEA.HI.X R5, R6, UR19, R5, 0x2, P2 ;  /* 0x0000001306057c11 */ /* 0x000fe200090f1405 */
[----:B------:R-:W-:Y:S01]  /*2420*/  FFMA.FTZ R6, R10, R14, R12 ;  /* 0x0000000e0a067223 */ /* 0x000fe2000001000c */
[----:B------:R-:W-:-:S05]  /*2430*/  FFMA.FTZ R7, R11, R7, R13 ;  /* 0x000000070b077223 */ /* 0x000fca000001000d */
[----:B------:R2:W-:Y:S02]  /*2440*/  STG.E.64 desc[UR16][R4.64], R6 ;  /* 0x0000000604007986 */ /* 0x0005e4000c101b10 */
.L_x_3274:
[----:B------:R-:W-:Y:S05]  /*2450*/  BSYNC.RECONVERGENT B1 ;  /* 0x0000000000017941 */ /* 0x000fea0003800200 */
.L_x_3273:
        /* <DEDUP_REMOVED lines=19> */
.L_x_3268:
        /* <DEDUP_REMOVED lines=22> */
[----:B0-----:R-:W-:Y:S01]  /*26f0*/  IMAD R22, R14, UR12, RZ ;  /* 0x0000000c0e167c24 */ /* 0x001fe2000f8e02ff */
[----:B------:R-:W-:-:S03]  /*2700*/  MOV R14, R20 ;  /* 0x00000014000e7202 */ /* 0x000fc60000000f00 */
[C---:B------:R-:W-:Y:S02]  /*2710*/  IMAD R22, R0.reuse, UR13, R22 ;  /* 0x0000000d00167c24 */ /* 0x040fe4000f8e0216 */
[----:B------:R-:W-:-:S04]  /*2720*/  IMAD.WIDE.U32 R14, R0, UR12, R14 ;  /* 0x0000000c000e7c25 */ /* 0x000fc8000f8e000e */
[----:B------:R-:W-:Y:S01]  /*2730*/  IMAD.IADD R15, R15, 0x1, R22 ;  /* 0x000000010f0f7824 */ /* 0x000fe200078e0216 */
        /* <DEDUP_REMOVED lines=13> */
.L_x_3277:
[----:B------:R-:W-:Y:S05]  /*2810*/  BSYNC.RECONVERGENT B1 ;  /* 0x0000000000017941 */ /* 0x000fea0003800200 */
.L_x_3276:
        /* <DEDUP_REMOVED lines=30> */
.L_x_3279:
[----:B------:R-:W-:Y:S05]  /*2a00*/  BSYNC.RECONVERGENT B1 ;  /* 0x0000000000017941 */ /* 0x000fea0003800200 */
.L_x_3278:
        /* <DEDUP_REMOVED lines=9> */
[----:B------:R-:W-:Y:S02]  /*2aa0*/  IMAD.MOV.U32 R7, RZ, RZ, R19 ;  /* 0x000000ffff077224 */ /* 0x000fe400078e0013 */
        /* <DEDUP_REMOVED lines=13> */
[----:B------:R-:W-:-:S05]  /*2b80*/  IMAD.WIDE.U32 R6, R25, UR12, R6 ;  /* 0x0000000c19067c25 */ /* 0x000fca000f8e0006 */
[----:B------:R-:W-:Y:S01]  /*2b90*/  IADD3 R5, PT, PT, R7, R4, RZ ;  /* 0x0000000407057210 */ /* 0x000fe20007ffe0ff */
[----:B-1----:R-:W-:Y:S01]  /*2ba0*/  FMUL.FTZ R7, R14, R15 ;  /* 0x0000000f0e077220 */ /* 0x002fe20000410000 */
[----:B0-----:R-:W-:-:S04]  /*2bb0*/  LEA R4, P1, R6, UR14, 0x2 ;  /* 0x0000000e06047c11 */ /* 0x001fc8000f8210ff */
[----:B------:R-:W-:Y:S01]  /*2bc0*/  LEA.HI.X R5, R6, UR15, R5, 0x2, P1 ;  /* 0x0000000f06057c11 */ /* 0x000fe200088f1405 */
[----:B------:R-:W-:-:S05]  /*2bd0*/  FMUL.FTZ R6, R16, R17 ;  /* 0x0000001110067220 */ /* 0x000fca0000410000 */
[----:B------:R2:W-:Y:S03]  /*2be0*/  STG.E.64 desc[UR16][R4.64], R6 ;  /* 0x0000000604007986 */ /* 0x0005e6000c101b10 */
.L_x_3281:
[----:B------:R-:W-:Y:S05]  /*2bf0*/  BSYNC.RECONVERGENT B1 ;  /* 0x0000000000017941 */ /* 0x000fea0003800200 */
.L_x_3280:
        /* <DEDUP_REMOVED lines=29> */
.L_x_3275:
[----:B------:R-:W-:Y:S05]  /*2dd0*/  BSYNC.RECONVERGENT B0 ;  /* 0x0000000000007941 */ /* 0x000fea0003800200 */
.L_x_3267:
[----:B------:R-:W-:Y:S02]  /*2de0*/  UIADD3 UR10, UPT, UPT, UR21, UR10, URZ ;  /* 0x0000000a150a7290 */ /* 0x000fe4000fffe0ff */
[----:B------:R-:W-:Y:S02]  /*2df0*/  UIADD3 UR4, UPT, UPT, UR4, 0x1, URZ ;  /* 0x0000000104047890 */ /* 0x000fe4000fffe0ff */
[----:B------:R-:W-:-:S09]  /*2e00*/  UISETP.GE.AND UP1, UPT, UR10, UR7, UPT ;  /* 0x000000070a00728c */ /* 0x000fd2000bf26270 */
[----:B------:R-:W-:Y:S05]  /*2e10*/  BRA.U !UP1, `(.L_x_3282) ;  /* 0xffffffd509347547 */ /* 0x000fea000b83ffff */
[----:B------:R-:W-:Y:S05]  /*2e20*/  EXIT ;  /* 0x000000000000794d */ /* 0x000fea0003800000 */
.L_x_3283:
        /* <DEDUP_REMOVED lines=13> */
.L_x_3476:


//--------------------- .text._Z35group_norm_nhwc_fwd_one_pass_kernelI11Fp32IOFp16WLi256ELi14ELi224EEv26Group_norm_nhwc_fwd_params --------------------------
	.section	.text._Z35group_norm_nhwc_fwd_one_pass_kernelI11Fp32IOFp16WLi256ELi14ELi224EEv26Group_norm_nhwc_fwd_params,"ax",@progbits
	.align	128
        .global         _Z35group_norm_nhwc_fwd_one_pass_kernelI11Fp32IOFp16WLi256ELi14ELi224EEv26Group_norm_nhwc_fwd_params
        .type           _Z35group_norm_nhwc_fwd_one_pass_kernelI11Fp32IOFp16WLi256ELi14ELi224EEv26Group_norm_nhwc_fwd_params,@function
        .size           _Z35group_norm_nhwc_fwd_one_pass_kernelI11Fp32IOFp16WLi256ELi14ELi224EEv26Group_norm_nhwc_fwd_params,(.L_x_3477 - _Z35group_norm_nhwc_fwd_one_pass_kernelI11Fp32IOFp16WLi256ELi14ELi224EEv26Group_norm_nhwc_fwd_params)
        .other          _Z35group_norm_nhwc_fwd_one_pass_kernelI11Fp32IOFp16WLi256ELi14ELi224EEv26Group_norm_nhwc_fwd_params,@"STO_CUDA_ENTRY STV_DEFAULT"
_Z35group_norm_nhwc_fwd_one_pass_kernelI11Fp32IOFp16WLi256ELi14ELi224EEv26Group_norm_nhwc_fwd_params:
.text._Z35group_norm_nhwc_fwd_one_pass_kernelI11Fp32IOFp16WLi256ELi14ELi224EEv26Group_norm_nhwc_fwd_params:
        /* <DEDUP_REMOVED lines=35> */
.L_x_3327:
[----:B0-----:R-:W0:Y:S01]  /*0230*/  LDCU UR5, c[0x0][0x3f8] ;  /* 0x00007f00ff0577ac */ /* 0x001e220008000800 */
[----:B-123--:R-:W-:Y:S01]  /*0240*/  IABS R10, UR7 ;  /* 0x00000007000a7c13 */ /* 0x00efe20008000000 */
[C---:B------:R-:W-:Y:S01]  /*0250*/  VIADD R24, R2.reuse, 0x20 ;  /* 0x0000002002187836 */ /* 0x040fe20000000000 */
[C---:B------:R-:W-:Y:S01]  /*0260*/  IADD3 R26, PT, PT, R2.reuse, 0x40, RZ ;  /* 0x00000040021a7810 */ /* 0x040fe20007ffe0ff */
[----:B------:R-:W1:Y:S01]  /*0270*/  LDCU.64 UR14, c[0x0][0x3f0] ;  /* 0x00007e00ff0e77ac */ /* 0x000e620008000a00 */
[----:B------:R-:W-:Y:S02]  /*0280*/  IADD3 R13, PT, PT, R2, 0x60, RZ ;  /* 0x00000060020d7810 */ /* 0x000fe40007ffe0ff */
[----:B------:R-:W-:Y:S02]  /*0290*/  SHF.R.S32.HI R23, RZ, 0x1f, R26 ;  /* 0x0000001fff177819 */ /* 0x000fe4000001141a */
[----:B------:R-:W-:Y:S02]  /*02a0*/  SHF.R.S32.HI R25, RZ, 0x1f, R24 ;  /* 0x0000001fff197819 */ /* 0x000fe40000011418 */
[----:B------:R-:W-:-:S02]  /*02b0*/  SHF.R.S32.HI R12, RZ, 0x1f, R13 ;  /* 0x0000001fff0c7819 */ /* 0x000fc4000001140d */
[----:B0-----:R-:W-:-:S04]  /*02c0*/  MOV R4, UR5 ;  /* 0x0000000500047c02 */ /* 0x001fc80008000f00 */
        /* <DEDUP_REMOVED lines=59> */
[----:B--2---:R-:W-:Y:S01]  /*0680*/  @!P0 IMAD R27, R25, R20, RZ ;  /* 0x00000014191b8224 */ /* 0x004fe200078e02ff */
[----:B------:R-:W-:Y:S02]  /*0690*/  IADD3 R7, PT, PT, R5, UR5, RZ ;  /* 0x0000000505077c10 */ /* 0x000fe4000fffe0ff */
[-C--:B------:R-:W-:Y:S01]  /*06a0*/  @!P2 MOV R6, R4.reuse ;  /* 0x000000040006a202 */ /* 0x080fe20000000f00 */
[----:B------:R-:W-:Y:S01]  /*06b0*/  @!P0 IMAD R27, R24, R21, R27 ;  /* 0x00000015181b8224 */ /* 0x000fe200078e021b */
[----:B------:R-:W-:Y:S02]  /*06c0*/  @!P0 MOV R22, R4 ;  /* 0x0000000400168202 */ /* 0x000fe40000000f00 */
[----:B------:R-:W-:Y:S01]  /*06d0*/  @!P5 MOV R25, R7 ;  /* 0x000000070019d202 */ /* 0x000fe20000000f00 */
[----:B------:R-:W-:-:S05]  /*06e0*/  @!P2 IMAD.WIDE.U32 R14, R0, R14, R6 ;  /* 0x0000000e000ea225 */ /* 0x000fca00078e0006 */
[----:B------:R-:W-:Y:S02]  /*06f0*/  @!P2 IADD3 R15, PT, PT, R15, R19, RZ ;  /* 0x000000130f0fa210 */ /* 0x000fe40007ffe0ff */
[----:B------:R-:W2:Y:S01]  /*0700*/  @!P5 LDC.64 R18, c[0x0][0x390] ;  /* 0x0000e400ff12db82 */ /* 0x000ea20000000a00 */
[----:B-1----:R-:W-:-:S04]  /*0710*/  @!P2 LEA R16, P3, R14, R16, 0x2 ;  /* 0x000000100e10a211 */ /* 0x002fc800078610ff */
[----:B------:R-:W-:Y:S01]  /*0720*/  @!P2 LEA.HI.X R17, R14, R17, R15, 0x2, P3 ;  /* 0x000000110e11a211 */ /* 0x000fe200018f140f */
[----:B---3--:R-:W-:Y:S01]  /*0730*/  @!P5 IMAD R29, R23, R8, RZ ;  /* 0x00000008171dd224 */ /* 0x008fe200078e02ff */
[----:B------:R-:W-:Y:S01]  /*0740*/  @!P0 MOV R23, R7 ;  /* 0x0000000700178202 */ /* 0x000fe20000000f00 */
[----:B------:R-:W1:Y:S02]  /*0750*/  @!P4 LDC.64 R14, c[0x0][0x3e0] ;  /* 0x0000f800ff0ecb82 */ /* 0x000e640000000a00 */
[----:B------:R-:W-:Y:S02]  /*0760*/  @!P5 IMAD R29, R26, R9, R29 ;  /* 0x000000091a1dd224 */ /* 0x000fe400078e021d */
[----:B------:R-:W-:Y:S01]  /*0770*/  @!P0 IMAD.WIDE.U32 R20, R24, R20, R22 ;  /* 0x0000001418148225 */ /* 0x000fe200078e0016 */
[----:B------:R-:W-:Y:S02]  /*0780*/  IADD3 R22, PT, PT, R2, 0xa0, RZ ;  /* 0x000000a002167810 */ /* 0x000fe40007ffe0ff */
[----:B------:R-:W-:Y:S01]  /*0790*/  @!P5 MOV R24, R4 ;  /* 0x000000040018d202 */ /* 0x000fe20000000f00 */
[----:B------:R-:W-:Y:S01]  /*07a0*/  @!P0 IMAD.IADD R27, R21, 0x1, R27 ;  /* 0x00000001151b8824 */ /* 0x000fe200078e021b */
[----:B------:R-:W-:-:S02]  /*07b0*/  ISETP.GE.U32.AND P3, PT, R22, UR10, PT ;  /* 0x0000000a16007c0c */ /* 0x000fc4000bf66070 */
[----:B------:R-:W-:Y:S01]  /*07c0*/  SHF.R.S32.HI R23, RZ, 0x1f, R22 ;  /* 0x0000001fff177819 */ /* 0x000fe20000011416 */
[----:B------:R-:W-:Y:S01]  /*07d0*/  @!P5 IMAD.WIDE.U32 R8, R26, R8, R24 ;  /* 0x000000081a08d225 */ /* 0x000fe200078e0018 */
[C---:B0-----:R-:W-:Y:S02]  /*07e0*/  @!P0 LEA R10, P6, R20.reuse, R10, 0x2 ;  /* 0x0000000a140a8211 */ /* 0x041fe400078c10ff */
[----:B------:R-:W-:Y:S02]  /*07f0*/  ISETP.GE.AND.EX P3, PT, R23, UR11, PT, P3 ;  /* 0x0000000b17007c0c */ /* 0x000fe4000bf66330 */
[----:B------:R-:W-:Y:S02]  /*0800*/  @!P0 LEA.HI.X R11, R20, R11, R27, 0x2, P6 ;  /* 0x0000000b140b8211 */ /* 0x000fe400030f141b */
[----:B------:R-:W-:Y:S01]  /*0810*/  @!P5 IADD3 R29, PT, PT, R9, R29, RZ ;  /* 0x0000001d091dd210 */ /* 0x000fe20007ffe0ff */
[----:B------:R-:W0:Y:S01]  /*0820*/  @!P4 LDC.64 R20, c[0x0][0x390] ;  /* 0x0000e400ff14cb82 */ /* 0x000e220000000a00 */
[----:B--2---:R-:W-:-:S02]  /*0830*/  @!P5 LEA R18, P6, R8, R18, 0x2 ;  /* 0x000000120812d211 */ /* 0x004fc400078c10ff */
[----:B------:R-:W-:Y:S01]  /*0840*/  @!P4 MOV R26, R4 ;  /* 0x00000004001ac202 */ /* 0x000fe20000000f00 */
[-C--:B-1----:R-:W-:Y:S01]  /*0850*/  @!P4 IMAD R28, R12, R14.reuse, RZ ;  /* 0x0000000e0c1cc224 */ /* 0x082fe200078e02ff */
[----:B------:R-:W-:Y:S02]  /*0860*/  @!P5 LEA.HI.X R19, R8, R19, R29, 0x2, P6 ;  /* 0x000000130813d211 */ /* 0x000fe400030f141d */
[----:B------:R-:W-:Y:S02]  /*0870*/  CS2R R8, SRZ ;  /* 0x0000000000087805 */ /* 0x000fe4000001ff00 */
[----:B------:R-:W-:Y:S01]  /*0880*/  @!P4 MOV R27, R7 ;  /* 0x00000007001bc202 */ /* 0x000fe20000000f00 */
[----:B------:R-:W1:Y:S01]  /*0890*/  @!P3 LDC.64 R24, c[0x0][0x3e0] ;  /* 0x0000f800ff18bb82 */ /* 0x000e620000000a00 */
[----:B------:R-:W-:Y:S01]  /*08a0*/  IADD3 R12, PT, PT, R2, 0x80, RZ ;  /* 0x00000080020c7810 */ /* 0x000fe20007ffe0ff */
[C---:B------:R-:W-:Y:S02]  /*08b0*/  @!P4 IMAD R28, R13.reuse, R15, R28 ;  /* 0x0000000f0d1cc224 */ /* 0x040fe400078e021c */
[----:B------:R-:W-:Y:S01]  /*08c0*/  @!P4 IMAD.WIDE.U32 R14, R13, R14, R26 ;  /* 0x0000000e0d0ec225 */ /* 0x000fe200078e001a */
[----:B------:R2:W3:Y:S01]  /*08d0*/  @!P0 LDG.E.64 R8, desc[UR12][R10.64] ;  /* 0x0000000c0a088981 */ /* 0x0004e2000c1e1b00 */
[----:B------:R-:W-:-:S02]  /*08e0*/  ISETP.GE.U32.AND P0, PT, R12, UR10, PT ;  /* 0x0000000a0c007c0c */ /* 0x000fc4000bf06070 */
[----:B------:R-:W-:Y:S02]  /*08f0*/  SHF.R.S32.HI R13, RZ, 0x1f, R12 ;  /* 0x0000001fff0d7819 */ /* 0x000fe4000001140c */
[----:B------:R-:W-:Y:S02]  /*0900*/  ISETP.GE.U32.AND P6, PT, R2, UR10, PT ;  /* 0x0000000a02007c0c */ /* 0x000fe4000bfc6070 */
[----:B------:R-:W-:Y:S02]  /*0910*/  ISETP.GE.AND.EX P0, PT, R13, UR11, PT, P0 ;  /* 0x0000000b0d007c0c */ /* 0x000fe4000bf06300 */
[----:B--2---:R-:W-:Y:S02]  /*0920*/  CS2R R10, SRZ ;  /* 0x00000000000a7805 */ /* 0x004fe4000001ff00 */
[----:B------:R-:W-:-:S04]  /*0930*/  @!P4 IADD3 R28, PT, PT, R15, R28, RZ ;  /* 0x0000001c0f1cc210 */ /* 0x000fc80007ffe0ff */
[----:B------:R2:W4:Y:S01]  /*0940*/  @!P5 LDG.E.64 R10, desc[UR12][R18.64] ;  /* 0x0000000c120ad981 */ /* 0x000522000c1e1b00 */
[----:B------:R-:W-:Y:S02]  /*0950*/  ISETP.GE.AND.EX P5, PT, R37, UR11, PT, P6 ;  /* 0x0000000b25007c0c */ /* 0x000fe4000bfa6360 */
[C---:B0-----:R-:W-:Y:S01]  /*0960*/  @!P4 LEA R20, P6, R14.reuse, R20, 0x2 ;  /* 0x000000140e14c211 */ /* 0x041fe200078c10ff */
[----:B-1----:R-:W-:Y:S01]  /*0970*/  @!P3 IMAD R23, R23, R24, RZ ;  /* 0x000000181717b224 */ /* 0x002fe200078e02ff */
[-C--:B------:R-:W-:Y:S02]  /*0980*/  @!P3 MOV R26, R4.reuse ;  /* 0x00000004001ab202 */ /* 0x080fe40000000f00 */
[----:B------:R-:W-:Y:S01]  /*0990*/  @!P4 LEA.HI.X R21, R14, R21, R28, 0x2, P6 ;  /* 0x000000150e15c211 */ /* 0x000fe200030f141c */
[C---:B------:R-:W-:Y:S01]  /*09a0*/  @!P3 IMAD R29, R22.reuse, R25, R23 ;  /* 0x00000019161db224 */ /* 0x040fe200078e0217 */
[----:B------:R-:W-:Y:S01]  /*09b0*/  @!P3 MOV R27, R7 ;  /* 0x00000007001bb202 */ /* 0x000fe20000000f00 */
[----:B--2---:R-:W0:Y:S01]  /*09c0*/  @!P3 LDC.64 R18, c[0x0][0x390] ;  /* 0x0000e400ff12bb82 */ /* 0x004e220000000a00 */
[----:B------:R-:W-:Y:S01]  /*09d0*/  @!P0 MOV R28, R4 ;  /* 0x00000004001c8202 */ /* 0x000fe20000000f00 */
[----:B------:R-:W-:-:S06]  /*09e0*/  @!P3 IMAD.WIDE.U32 R22, R22, R24, R26 ;  /* 0x000000181616b225 */ /* 0x000fcc00078e001a */
        /* <DEDUP_REMOVED lines=125> */
.L_x_3285:
[----:B------:R-:W-:Y:S05]  /*11c0*/  BSYNC.RECONVERGENT B0 ;  /* 0x0000000000007941 */ /* 0x000fea0003800200 */
.L_x_3284:
        /* <DEDUP_REMOVED lines=23> */
.L_x_3287:
[----:B------:R-:W-:Y:S05]  /*1340*/  BSYNC.RECONVERGENT B0 ;  /* 0x0000000000007941 */ /* 0x000fea0003800200 */
.L_x_3286:
        /* <DEDUP_REMOVED lines=33> */
.L_x_3290:
[----:B------:R-:W2:Y:S04]  /*1560*/  LDG.E.STRONG.GPU R18, desc[UR12][R16.64] ;  /* 0x0000000c10127981 */ /* 0x000ea8000c1ef900 */
[----:B--2---:R-:W-:Y:S01]  /*1570*/  CCTL.IVALL ;  /* 0x00000000ff00798f */ /* 0x004fe20002000000 */
[----:B------:R-:W-:Y:S05]  /*1580*/  YIELD ;  /* 0x0000000000007946 */ /* 0x000fea0003800000 */
[----:B------:R-:W-:-:S13]  /*1590*/  ISETP.NE.AND P4, PT, R18, R31, PT ;  /* 0x0000001f1200720c */ /* 0x000fda0003f85270 */
[----:B------:R-:W-:Y:S05]  /*15a0*/  @P4 BRA `(.L_x_3290) ;  /* 0xfffffffc00ec4947 */ /* 0x000fea000383ffff */
.L_x_3289:
        /* <DEDUP_REMOVED lines=15> */
.L_x_3292:
        /* <DEDUP_REMOVED lines=46> */
[----:B------:R-:W-:Y:S02]  /*1980*/  IMAD.U32 R16, RZ, RZ, UR24 ;  /* 0x00000018ff107e24 */ /* 0x000fe4000f8e00ff */
        /* <DEDUP_REMOVED lines=44> */
.L_x_3291:
        /* <DEDUP_REMOVED lines=13> */
[----:B------:R-:W-:Y:S01]  /*1d20*/  MOV R18, UR10 ;  /* 0x0000000a00127c02 */ /* 0x000fe20008000f00 */
[----:B------:R-:W-:-:S06]  /*1d30*/  IMAD.U32 R19, RZ, RZ, UR11 ;  /* 0x0000000bff137e24 */ /* 0x000fcc000f8e00ff */
        /* <DEDUP_REMOVED lines=36> */
.L_x_3293:
        /* <DEDUP_REMOVED lines=13> */
[----:B------:R-:W-:Y:S01]  /*2050*/  IMAD.U32 R16, RZ, RZ, UR10 ;  /* 0x0000000aff107e24 */ /* 0x000fe2000f8e00ff */
        /* <DEDUP_REMOVED lines=14> */
.L_x_3294:
        /* <DEDUP_REMOVED lines=13> */
.L_x_3295:
[----:B------:R-:W-:Y:S05]  /*2210*/  BSYNC.RECONVERGENT B0 ;  /* 0x0000000000007941 */ /* 0x000fea0003800200 */
.L_x_3288:
        /* <DEDUP_REMOVED lines=68> */
.L_x_3299:
[----:B------:R-:W-:Y:S05]  /*2660*/  BSYNC.RECONVERGENT B1 ;  /* 0x0000000000017941 */ /* 0x000fea0003800200 */
.L_x_3298:
        /* <DEDUP_REMOVED lines=23> */
.L_x_3301:
[----:B------:R-:W-:Y:S05]  /*27e0*/  BSYNC.RECONVERGENT B1 ;  /* 0x0000000000017941 */ /* 0x000fea0003800200 */
.L_x_3300:
        /* <DEDUP_REMOVED lines=24> */
.L_x_3303:
[----:B------:R-:W-:Y:S05]  /*2970*/  BSYNC.RECONVERGENT B1 ;  /* 0x0000000000017941 */ /* 0x000fea0003800200 */
.L_x_3302:
        /* <DEDUP_REMOVED lines=8> */
[----:B------:R-:W-:Y:S02]  /*2a00*/  IMAD.MOV.U32 R8, RZ, RZ, R4 ;  /* 0x000000ffff087224 */ /* 0x000fe400078e0004 */
        /* <DEDUP_REMOVED lines=15> */
.L_x_3305:
[----:B------:R-:W-:Y:S05]  /*2b00*/  BSYNC.RECONVERGENT B1 ;  /* 0x0000000000017941 */ /* 0x000fea0003800200 */
.L_x_3304:
        /* <DEDUP_REMOVED lines=29> */
.L_x_3307:
[----:B------:R-:W-:Y:S05]  /*2ce0*/  BSYNC.RECONVERGENT B1 ;  /* 0x0000000000017941 */ /* 0x000fea0003800200 */
.L_x_3306:
        /* <DEDUP_REMOVED lines=15> */
[----:B------:R-:W-:-:S03]  /*2de0*/  FFMA.FTZ R12, R16, R11, R18 ;  /* 0x0000000b100c7223 */ /* 0x000fc60000010012 */
[----:B------:R-:W-:-:S04]  /*2df0*/  IADD3 R29, PT, PT, R9, R29, RZ ;  /* 0x0000001d091d7210 */ /* 0x000fc80007ffe0ff */
[----:B------:R-:W-:-:S05]  /*2e00*/  LEA.HI.X R11, R8, UR19, R29, 0x2, P2 ;  /* 0x00000013080b7c11 */ /* 0x000fca00090f141d */
[----:B------:R2:W-:Y:S02]  /*2e10*/  STG.E.64 desc[UR12][R10.64], R12 ;  /* 0x0000000c0a007986 */ /* 0x0005e4000c101b0c */
.L_x_3309:
[----:B------:R-:W-:Y:S05]  /*2e20*/  BSYNC.RECONVERGENT B1 ;  /* 0x0000000000017941 */ /* 0x000fea0003800200 */
.L_x_3308:
        /* <DEDUP_REMOVED lines=19> */
.L_x_3311:
[----:B------:R-:W-:Y:S05]  /*2f60*/  BSYNC.RECONVERGENT B1 ;  /* 0x0000000000017941 */ /* 0x000fea0003800200 */
.L_x_3310:
        /* <DEDUP_REMOVED lines=13> */
[----:B-----5:R-:W-:-:S03]  /*3040*/  LEA R6, P0, R4, UR14, 0x2 ;  /* 0x0000000e04067c11 */ /* 0x020fc6000f8010ff */
[----:B------:R-:W-:-:S05]  /*3050*/  IMAD.IADD R9, R5, 0x1, R9 ;  /* 0x0000000105097824 */ /* 0x000fca00078e0209 */
[----:B------:R-:W-:-:S05]  /*3060*/  LEA.HI.X R7, R4, UR15, R9, 0x2, P0 ;  /* 0x0000000f04077c11 */ /* 0x000fca00080f1409 */
[----:B------:R4:W-:Y:S01]  /*3070*/  STG.E.64 desc[UR12][R6.64], R16 ;  /* 0x0000001006007986 */ /* 0x0009e2000c101b0c */
[----:B------:R-:W-:Y:S05]  /*3080*/  BRA `(.L_x_3312) ;  /* 0x0000001000187947 */ /* 0x000fea0003800000 */
.L_x_3297:
        /* <DEDUP_REMOVED lines=32> */
.L_x_3314:
[----:B------:R-:W-:Y:S05]  /*3290*/  BSYNC.RECONVERGENT B1 ;  /* 0x0000000000017941 */ /* 0x000fea0003800200 */
.L_x_3313:
        /* <DEDUP_REMOVED lines=33> */
.L_x_3316:
[----:B------:R-:W-:Y:S05]  /*34b0*/  BSYNC.RECONVERGENT B1 ;  /* 0x0000000000017941 */ /* 0x000fea0003800200 */
.L_x_3315:
        /* <DEDUP_REMOVED lines=33> */
.L_x_3318:
[----:B------:R-:W-:Y:S05]  /*36d0*/  BSYNC.RECONVERGENT B1 ;  /* 0x0000000000017941 */ /* 0x000fea0003800200 */
.L_x_3317:
        /* <DEDUP_REMOVED lines=21> */
[----:B------:R-:W-:Y:S02]  /*3830*/  IMAD R11, R29, UR15, R8 ;  /* 0x0000000f1d0b7c24 */ /* 0x000fe4000f8e0208 */
[----:B------:R-:W-:-:S04]  /*3840*/  IMAD.MOV.U32 R8, RZ, RZ, R4 ;  /* 0x000000ffff087224 */ /* 0x000fc800078e0004 */
        /* <DEDUP_REMOVED lines=19> */
.L_x_3320:
[----:B------:R-:W-:Y:S05]  /*3980*/  BSYNC.RECONVERGENT B1 ;  /* 0x0000000000017941 */ /* 0x000fea0003800200 */
.L_x_3319:
        /* <DEDUP_REMOVED lines=19> */
[----:B-1----:R-:W-:Y:S01]  /*3ac0*/  FADD.FTZ R14, R9, 1 ;  /* 0x3f800000090e7421 */ /* 0x002fe20000010000 */
[----:B------:R-:W-:-:S03]  /*3ad0*/  MOV R9, R7 ;  /* 0x0000000700097202 */ /* 0x000fc60000000f00 */
        /* <DEDUP_REMOVED lines=9> */
.L_x_3322:
[----:B------:R-:W-:Y:S05]  /*3b70*/  BSYNC.RECONVERGENT B1 ;  /* 0x0000000000017941 */ /* 0x000fea0003800200 */
.L_x_3321:
        /* <DEDUP_REMOVED lines=29> */
.L_x_3324:
[----:B------:R-:W-:Y:S05]  /*3d50*/  BSYNC.RECONVERGENT B1 ;  /* 0x0000000000017941 */ /* 0x000fea0003800200 */
.L_x_3323:
        /* <DEDUP_REMOVED lines=29> */
.L_x_3326:
[----:B------:R-:W-:Y:S05]  /*3f30*/  BSYNC.RECONVERGENT B1 ;  /* 0x0000000000017941 */ /* 0x000fea0003800200 */
.L_x_3325:
        /* <DEDUP_REMOVED lines=27> */
.L_x_3312:
[----:B------:R-:W-:Y:S05]  /*40f0*/  BSYNC.RECONVERGENT B0 ;  /* 0x0000000000007941 */ /* 0x000fea0003800200 */
.L_x_3296:
        /* <DEDUP_REMOVED lines=8> */
.L_x_3328:
        /* <DEDUP_REMOVED lines=16> */
.L_x_3477:


//--------------------- .text._Z35group_norm_nhwc_fwd_one_pass_kernelI11Fp32IOFp16WLi512ELi14ELi224EEv26Group_norm_nhwc_fwd_params --------------------------
	.section	.text._Z35group_norm_nhwc_fwd_one_pass_kernelI11Fp32IOFp16WLi512ELi14ELi224EEv26Group_norm_nhwc_fwd_params,"ax",@progbits
	.align	128
        .global         _Z35group_norm_nhwc_fwd_one_pass_kernelI11Fp32IOFp16WLi512ELi14ELi224EEv26Group_norm_nhwc_fwd_params
        .type           _Z35group_norm_nhwc_fwd_one_pass_kernelI11Fp32IOFp16WLi512ELi14ELi224EEv26Group_norm_nhwc_fwd_params,@function
        .size           _Z35group_norm_nhwc_fwd_one_pass_kernelI11Fp32IOFp16WLi512ELi14ELi224EEv26Group_norm_nhwc_fwd_params,(.L_x_3478 - _Z35group_norm_nhwc_fwd_one_pass_kernelI11Fp32IOFp16WLi512ELi14ELi224EEv26Group_norm_nhwc_fwd_params)
        .other          _Z35group_norm_nhwc_fwd_one_pass_kernelI11Fp32IOFp16WLi512ELi14ELi224EEv26Group_norm_nhwc_fwd_params,@"STO_CUDA_ENTRY STV_DEFAULT"
_Z35group_norm_nhwc_fwd_one_pass_kernelI11Fp32IOFp16WLi512ELi14ELi224EEv26Group_norm_nhwc_fwd_params:
.text._Z35group_norm_nhwc_fwd_one_pass_kernelI11Fp32IOFp16WLi512ELi14ELi224EEv26Group_norm_nhwc_fwd_params:
        /* <DEDUP_REMOVED lines=44> */
.L_x_3404:
        /* <DEDUP_REMOVED lines=433> */
.L_x_3330:
[----:B------:R-:W-:Y:S05]  /*1dd0*/  BSYNC.RECONVERGENT B0 ;  /* 0x0000000000007941 */ /* 0x000fea0003800200 */
.L_x_3329:
        /* <DEDUP_REMOVED lines=23> */
.L_x_3332:
[----:B------:R-:W-:Y:S05]  /*1f50*/  BSYNC.RECONVERGENT B0 ;  /* 0x0000000000007941 */ /* 0x000fea0003800200 */
.L_x_3331:
        /* <DEDUP_REMOVED lines=31> */
.L_x_3335:
[----:B----4-:R-:W3:Y:S04]  /*2150*/  LDG.E.STRONG.GPU R22, desc[UR14][R24.64] ;  /* 0x0000000e18167981 */ /* 0x010ee8000c1ef900 */
[----:B---3--:R-:W-:Y:S01]  /*2160*/  CCTL.IVALL ;  /* 0x00000000ff00798f */ /* 0x008fe20002000000 */
[----:B------:R-:W-:Y:S05]  /*2170*/  YIELD ;  /* 0x0000000000007946 */ /* 0x000fea0003800000 */
[----:B------:R-:W-:-:S13]  /*2180*/  ISETP.NE.AND P1, PT, R22, R27, PT ;  /* 0x0000001b1600720c */ /* 0x000fda0003f25270 */
[----:B------:R-:W-:Y:S05]  /*2190*/  @P1 BRA `(.L_x_3335) ;  /* 0xfffffffc00ec1947 */ /* 0x000fea000383ffff */
.L_x_3334:
        /* <DEDUP_REMOVED lines=15> */
.L_x_3337:
        /* <DEDUP_REMOVED lines=91> */
.L_x_3336:
        /* <DEDUP_REMOVED lines=52> */
.L_x_3338:
        /* <DEDUP_REMOVED lines=28> */
.L_x_3339:
        /* <DEDUP_REMOVED lines=13> */
.L_x_3340:
[----:B------:R-:W-:Y:S05]  /*2e10*/  BSYNC.RECONVERGENT B0 ;  /* 0x0000000000007941 */ /* 0x000fea0003800200 */
.L_x_3333:
        /* <DEDUP_REMOVED lines=42> */
[----:B---3--:R-:W-:Y:S02]  /*30c0*/  HADD2.F32 R21, -RZ, R58.H0_H0 ;  /* 0x2000003aff157230 */ /* 0x008fe40000004100 */
        /* <DEDUP_REMOVED lines=33> */
.L_x_3344:
[----:B------:R-:W-:Y:S05]  /*32e0*/  BSYNC.RECONVERGENT B1 ;  /* 0x0000000000017941 */ /* 0x000fea0003800200 */
.L_x_3343:
        /* <DEDUP_REMOVED lines=19> */
.L_x_3346:
[----:B------:R-:W-:Y:S05]  /*3420*/  BSYNC.RECONVERGENT B1 ;  /* 0x0000000000017941 */ /* 0x000fea0003800200 */
.L_x_3345:
        /* <DEDUP_REMOVED lines=21> */
.L_x_3348:
[----:B------:R-:W-:Y:S05]  /*3580*/  BSYNC.RECONVERGENT B1 ;  /* 0x0000000000017941 */ /* 0x000fea0003800200 */
.L_x_3347:
        /* <DEDUP_REMOVED lines=19> */
.L_x_3350:
[----:B------:R-:W-:Y:S05]  /*36c0*/  BSYNC.RECONVERGENT B1 ;  /* 0x0000000000017941 */ /* 0x000fea0003800200 */
.L_x_3349:
        /* <DEDUP_REMOVED lines=19> */
.L_x_3352:
[----:B------:R-:W-:Y:S05]  /*3800*/  BSYNC.RECONVERGENT B1 ;  /* 0x0000000000017941 */ /* 0x000fea0003800200 */
.L_x_3351:
        /* <DEDUP_REMOVED lines=35> */
.L_x_3354:
[----:B------:R-:W-:Y:S05]  /*3a40*/  BSYNC.RECONVERGENT B1 ;  /* 0x0000000000017941 */ /* 0x000fea0003800200 */
.L_x_3353:
        /* <DEDUP_REMOVED lines=21> */
.L_x_3356:
[----:B------:R-:W-:Y:S05]  /*3ba0*/  BSYNC.RECONVERGENT B1 ;  /* 0x0000000000017941 */ /* 0x000fea0003800200 */
.L_x_3355:
        /* <DEDUP_REMOVED lines=19> */
.L_x_3358:
[----:B------:R-:W-:Y:S05]  /*3ce0*/  BSYNC.RECONVERGENT B1 ;  /* 0x0000000000017941 */ /* 0x000fea0003800200 */
.L_x_3357:
        /* <DEDUP_REMOVED lines=15> */
[----:B-1234-:R-:W-:-:S04]  /*3de0*/  LEA R22, P0, R18, UR16, 0x2 ;  /* 0x0000001012167c11 */ /* 0x01efc8000f8010ff */
[----:B------:R-:W-:-:S04]  /*3df0*/  IADD3 R37, PT, PT, R19, R37, RZ ;  /* 0x0000002513257210 */ /* 0x000fc80007ffe0ff */
[----:B------:R-:W-:-:S05]  /*3e00*/  LEA.HI.X R23, R18, UR17, R37, 0x2, P0 ;  /* 0x0000001112177c11 */ /* 0x000fca00080f1425 */
[----:B------:R0:W-:Y:S02]  /*3e10*/  STG.E.64 desc[UR14][R22.64], R16 ;  /* 0x0000001016007986 */ /* 0x0001e4000c101b0e */
.L_x_3360:
[----:B------:R-:W-:Y:S05]  /*3e20*/  BSYNC.RECONVERGENT B1 ;  /* 0x0000000000017941 */ /* 0x000fea0003800200 */
.L_x_3359:
        /* <DEDUP_REMOVED lines=19> */
.L_x_3362:
[----:B------:R-:W-:Y:S05]  /*3f60*/  BSYNC.RECONVERGENT B1 ;  /* 0x0000000000017941 */ /* 0x000fea0003800200 */
.L_x_3361:
        /* <DEDUP_REMOVED lines=41> */
.L_x_3364:
[----:B------:R-:W-:Y:S05]  /*4200*/  BSYNC.RECONVERGENT B1 ;  /* 0x0000000000017941 */ /* 0x000fea0003800200 */
.L_x_3363:
        /* <DEDUP_REMOVED lines=19> */
.L_x_3366:
[----:B------:R-:W-:Y:S05]  /*4340*/  BSYNC.RECONVERGENT B1 ;  /* 0x0000000000017941 */ /* 0x000fea0003800200 */
.L_x_3365:
        /* <DEDUP_REMOVED lines=19> */
.L_x_3368:
[----:B------:R-:W-:Y:S05]  /*4480*/  BSYNC.RECONVERGENT B1 ;  /* 0x0000000000017941 */ /* 0x000fea0003800200 */
.L_x_3367:
        /* <DEDUP_REMOVED lines=19> */
.L_x_3370:
[----:B------:R-:W-:Y:S05]  /*45c0*/  BSYNC.RECONVERGENT B1 ;  /* 0x0000000000017941 */ /* 0x000fea0003800200 */
.L_x_3369:
        /* <DEDUP_REMOVED lines=19> */
.L_x_3372:
[----:B------:R-:W-:Y:S05]  /*4700*/  BSYNC.RECONVERGENT B1 ;  /* 0x0000000000017941 */ /* 0x000fea0003800200 */
.L_x_3371:
        /* <DEDUP_REMOVED lines=18> */
.L_x_3342:
        /* <DEDUP_REMOVED lines=38> */
.L_x_3375:
[----:B------:R-:W-:Y:S05]  /*4a90*/  BSYNC.RECONVERGENT B1 ;  /* 0x0000000000017941 */ /* 0x000fea0003800200 */
.L_x_3374:
        /* <DEDUP_REMOVED lines=29> */
.L_x_3377:
[----:B------:R-:W-:Y:S05]  /*4c70*/  BSYNC.RECONVERGENT B1 ;  /* 0x0000000000017941 */ /* 0x000fea0003800200 */
.L_x_3376:
        /* <DEDUP_REMOVED lines=31> */
.L_x_3379:
[----:B------:R-:W-:Y:S05]  /*4e70*/  BSYNC.RECONVERGENT B1 ;  /* 0x0000000000017941 */ /* 0x000fea0003800200 */
.L_x_3378:
        /* <DEDUP_REMOVED lines=29> */
.L_x_3381:
[----:B------:R-:W-:Y:S05]  /*5050*/  BSYNC.RECONVERGENT B1 ;  /* 0x0000000000017941 */ /* 0x000fea0003800200 */
.L_x_3380:
        /* <DEDUP_REMOVED lines=29> */
.L_x_3383:
[----:B------:R-:W-:Y:S05]  /*5230*/  BSYNC.RECONVERGENT B1 ;  /* 0x0000000000017941 */ /* 0x000fea0003800200 */
.L_x_3382:
        /* <DEDUP_REMOVED lines=45> */
.L_x_3385:
[----:B------:R-:W-:Y:S05]  /*5510*/  BSYNC.RECONVERGENT B1 ;  /* 0x0000000000017941 */ /* 0x000fea0003800200 */
.L_x_3384:
        /* <DEDUP_REMOVED lines=31> */
.L_x_3387:
[----:B------:R-:W-:Y:S05]  /*5710*/  BSYNC.RECONVERGENT B1 ;  /* 0x0000000000017941 */ /* 0x000fea0003800200 */
.L_x_3386:
        /* <DEDUP_REMOVED lines=29> */
.L_x_3389:
[----:B------:R-:W-:Y:S05]  /*58f0*/  BSYNC.RECONVERGENT B1 ;  /* 0x0000000000017941 */ /* 0x000fea0003800200 */
.L_x_3388:
        /* <DEDUP_REMOVED lines=29> */
.L_x_3391:
[----:B------:R-:W-:Y:S05]  /*5ad0*/  BSYNC.RECONVERGENT B1 ;  /* 0x0000000000017941 */ /* 0x000fea0003800200 */
.L_x_3390:
        /* <DEDUP_REMOVED lines=29> */
.L_x_3393:
[----:B------:R-:W-:Y:S05]  /*5cb0*/  BSYNC.RECONVERGENT B1 ;  /* 0x0000000000017941 */ /* 0x000fea0003800200 */
.L_x_3392:
        /* <DEDUP_REMOVED lines=51> */
.L_x_3395:
[----:B------:R-:W-:Y:S05]  /*5ff0*/  BSYNC.RECONVERGENT B1 ;  /* 0x0000000000017941 */ /* 0x000fea0003800200 */
.L_x_3394:
        /* <DEDUP_REMOVED lines=29> */
.L_x_3397:
[----:B------:R-:W-:Y:S05]  /*61d0*/  BSYNC.RECONVERGENT B1 ;  /* 0x0000000000017941 */ /* 0x000fea0003800200 */
.L_x_3396:
        /* <DEDUP_REMOVED lines=29> */
.L_x_3399:
[----:B------:R-:W-:Y:S05]  /*63b0*/  BSYNC.RECONVERGENT B1 ;  /* 0x0000000000017941 */ /* 0x000fea0003800200 */
.L_x_3398:
        /* <DEDUP_REMOVED lines=29> */
.L_x_3401:
[----:B------:R-:W-:Y:S05]  /*6590*/  BSYNC.RECONVERGENT B1 ;  /* 0x0000000000017941 */ /* 0x000fea0003800200 */
.L_x_3400:
        /* <DEDUP_REMOVED lines=29> */
.L_x_3403:
[----:B------:R-:W-:Y:S05]  /*6770*/  BSYNC.RECONVERGENT B1 ;  /* 0x0000000000017941 */ /* 0x000fea0003800200 */
.L_x_3402:
        /* <DEDUP_REMOVED lines=27> */
.L_x_3373:
[----:B------:R-:W-:Y:S05]  /*6930*/  BSYNC.RECONVERGENT B0 ;  /* 0x0000000000007941 */ /* 0x000fea0003800200 */
.L_x_3341:
        /* <DEDUP_REMOVED lines=8> */
.L_x_3405:
        /* <DEDUP_REMOVED lines=12> */
.L_x_3478:


//--------------------- .nv.shared.reserved.0     --------------------------
	.section	.nv.shared.reserved.0,"aw",@nobits
	.weak		__nv_reservedSMEM_offset_0_alias
	.size		__nv_reservedSMEM_offset_0_alias, 0, 64
	.other		__nv_reservedSMEM_offset_0_alias,@"STO_CUDA_RESERVED_SHARED STV_DEFAULT"
__nv_reservedSMEM_offset_0_alias:
	.zero		0
	.zero		64


//--------------------- .nv.global                --------------------------
	.section	.nv.global,"aw",@nobits
.nv.global:
	.type		_ZN61_INTERNAL_4e50bc23_30_group_norm_nhwc_one_pass_14_cu_880cdd6b6thrust24THRUST_300001_SM_1030_NS12placeholders2_5E,@object
	.size		_ZN61_INTERNAL_4e50bc23_30_group_norm_nhwc_one_pass_14_cu_880cdd6b6thrust24THRUST_300001_SM_1030_NS12placeholders2_5E,(_ZN61_INTERNAL_4e50bc23_30_group_norm_nhwc_one_pass_14_cu_880cdd6b4cuda3std3__45__cpo6cbeginE - _ZN61_INTERNAL_4e50bc23_30_group_norm_nhwc_one_pass_14_cu_880cdd6b6thrust24THRUST_300001_SM_1030_NS12placeholders2_5E)
_ZN61_INTERNAL_4e50bc23_30_group_norm_nhwc_one_pass_14_cu_880cdd6b6thrust24THRUST_300001_SM_1030_NS12placeholders2_5E:
	.zero		1
	.type		_ZN61_INTERNAL_4e50bc23_30_group_norm_nhwc_one_pass_14_cu_880cdd6b4cuda3std3__45__cpo6cbeginE,@object
	.size		_ZN61_INTERNAL_4e50bc23_30_group_norm_nhwc_one_pass_14_cu_880cdd6b4cuda3std3__45__cpo6cbeginE,(_ZN61_INTERNAL_4e50bc23_30_group_norm_nhwc_one_pass_14_cu_880cdd6b4cuda3std6ranges3__45__cpo6cbeginE - _ZN61_INTERNAL_4e50bc23_30_group_norm_nhwc_one_pass_14_cu_880cdd6b4cuda3std3__45__cpo6cbeginE)
_ZN61_INTERNAL_4e50bc23_30_group_norm_nhwc_one_pass_14_cu_880cdd6b4cuda3std3__45__cpo6cbeginE:
	.zero		1
	.type		_ZN61_INTERNAL_4e50bc23_30_group_norm_nhwc_one_pass_14_cu_880cdd6b4cuda3std6ranges3__45__cpo6cbeginE,@object
	.size		_ZN61_INTERNAL_4e50bc23_30_group_norm_nhwc_one_pass_14_cu_880cdd6b4cuda3std6ranges3__45__cpo6cbeginE,(_ZN61_INTERNAL_4e50bc23_30_group_norm_nhwc_one_pass_14_cu_880cdd6b4cuda3std3__48in_placeE - _ZN61_INTERNAL_4e50bc23_30_group_norm_nhwc_one_pass_14_cu_880cdd6b4cuda3std6ranges3__45__cpo6cbeginE)
_ZN61_INTERNAL_4e50bc23_30_group_norm_nhwc_one_pass_14_cu_880cdd6b4cuda3std6ranges3__45__cpo6cbeginE:
	.zero		1
	.type		_ZN61_INTERNAL_4e50bc23_30_group_norm_nhwc_one_pass_14_cu_880cdd6b4cuda3std3__48in_placeE,@object
	.size		_ZN61_INTERNAL_4e50bc23_30_group_norm_nhwc_one_pass_14_cu_880cdd6b4cuda3std3__48in_placeE,(_ZN61_INTERNAL_4e50bc23_30_group_norm_nhwc_one_pass_14_cu_880cdd6b4cuda3std6ranges3__45__cpo4sizeE - _ZN61_INTERNAL_4e50bc23_30_group_norm_nhwc_one_pass_14_cu_880cdd6b4cuda3std3__48in_placeE)
_ZN61_INTERNAL_4e50bc23_30_group_norm_nhwc_one_pass_14_cu_880cdd6b4cuda3std3__48in_placeE:
	.zero		1
	.type		_ZN61_INTERNAL_4e50bc23_30_group_norm_nhwc_one_pass_14_cu_880cdd6b4cuda3std6ranges3__45__cpo4sizeE,@object
	.size		_ZN61_INTERNAL_4e50bc23_30_group_norm_nhwc_one_pass_14_cu_880cdd6b4cuda3std6ranges3__45__cpo4sizeE,(_ZN61_INTERNAL_4e50bc23_30_group_norm_nhwc_one_pass_14_cu_880cdd6b6thrust24THRUST_300001_SM_1030_NS12placeholders2_9E - _ZN61_INTERNAL_4e50bc23_30_group_norm_nhwc_one_pass_14_cu_880cdd6b4cuda3std6ranges3__45__cpo4sizeE)
_ZN61_INTERNAL_4e50bc23_30_group_norm_nhwc_one_pass_14_cu_880cdd6b4cuda3std6ranges3__45__cpo4sizeE:
	.zero		1
	.type		_ZN61_INTERNAL_4e50bc23_30_group_norm_nhwc_one_pass_14_cu_880cdd6b6thrust24THRUST_300001_SM_1030_NS12placeholders2_9E,@object
	.size		_ZN61_INTERNAL_4e50bc23_30_group_norm_nhwc_one_pass_14_cu_880cdd6b6thrust24THRUST_300001_SM_1030_NS12placeholders2_9E,(_ZN61_INTERNAL_4e50bc23_30_group_norm_nhwc_one_pass_14_cu_880cdd6b4cuda3std3__45__cpo7crbeginE - _ZN61_INTERNAL_4e50bc23_30_group_norm_nhwc_one_pass_14_cu_880cdd6b6thrust24THRUST_300001_SM_1030_NS12placeholders2_9E)
_ZN61_INTERNAL_4e50bc23_30_group_norm_nhwc_one_pass_14_cu_880cdd6b6thrust24THRUST_300001_SM_1030_NS12placeholders2_9E:
	.zero		1
	.type		_ZN61_INTERNAL_4e50bc23_30_group_norm_nhwc_one_pass_14_cu_880cdd6b4cuda3std3__45__cpo7crbeginE,@object
	.size		_ZN61_INTERNAL_4e50bc23_30_group_norm_nhwc_one_pass_14_cu_880cdd6b4cuda3std3__45__cpo7crbeginE,(_ZN61_INTERNAL_4e50bc23_30_group_norm_nhwc_one_pass_14_cu_880cdd6b4cuda3std6ranges3__45__cpo4nextE - _ZN61_INTERNAL_4e50bc23_30_group_norm_nhwc_one_pass_14_cu_880cdd6b4cuda3std3__45__cpo7crbeginE)
_ZN61_INTERNAL_4e50bc23_30_group_norm_nhwc_one_pass_14_cu_880cdd6b4cuda3std3__45__cpo7crbeginE:
	.zero		1
	.type		_ZN61_INTERNAL_4e50bc23_30_group_norm_nhwc_one_pass_14_cu_880cdd6b4cuda3std6ranges3__45__cpo4nextE,@object
	.size		_ZN61_INTERNAL_4e50bc23_30_group_norm_nhwc_one_pass_14_cu_880cdd6b4cuda3std6ranges3__45__cpo4nextE,(_ZN61_INTERNAL_4e50bc23_30_group_norm_nhwc_one_pass_14_cu_880cdd6b4cuda3std6ranges3__45__cpo4swapE - _ZN61_INTERNAL_4e50bc23_30_group_norm_nhwc_one_pass_14_cu_880cdd6b4cuda3std6ranges3__45__cpo4nextE)
_ZN61_INTERNAL_4e50bc23_30_group_norm_nhwc_one_pass_14_cu_880cdd6b4cuda3std6ranges3__45__cpo4nextE:
	.zero		1
	.type		_ZN61_INTERNAL_4e50bc23_30_group_norm_nhwc_one_pass_14_cu_880cdd6b4cuda3std6ranges3__45__cpo4swapE,@object
	.size		_ZN61_INTERNAL_4e50bc23_30_group_norm_nhwc_one_pass_14_cu_880cdd6b4cuda3std6ranges3__45__cpo4swapE,(_ZN61_INTERNAL_4e50bc23_30_group_norm_nhwc_one_pass_14_cu_880cdd6b6thrust24THRUST_300001_SM_1030_NS12placeholders2_1E - _ZN61_INTERNAL_4e50bc23_30_group_norm_nhwc_one_pass_14_cu_880cdd6b4cuda3std6ranges3__45__cpo4swapE)
_ZN61_INTERNAL_4e50bc23_30_group_norm_nhwc_one_pass_14_cu_880cdd6b4cuda3std6ranges3__45__cpo4swapE:
	.zero		1
	.type		_ZN61_INTERNAL_4e50bc23_30_group_norm_nhwc_one_pass_14_cu_880cdd6b6thrust24THRUST_300001_SM_1030_NS12placeholders2_1E,@object
	.size		_ZN61_INTERNAL_4e50bc23_30_group_norm_nhwc_one_pass_14_cu_880cdd6b6thrust24THRUST_300001_SM_1030_NS12placeholders2_1E,(_ZN61_INTERNAL_4e50bc23_30_group_norm_nhwc_one_pass_14_cu_880cdd6b6thrust24THRUST_300001_SM_1030_NS12placeholders2_3E - _ZN61_INTERNAL_4e50bc23_30_group_norm_nhwc_one_pass_14_cu_880cdd6b6thrust24THRUST_300001_SM_1030_NS12placeholders2_1E)
_ZN61_INTERNAL_4e50bc23_30_group_norm_nhwc_one_pass_14_cu_880cdd6b6thrust24THRUST_300001_SM_1030_NS12placeholders2_1E:
	.zero		1
	.type		_ZN61_INTERNAL_4e50bc23_30_group_norm_nhwc_one_pass_14_cu_880cdd6b6thrust24THRUST_300001_SM_1030_NS12placeholders2_3E,@object
	.size		_ZN61_INTERNAL_4e50bc23_30_group_norm_nhwc_one_pass_14_cu_880cdd6b6thrust24THRUST_300001_SM_1030_NS12placeholders2_3E,(_ZN61_INTERNAL_4e50bc23_30_group_norm_nhwc_one_pass_14_cu_880cdd6b4cuda3std3__45__cpo5beginE - _ZN61_INTERNAL_4e50bc23_30_group_norm_nhwc_one_pass_14_cu_880cdd6b6thrust24THRUST_300001_SM_1030_NS12placeholders2_3E)
_ZN61_INTERNAL_4e50bc23_30_group_norm_nhwc_one_pass_14_cu_880cdd6b6thrust24THRUST_300001_SM_1030_NS12placeholders2_3E:
	.zero		1
	.type		_ZN61_INTERNAL_4e50bc23_30_group_norm_nhwc_one_pass_14_cu_880cdd6b4cuda3std3__45__cpo5beginE,@object
	.size		_ZN61_INTERNAL_4e50bc23_30_group_norm_nhwc_one_pass_14_cu_880cdd6b4cuda3std3__45__cpo5beginE,(_ZN61_INTERNAL_4e50bc23_30_group_norm_nhwc_one_pass_14_cu_880cdd6b4cuda3std6ranges3__45__cpo5beginE - _ZN61_INTERNAL_4e50bc23_30_group_norm_nhwc_one_pass_14_cu_880cdd6b4cuda3std3__45__cpo5beginE)
_ZN61_INTERNAL_4e50bc23_30_group_norm_nhwc_one_pass_14_cu_880cdd6b4cuda3std3__45__cpo5beginE:
	.zero		1
	.type		_ZN61_INTERNAL_4e50bc23_30_group_norm_nhwc_one_pass_14_cu_880cdd6b4cuda3std6ranges3__45__cpo5beginE,@object
	.size		_ZN61_INTERNAL_4e50bc23_30_group_norm_nhwc_one_pass_14_cu_880cdd6b4cuda3std6ranges3__45__cpo5beginE,(_ZN61_INTERNAL_4e50bc23_30_group_norm_nhwc_one_pass_14_cu_880cdd6b4cuda3std3__463_GLOBAL__N__4e50bc23_30_group_norm_nhwc_one_pass_14_cu_880cdd6b6ignoreE - _ZN61_INTERNAL_4e50bc23_30_group_norm_nhwc_one_pass_14_cu_880cdd6b4cuda3std6ranges3__45__cpo5beginE)
_ZN61_INTERNAL_4e50bc23_30_group_norm_nhwc_one_pass_14_cu_880cdd6b4cuda3std6ranges3__45__cpo5beginE:
	.zero		1
	.type		_ZN61_INTERNAL_4e50bc23_30_group_norm_nhwc_one_pass_14_cu_880cdd6b4cuda3std3__463_GLOBAL__N__4e50bc23_30_group_norm_nhwc_one_pass_14_cu_880cdd6b6ignoreE,@object
	.size		_ZN61_INTERNAL_4e50bc23_30_group_norm_nhwc_one_pass_14_cu_880cdd6b4cuda3std3__463_GLOBAL__N__4e50bc23_30_group_norm_nhwc_one_pass_14_cu_880cdd6b6ignoreE,(_ZN61_INTERNAL_4e50bc23_30_group_norm_nhwc_one_pass_14_cu_880cdd6b4cuda3std6ranges3__45__cpo4dataE - _ZN61_INTERNAL_4e50bc23_30_group_norm_nhwc_one_pass_14_cu_880cdd6b4cuda3std3__463_GLOBAL__N__4e50bc23_30_group_norm_nhwc_one_pass_14_cu_880cdd6b6ignoreE)
_ZN61_INTERNAL_4e50bc23_30_group_norm_nhwc_one_pass_14_cu_880cdd6b4cuda3std3__463_GLOBAL__N__4e50bc23_30_group_norm_nhwc_one_pass_14_cu_880cdd6b6ignoreE:
	.zero		1
	.type		_ZN61_INTERNAL_4e50bc23_30_group_norm_nhwc_one_pass_14_cu_880cdd6b4cuda3std6ranges3__45__cpo4dataE,@object
	.size		_ZN61_INTERNAL_4e50bc23_30_group_norm_nhwc_one_pass_14_cu_880cdd6b4cuda3std6ranges3__45__cpo4dataE,(_ZN61_INTERNAL_4e50bc23_30_group_norm_nhwc_one_pass_14_cu_880cdd6b6thrust24THRUST_300001_SM_1030_NS12placeholders2_7E - _ZN61_INTERNAL_4e50bc23_30_group_norm_nhwc_one_pass_14_cu_880cdd6b4cuda3std6ranges3__45__cpo4dataE)
_ZN61_INTERNAL_4e50bc23_30_group_norm_nhwc_one_pass_14_cu_880cdd6b4cuda3std6ranges3__45__cpo4dataE:
	.zero		1
	.type		_ZN61_INTERNAL_4e50bc23_30_group_norm_nhwc_one_pass_14_cu_880cdd6b6thrust24THRUST_300001_SM_1030_NS12placeholders2_7E,@object
	.size		_ZN61_INTERNAL_4e50bc23_30_group_norm_nhwc_one_pass_14_cu_880cdd6b6thrust24THRUST_300001_SM_1030_NS12placeholders2_7E,(_ZN61_INTERNAL_4e50bc23_30_group_norm_nhwc_one_pass_14_cu_880cdd6b4cuda3std3__45__cpo6rbeginE - _ZN61_INTERNAL_4e50bc23_30_group_norm_nhwc_one_pass_14_cu_880cdd6b6thrust24THRUST_300001_SM_1030_NS12placeholders2_7E)
_ZN61_INTERNAL_4e50bc23_30_group_norm_nhwc_one_pass_14_cu_880cdd6b6thrust24THRUST_300001_SM_1030_NS12placeholders2_7E:
	.zero		1
	.type		_ZN61_INTERNAL_4e50bc23_30_group_norm_nhwc_one_pass_14_cu_880cdd6b4cuda3std3__45__cpo6rbeginE,@object
	.size		_ZN61_INTERNAL_4e50bc23_30_group_norm_nhwc_one_pass_14_cu_880cdd6b4cuda3std3__45__cpo6rbeginE,(_ZN61_INTERNAL_4e50bc23_30_group_norm_nhwc_one_pass_14_cu_880cdd6b4cuda3std6ranges3__45__cpo7advanceE - _ZN61_INTERNAL_4e50bc23_30_group_norm_nhwc_one_pass_14_cu_880cdd6b4cuda3std3__45__cpo6rbeginE)
_ZN61_INTERNAL_4e50bc23_30_group_norm_nhwc_one_pass_14_cu_880cdd6b4cuda3std3__45__cpo6rbeginE:
	.zero		1
	.type		_ZN61_INTERNAL_4e50bc23_30_group_norm_nhwc_one_pass_14_cu_880cdd6b4cuda3std6ranges3__45__cpo7advanceE,@object
	.size		_ZN61_INTERNAL_4e50bc23_30_group_norm_nhwc_one_pass_14_cu_880cdd6b4cuda3std6ranges3__45__cpo7advanceE,(_ZN61_INTERNAL_4e50bc23_30_group_norm_nhwc_one_pass_14_cu_880cdd6b4cuda3std3__47nulloptE - _ZN61_INTERNAL_4e50bc23_30_group_norm_nhwc_one_pass_14_cu_880cdd6b4cuda3std6ranges3__45__cpo7advanceE)
_ZN61_INTERNAL_4e50bc23_30_group_norm_nhwc_one_pass_14_cu_880cdd6b4cuda3std6ranges3__45__cpo7advanceE:
	.zero		1
	.type		_ZN61_INTERNAL_4e50bc23_30_group_norm_nhwc_one_pass_14_cu_880cdd6b4cuda3std3__47nulloptE,@object
	.size		_ZN61_INTERNAL_4e50bc23_30_group_norm_nhwc_one_pass_14_cu_880cdd6b4cuda3std3__47nulloptE,(_ZN61_INTERNAL_4e50bc23_30_group_norm_nhwc_one_pass_14_cu_880cdd6b4cuda3std6ranges3__45__cpo8distanceE - _ZN61_INTERNAL_4e50bc23_30_group_norm_nhwc_one_pass_14_cu_880cdd6b4cuda3std3__47nulloptE)
_ZN61_INTERNAL_4e50bc23_30_group_norm_nhwc_one_pass_14_cu_880cdd6b4cuda3std3__47nulloptE:
	.zero		1
	.type		_ZN61_INTERNAL_4e50bc23_30_group_norm_nhwc_one_pass_14_cu_880cdd6b4cuda3std6ranges3__45__cpo8distanceE,@object
	.size		_ZN61_INTERNAL_4e50bc23_30_group_norm_nhwc_one_pass_14_cu_880cdd6b4cuda3std6ranges3__45__cpo8distanceE,(_ZN61_INTERNAL_4e50bc23_30_group_norm_nhwc_one_pass_14_cu_880cdd6b6thrust24THRUST_300001_SM_1030_NS12placeholders2_6E - _ZN61_INTERNAL_4e50bc23_30_group_norm_nhwc_one_pass_14_cu_880cdd6b4cuda3std6ranges3__45__cpo8distanceE)
_ZN61_INTERNAL_4e50bc23_30_group_norm_nhwc_one_pass_14_cu_880cdd6b4cuda3std6ranges3__45__cpo8distanceE:
	.zero		1
	.type		_ZN61_INTERNAL_4e50bc23_30_group_norm_nhwc_one_pass_14_cu_880cdd6b6thrust24THRUST_300001_SM_1030_NS12placeholders2_6E,@object
	.size		_ZN61_INTERNAL_4e50bc23_30_group_norm_nhwc_one_pass_14_cu_880cdd6b6thrust24THRUST_300001_SM_1030_NS12placeholders2_6E,(_ZN61_INTERNAL_4e50bc23_30_group_norm_nhwc_one_pass_14_cu_880cdd6b4cuda3std3__45__cpo4cendE - _ZN61_INTERNAL_4e50bc23_30_group_norm_nhwc_one_pass_14_cu_880cdd6b6thrust24THRUST_300001_SM_1030_NS12placeholders2_6E)
_ZN61_INTERNAL_4e50bc23_30_group_norm_nhwc_one_pass_14_cu_880cdd6b6thrust24THRUST_300001_SM_1030_NS12placeholders2_6E:
	.zero		1
	.type		_ZN61_INTERNAL_4e50bc23_30_group_norm_nhwc_one_pass_14_cu_880cdd6b4cuda3std3__45__cpo4cendE,@object
	.size		_ZN61_INTERNAL_4e50bc23_30_group_norm_nhwc_one_pass_14_cu_880cdd6b4cuda3std3__45__cpo4cendE,(_ZN61_INTERNAL_4e50bc23_30_group_norm_nhwc_one_pass_14_cu_880cdd6b4cuda3std6ranges3__45__cpo4cendE - _ZN61_INTERNAL_4e50bc23_30_group_norm_nhwc_one_pass_14_cu_880cdd6b4cuda3std3__45__cpo4cendE)
_ZN61_INTERNAL_4e50bc23_30_group_norm_nhwc_one_pass_14_cu_880cdd6b4cuda3std3__45__cpo4cendE:
	.zero		1
	.type		_ZN61_INTERNAL_4e50bc23_30_group_norm_nhwc_one_pass_14_cu_880cdd6b4cuda3std6ranges3__45__cpo4cendE,@object
	.size		_ZN61_INTERNAL_4e50bc23_30_group_norm_nhwc_one_pass_14_cu_880cdd6b4cuda3std6ranges3__45__cpo4cendE,(_ZN61_INTERNAL_4e50bc23_30_group_norm_nhwc_one_pass_14_cu_880cdd6b4cuda3std3__420unreachable_sentinelE - _ZN61_INTERNAL_4e50bc23_30_group_norm_nhwc_one_pass_14_cu_880cdd6b4cuda3std6ranges3__45__cpo4cendE)
_ZN61_INTERNAL_4e50bc23_30_group_norm_nhwc_one_pass_14_cu_880cdd6b4cuda3std6ranges3__45__cpo4cendE:
	.zero		1
	.type		_ZN61_INTERNAL_4e50bc23_30_group_norm_nhwc_one_pass_14_cu_880cdd6b4cuda3std3__420unreachable_sentinelE,@object
	.size		_ZN61_INTERNAL_4e50bc23_30_group_norm_nhwc_one_pass_14_cu_880cdd6b4cuda3std3__420unreachable_sentinelE,(_ZN61_INTERNAL_4e50bc23_30_group_norm_nhwc_one_pass_14_cu_880cdd6b4cuda3std6ranges3__45__cpo5ssizeE - _ZN61_INTERNAL_4e50bc23_30_group_norm_nhwc_one_pass_14_cu_880cdd6b4cuda3std3__420unreachable_sentinelE)
_ZN61_INTERNAL_4e50bc23_30_group_norm_nhwc_one_pass_14_cu_880cdd6b4cuda3std3__420unreachable_sentinelE:
	.zero		1
	.type		_ZN61_INTERNAL_4e50bc23_30_group_norm_nhwc_one_pass_14_cu_880cdd6b4cuda3std6ranges3__45__cpo5ssizeE,@object
	.size		_ZN61_INTERNAL_4e50bc23_30_group_norm_nhwc_one_pass_14_cu_880cdd6b4cuda3std6ranges3__45__cpo5ssizeE,(_ZN61_INTERNAL_4e50bc23_30_group_norm_nhwc_one_pass_14_cu_880cdd6b6thrust24THRUST_300001_SM_1030_NS12placeholders3_10E - _ZN61_INTERNAL_4e50bc23_30_group_norm_nhwc_one_pass_14_cu_880cdd6b4cuda3std6ranges3__45__cpo5ssizeE)
_ZN61_INTERNAL_4e50bc23_30_group_norm_nhwc_one_pass_14_cu_880cdd6b4cuda3std6ranges3__45__cpo5ssizeE:
	.zero		1
	.type		_ZN61_INTERNAL_4e50bc23_30_group_norm_nhwc_one_pass_14_cu_880cdd6b6thrust24THRUST_300001_SM_1030_NS12placeholders3_10E,@object
	.size		_ZN61_INTERNAL_4e50bc23_30_group_norm_nhwc_one_pass_14_cu_880cdd6b6thrust24THRUST_300001_SM_1030_NS12placeholders3_10E,(_ZN61_INTERNAL_4e50bc23_30_group_norm_nhwc_one_pass_14_cu_880cdd6b4cuda3std3__45__cpo5crendE - _ZN61_INTERNAL_4e50bc23_30_group_norm_nhwc_one_pass_14_cu_880cdd6b6thrust24THRUST_300001_SM_1030_NS12placeholders3_10E)
_ZN61_INTERNAL_4e50bc23_30_group_norm_nhwc_one_pass_14_cu_880cdd6b6thrust24THRUST_300001_SM_1030_NS12placeholders3_10E:
	.zero		1
	.type		_ZN61_INTERNAL_4e50bc23_30_group_norm_nhwc_one_pass_14_cu_880cdd6b4cuda3std3__45__cpo5crendE,@object
	.size		_ZN61_INTERNAL_4e50bc23_30_group_norm_nhwc_one_pass_14_cu_880cdd6b4cuda3std3__45__cpo5crendE,(_ZN61_INTERNAL_4e50bc23_30_group_norm_nhwc_one_pass_14_cu_880cdd6b4cuda3std6ranges3__45__cpo4prevE - _ZN61_INTERNAL_4e50bc23_30_group_norm_nhwc_one_pass_14_cu_880cdd6b4cuda3std3__45__cpo5crendE)
_ZN61_INTERNAL_4e50bc23_30_group_norm_nhwc_one_pass_14_cu_880cdd6b4cuda3std3__45__cpo5crendE:
	.zero		1
	.type		_ZN61_INTERNAL_4e50bc23_30_group_norm_nhwc_one_pass_14_cu_880cdd6b4cuda3std6ranges3__45__cpo4prevE,@object
	.size		_ZN61_INTERNAL_4e50bc23_30_group_norm_nhwc_one_pass_14_cu_880cdd6b4cuda3std6ranges3__45__cpo4prevE,(_ZN61_INTERNAL_4e50bc23_30_group_norm_nhwc_one_pass_14_cu_880cdd6b4cuda3std6ranges3__45__cpo9iter_moveE - _ZN61_INTERNAL_4e50bc23_30_group_norm_nhwc_one_pass_14_cu_880cdd6b4cuda3std6ranges3__45__cpo4prevE)
_ZN61_INTERNAL_4e50bc23_30_group_norm_nhwc_one_pass_14_cu_880cdd6b4cuda3std6ranges3__45__cpo4prevE:
	.zero		1
	.type		_ZN61_INTERNAL_4e50bc23_30_group_norm_nhwc_one_pass_14_cu_880cdd6b4cuda3std6ranges3__45__cpo9iter_moveE,@object
	.size		_ZN61_INTERNAL_4e50bc23_30_group_norm_nhwc_one_pass_14_cu_880cdd6b4cuda3std6ranges3__45__cpo9iter_moveE,(_ZN61_INTERNAL_4e50bc23_30_group_norm_nhwc_one_pass_14_cu_880cdd6b6thrust24THRUST_300001_SM_1030_NS12placeholders2_2E - _ZN61_INTERNAL_4e50bc23_30_group_norm_nhwc_one_pass_14_cu_880cdd6b4cuda3std6ranges3__45__cpo9iter_moveE)
_ZN61_INTERNAL_4e50bc23_30_group_norm_nhwc_one_pass_14_cu_880cdd6b4cuda3std6ranges3__45__cpo9iter_moveE:
	.zero		1
	.type		_ZN61_INTERNAL_4e50bc23_30_group_norm_nhwc_one_pass_14_cu_880cdd6b6thrust24THRUST_300001_SM_1030_NS12placeholders2_2E,@object
	.size		_ZN61_INTERNAL_4e50bc23_30_group_norm_nhwc_one_pass_14_cu_880cdd6b6thrust24THRUST_300001_SM_1030_NS12placeholders2_2E,(_ZN61_INTERNAL_4e50bc23_30_group_norm_nhwc_one_pass_14_cu_880cdd6b6thrust24THRUST_300001_SM_1030_NS12placeholders2_4E - _ZN61_INTERNAL_4e50bc23_30_group_norm_nhwc_one_pass_14_cu_880cdd6b6thrust24THRUST_300001_SM_1030_NS12placeholders2_2E)
_ZN61_INTERNAL_4e50bc23_30_group_norm_nhwc_one_pass_14_cu_880cdd6b6thrust24THRUST_300001_SM_1030_NS12placeholders2_2E:
	.zero		1
	.type		_ZN61_INTERNAL_4e50bc23_30_group_norm_nhwc_one_pass_14_cu_880cdd6b6thrust24THRUST_300001_SM_1030_NS12placeholders2_4E,@object
	.size		_ZN61_INTERNAL_4e50bc23_30_group_norm_nhwc_one_pass_14_cu_880cdd6b6thrust24THRUST_300001_SM_1030_NS12placeholders2_4E,(_ZN61_INTERNAL_4e50bc23_30_group_norm_nhwc_one_pass_14_cu_880cdd6b4cuda3std3__45__cpo3endE - _ZN61_INTERNAL_4e50bc23_30_group_norm_nhwc_one_pass_14_cu_880cdd6b6thrust24THRUST_300001_SM_1030_NS12placeholders2_4E)
_ZN61_INTERNAL_4e50bc23_30_group_norm_nhwc_one_pass_14_cu_880cdd6b6thrust24THRUST_300001_SM_1030_NS12placeholders2_4E:
	.zero		1
	.type		_ZN61_INTERNAL_4e50bc23_30_group_norm_nhwc_one_pass_14_cu_880cdd6b4cuda3std3__45__cpo3endE,@object
	.size		_ZN61_INTERNAL_4e50bc23_30_group_norm_nhwc_one_pass_14_cu_880cdd6b4cuda3std3__45__cpo3endE,(_ZN61_INTERNAL_4e50bc23_30_group_norm_nhwc_one_pass_14_cu_880cdd6b4cuda3std6ranges3__45__cpo3endE - _ZN61_INTERNAL_4e50bc23_30_group_norm_nhwc_one_pass_14_cu_880cdd6b4cuda3std3__45__cpo3endE)
_ZN61_INTERNAL_4e50bc23_30_group_norm_nhwc_one_pass_14_cu_880cdd6b4cuda3std3__45__cpo3endE:
	.zero		1
	.type		_ZN61_INTERNAL_4e50bc23_30_group_norm_nhwc_one_pass_14_cu_880cdd6b4cuda3std6ranges3__45__cpo3endE,@object
	.size		_ZN61_INTERNAL_4e50bc23_30_group_norm_nhwc_one_pass_14_cu_880cdd6b4cuda3std6ranges3__45__cpo3endE,(_ZN61_INTERNAL_4e50bc23_30_group_norm_nhwc_one_pass_14_cu_880cdd6b4cuda3std3__419piecewise_constructE - _ZN61_INTERNAL_4e50bc23_30_group_norm_nhwc_one_pass_14_cu_880cdd6b4cuda3std6ranges3__45__cpo3endE)
_ZN61_INTERNAL_4e50bc23_30_group_norm_nhwc_one_pass_14_cu_880cdd6b4cuda3std6ranges3__45__cpo3endE:
	.zero		1
	.type		_ZN61_INTERNAL_4e50bc23_30_group_norm_nhwc_one_pass_14_cu_880cdd6b4cuda3std3__419piecewise_constructE,@object
	.size		_ZN61_INTERNAL_4e50bc23_30_group_norm_nhwc_one_pass_14_cu_880cdd6b4cuda3std3__419piecewise_constructE,(_ZN61_INTERNAL_4e50bc23_30_group_norm_nhwc_one_pass_14_cu_880cdd6b4cuda3std6ranges3__45__cpo5cdataE - _ZN61_INTERNAL_4e50bc23_30_group_norm_nhwc_one_pass_14_cu_880cdd6b4cuda3std3__419piecewise_constructE)
_ZN61_INTERNAL_4e50bc23_30_group_norm_nhwc_one_pass_14_cu_880cdd6b4cuda3std3__419piecewise_constructE:
	.zero		1
	.type		_ZN61_INTERNAL_4e50bc23_30_group_norm_nhwc_one_pass_14_cu_880cdd6b4cuda3std6ranges3__45__cpo5cdataE,@object
	.size		_ZN61_INTERNAL_4e50bc23_30_group_norm_nhwc_one_pass_14_cu_880cdd6b4cuda3std6ranges3__45__cpo5cdataE,(_ZN61_INTERNAL_4e50bc23_30_group_norm_nhwc_one_pass_14_cu_880cdd6b6thrust24THRUST_300001_SM_1030_NS12placeholders2_8E - _ZN61_INTERNAL_4e50bc23_30_group_norm_nhwc_one_pass_14_cu_880cdd6b4cuda3std6ranges3__45__cpo5cdataE)
_ZN61_INTERNAL_4e50bc23_30_group_norm_nhwc_one_pass_14_cu_880cdd6b4cuda3std6ranges3__45__cpo5cdataE:
	.zero		1
	.type		_ZN61_INTERNAL_4e50bc23_30_group_norm_nhwc_one_pass_14_cu_880cdd6b6thrust24THRUST_300001_SM_1030_NS12placeholders2_8E,@object
	.size		_ZN61_INTERNAL_4e50bc23_30_group_norm_nhwc_one_pass_14_cu_880cdd6b6thrust24THRUST_300001_SM_1030_NS12placeholders2_8E,(_ZN61_INTERNAL_4e50bc23_30_group_norm_nhwc_one_pass_14_cu_880cdd6b4cuda3std3__45__cpo4rendE - _ZN61_INTERNAL_4e50bc23_30_group_norm_nhwc_one_pass_14_cu_880cdd6b6thrust24THRUST_300001_SM_1030_NS12placeholders2_8E)
_ZN61_INTERNAL_4e50bc23_30_group_norm_nhwc_one_pass_14_cu_880cdd6b6thrust24THRUST_300001_SM_1030_NS12placeholders2_8E:
	.zero		1
	.type		_ZN61_INTERNAL_4e50bc23_30_group_norm_nhwc_one_pass_14_cu_880cdd6b4cuda3std3__45__cpo4rendE,@object
	.size		_ZN61_INTERNAL_4e50bc23_30_group_norm_nhwc_one_pass_14_cu_880cdd6b4cuda3std3__45__cpo4rendE,(_ZN61_INTERNAL_4e50bc23_30_group_norm_nhwc_one_pass_14_cu_880cdd6b4cuda3std6ranges3__45__cpo9iter_swapE - _ZN61_INTERNAL_4e50bc23_30_group_norm_nhwc_one_pass_14_cu_880cdd6b4cuda3std3__45__cpo4rendE)
_ZN61_INTERNAL_4e50bc23_30_group_norm_nhwc_one_pass_14_cu_880cdd6b4cuda3std3__45__cpo4rendE:
	.zero		1
	.type		_ZN61_INTERNAL_4e50bc23_30_group_norm_nhwc_one_pass_14_cu_880cdd6b4cuda3std6ranges3__45__cpo9iter_swapE,@object
	.size		_ZN61_INTERNAL_4e50bc23_30_group_norm_nhwc_one_pass_14_cu_880cdd6b4cuda3std6ranges3__45__cpo9iter_swapE,(_ZN61_INTERNAL_4e50bc23_30_group_norm_nhwc_one_pass_14_cu_880cdd6b4cuda3std3__48unexpectE - _ZN61_INTERNAL_4e50bc23_30_group_norm_nhwc_one_pass_14_cu_880cdd6b4cuda3std6ranges3__45__cpo9iter_swapE)
_ZN61_INTERNAL_4e50bc23_30_group_norm_nhwc_one_pass_14_cu_880cdd6b4cuda3std6ranges3__45__cpo9iter_swapE:
	.zero		1
	.type		_ZN61_INTERNAL_4e50bc23_30_group_norm_nhwc_one_pass_14_cu_880cdd6b4cuda3std3__48unexpectE,@object
	.size		_ZN61_INTERNAL_4e50bc23_30_group_norm_nhwc_one_pass_14_cu_880cdd6b4cuda3std3__48unexpectE,(_ZN61_INTERNAL_4e50bc23_30_group_norm_nhwc_one_pass_14_cu_880cdd6b6thrust24THRUST_300001_SM_1030_NS6system6detail10sequential3seqE - _ZN61_INTERNAL_4e50bc23_30_group_norm_nhwc_one_pass_14_cu_880cdd6b4cuda3std3__48unexpectE)
_ZN61_INTERNAL_4e50bc23_30_group_norm_nhwc_one_pass_14_cu_880cdd6b4cuda3std3__48unexpectE:
	.zero		1
	.type		_ZN61_INTERNAL_4e50bc23_30_group_norm_nhwc_one_pass_14_cu_880cdd6b6thrust24THRUST_300001_SM_1030_NS6system6detail10sequential3seqE,@object
	.size		_ZN61_INTERNAL_4e50bc23_30_group_norm_nhwc_one_pass_14_cu_880cdd6b6thrust24THRUST_300001_SM_1030_NS6system6detail10sequential3seqE,(.L_29 - _ZN61_INTERNAL_4e50bc23_30_group_norm_nhwc_one_pass_14_cu_880cdd6b6thrust24THRUST_300001_SM_1030_NS6system6detail10sequential3seqE)
_ZN61_INTERNAL_4e50bc23_30_group_norm_nhwc_one_pass_14_cu_880cdd6b6thrust24THRUST_300001_SM_1030_NS6system6detail10sequential3seqE:
	.zero		1
.L_29:


//--------------------- .nv.shared._Z35group_norm_nhwc_bwd_one_pass_kernelI11Bf16IOFp32WLi64ELi14ELi224EEv26Group_norm_nhwc_bwd_params --------------------------
	.section	.nv.shared._Z35group_norm_nhwc_bwd_one_pass_kernelI11Bf16IOFp32WLi64ELi14ELi224EEv26Group_norm_nhwc_bwd_params,"aw",@nobits
	.sectionflags	@""
	.align	16
.nv.shared._Z35group_norm_nhwc_bwd_one_pass_kernelI11Bf16IOFp32WLi64ELi14ELi224EEv26Group_norm_nhwc_bwd_params:
	.zero		4688


//--------------------- .nv.shared._Z35group_norm_nhwc_bwd_one_pass_kernelI11Bf16IOFp32WLi128ELi14ELi224EEv26Group_norm_nhwc_bwd_params --------------------------
	.section	.nv.shared._Z35group_norm_nhwc_bwd_one_pass_kernelI11Bf16IOFp32WLi128ELi14ELi224EEv26Group_norm_nhwc_bwd_params,"aw",@nobits
	.sectionflags	@""
	.align	16
.nv.shared._Z35group_norm_nhwc_bwd_one_pass_kernelI11Bf16IOFp32WLi128ELi14ELi224EEv26Group_norm_nhwc_bwd_params:
	.zero		4688


//--------------------- .nv.shared._Z35group_norm_nhwc_bwd_one_pass_kernelI11Bf16IOFp32WLi256ELi14ELi224EEv26Group_norm_nhwc_bwd_params --------------------------
	.section	.nv.shared._Z35group_norm_nhwc_bwd_one_pass_kernelI11Bf16IOFp32WLi256ELi14ELi224EEv26Group_norm_nhwc_bwd_params,"aw",@nobits
	.sectionflags	@""
	.align	16
.nv.shared._Z35group_norm_nhwc_bwd_one_pass_kernelI11Bf16IOFp32WLi256ELi14ELi224EEv26Group_norm_nhwc_bwd_params:
	.zero		4688


//--------------------- .nv.shared._Z35group_norm_nhwc_bwd_one_pass_kernelI11Bf16IOFp32WLi512ELi14ELi224EEv26Group_norm_nhwc_bwd_params --------------------------
	.section	.nv.shared._Z35group_norm_nhwc_bwd_one_pass_kernelI11Bf16IOFp32WLi512ELi14ELi224EEv26Group_norm_nhwc_bwd_params,"aw",@nobits
	.sectionflags	@""
	.align	16
.nv.shared._Z35group_norm_nhwc_bwd_one_pass_kernelI11Bf16IOFp32WLi512ELi14ELi224EEv26Group_norm_nhwc_bwd_params:
	.zero		4688


//--------------------- .nv.shared._Z35group_norm_nhwc_bwd_one_pass_kernelI11Bf16IOBf16WLi64ELi14ELi224EEv26Group_norm_nhwc_bwd_params --------------------------
	.section	.nv.shared._Z35group_norm_nhwc_bwd_one_pass_kernelI11Bf16IOBf16WLi64ELi14ELi224EEv26Group_norm_nhwc_bwd_params,"aw",@nobits
	.sectionflags	@""
	.align	16
.nv.shared._Z35group_norm_nhwc_bwd_one_pass_kernelI11Bf16IOBf16WLi64ELi14ELi224EEv26Group_norm_nhwc_bwd_params:
	.zero		4688


//--------------------- .nv.shared._Z35group_norm_nhwc_bwd_one_pass_kernelI11Bf16IOBf16WLi128ELi14ELi224EEv26Group_norm_nhwc_bwd_params --------------------------
	.section	.nv.shared._Z35group_norm_nhwc_bwd_one_pass_kernelI11Bf16IOBf16WLi128ELi14ELi224EEv26Group_norm_nhwc_bwd_params,"aw",@nobits
	.sectionflags	@""
	.align	16
.nv.shared._Z35group_norm_nhwc_bwd_one_pass_kernelI11Bf16IOBf16WLi128ELi14ELi224EEv26Group_norm_nhwc_bwd_params:
	.zero		4688


//--------------------- .nv.shared._Z35group_norm_nhwc_bwd_one_pass_kernelI11Bf16IOBf16WLi256ELi14ELi224EEv26Group_norm_nhwc_bwd_params --------------------------
	.section	.nv.shared._Z35group_norm_nhwc_bwd_one_pass_kernelI11Bf16IOBf16WLi256ELi14ELi224EEv26Group_norm_nhwc_bwd_params,"aw",@nobits
	.sectionflags	@""
	.align	16
.nv.shared._Z35group_norm_nhwc_bwd_one_pass_kernelI11Bf16IOBf16WLi256ELi14ELi224EEv26Group_norm_nhwc_bwd_params:
	.zero		4688


//--------------------- .nv.shared._Z35group_norm_nhwc_bwd_one_pass_kernelI11Bf16IOBf16WLi512ELi14ELi224EEv26Group_norm_nhwc_bwd_params --------------------------
	.section	.nv.shared._Z35group_norm_nhwc_bwd_one_pass_kernelI11Bf16IOBf16WLi512ELi14ELi224EEv26Group_norm_nhwc_bwd_params,"aw",@nobits
	.sectionflags	@""
	.align	16
.nv.shared._Z35group_norm_nhwc_bwd_one_pass_kernelI11Bf16IOBf16WLi512ELi14ELi224EEv26Group_norm_nhwc_bwd_params:
	.zero		4688


//--------------------- .nv.shared._Z35group_norm_nhwc_bwd_one_pass_kernelI11Bf16IOFp16WLi64ELi14ELi224EEv26Group_norm_nhwc_bwd_params --------------------------
	.section	.nv.shared._Z35group_norm_nhwc_bwd_one_pass_kernelI11Bf16IOFp16WLi64ELi14ELi224EEv26Group_norm_nhwc_bwd_params,"aw",@nobits
	.sectionflags	@""
	.align	16
.nv.shared._Z35group_norm_nhwc_bwd_one_pass_kernelI11Bf16IOFp16WLi64ELi14ELi224EEv26Group_norm_nhwc_bwd_params:
	.zero		4688


//--------------------- .nv.shared._Z35group_norm_nhwc_bwd_one_pass_kernelI11Bf16IOFp16WLi128ELi14ELi224EEv26Group_norm_nhwc_bwd_params --------------------------
	.section	.nv.shared._Z35group_norm_nhwc_bwd_one_pass_kernelI11Bf16IOFp16WLi128ELi14ELi224EEv26Group_norm_nhwc_bwd_params,"aw",@nobits
	.sectionflags	@""
	.align	16
.nv.shared._Z35group_norm_nhwc_bwd_one_pass_kernelI11Bf16IOFp16WLi128ELi14ELi224EEv26Group_norm_nhwc_bwd_params:
	.zero		4688


//--------------------- .nv.shared._Z35group_norm_nhwc_bwd_one_pass_kernelI11Bf16IOFp16WLi256ELi14ELi224EEv26Group_norm_nhwc_bwd_params --------------------------
	.section	.nv.shared._Z35group_norm_nhwc_bwd_one_pass_kernelI11Bf16IOFp16WLi256ELi14ELi224EEv26Group_norm_nhwc_bwd_params,"aw",@nobits
	.sectionflags	@""
	.align	16
.nv.shared._Z35group_norm_nhwc_bwd_one_pass_kernelI11Bf16IOFp16WLi256ELi14ELi224EEv26Group_norm_nhwc_bwd_params:
	.zero		4688


//--------------------- .nv.shared._Z35group_norm_nhwc_bwd_one_pass_kernelI11Bf16IOFp16WLi512ELi14ELi224EEv26Group_norm_nhwc_bwd_params --------------------------
	.section	.nv.shared._Z35group_norm_nhwc_bwd_one_pass_kernelI11Bf16IOFp16WLi512ELi14ELi224EEv26Group_norm_nhwc_bwd_params,"aw",@nobits
	.sectionflags	@""
	.align	16
.nv.shared._Z35group_norm_nhwc_bwd_one_pass_kernelI11Bf16IOFp16WLi512ELi14ELi224EEv26Group_norm_nhwc_bwd_params:
	.zero		4688


//--------------------- .nv.shared._Z35group_norm_nhwc_bwd_one_pass_kernelI11Fp16IOFp32WLi64ELi14ELi224EEv26Group_norm_nhwc_bwd_params --------------------------
	.section	.nv.shared._Z35group_norm_nhwc_bwd_one_pass_kernelI11Fp16IOFp32WLi64ELi14ELi224EEv26Group_norm_nhwc_bwd_params,"aw",@nobits
	.sectionflags	@""
	.align	16
.nv.shared._Z35group_norm_nhwc_bwd_one_pass_kernelI11Fp16IOFp32WLi64ELi14ELi224EEv26Group_norm_nhwc_bwd_params:
	.zero		4688


//--------------------- .nv.shared._Z35group_norm_nhwc_bwd_one_pass_kernelI11Fp16IOFp32WLi128ELi14ELi224EEv26Group_norm_nhwc_bwd_params --------------------------
	.section	.nv.shared._Z35group_norm_nhwc_bwd_one_pass_kernelI11Fp16IOFp32WLi128ELi14ELi224EEv26Group_norm_nhwc_bwd_params,"aw",@nobits
	.sectionflags	@""
	.align	16
.nv.shared._Z35group_norm_nhwc_bwd_one_pass_kernelI11Fp16IOFp32WLi128ELi14ELi224EEv26Group_norm_nhwc_bwd_params:
	.zero		4688


//--------------------- .nv.shared._Z35group_norm_nhwc_bwd_one_pass_kernelI11Fp16IOFp32WLi256ELi14ELi224EEv26Group_norm_nhwc_bwd_params --------------------------
	.section	.nv.shared._Z35group_norm_nhwc_bwd_one_pass_kernelI11Fp16IOFp32WLi256ELi14ELi224EEv26Group_norm_nhwc_bwd_params,"aw",@nobits
	.sectionflags	@""
	.align	16
.nv.shared._Z35group_norm_nhwc_bwd_one_pass_kernelI11Fp16IOFp32WLi256ELi14ELi224EEv26Group_norm_nhwc_bwd_params:
	.zero		4688


//--------------------- .nv.shared._Z35group_norm_nhwc_bwd_one_pass_kernelI11Fp16IOFp32WLi512ELi14ELi224EEv26Group_norm_nhwc_bwd_params --------------------------
	.section	.nv.shared._Z35group_norm_nhwc_bwd_one_pass_kernelI11Fp16IOFp32WLi512ELi14ELi224EEv26Group_norm_nhwc_bwd_params,"aw",@nobits
	.sectionflags	@""
	.align	16
.nv.shared._Z35group_norm_nhwc_bwd_one_pass_kernelI11Fp16IOFp32WLi512ELi14ELi224EEv26Group_norm_nhwc_bwd_params:
	.zero		4688


//--------------------- .nv.shared._Z35group_norm_nhwc_bwd_one_pass_kernelI11Fp16IOBf16WLi64ELi14ELi224EEv26Group_norm_nhwc_bwd_params --------------------------
	.section	.nv.shared._Z35group_norm_nhwc_bwd_one_pass_kernelI11Fp16IOBf16WLi64ELi14ELi224EEv26Group_norm_nhwc_bwd_params,"aw",@nobits
	.sectionflags	@""
	.align	16
.nv.shared._Z35group_norm_nhwc_bwd_one_pass_kernelI11Fp16IOBf16WLi64ELi14ELi224EEv26Group_norm_nhwc_bwd_params:
	.zero		4688


//--------------------- .nv.shared._Z35group_norm_nhwc_bwd_one_pass_kernelI11Fp16IOBf16WLi128ELi14ELi224EEv26Group_norm_nhwc_bwd_params --------------------------
	.section	.nv.shared._Z35group_norm_nhwc_bwd_one_pass_kernelI11Fp16IOBf16WLi128ELi14ELi224EEv26Group_norm_nhwc_bwd_params,"aw",@nobits
	.sectionflags	@""
	.align	16
.nv.shared._Z35group_norm_nhwc_bwd_one_pass_kernelI11Fp16IOBf16WLi128ELi14ELi224EEv26Group_norm_nhwc_bwd_params:
	.zero		4688


//--------------------- .nv.shared._Z35group_norm_nhwc_bwd_one_pass_kernelI11Fp16IOBf16WLi256ELi14ELi224EEv26Group_norm_nhwc_bwd_params --------------------------
	.section	.nv.shared._Z35group_norm_nhwc_bwd_one_pass_kernelI11Fp16IOBf16WLi256ELi14ELi224EEv26Group_norm_nhwc_bwd_params,"aw",@nobits
	.sectionflags	@""
	.align	16
.nv.shared._Z35group_norm_nhwc_bwd_one_pass_kernelI11Fp16IOBf16WLi256ELi14ELi224EEv26Group_norm_nhwc_bwd_params:
	.zero		4688


//--------------------- .nv.shared._Z35group_norm_nhwc_bwd_one_pass_kernelI11Fp16IOBf16WLi512ELi14ELi224EEv26Group_norm_nhwc_bwd_params --------------------------
	.section	.nv.shared._Z35group_norm_nhwc_bwd_one_pass_kernelI11Fp16IOBf16WLi512ELi14ELi224EEv26Group_norm_nhwc_bwd_params,"aw",@nobits
	.sectionflags	@""
	.align	16
.nv.shared._Z35group_norm_nhwc_bwd_one_pass_kernelI11Fp16IOBf16WLi512ELi14ELi224EEv26Group_norm_nhwc_bwd_params:
	.zero		4688


//--------------------- .nv.shared._Z35group_norm_nhwc_bwd_one_pass_kernelI11Fp16IOFp16WLi64ELi14ELi224EEv26Group_norm_nhwc_bwd_params --------------------------
	.section	.nv.shared._Z35group_norm_nhwc_bwd_one_pass_kernelI11Fp16IOFp16WLi64ELi14ELi224EEv26Group_norm_nhwc_bwd_params,"aw",@nobits
	.sectionflags	@""
	.align	16
.nv.shared._Z35group_norm_nhwc_bwd_one_pass_kernelI11Fp16IOFp16WLi64ELi14ELi224EEv26Group_norm_nhwc_bwd_params:
	.zero		4688


//--------------------- .nv.shared._Z35group_norm_nhwc_bwd_one_pass_kernelI11Fp16IOFp16WLi128ELi14ELi224EEv26Group_norm_nhwc_bwd_params --------------------------
	.section	.nv.shared._Z35group_norm_nhwc_bwd_one_pass_kernelI11Fp16IOFp16WLi128ELi14ELi224EEv26Group_norm_nhwc_bwd_params,"aw",@nobits
	.sectionflags	@""
	.align	16
.nv.shared._Z35group_norm_nhwc_bwd_one_pass_kernelI11Fp16IOFp16WLi128ELi14ELi224EEv26Group_norm_nhwc_bwd_params:
	.zero		4688


//--------------------- .nv.shared._Z35group_norm_nhwc_bwd_one_pass_kernelI11Fp16IOFp16WLi256ELi14ELi224EEv26Group_norm_nhwc_bwd_params --------------------------
	.section	.nv.shared._Z35group_norm_nhwc_bwd_one_pass_kernelI11Fp16IOFp16WLi256ELi14ELi224EEv26Group_norm_nhwc_bwd_params,"aw",@nobits
	.sectionflags	@""
	.align	16
.nv.shared._Z35group_norm_nhwc_bwd_one_pass_kernelI11Fp16IOFp16WLi256ELi14ELi224EEv26Group_norm_nhwc_bwd_params:
	.zero		4688


//--------------------- .nv.shared._Z35group_norm_nhwc_bwd_one_pass_kernelI11Fp16IOFp16WLi512ELi14ELi224EEv26Group_norm_nhwc_bwd_params --------------------------
	.section	.nv.shared._Z35group_norm_nhwc_bwd_one_pass_kernelI11Fp16IOFp16WLi512ELi14ELi224EEv26Group_norm_nhwc_bwd_params,"aw",@nobits
	.sectionflags	@""
	.align	16
.nv.shared._Z35group_norm_nhwc_bwd_one_pass_kernelI11Fp16IOFp16WLi512ELi14ELi224EEv26Group_norm_nhwc_bwd_params:
	.zero		4688


//--------------------- .nv.shared._Z35group_norm_nhwc_bwd_one_pass_kernelI11Fp32IOFp32WLi64ELi14ELi224EEv26Group_norm_nhwc_bwd_params --------------------------
	.section	.nv.shared._Z35group_norm_nhwc_bwd_one_pass_kernelI11Fp32IOFp32WLi64ELi14ELi224EEv26Group_norm_nhwc_bwd_params,"aw",@nobits
	.sectionflags	@""
	.align	16
.nv.shared._Z35group_norm_nhwc_bwd_one_pass_kernelI11Fp32IOFp32WLi64ELi14ELi224EEv26Group_norm_nhwc_bwd_params:
	.zero		4688


//--------------------- .nv.shared._Z35group_norm_nhwc_bwd_one_pass_kernelI11Fp32IOFp32WLi128ELi14ELi224EEv26Group_norm_nhwc_bwd_params --------------------------
	.section	.nv.shared._Z35group_norm_nhwc_bwd_one_pass_kernelI11Fp32IOFp32WLi128ELi14ELi224EEv26Group_norm_nhwc_bwd_params,"aw",@nobits
	.sectionflags	@""
	.align	16
.nv.shared._Z35group_norm_nhwc_bwd_one_pass_kernelI11Fp32IOFp32WLi128ELi14ELi224EEv26Group_norm_nhwc_bwd_params:
	.zero		4688


//--------------------- .nv.shared._Z35group_norm_nhwc_bwd_one_pass_kernelI11Fp32IOFp32WLi256ELi14ELi224EEv26Group_norm_nhwc_bwd_params --------------------------
	.section	.nv.shared._Z35group_norm_nhwc_bwd_one_pass_kernelI11Fp32IOFp32WLi256ELi14ELi224EEv26Group_norm_nhwc_bwd_params,"aw",@nobits
	.sectionflags	@""
	.align	16
.nv.shared._Z35group_norm_nhwc_bwd_one_pass_kernelI11Fp32IOFp32WLi256ELi14ELi224EEv26Group_norm_nhwc_bwd_params:
	.zero		4688


//--------------------- .nv.shared._Z35group_norm_nhwc_bwd_one_pass_kernelI11Fp32IOFp32WLi512ELi14ELi224EEv26Group_norm_nhwc_bwd_params --------------------------
	.section	.nv.shared._Z35group_norm_nhwc_bwd_one_pass_kernelI11Fp32IOFp32WLi512ELi14ELi224EEv26Group_norm_nhwc_bwd_params,"aw",@nobits
	.sectionflags	@""
	.align	16
.nv.shared._Z35group_norm_nhwc_bwd_one_pass_kernelI11Fp32IOFp32WLi512ELi14ELi224EEv26Group_norm_nhwc_bwd_params:
	.zero		4688


//--------------------- .nv.shared._Z35group_norm_nhwc_bwd_one_pass_kernelI11Fp32IOBf16WLi64ELi14ELi224EEv26Group_norm_nhwc_bwd_params --------------------------
	.section	.nv.shared._Z35group_norm_nhwc_bwd_one_pass_kernelI11Fp32IOBf16WLi64ELi14ELi224EEv26Group_norm_nhwc_bwd_params,"aw",@nobits
	.sectionflags	@""
	.align	16
.nv.shared._Z35group_norm_nhwc_bwd_one_pass_kernelI11Fp32IOBf16WLi64ELi14ELi224EEv26Group_norm_nhwc_bwd_params:
	.zero		4688


//--------------------- .nv.shared._Z35group_norm_nhwc_bwd_one_pass_kernelI11Fp32IOBf16WLi128ELi14ELi224EEv26Group_norm_nhwc_bwd_params --------------------------
	.section	.nv.shared._Z35group_norm_nhwc_bwd_one_pass_kernelI11Fp32IOBf16WLi128ELi14ELi224EEv26Group_norm_nhwc_bwd_params,"aw",@nobits
	.sectionflags	@""
	.align	16
.nv.shared._Z35group_norm_nhwc_bwd_one_pass_kernelI11Fp32IOBf16WLi128ELi14ELi224EEv26Group_norm_nhwc_bwd_params:
	.zero		4688


//--------------------- .nv.shared._Z35group_norm_nhwc_bwd_one_pass_kernelI11Fp32IOBf16WLi256ELi14ELi224EEv26Group_norm_nhwc_bwd_params --------------------------
	.section	.nv.shared._Z35group_norm_nhwc_bwd_one_pass_kernelI11Fp32IOBf16WLi256ELi14ELi224EEv26Group_norm_nhwc_bwd_params,"aw",@nobits
	.sectionflags	@""
	.align	16
.nv.shared._Z35group_norm_nhwc_bwd_one_pass_kernelI11Fp32IOBf16WLi256ELi14ELi224EEv26Group_norm_nhwc_bwd_params:
	.zero		4688


//--------------------- .nv.shared._Z35group_norm_nhwc_bwd_one_pass_kernelI11Fp32IOBf16WLi512ELi14ELi224EEv26Group_norm_nhwc_bwd_params --------------------------
	.section	.nv.shared._Z35group_norm_nhwc_bwd_one_pass_kernelI11Fp32IOBf16WLi512ELi14ELi224EEv26Group_norm_nhwc_bwd_params,"aw",@nobits
	.sectionflags	@""
	.align	16
.nv.shared._Z35group_norm_nhwc_bwd_one_pass_kernelI11Fp32IOBf16WLi512ELi14ELi224EEv26Group_norm_nhwc_bwd_params:
	.zero		4688


//--------------------- .nv.shared._Z35group_norm_nhwc_bwd_one_pass_kernelI11Fp32IOFp16WLi64ELi14ELi224EEv26Group_norm_nhwc_bwd_params --------------------------
	.section	.nv.shared._Z35group_norm_nhwc_bwd_one_pass_kernelI11Fp32IOFp16WLi64ELi14ELi224EEv26Group_norm_nhwc_bwd_params,"aw",@nobits
	.sectionflags	@""
	.align	16
.nv.shared._Z35group_norm_nhwc_bwd_one_pass_kernelI11Fp32IOFp16WLi64ELi14ELi224EEv26Group_norm_nhwc_bwd_params:
	.zero		4688


//--------------------- .nv.shared._Z35group_norm_nhwc_bwd_one_pass_kernelI11Fp32IOFp16WLi128ELi14ELi224EEv26Group_norm_nhwc_bwd_params --------------------------
	.section	.nv.shared._Z35group_norm_nhwc_bwd_one_pass_kernelI11Fp32IOFp16WLi128ELi14ELi224EEv26Group_norm_nhwc_bwd_params,"aw",@nobits
	.sectionflags	@""
	.align	16
.nv.shared._Z35group_norm_nhwc_bwd_one_pass_kernelI11Fp32IOFp16WLi128ELi14ELi224EEv26Group_norm_nhwc_bwd_params:
	.zero		4688


//--------------------- .nv.shared._Z35group_norm_nhwc_bwd_one_pass_kernelI11Fp32IOFp16WLi256ELi14ELi224EEv26Group_norm_nhwc_bwd_params --------------------------
	.section	.nv.shared._Z35group_norm_nhwc_bwd_one_pass_kernelI11Fp32IOFp16WLi256ELi14ELi224EEv26Group_norm_nhwc_bwd_params,"aw",@nobits
	.sectionflags	@""
	.align	16
.nv.shared._Z35group_norm_nhwc_bwd_one_pass_kernelI11Fp32IOFp16WLi256ELi14ELi224EEv26Group_norm_nhwc_bwd_params:
	.zero		4688


//--------------------- .nv.shared._Z35group_norm_nhwc_bwd_one_pass_kernelI11Fp32IOFp16WLi512ELi14ELi224EEv26Group_norm_nhwc_bwd_params --------------------------
	.section	.nv.shared._Z35group_norm_nhwc_bwd_one_pass_kernelI11Fp32IOFp16WLi512ELi14ELi224EEv26Group_norm_nhwc_bwd_params,"aw",@nobits
	.sectionflags	@""
	.align	16
.nv.shared._Z35group_norm_nhwc_bwd_one_pass_kernelI11Fp32IOFp16WLi512ELi14ELi224EEv26Group_norm_nhwc_bwd_params:
	.zero		4688


//--------------------- .nv.shared._Z35group_norm_nhwc_fwd_one_pass_kernelI11Bf16IOFp32WLi64ELi14ELi224EEv26Group_norm_nhwc_fwd_params --------------------------
	.section	.nv.shared._Z35group_norm_nhwc_fwd_one_pass_kernelI11Bf16IOFp32WLi64ELi14ELi224EEv26Group_norm_nhwc_fwd_params,"aw",@nobits
	.sectionflags	@""
	.align	8
.nv.shared._Z35group_norm_nhwc_fwd_one_pass_kernelI11Bf16IOFp32WLi64ELi14ELi224EEv26Group_norm_nhwc_fwd_params:
	.zero		1104


//--------------------- .nv.shared._Z35group_norm_nhwc_fwd_one_pass_kernelI11Bf16IOFp32WLi128ELi14ELi224EEv26Group_norm_nhwc_fwd_params --------------------------
	.section	.nv.shared._Z35group_norm_nhwc_fwd_one_pass_kernelI11Bf16IOFp32WLi128ELi14ELi224EEv26Group_norm_nhwc_fwd_params,"aw",@nobits
	.sectionflags	@""
	.align	8
.nv.shared._Z35group_norm_nhwc_fwd_one_pass_kernelI11Bf16IOFp32WLi128ELi14ELi224EEv26Group_norm_nhwc_fwd_params:
	.zero		1104


//--------------------- .nv.shared._Z35group_norm_nhwc_fwd_one_pass_kernelI11Bf16IOFp32WLi256ELi14ELi224EEv26Group_norm_nhwc_fwd_params --------------------------
	.section	.nv.shared._Z35group_norm_nhwc_fwd_one_pass_kernelI11Bf16IOFp32WLi256ELi14ELi224EEv26Group_norm_nhwc_fwd_params,"aw",@nobits
	.sectionflags	@""
	.align	8
.nv.shared._Z35group_norm_nhwc_fwd_one_pass_kernelI11Bf16IOFp32WLi256ELi14ELi224EEv26Group_norm_nhwc_fwd_params:
	.zero		1104


//--------------------- .nv.shared._Z35group_norm_nhwc_fwd_one_pass_kernelI11Bf16IOFp32WLi512ELi14ELi224EEv26Group_norm_nhwc_fwd_params --------------------------
	.section	.nv.shared._Z35group_norm_nhwc_fwd_one_pass_kernelI11Bf16IOFp32WLi512ELi14ELi224EEv26Group_norm_nhwc_fwd_params,"aw",@nobits
	.sectionflags	@""
	.align	8
.nv.shared._Z35group_norm_nhwc_fwd_one_pass_kernelI11Bf16IOFp32WLi512ELi14ELi224EEv26Group_norm_nhwc_fwd_params:
	.zero		1104


//--------------------- .nv.shared._Z35group_norm_nhwc_fwd_one_pass_kernelI11Bf16IOBf16WLi64ELi14ELi224EEv26Group_norm_nhwc_fwd_params --------------------------
	.section	.nv.shared._Z35group_norm_nhwc_fwd_one_pass_kernelI11Bf16IOBf16WLi64ELi14ELi224EEv26Group_norm_nhwc_fwd_params,"aw",@nobits
	.sectionflags	@""
	.align	8
.nv.shared._Z35group_norm_nhwc_fwd_one_pass_kernelI11Bf16IOBf16WLi64ELi14ELi224EEv26Group_norm_nhwc_fwd_params:
	.zero		1104


//--------------------- .nv.shared._Z35group_norm_nhwc_fwd_one_pass_kernelI11Bf16IOBf16WLi128ELi14ELi224EEv26Group_norm_nhwc_fwd_params --------------------------
	.section	.nv.shared._Z35group_norm_nhwc_fwd_one_pass_kernelI11Bf16IOBf16WLi128ELi14ELi224EEv26Group_norm_nhwc_fwd_params,"aw",@nobits
	.sectionflags	@""
	.align	8
.nv.shared._Z35group_norm_nhwc_fwd_one_pass_kernelI11Bf16IOBf16WLi128ELi14ELi224EEv26Group_norm_nhwc_fwd_params:
	.zero		1104


//--------------------- .nv.shared._Z35group_norm_nhwc_fwd_one_pass_kernelI11Bf16IOBf16WLi256ELi14ELi224EEv26Group_norm_nhwc_fwd_params --------------------------
	.section	.nv.shared._Z35group_norm_nhwc_fwd_one_pass_kernelI11Bf16IOBf16WLi256ELi14ELi224EEv26Group_norm_nhwc_fwd_params,"aw",@nobits
	.sectionflags	@""
	.align	8
.nv.shared._Z35group_norm_nhwc_fwd_one_pass_kernelI11Bf16IOBf16WLi256ELi14ELi224EEv26Group_norm_nhwc_fwd_params:
	.zero		1104


//--------------------- .nv.shared._Z35group_norm_nhwc_fwd_one_pass_kernelI11Bf16IOBf16WLi512ELi14ELi224EEv26Group_norm_nhwc_fwd_params --------------------------
	.section	.nv.shared._Z35group_norm_nhwc_fwd_one_pass_kernelI11Bf16IOBf16WLi512ELi14ELi224EEv26Group_norm_nhwc_fwd_params,"aw",@nobits
	.sectionflags	@""
	.align	8
.nv.shared._Z35group_norm_nhwc_fwd_one_pass_kernelI11Bf16IOBf16WLi512ELi14ELi224EEv26Group_norm_nhwc_fwd_params:
	.zero		1104


//--------------------- .nv.shared._Z35group_norm_nhwc_fwd_one_pass_kernelI11Bf16IOFp16WLi64ELi14ELi224EEv26Group_norm_nhwc_fwd_params --------------------------
	.section	.nv.shared._Z35group_norm_nhwc_fwd_one_pass_kernelI11Bf16IOFp16WLi64ELi14ELi224EEv26Group_norm_nhwc_fwd_params,"aw",@nobits
	.sectionflags	@""
	.align	8
.nv.shared._Z35group_norm_nhwc_fwd_one_pass_kernelI11Bf16IOFp16WLi64ELi14ELi224EEv26Group_norm_nhwc_fwd_params:
	.zero		1104


//--------------------- .nv.shared._Z35group_norm_nhwc_fwd_one_pass_kernelI11Bf16IOFp16WLi128ELi14ELi224EEv26Group_norm_nhwc_fwd_params --------------------------
	.section	.nv.shared._Z35group_norm_nhwc_fwd_one_pass_kernelI11Bf16IOFp16WLi128ELi14ELi224EEv26Group_norm_nhwc_fwd_params,"aw",@nobits
	.sectionflags	@""
	.align	8
.nv.shared._Z35group_norm_nhwc_fwd_one_pass_kernelI11Bf16IOFp16WLi128ELi14ELi224EEv26Group_norm_nhwc_fwd_params:
	.zero		1104


//--------------------- .nv.shared._Z35group_norm_nhwc_fwd_one_pass_kernelI11Bf16IOFp16WLi256ELi14ELi224EEv26Group_norm_nhwc_fwd_params --------------------------
	.section	.nv.shared._Z35group_norm_nhwc_fwd_one_pass_kernelI11Bf16IOFp16WLi256ELi14ELi224EEv26Group_norm_nhwc_fwd_params,"aw",@nobits
	.sectionflags	@""
	.align	8
.nv.shared._Z35group_norm_nhwc_fwd_one_pass_kernelI11Bf16IOFp16WLi256ELi14ELi224EEv26Group_norm_nhwc_fwd_params:
	.zero		1104


//--------------------- .nv.shared._Z35group_norm_nhwc_fwd_one_pass_kernelI11Bf16IOFp16WLi512ELi14ELi224EEv26Group_norm_nhwc_fwd_params --------------------------
	.section	.nv.shared._Z35group_norm_nhwc_fwd_one_pass_kernelI11Bf16IOFp16WLi512ELi14ELi224EEv26Group_norm_nhwc_fwd_params,"aw",@nobits
	.sectionflags	@""
	.align	8
.nv.shared._Z35group_norm_nhwc_fwd_one_pass_kernelI11Bf16IOFp16WLi512ELi14ELi224EEv26Group_norm_nhwc_fwd_params:
	.zero		1104


//--------------------- .nv.shared._Z35group_norm_nhwc_fwd_one_pass_kernelI11Fp16IOFp32WLi64ELi14ELi224EEv26Group_norm_nhwc_fwd_params --------------------------
	.section	.nv.shared._Z35group_norm_nhwc_fwd_one_pass_kernelI11Fp16IOFp32WLi64ELi14ELi224EEv26Group_norm_nhwc_fwd_params,"aw",@nobits
	.sectionflags	@""
	.align	8
.nv.shared._Z35group_norm_nhwc_fwd_one_pass_kernelI11Fp16IOFp32WLi64ELi14ELi224EEv26Group_norm_nhwc_fwd_params:
	.zero		1104


//--------------------- .nv.shared._Z35group_norm_nhwc_fwd_one_pass_kernelI11Fp16IOFp32WLi128ELi14ELi224EEv26Group_norm_nhwc_fwd_params --------------------------
	.section	.nv.shared._Z35group_norm_nhwc_fwd_one_pass_kernelI11Fp16IOFp32WLi128ELi14ELi224EEv26Group_norm_nhwc_fwd_params,"aw",@nobits
	.sectionflags	@""
	.align	8
.nv.shared._Z35group_norm_nhwc_fwd_one_pass_kernelI11Fp16IOFp32WLi128ELi14ELi224EEv26Group_norm_nhwc_fwd_params:
	.zero		1104


//--------------------- .nv.shared._Z35group_norm_nhwc_fwd_one_pass_kernelI11Fp16IOFp32WLi256ELi14ELi224EEv26Group_norm_nhwc_fwd_params --------------------------
	.section	.nv.shared._Z35group_norm_nhwc_fwd_one_pass_kernelI11Fp16IOFp32WLi256ELi14ELi224EEv26Group_norm_nhwc_fwd_params,"aw",@nobits
	.sectionflags	@""
	.align	8
.nv.shared._Z35group_norm_nhwc_fwd_one_pass_kernelI11Fp16IOFp32WLi256ELi14ELi224EEv26Group_norm_nhwc_fwd_params:
	.zero		1104


//--------------------- .nv.shared._Z35group_norm_nhwc_fwd_one_pass_kernelI11Fp16IOFp32WLi512ELi14ELi224EEv26Group_norm_nhwc_fwd_params --------------------------
	.section	.nv.shared._Z35group_norm_nhwc_fwd_one_pass_kernelI11Fp16IOFp32WLi512ELi14ELi224EEv26Group_norm_nhwc_fwd_params,"aw",@nobits
	.sectionflags	@""
	.align	8
.nv.shared._Z35group_norm_nhwc_fwd_one_pass_kernelI11Fp16IOFp32WLi512ELi14ELi224EEv26Group_norm_nhwc_fwd_params:
	.zero		1104


//--------------------- .nv.shared._Z35group_norm_nhwc_fwd_one_pass_kernelI11Fp16IOBf16WLi64ELi14ELi224EEv26Group_norm_nhwc_fwd_params --------------------------
	.section	.nv.shared._Z35group_norm_nhwc_fwd_one_pass_kernelI11Fp16IOBf16WLi64ELi14ELi224EEv26Group_norm_nhwc_fwd_params,"aw",@nobits
	.sectionflags	@""
	.align	8
.nv.shared._Z35group_norm_nhwc_fwd_one_pass_kernelI11Fp16IOBf16WLi64ELi14ELi224EEv26Group_norm_nhwc_fwd_params:
	.zero		1104


//--------------------- .nv.shared._Z35group_norm_nhwc_fwd_one_pass_kernelI11Fp16IOBf16WLi128ELi14ELi224EEv26Group_norm_nhwc_fwd_params --------------------------
	.section	.nv.shared._Z35group_norm_nhwc_fwd_one_pass_kernelI11Fp16IOBf16WLi128ELi14ELi224EEv26Group_norm_nhwc_fwd_params,"aw",@nobits
	.sectionflags	@""
	.align	8
.nv.shared._Z35group_norm_nhwc_fwd_one_pass_kernelI11Fp16IOBf16WLi128ELi14ELi224EEv26Group_norm_nhwc_fwd_params:
	.zero		1104


//--------------------- .nv.shared._Z35group_norm_nhwc_fwd_one_pass_kernelI11Fp16IOBf16WLi256ELi14ELi224EEv26Group_norm_nhwc_fwd_params --------------------------
	.section	.nv.shared._Z35group_norm_nhwc_fwd_one_pass_kernelI11Fp16IOBf16WLi256ELi14ELi224EEv26Group_norm_nhwc_fwd_params,"aw",@nobits
	.sectionflags	@""
	.align	8
.nv.shared._Z35group_norm_nhwc_fwd_one_pass_kernelI11Fp16IOBf16WLi256ELi14ELi224EEv26Group_norm_nhwc_fwd_params:
	.zero		1104


//--------------------- .nv.shared._Z35group_norm_nhwc_fwd_one_pass_kernelI11Fp16IOBf16WLi512ELi14ELi224EEv26Group_norm_nhwc_fwd_params --------------------------
	.section	.nv.shared._Z35group_norm_nhwc_fwd_one_pass_kernelI11Fp16IOBf16WLi512ELi14ELi224EEv26Group_norm_nhwc_fwd_params,"aw",@nobits
	.sectionflags	@""
	.align	8
.nv.shared._Z35group_norm_nhwc_fwd_one_pass_kernelI11Fp16IOBf16WLi512ELi14ELi224EEv26Group_norm_nhwc_fwd_params:
	.zero		1104


//--------------------- .nv.shared._Z35group_norm_nhwc_fwd_one_pass_kernelI11Fp16IOFp16WLi64ELi14ELi224EEv26Group_norm_nhwc_fwd_params --------------------------
	.section	.nv.shared._Z35group_norm_nhwc_fwd_one_pass_kernelI11Fp16IOFp16WLi64ELi14ELi224EEv26Group_norm_nhwc_fwd_params,"aw",@nobits
	.sectionflags	@""
	.align	8
.nv.shared._Z35group_norm_nhwc_fwd_one_pass_kernelI11Fp16IOFp16WLi64ELi14ELi224EEv26Group_norm_nhwc_fwd_params:
	.zero		1104


//--------------------- .nv.shared._Z35group_norm_nhwc_fwd_one_pass_kernelI11Fp16IOFp16WLi128ELi14ELi224EEv26Group_norm_nhwc_fwd_params --------------------------
	.section	.nv.shared._Z35group_norm_nhwc_fwd_one_pass_kernelI11Fp16IOFp16WLi128ELi14ELi224EEv26Group_norm_nhwc_fwd_params,"aw",@nobits
	.sectionflags	@""
	.align	8
.nv.shared._Z35group_norm_nhwc_fwd_one_pass_kernelI11Fp16IOFp16WLi128ELi14ELi224EEv26Group_norm_nhwc_fwd_params:
	.zero		1104


//--------------------- .nv.shared._Z35group_norm_nhwc_fwd_one_pass_kernelI11Fp16IOFp16WLi256ELi14ELi224EEv26Group_norm_nhwc_fwd_params --------------------------
	.section	.nv.shared._Z35group_norm_nhwc_fwd_one_pass_kernelI11Fp16IOFp16WLi256ELi14ELi224EEv26Group_norm_nhwc_fwd_params,"aw",@nobits
	.sectionflags	@""
	.align	8
.nv.shared._Z35group_norm_nhwc_fwd_one_pass_kernelI11Fp16IOFp16WLi256ELi14ELi224EEv26Group_norm_nhwc_fwd_params:
	.zero		1104


//--------------------- .nv.shared._Z35group_norm_nhwc_fwd_one_pass_kernelI11Fp16IOFp16WLi512ELi14ELi224EEv26Group_norm_nhwc_fwd_params --------------------------
	.section	.nv.shared._Z35group_norm_nhwc_fwd_one_pass_kernelI11Fp16IOFp16WLi512ELi14ELi224EEv26Group_norm_nhwc_fwd_params,"aw",@nobits
	.sectionflags	@""
	.align	8
.nv.shared._Z35group_norm_nhwc_fwd_one_pass_kernelI11Fp16IOFp16WLi512ELi14ELi224EEv26Group_norm_nhwc_fwd_params:
	.zero		1104


//--------------------- .nv.shared._Z35group_norm_nhwc_fwd_one_pass_kernelI11Fp32IOFp32WLi64ELi14ELi224EEv26Group_norm_nhwc_fwd_params --------------------------
	.section	.nv.shared._Z35group_norm_nhwc_fwd_one_pass_kernelI11Fp32IOFp32WLi64ELi14ELi224EEv26Group_norm_nhwc_fwd_params,"aw",@nobits
	.sectionflags	@""
	.align	8
.nv.shared._Z35group_norm_nhwc_fwd_one_pass_kernelI11Fp32IOFp32WLi64ELi14ELi224EEv26Group_norm_nhwc_fwd_params:
	.zero		1104


//--------------------- .nv.shared._Z35group_norm_nhwc_fwd_one_pass_kernelI11Fp32IOFp32WLi128ELi14ELi224EEv26Group_norm_nhwc_fwd_params --------------------------
	.section	.nv.shared._Z35group_norm_nhwc_fwd_one_pass_kernelI11Fp32IOFp32WLi128ELi14ELi224EEv26Group_norm_nhwc_fwd_params,"aw",@nobits
	.sectionflags	@""
	.align	8
.nv.shared._Z35group_norm_nhwc_fwd_one_pass_kernelI11Fp32IOFp32WLi128ELi14ELi224EEv26Group_norm_nhwc_fwd_params:
	.zero		1104


//--------------------- .nv.shared._Z35group_norm_nhwc_fwd_one_pass_kernelI11Fp32IOFp32WLi256ELi14ELi224EEv26Group_norm_nhwc_fwd_params --------------------------
	.section	.nv.shared._Z35group_norm_nhwc_fwd_one_pass_kernelI11Fp32IOFp32WLi256ELi14ELi224EEv26Group_norm_nhwc_fwd_params,"aw",@nobits
	.sectionflags	@""
	.align	8
.nv.shared._Z35group_norm_nhwc_fwd_one_pass_kernelI11Fp32IOFp32WLi256ELi14ELi224EEv26Group_norm_nhwc_fwd_params:
	.zero		1104


//--------------------- .nv.shared._Z35group_norm_nhwc_fwd_one_pass_kernelI11Fp32IOFp32WLi512ELi14ELi224EEv26Group_norm_nhwc_fwd_params --------------------------
	.section	.nv.shared._Z35group_norm_nhwc_fwd_one_pass_kernelI11Fp32IOFp32WLi512ELi14ELi224EEv26Group_norm_nhwc_fwd_params,"aw",@nobits
	.sectionflags	@""
	.align	8
.nv.shared._Z35group_norm_nhwc_fwd_one_pass_kernelI11Fp32IOFp32WLi512ELi14ELi224EEv26Group_norm_nhwc_fwd_params:
	.zero		1104


//--------------------- .nv.shared._Z35group_norm_nhwc_fwd_one_pass_kernelI11Fp32IOBf16WLi64ELi14ELi224EEv26Group_norm_nhwc_fwd_params --------------------------
	.section	.nv.shared._Z35group_norm_nhwc_fwd_one_pass_kernelI11Fp32IOBf16WLi64ELi14ELi224EEv26Group_norm_nhwc_fwd_params,"aw",@nobits
	.sectionflags	@""
	.align	8
.nv.shared._Z35group_norm_nhwc_fwd_one_pass_kernelI11Fp32IOBf16WLi64ELi14ELi224EEv26Group_norm_nhwc_fwd_params:
	.zero		1104


//--------------------- .nv.shared._Z35group_norm_nhwc_fwd_one_pass_kernelI11Fp32IOBf16WLi128ELi14ELi224EEv26Group_norm_nhwc_fwd_params --------------------------
	.section	.nv.shared._Z35group_norm_nhwc_fwd_one_pass_kernelI11Fp32IOBf16WLi128ELi14ELi224EEv26Group_norm_nhwc_fwd_params,"aw",@nobits
	.sectionflags	@""
	.align	8
.nv.shared._Z35group_norm_nhwc_fwd_one_pass_kernelI11Fp32IOBf16WLi128ELi14ELi224EEv26Group_norm_nhwc_fwd_params:
	.zero		1104


//--------------------- .nv.shared._Z35group_norm_nhwc_fwd_one_pass_kernelI11Fp32IOBf16WLi256ELi14ELi224EEv26Group_norm_nhwc_fwd_params --------------------------
	.section	.nv.shared._Z35group_norm_nhwc_fwd_one_pass_kernelI11Fp32IOBf16WLi256ELi14ELi224EEv26Group_norm_nhwc_fwd_params,"aw",@nobits
	.sectionflags	@""
	.align	8
.nv.shared._Z35group_norm_nhwc_fwd_one_pass_kernelI11Fp32IOBf16WLi256ELi14ELi224EEv26Group_norm_nhwc_fwd_params:
	.zero		1104


//--------------------- .nv.shared._Z35group_norm_nhwc_fwd_one_pass_kernelI11Fp32IOBf16WLi512ELi14ELi224EEv26Group_norm_nhwc_fwd_params --------------------------
	.section	.nv.shared._Z35group_norm_nhwc_fwd_one_pass_kernelI11Fp32IOBf16WLi512ELi14ELi224EEv26Group_norm_nhwc_fwd_params,"aw",@nobits
	.sectionflags	@""
	.align	8
.nv.shared._Z35group_norm_nhwc_fwd_one_pass_kernelI11Fp32IOBf16WLi512ELi14ELi224EEv26Group_norm_nhwc_fwd_params:
	.zero		1104


//--------------------- .nv.shared._Z35group_norm_nhwc_fwd_one_pass_kernelI11Fp32IOFp16WLi64ELi14ELi224EEv26Group_norm_nhwc_fwd_params --------------------------
	.section	.nv.shared._Z35group_norm_nhwc_fwd_one_pass_kernelI11Fp32IOFp16WLi64ELi14ELi224EEv26Group_norm_nhwc_fwd_params,"aw",@nobits
	.sectionflags	@""
	.align	8
.nv.shared._Z35group_norm_nhwc_fwd_one_pass_kernelI11Fp32IOFp16WLi64ELi14ELi224EEv26Group_norm_nhwc_fwd_params:
	.zero		1104


//--------------------- .nv.shared._Z35group_norm_nhwc_fwd_one_pass_kernelI11Fp32IOFp16WLi128ELi14ELi224EEv26Group_norm_nhwc_fwd_params --------------------------
	.section	.nv.shared._Z35group_norm_nhwc_fwd_one_pass_kernelI11Fp32IOFp16WLi128ELi14ELi224EEv26Group_norm_nhwc_fwd_params,"aw",@nobits
	.sectionflags	@""
	.align	8
.nv.shared._Z35group_norm_nhwc_fwd_one_pass_kernelI11Fp32IOFp16WLi128ELi14ELi224EEv26Group_norm_nhwc_fwd_params:
	.zero		1104


//--------------------- .nv.shared._Z35group_norm_nhwc_fwd_one_pass_kernelI11Fp32IOFp16WLi256ELi14ELi224EEv26Group_norm_nhwc_fwd_params --------------------------
	.section	.nv.shared._Z35group_norm_nhwc_fwd_one_pass_kernelI11Fp32IOFp16WLi256ELi14ELi224EEv26Group_norm_nhwc_fwd_params,"aw",@nobits
	.sectionflags	@""
	.align	8
.nv.shared._Z35group_norm_nhwc_fwd_one_pass_kernelI11Fp32IOFp16WLi256ELi14ELi224EEv26Group_norm_nhwc_fwd_params:
	.zero		1104


//--------------------- .nv.shared._Z35group_norm_nhwc_fwd_one_pass_kernelI11Fp32IOFp16WLi512ELi14ELi224EEv26Group_norm_nhwc_fwd_params --------------------------
	.section	.nv.shared._Z35group_norm_nhwc_fwd_one_pass_kernelI11Fp32IOFp16WLi512ELi14ELi224EEv26Group_norm_nhwc_fwd_params,"aw",@nobits
	.sectionflags	@""
	.align	8
.nv.shared._Z35group_norm_nhwc_fwd_one_pass_kernelI11Fp32IOFp16WLi512ELi14ELi224EEv26Group_norm_nhwc_fwd_params:
	.zero		1104


//--------------------- .nv.constant0._ZN3cub18CUB_300001_SM_10306detail11EmptyKernelIvEEvv --------------------------
	.section	.nv.constant0._ZN3cub18CUB_300001_SM_10306detail11EmptyKernelIvEEvv,"a",@progbits
	.sectionflags	@""
	.align	4
.nv.constant0._ZN3cub18CUB_300001_SM_10306detail11EmptyKernelIvEEvv:
	.zero		896


//--------------------- .nv.constant0._Z35group_norm_nhwc_bwd_one_pass_kernelI11Bf16IOFp32WLi64ELi14ELi224EEv26Group_norm_nhwc_bwd_params --------------------------
	.section	.nv.constant0._Z35group_norm_nhwc_bwd_one_pass_kernelI11Bf16IOFp32WLi64ELi14ELi224EEv26Group_norm_nhwc_bwd_params,"a",@progbits
	.sectionflags	@""
	.align	4
.nv.constant0._Z35group_norm_nhwc_bwd_one_pass_kernelI11Bf16IOFp32WLi64ELi14ELi224EEv26Group_norm_nhwc_bwd_params:
	.zero		1080


//--------------------- .nv.constant0._Z35group_norm_nhwc_bwd_one_pass_kernelI11Bf16IOFp32WLi128ELi14ELi224EEv26Group_norm_nhwc_bwd_params --------------------------
	.section	.nv.constant0._Z35group_norm_nhwc_bwd_one_pass_kernelI11Bf16IOFp32WLi128ELi14ELi224EEv26Group_norm_nhwc_bwd_params,"a",@progbits
	.sectionflags	@""
	.align	4
.nv.constant0._Z35group_norm_nhwc_bwd_one_pass_kernelI11Bf16IOFp32WLi128ELi14ELi224EEv26Group_norm_nhwc_bwd_params:
	.zero		1080


//--------------------- .nv.constant0._Z35group_norm_nhwc_bwd_one_pass_kernelI11Bf16IOFp32WLi256ELi14ELi224EEv26Group_norm_nhwc_bwd_params --------------------------
	.section	.nv.constant0._Z35group_norm_nhwc_bwd_one_pass_kernelI11Bf16IOFp32WLi256ELi14ELi224EEv26Group_norm_nhwc_bwd_params,"a",@progbits
	.sectionflags	@""
	.align	4
.nv.constant0._Z35group_norm_nhwc_bwd_one_pass_kernelI11Bf16IOFp32WLi256ELi14ELi224EEv26Group_norm_nhwc_bwd_params:
	.zero		1080


//--------------------- .nv.constant0._Z35group_norm_nhwc_bwd_one_pass_kernelI11Bf16IOFp32WLi512ELi14ELi224EEv26Group_norm_nhwc_bwd_params --------------------------
	.section	.nv.constant0._Z35group_norm_nhwc_bwd_one_pass_kernelI11Bf16IOFp32WLi512ELi14ELi224EEv26Group_norm_nhwc_bwd_params,"a",@progbits
	.sectionflags	@""
	.align	4
.nv.constant0._Z35group_norm_nhwc_bwd_one_pass_kernelI11Bf16IOFp32WLi512ELi14ELi224EEv26Group_norm_nhwc_bwd_params:
	.zero		1080


//--------------------- .nv.constant0._Z35group_norm_nhwc_bwd_one_pass_kernelI11Bf16IOBf16WLi64ELi14ELi224EEv26Group_norm_nhwc_bwd_params --------------------------
	.section	.nv.constant0._Z35group_norm_nhwc_bwd_one_pass_kernelI11Bf16IOBf16WLi64ELi14ELi224EEv26Group_norm_nhwc_bwd_params,"a",@progbits
	.sectionflags	@""
	.align	4
.nv.constant0._Z35group_norm_nhwc_bwd_one_pass_kernelI11Bf16IOBf16WLi64ELi14ELi224EEv26Group_norm_nhwc_bwd_params:
	.zero		1080


//--------------------- .nv.constant0._Z35group_norm_nhwc_bwd_one_pass_kernelI11Bf16IOBf16WLi128ELi14ELi224EEv26Group_norm_nhwc_bwd_params --------------------------
	.section	.nv.constant0._Z35group_norm_nhwc_bwd_one_pass_kernelI11Bf16IOBf16WLi128ELi14ELi224EEv26Group_norm_nhwc_bwd_params,"a",@progbits
	.sectionflags	@""
	.align	4
.nv.constant0._Z35group_norm_nhwc_bwd_one_pass_kernelI11Bf16IOBf16WLi128ELi14ELi224EEv26Group_norm_nhwc_bwd_params:
	.zero		1080


//--------------------- .nv.constant0._Z35group_norm_nhwc_bwd_one_pass_kernelI11Bf16IOBf16WLi256ELi14ELi224EEv26Group_norm_nhwc_bwd_params --------------------------
	.section	.nv.constant0._Z35group_norm_nhwc_bwd_one_pass_kernelI11Bf16IOBf16WLi256ELi14ELi224EEv26Group_norm_nhwc_bwd_params,"a",@progbits
	.sectionflags	@""
	.align	4
.nv.constant0._Z35group_norm_nhwc_bwd_one_pass_kernelI11Bf16IOBf16WLi256ELi14ELi224EEv26Group_norm_nhwc_bwd_params:
	.zero		1080


//--------------------- .nv.constant0._Z35group_norm_nhwc_bwd_one_pass_kernelI11Bf16IOBf16WLi512ELi14ELi224EEv26Group_norm_nhwc_bwd_params --------------------------
	.section	.nv.constant0._Z35group_norm_nhwc_bwd_one_pass_kernelI11Bf16IOBf16WLi512ELi14ELi224EEv26Group_norm_nhwc_bwd_params,"a",@progbits
	.sectionflags	@""
	.align	4
.nv.constant0._Z35group_norm_nhwc_bwd_one_pass_kernelI11Bf16IOBf16WLi512ELi14ELi224EEv26Group_norm_nhwc_bwd_params:
	.zero		1080


//--------------------- .nv.constant0._Z35group_norm_nhwc_bwd_one_pass_kernelI11Bf16IOFp16WLi64ELi14ELi224EEv26Group_norm_nhwc_bwd_params --------------------------
	.section	.nv.constant0._Z35group_norm_nhwc_bwd_one_pass_kernelI11Bf16IOFp16WLi64ELi14ELi224EEv26Group_norm_nhwc_bwd_params,"a",@progbits
	.sectionflags	@""
	.align	4
.nv.constant0._Z35group_norm_nhwc_bwd_one_pass_kernelI11Bf16IOFp16WLi64ELi14ELi224EEv26Group_norm_nhwc_bwd_params:
	.zero		1080


//--------------------- .nv.constant0._Z35group_norm_nhwc_bwd_one_pass_kernelI11Bf16IOFp16WLi128ELi14ELi224EEv26Group_norm_nhwc_bwd_params --------------------------
	.section	.nv.constant0._Z35group_norm_nhwc_bwd_one_pass_kernelI11Bf16IOFp16WLi128ELi14ELi224EEv26Group_norm_nhwc_bwd_params,"a",@progbits
	.sectionflags	@""
	.align	4
.nv.constant0._Z35group_norm_nhwc_bwd_one_pass_kernelI11Bf16IOFp16WLi128ELi14ELi224EEv26Group_norm_nhwc_bwd_params:
	.zero		1080


//--------------------- .nv.constant0._Z35group_norm_nhwc_bwd_one_pass_kernelI11Bf16IOFp16WLi256ELi14ELi224EEv26Group_norm_nhwc_bwd_params --------------------------
	.section	.nv.constant0._Z35group_norm_nhwc_bwd_one_pass_kernelI11Bf16IOFp16WLi256ELi14ELi224EEv26Group_norm_nhwc_bwd_params,"a",@progbits
	.sectionflags	@""
	.align	4
.nv.constant0._Z35group_norm_nhwc_bwd_one_pass_kernelI11Bf16IOFp16WLi256ELi14ELi224EEv26Group_norm_nhwc_bwd_params:
	.zero		1080


//--------------------- .nv.constant0._Z35group_norm_nhwc_bwd_one_pass_kernelI11Bf16IOFp16WLi512ELi14ELi224EEv26Group_norm_nhwc_bwd_params --------------------------
	.section	.nv.constant0._Z35group_norm_nhwc_bwd_one_pass_kernelI11Bf16IOFp16WLi512ELi14ELi224EEv26Group_norm_nhwc_bwd_params,"a",@progbits
	.sectionflags	@""
	.align	4
.nv.constant0._Z35group_norm_nhwc_bwd_one_pass_kernelI11Bf16IOFp16WLi512ELi14ELi224EEv26Group_norm_nhwc_bwd_params:
	.zero		1080


//--------------------- .nv.constant0._Z35group_norm_nhwc_bwd_one_pass_kernelI11Fp16IOFp32WLi64ELi14ELi224EEv26Group_norm_nhwc_bwd_params --------------------------
	.section	.nv.constant0._Z35group_norm_nhwc_bwd_one_pass_kernelI11Fp16IOFp32WLi64ELi14ELi224EEv26Group_norm_nhwc_bwd_params,"a",@progbits
	.sectionflags	@""
	.align	4
.nv.constant0._Z35group_norm_nhwc_bwd_one_pass_kernelI11Fp16IOFp32WLi64ELi14ELi224EEv26Group_norm_nhwc_bwd_params:
	.zero		1080


//--------------------- .nv.constant0._Z35group_norm_nhwc_bwd_one_pass_kernelI11Fp16IOFp32WLi128ELi14ELi224EEv26Group_norm_nhwc_bwd_params --------------------------
	.section	.nv.constant0._Z35group_norm_nhwc_bwd_one_pass_kernelI11Fp16IOFp32WLi128ELi14ELi224EEv26Group_norm_nhwc_bwd_params,"a",@progbits
	.sectionflags	@""
	.align	4
.nv.constant0._Z35group_norm_nhwc_bwd_one_pass_kernelI11Fp16IOFp32WLi128ELi14ELi224EEv26Group_norm_nhwc_bwd_params:
	.zero		1080


//--------------------- .nv.constant0._Z35group_norm_nhwc_bwd_one_pass_kernelI11Fp16IOFp32WLi256ELi14ELi224EEv26Group_norm_nhwc_bwd_params --------------------------
	.section	.nv.constant0._Z35group_norm_nhwc_bwd_one_pass_kernelI11Fp16IOFp32WLi256ELi14ELi224EEv26Group_norm_nhwc_bwd_params,"a",@progbits
	.sectionflags	@""
	.align	4
.nv.constant0._Z35group_norm_nhwc_bwd_one_pass_kernelI11Fp16IOFp32WLi256ELi14ELi224EEv26Group_norm_nhwc_bwd_params:
	.zero		1080


//--------------------- .nv.constant0._Z35group_norm_nhwc_bwd_one_pass_kernelI11Fp16IOFp32WLi512ELi14ELi224EEv26Group_norm_nhwc_bwd_params --------------------------
	.section	.nv.constant0._Z35group_norm_nhwc_bwd_one_pass_kernelI11Fp16IOFp32WLi512ELi14ELi224EEv26Group_norm_nhwc_bwd_params,"a",@progbits
	.sectionflags	@""
	.align	4
.nv.constant0._Z35group_norm_nhwc_bwd_one_pass_kernelI11Fp16IOFp32WLi512ELi14ELi224EEv26Group_norm_nhwc_bwd_params:
	.zero		1080


//--------------------- .nv.constant0._Z35group_norm_nhwc_bwd_one_pass_kernelI11Fp16IOBf16WLi64ELi14ELi224EEv26Group_norm_nhwc_bwd_params --------------------------
	.section	.nv.constant0._Z35group_norm_nhwc_bwd_one_pass_kernelI11Fp16IOBf16WLi64ELi14ELi224EEv26Group_norm_nhwc_bwd_params,"a",@progbits
	.sectionflags	@""
	.align	4
.nv.constant0._Z35group_norm_nhwc_bwd_one_pass_kernelI11Fp16IOBf16WLi64ELi14ELi224EEv26Group_norm_nhwc_bwd_params:
	.zero		1080


//--------------------- .nv.constant0._Z35group_norm_nhwc_bwd_one_pass_kernelI11Fp16IOBf16WLi128ELi14ELi224EEv26Group_norm_nhwc_bwd_params --------------------------
	.section	.nv.constant0._Z35group_norm_nhwc_bwd_one_pass_kernelI11Fp16IOBf16WLi128ELi14ELi224EEv26Group_norm_nhwc_bwd_params,"a",@progbits
	.sectionflags	@""
	.align	4
.nv.constant0._Z35group_norm_nhwc_bwd_one_pass_kernelI11Fp16IOBf16WLi128ELi14ELi224EEv26Group_norm_nhwc_bwd_params:
	.zero		1080


//--------------------- .nv.constant0._Z35group_norm_nhwc_bwd_one_pass_kernelI11Fp16IOBf16WLi256ELi14ELi224EEv26Group_norm_nhwc_bwd_params --------------------------
	.section	.nv.constant0._Z35group_norm_nhwc_bwd_one_pass_kernelI11Fp16IOBf16WLi256ELi14ELi224EEv26Group_norm_nhwc_bwd_params,"a",@progbits
	.sectionflags	@""
	.align	4
.nv.constant0._Z35group_norm_nhwc_bwd_one_pass_kernelI11Fp16IOBf16WLi256ELi14ELi224EEv26Group_norm_nhwc_bwd_params:
	.zero		1080


//--------------------- .nv.constant0._Z35group_norm_nhwc_bwd_one_pass_kernelI11Fp16IOBf16WLi512ELi14ELi224EEv26Group_norm_nhwc_bwd_params --------------------------
	.section	.nv.constant0._Z35group_norm_nhwc_bwd_one_pass_kernelI11Fp16IOBf16WLi512ELi14ELi224EEv26Group_norm_nhwc_bwd_params,"a",@progbits
	.sectionflags	@""
	.align	4
.nv.constant0._Z35group_norm_nhwc_bwd_one_pass_kernelI11Fp16IOBf16WLi512ELi14ELi224EEv26Group_norm_nhwc_bwd_params:
	.zero		1080


//--------------------- .nv.constant0._Z35group_norm_nhwc_bwd_one_pass_kernelI11Fp16IOFp16WLi64ELi14ELi224EEv26Group_norm_nhwc_bwd_params --------------------------
	.section	.nv.constant0._Z35group_norm_nhwc_bwd_one_pass_kernelI11Fp16IOFp16WLi64ELi14ELi224EEv26Group_norm_nhwc_bwd_params,"a",@progbits
	.sectionflags	@""
	.align	4
.nv.constant0._Z35group_norm_nhwc_bwd_one_pass_kernelI11Fp16IOFp16WLi64ELi14ELi224EEv26Group_norm_nhwc_bwd_params:
	.zero		1080


//--------------------- .nv.constant0._Z35group_norm_nhwc_bwd_one_pass_kernelI11Fp16IOFp16WLi128ELi14ELi224EEv26Group_norm_nhwc_bwd_params --------------------------
	.section	.nv.constant0._Z35group_norm_nhwc_bwd_one_pass_kernelI11Fp16IOFp16WLi128ELi14ELi224EEv26Group_norm_nhwc_bwd_params,"a",@progbits
	.sectionflags	@""
	.align	4
.nv.constant0._Z35group_norm_nhwc_bwd_one_pass_kernelI11Fp16IOFp16WLi128ELi14ELi224EEv26Group_norm_nhwc_bwd_params:
	.zero		1080


//--------------------- .nv.constant0._Z35group_norm_nhwc_bwd_one_pass_kernelI11Fp16IOFp16WLi256ELi14ELi224EEv26Group_norm_nhwc_bwd_params --------------------------
	.section	.nv.constant0._Z35group_norm_nhwc_bwd_one_pass_kernelI11Fp16IOFp16WLi256ELi14ELi224EEv26Group_norm_nhwc_bwd_params,"a",@progbits
	.sectionflags	@""
	.align	4
.nv.constant0._Z35group_norm_nhwc_bwd_one_pass_kernelI11Fp16IOFp16WLi256ELi14ELi224EEv26Group_norm_nhwc_bwd_params:
	.zero		1080


//--------------------- .nv.constant0._Z35group_norm_nhwc_bwd_one_pass_kernelI11Fp16IOFp16WLi512ELi14ELi224EEv26Group_norm_nhwc_bwd_params --------------------------
	.section	.nv.constant0._Z35group_norm_nhwc_bwd_one_pass_kernelI11Fp16IOFp16WLi512ELi14ELi224EEv26Group_norm_nhwc_bwd_params,"a",@progbits
	.sectionflags	@""
	.align	4
.nv.constant0._Z35group_norm_nhwc_bwd_one_pass_kernelI11Fp16IOFp16WLi512ELi14ELi224EEv26Group_norm_nhwc_bwd_params:
	.zero		1080


//--------------------- .nv.constant0._Z35group_norm_nhwc_bwd_one_pass_kernelI11Fp32IOFp32WLi64ELi14ELi224EEv26Group_norm_nhwc_bwd_params --------------------------
	.section	.nv.constant0._Z35group_norm_nhwc_bwd_one_pass_kernelI11Fp32IOFp32WLi64ELi14ELi224EEv26Group_norm_nhwc_bwd_params,"a",@progbits
	.sectionflags	@""
	.align	4
.nv.constant0._Z35group_norm_nhwc_bwd_one_pass_kernelI11Fp32IOFp32WLi64ELi14ELi224EEv26Group_norm_nhwc_bwd_params:
	.zero		1080


//--------------------- .nv.constant0._Z35group_norm_nhwc_bwd_one_pass_kernelI11Fp32IOFp32WLi128ELi14ELi224EEv26Group_norm_nhwc_bwd_params --------------------------
	.section	.nv.constant0._Z35group_norm_nhwc_bwd_one_pass_kernelI11Fp32IOFp32WLi128ELi14ELi224EEv26Group_norm_nhwc_bwd_params,"a",@progbits
	.sectionflags	@""
	.align	4
.nv.constant0._Z35group_norm_nhwc_bwd_one_pass_kernelI11Fp32IOFp32WLi128ELi14ELi224EEv26Group_norm_nhwc_bwd_params:
	.zero		1080


//--------------------- .nv.constant0._Z35group_norm_nhwc_bwd_one_pass_kernelI11Fp32IOFp32WLi256ELi14ELi224EEv26Group_norm_nhwc_bwd_params --------------------------
	.section	.nv.constant0._Z35group_norm_nhwc_bwd_one_pass_kernelI11Fp32IOFp32WLi256ELi14ELi224EEv26Group_norm_nhwc_bwd_params,"a",@progbits
	.sectionflags	@""
	.align	4
.nv.constant0._Z35group_norm_nhwc_bwd_one_pass_kernelI11Fp32IOFp32WLi256ELi14ELi224EEv26Group_norm_nhwc_bwd_params:
	.zero		1080


//--------------------- .nv.constant0._Z35group_norm_nhwc_bwd_one_pass_kernelI11Fp32IOFp32WLi512ELi14ELi224EEv26Group_norm_nhwc_bwd_params --------------------------
	.section	.nv.constant0._Z35group_norm_nhwc_bwd_one_pass_kernelI11Fp32IOFp32WLi512ELi14ELi224EEv26Group_norm_nhwc_bwd_params,"a",@progbits
	.sectionflags	@""
	.align	4
.nv.constant0._Z35group_norm_nhwc_bwd_one_pass_kernelI11Fp32IOFp32WLi512ELi14ELi224EEv26Group_norm_nhwc_bwd_params:
	.zero		1080


//--------------------- .nv.constant0._Z35group_norm_nhwc_bwd_one_pass_kernelI11Fp32IOBf16WLi64ELi14ELi224EEv26Group_norm_nhwc_bwd_params --------------------------
	.section	.nv.constant0._Z35group_norm_nhwc_bwd_one_pass_kernelI11Fp32IOBf16WLi64ELi14ELi224EEv26Group_norm_nhwc_bwd_params,"a",@progbits
	.sectionflags	@""
	.align	4
.nv.constant0._Z35group_norm_nhwc_bwd_one_pass_kernelI11Fp32IOBf16WLi64ELi14ELi224EEv26Group_norm_nhwc_bwd_params:
	.zero		1080


//--------------------- .nv.constant0._Z35group_norm_nhwc_bwd_one_pass_kernelI11Fp32IOBf16WLi128ELi14ELi224EEv26Group_norm_nhwc_bwd_params --------------------------
	.section	.nv.constant0._Z35group_norm_nhwc_bwd_one_pass_kernelI11Fp32IOBf16WLi128ELi14ELi224EEv26Group_norm_nhwc_bwd_params,"a",@progbits
	.sectionflags	@""
	.align	4
.nv.constant0._Z35group_norm_nhwc_bwd_one_pass_kernelI11Fp32IOBf16WLi128ELi14ELi224EEv26Group_norm_nhwc_bwd_params:
	.zero		1080


//--------------------- .nv.constant0._Z35group_norm_nhwc_bwd_one_pass_kernelI11Fp32IOBf16WLi256ELi14ELi224EEv26Group_norm_nhwc_bwd_params --------------------------
	.section	.nv.constant0._Z35group_norm_nhwc_bwd_one_pass_kernelI11Fp32IOBf16WLi256ELi14ELi224EEv26Group_norm_nhwc_bwd_params,"a",@progbits
	.sectionflags	@""
	.align	4
.nv.constant0._Z35group_norm_nhwc_bwd_one_pass_kernelI11Fp32IOBf16WLi256ELi14ELi224EEv26Group_norm_nhwc_bwd_params:
	.zero		1080


//--------------------- .nv.constant0._Z35group_norm_nhwc_bwd_one_pass_kernelI11Fp32IOBf16WLi512ELi14ELi224EEv26Group_norm_nhwc_bwd_params --------------------------
	.section	.nv.constant0._Z35group_norm_nhwc_bwd_one_pass_kernelI11Fp32IOBf16WLi512ELi14ELi224EEv26Group_norm_nhwc_bwd_params,"a",@progbits
	.sectionflags	@""
	.align	4
.nv.constant0._Z35group_norm_nhwc_bwd_one_pass_kernelI11Fp32IOBf16WLi512ELi14ELi224EEv26Group_norm_nhwc_bwd_params:
	.zero		1080


//--------------------- .nv.constant0._Z35group_norm_nhwc_bwd_one_pass_kernelI11Fp32IOFp16WLi64ELi14ELi224EEv26Group_norm_nhwc_bwd_params --------------------------
	.section	.nv.constant0._Z35group_norm_nhwc_bwd_one_pass_kernelI11Fp32IOFp16WLi64ELi14ELi224EEv26Group_norm_nhwc_bwd_params,"a",@progbits
	.sectionflags	@""
	.align	4
.nv.constant0._Z35group_norm_nhwc_bwd_one_pass_kernelI11Fp32IOFp16WLi64ELi14ELi224EEv26Group_norm_nhwc_bwd_params:
	.zero		1080


//--------------------- .nv.constant0._Z35group_norm_nhwc_bwd_one_pass_kernelI11Fp32IOFp16WLi128ELi14ELi224EEv26Group_norm_nhwc_bwd_params --------------------------
	.section	.nv.constant0._Z35group_norm_nhwc_bwd_one_pass_kernelI11Fp32IOFp16WLi128ELi14ELi224EEv26Group_norm_nhwc_bwd_params,"a",@progbits
	.sectionflags	@""
	.align	4
.nv.constant0._Z35group_norm_nhwc_bwd_one_pass_kernelI11Fp32IOFp16WLi128ELi14ELi224EEv26Group_norm_nhwc_bwd_params:
	.zero		1080


//--------------------- .nv.constant0._Z35group_norm_nhwc_bwd_one_pass_kernelI11Fp32IOFp16WLi256ELi14ELi224EEv26Group_norm_nhwc_bwd_params --------------------------
	.section	.nv.constant0._Z35group_norm_nhwc_bwd_one_pass_kernelI11Fp32IOFp16WLi256ELi14ELi224EEv26Group_norm_nhwc_bwd_params,"a",@progbits
	.sectionflags	@""
	.align	4
.nv.constant0._Z35group_norm_nhwc_bwd_one_pass_kernelI11Fp32IOFp16WLi256ELi14ELi224EEv26Group_norm_nhwc_bwd_params:
	.zero		1080


//--------------------- .nv.constant0._Z35group_norm_nhwc_bwd_one_pass_kernelI11Fp32IOFp16WLi512ELi14ELi224EEv26Group_norm_nhwc_bwd_params --------------------------
	.section	.nv.constant0._Z35group_norm_nhwc_bwd_one_pass_kernelI11Fp32IOFp16WLi512ELi14ELi224EEv26Group_norm_nhwc_bwd_params,"a",@progbits
	.sectionflags	@""
	.align	4
.nv.constant0._Z35group_norm_nhwc_bwd_one_pass_kernelI11Fp32IOFp16WLi512ELi14ELi224EEv26Group_norm_nhwc_bwd_params:
	.zero		1080


//--------------------- .nv.constant0._Z35group_norm_nhwc_fwd_one_pass_kernelI11Bf16IOFp32WLi64ELi14ELi224EEv26Group_norm_nhwc_fwd_params --------------------------
	.section	.nv.constant0._Z35group_norm_nhwc_fwd_one_pass_kernelI11Bf16IOFp32WLi64ELi14ELi224EEv26Group_norm_nhwc_fwd_params,"a",@progbits
	.sectionflags	@""
	.align	4
.nv.constant0._Z35group_norm_nhwc_fwd_one_pass_kernelI11Bf16IOFp32WLi64ELi14ELi224EEv26Group_norm_nhwc_fwd_params:
	.zero		1056


//--------------------- .nv.constant0._Z35group_norm_nhwc_fwd_one_pass_kernelI11Bf16IOFp32WLi128ELi14ELi224EEv26Group_norm_nhwc_fwd_params --------------------------
	.section	.nv.constant0._Z35group_norm_nhwc_fwd_one_pass_kernelI11Bf16IOFp32WLi128ELi14ELi224EEv26Group_norm_nhwc_fwd_params,"a",@progbits
	.sectionflags	@""
	.align	4
.nv.constant0._Z35group_norm_nhwc_fwd_one_pass_kernelI11Bf16IOFp32WLi128ELi14ELi224EEv26Group_norm_nhwc_fwd_params:
	.zero		1056


//--------------------- .nv.constant0._Z35group_norm_nhwc_fwd_one_pass_kernelI11Bf16IOFp32WLi256ELi14ELi224EEv26Group_norm_nhwc_fwd_params --------------------------
	.section	.nv.constant0._Z35group_norm_nhwc_fwd_one_pass_kernelI11Bf16IOFp32WLi256ELi14ELi224EEv26Group_norm_nhwc_fwd_params,"a",@progbits
	.sectionflags	@""
	.align	4
.nv.constant0._Z35group_norm_nhwc_fwd_one_pass_kernelI11Bf16IOFp32WLi256ELi14ELi224EEv26Group_norm_nhwc_fwd_params:
	.zero		1056


//--------------------- .nv.constant0._Z35group_norm_nhwc_fwd_one_pass_kernelI11Bf16IOFp32WLi512ELi14ELi224EEv26Group_norm_nhwc_fwd_params --------------------------
	.section	.nv.constant0._Z35group_norm_nhwc_fwd_one_pass_kernelI11Bf16IOFp32WLi512ELi14ELi224EEv26Group_norm_nhwc_fwd_params,"a",@progbits
	.sectionflags	@""
	.align	4
.nv.constant0._Z35group_norm_nhwc_fwd_one_pass_kernelI11Bf16IOFp32WLi512ELi14ELi224EEv26Group_norm_nhwc_fwd_params:
	.zero		1056


//--------------------- .nv.constant0._Z35group_norm_nhwc_fwd_one_pass_kernelI11Bf16IOBf16WLi64ELi14ELi224EEv26Group_norm_nhwc_fwd_params --------------------------
	.section	.nv.constant0._Z35group_norm_nhwc_fwd_one_pass_kernelI11Bf16IOBf16WLi64ELi14ELi224EEv26Group_norm_nhwc_fwd_params,"a",@progbits
	.sectionflags	@""
	.align	4
.nv.constant0._Z35group_norm_nhwc_fwd_one_pass_kernelI11Bf16IOBf16WLi64ELi14ELi224EEv26Group_norm_nhwc_fwd_params:
	.zero		1056


//--------------------- .nv.constant0._Z35group_norm_nhwc_fwd_one_pass_kernelI11Bf16IOBf16WLi128ELi14ELi224EEv26Group_norm_nhwc_fwd_params --------------------------
	.section	.nv.constant0._Z35group_norm_nhwc_fwd_one_pass_kernelI11Bf16IOBf16WLi128ELi14ELi224EEv26Group_norm_nhwc_fwd_params,"a",@progbits
	.sectionflags	@""
	.align	4
.nv.constant0._Z35group_norm_nhwc_fwd_one_pass_kernelI11Bf16IOBf16WLi128ELi14ELi224EEv26Group_norm_nhwc_fwd_params:
	.zero		1056


//--------------------- .nv.constant0._Z35group_norm_nhwc_fwd_one_pass_kernelI11Bf16IOBf16WLi256ELi14ELi224EEv26Group_norm_nhwc_fwd_params --------------------------
	.section	.nv.constant0._Z35group_norm_nhwc_fwd_one_pass_kernelI11Bf16IOBf16WLi256ELi14ELi224EEv26Group_norm_nhwc_fwd_params,"a",@progbits
	.sectionflags	@""
	.align	4
.nv.constant0._Z35group_norm_nhwc_fwd_one_pass_kernelI11Bf16IOBf16WLi256ELi14ELi224EEv26Group_norm_nhwc_fwd_params:
	.zero		1056


//--------------------- .nv.constant0._Z35group_norm_nhwc_fwd_one_pass_kernelI11Bf16IOBf16WLi512ELi14ELi224EEv26Group_norm_nhwc_fwd_params --------------------------
	.section	.nv.constant0._Z35group_norm_nhwc_fwd_one_pass_kernelI11Bf16IOBf16WLi512ELi14ELi224EEv26Group_norm_nhwc_fwd_params,"a",@progbits
	.sectionflags	@""
	.align	4
.nv.constant0._Z35group_norm_nhwc_fwd_one_pass_kernelI11Bf16IOBf16WLi512ELi14ELi224EEv26Group_norm_nhwc_fwd_params:
	.zero		1056


//--------------------- .nv.constant0._Z35group_norm_nhwc_fwd_one_pass_kernelI11Bf16IOFp16WLi64ELi14ELi224EEv26Group_norm_nhwc_fwd_params --------------------------
	.section	.nv.constant0._Z35group_norm_nhwc_fwd_one_pass_kernelI11Bf16IOFp16WLi64ELi14ELi224EEv26Group_norm_nhwc_fwd_params,"a",@progbits
	.sectionflags	@""
	.align	4
.nv.constant0._Z35group_norm_nhwc_fwd_one_pass_kernelI11Bf16IOFp16WLi64ELi14ELi224EEv26Group_norm_nhwc_fwd_params:
	.zero		1056


//--------------------- .nv.constant0._Z35group_norm_nhwc_fwd_one_pass_kernelI11Bf16IOFp16WLi128ELi14ELi224EEv26Group_norm_nhwc_fwd_params --------------------------
	.section	.nv.constant0._Z35group_norm_nhwc_fwd_one_pass_kernelI11Bf16IOFp16WLi128ELi14ELi224EEv26Group_norm_nhwc_fwd_params,"a",@progbits
	.sectionflags	@""
	.align	4
.nv.constant0._Z35group_norm_nhwc_fwd_one_pass_kernelI11Bf16IOFp16WLi128ELi14ELi224EEv26Group_norm_nhwc_fwd_params:
	.zero		1056


//--------------------- .nv.constant0._Z35group_norm_nhwc_fwd_one_pass_kernelI11Bf16IOFp16WLi256ELi14ELi224EEv26Group_norm_nhwc_fwd_params --------------------------
	.section	.nv.constant0._Z35group_norm_nhwc_fwd_one_pass_kernelI11Bf16IOFp16WLi256ELi14ELi224EEv26Group_norm_nhwc_fwd_params,"a",@progbits
	.sectionflags	@""
	.align	4
.nv.constant0._Z35group_norm_nhwc_fwd_one_pass_kernelI11Bf16IOFp16WLi256ELi14ELi224EEv26Group_norm_nhwc_fwd_params:
	.zero		1056


//--------------------- .nv.constant0._Z35group_norm_nhwc_fwd_one_pass_kernelI11Bf16IOFp16WLi512ELi14ELi224EEv26Group_norm_nhwc_fwd_params --------------------------
	.section	.nv.constant0._Z35group_norm_nhwc_fwd_one_pass_kernelI11Bf16IOFp16WLi512ELi14ELi224EEv26Group_norm_nhwc_fwd_params,"a",@progbits
	.sectionflags	@""
	.align	4
.nv.constant0._Z35group_norm_nhwc_fwd_one_pass_kernelI11Bf16IOFp16WLi512ELi14ELi224EEv26Group_norm_nhwc_fwd_params:
	.zero		1056


//--------------------- .nv.constant0._Z35group_norm_nhwc_fwd_one_pass_kernelI11Fp16IOFp32WLi64ELi14ELi224EEv26Group_norm_nhwc_fwd_params --------------------------
	.section	.nv.constant0._Z35group_norm_nhwc_fwd_one_pass_kernelI11Fp16IOFp32WLi64ELi14ELi224EEv26Group_norm_nhwc_fwd_params,"a",@progbits
	.sectionflags	@""
	.align	4
.nv.constant0._Z35group_norm_nhwc_fwd_one_pass_kernelI11Fp16IOFp32WLi64ELi14ELi224EEv26Group_norm_nhwc_fwd_params:
	.zero		1056


//--------------------- .nv.constant0._Z35group_norm_nhwc_fwd_one_pass_kernelI11Fp16IOFp32WLi128ELi14ELi224EEv26Group_norm_nhwc_fwd_params --------------------------
	.section	.nv.constant0._Z35group_norm_nhwc_fwd_one_pass_kernelI11Fp16IOFp32WLi128ELi14ELi224EEv26Group_norm_nhwc_fwd_params,"a",@progbits
	.sectionflags	@""
	.align	4
.nv.constant0._Z35group_norm_nhwc_fwd_one_pass_kernelI11Fp16IOFp32WLi128ELi14ELi224EEv26Group_norm_nhwc_fwd_params:
	.zero		1056


//--------------------- .nv.constant0._Z35group_norm_nhwc_fwd_one_pass_kernelI11Fp16IOFp32WLi256ELi14ELi224EEv26Group_norm_nhwc_fwd_params --------------------------
	.section	.nv.constant0._Z35group_norm_nhwc_fwd_one_pass_kernelI11Fp16IOFp32WLi256ELi14ELi224EEv26Group_norm_nhwc_fwd_params,"a",@progbits
	.sectionflags	@""
	.align	4
.nv.constant0._Z35group_norm_nhwc_fwd_one_pass_kernelI11Fp16IOFp32WLi256ELi14ELi224EEv26Group_norm_nhwc_fwd_params:
	.zero		1056


//--------------------- .nv.constant0._Z35group_norm_nhwc_fwd_one_pass_kernelI11Fp16IOFp32WLi512ELi14ELi224EEv26Group_norm_nhwc_fwd_params --------------------------
	.section	.nv.constant0._Z35group_norm_nhwc_fwd_one_pass_kernelI11Fp16IOFp32WLi512ELi14ELi224EEv26Group_norm_nhwc_fwd_params,"a",@progbits
	.sectionflags	@""
	.align	4
.nv.constant0._Z35group_norm_nhwc_fwd_one_pass_kernelI11Fp16IOFp32WLi512ELi14ELi224EEv26Group_norm_nhwc_fwd_params:
	.zero		1056


//--------------------- .nv.constant0._Z35group_norm_nhwc_fwd_one_pass_kernelI11Fp16IOBf16WLi64ELi14ELi224EEv26Group_norm_nhwc_fwd_params --------------------------
	.section	.nv.constant0._Z35group_norm_nhwc_fwd_one_pass_kernelI11Fp16IOBf16WLi64ELi14ELi224EEv26Group_norm_nhwc_fwd_params,"a",@progbits
	.sectionflags	@""
	.align	4
.nv.constant0._Z35group_norm_nhwc_fwd_one_pass_kernelI11Fp16IOBf16WLi64ELi14ELi224EEv26Group_norm_nhwc_fwd_params:
	.zero		1056


//--------------------- .nv.constant0._Z35group_norm_nhwc_fwd_one_pass_kernelI11Fp16IOBf16WLi128ELi14ELi224EEv26Group_norm_nhwc_fwd_params --------------------------
	.section	.nv.constant0._Z35group_norm_nhwc_fwd_one_pass_kernelI11Fp16IOBf16WLi128ELi14ELi224EEv26Group_norm_nhwc_fwd_params,"a",@progbits
	.sectionflags	@""
	.align	4
.nv.constant0._Z35group_norm_nhwc_fwd_one_pass_kernelI11Fp16IOBf16WLi128ELi14ELi224EEv26Group_norm_nhwc_fwd_params:
	.zero		1056


//--------------------- .nv.constant0._Z35group_norm_nhwc_fwd_one_pass_kernelI11Fp16IOBf16WLi256ELi14ELi224EEv26Group_norm_nhwc_fwd_params --------------------------
	.section	.nv.constant0._Z35group_norm_nhwc_fwd_one_pass_kernelI11Fp16IOBf16WLi256ELi14ELi224EEv26Group_norm_nhwc_fwd_params,"a",@progbits
	.sectionflags	@""
	.align	4
.nv.constant0._Z35group_norm_nhwc_fwd_one_pass_kernelI11Fp16IOBf16WLi256ELi14ELi224EEv26Group_norm_nhwc_fwd_params:
	.zero		1056


//--------------------- .nv.constant0._Z35group_norm_nhwc_fwd_one_pass_kernelI11Fp16IOBf16WLi512ELi14ELi224EEv26Group_norm_nhwc_fwd_params --------------------------
	.section	.nv.constant0._Z35group_norm_nhwc_fwd_one_pass_kernelI11Fp16IOBf16WLi512ELi14ELi224EEv26Group_norm_nhwc_fwd_params,"a",@progbits
	.sectionflags	@""
	.align	4
.nv.constant0._Z35group_norm_nhwc_fwd_one_pass_kernelI11Fp16IOBf16WLi512ELi14ELi224EEv26Group_norm_nhwc_fwd_params:
	.zero		1056


//--------------------- .nv.constant0._Z35group_norm_nhwc_fwd_one_pass_kernelI11Fp16IOFp16WLi64ELi14ELi224EEv26Group_norm_nhwc_fwd_params --------------------------
	.section	.nv.constant0._Z35group_norm_nhwc_fwd_one_pass_kernelI11Fp16IOFp16WLi64ELi14ELi224EEv26Group_norm_nhwc_fwd_params,"a",@progbits
	.sectionflags	@""
	.align	4
.nv.constant0._Z35group_norm_nhwc_fwd_one_pass_kernelI11Fp16IOFp16WLi64ELi14ELi224EEv26Group_norm_nhwc_fwd_params:
	.zero		1056


//--------------------- .nv.constant0._Z35group_norm_nhwc_fwd_one_pass_kernelI11Fp16IOFp16WLi128ELi14ELi224EEv26Group_norm_nhwc_fwd_params --------------------------
	.section	.nv.constant0._Z35group_norm_nhwc_fwd_one_pass_kernelI11Fp16IOFp16WLi128ELi14ELi224EEv26Group_norm_nhwc_fwd_params,"a",@progbits
	.sectionflags	@""
	.align	4
.nv.constant0._Z35group_norm_nhwc_fwd_one_pass_kernelI11Fp16IOFp16WLi128ELi14ELi224EEv26Group_norm_nhwc_fwd_params:
	.zero		1056


//--------------------- .nv.constant0._Z35group_norm_nhwc_fwd_one_pass_kernelI11Fp16IOFp16WLi256ELi14ELi224EEv26Group_norm_nhwc_fwd_params --------------------------
	.section	.nv.constant0._Z35group_norm_nhwc_fwd_one_pass_kernelI11Fp16IOFp16WLi256ELi14ELi224EEv26Group_norm_nhwc_fwd_params,"a",@progbits
	.sectionflags	@""
	.align	4
.nv.constant0._Z35group_norm_nhwc_fwd_one_pass_kernelI11Fp16IOFp16WLi256ELi14ELi224EEv26Group_norm_nhwc_fwd_params:
	.zero		1056


//--------------------- .nv.constant0._Z35group_norm_nhwc_fwd_one_pass_kernelI11Fp16IOFp16WLi512ELi14ELi224EEv26Group_norm_nhwc_fwd_params --------------------------
	.section	.nv.constant0._Z35group_norm_nhwc_fwd_one_pass_kernelI11Fp16IOFp16WLi512ELi14ELi224EEv26Group_norm_nhwc_fwd_params,"a",@progbits
	.sectionflags	@""
	.align	4
.nv.constant0._Z35group_norm_nhwc_fwd_one_pass_kernelI11Fp16IOFp16WLi512ELi14ELi224EEv26Group_norm_nhwc_fwd_params:
	.zero		1056


//--------------------- .nv.constant0._Z35group_norm_nhwc_fwd_one_pass_kernelI11Fp32IOFp32WLi64ELi14ELi224EEv26Group_norm_nhwc_fwd_params --------------------------
	.section	.nv.constant0._Z35group_norm_nhwc_fwd_one_pass_kernelI11Fp32IOFp32WLi64ELi14ELi224EEv26Group_norm_nhwc_fwd_params,"a",@progbits
	.sectionflags	@""
	.align	4
.nv.constant0._Z35group_norm_nhwc_fwd_one_pass_kernelI11Fp32IOFp32WLi64ELi14ELi224EEv26Group_norm_nhwc_fwd_params:
	.zero		1056


//--------------------- .nv.constant0._Z35group_norm_nhwc_fwd_one_pass_kernelI11Fp32IOFp32WLi128ELi14ELi224EEv26Group_norm_nhwc_fwd_params --------------------------
	.section	.nv.constant0._Z35group_norm_nhwc_fwd_one_pass_kernelI11Fp32IOFp32WLi128ELi14ELi224EEv26Group_norm_nhwc_fwd_params,"a",@progbits
	.sectionflags	@""
	.align	4
.nv.constant0._Z35group_norm_nhwc_fwd_one_pass_kernelI11Fp32IOFp32WLi128ELi14ELi224EEv26Group_norm_nhwc_fwd_params:
	.zero		1056


//--------------------- .nv.constant0._Z35group_norm_nhwc_fwd_one_pass_kernelI11Fp32IOFp32WLi256ELi14ELi224EEv26Group_norm_nhwc_fwd_params --------------------------
	.section	.nv.constant0._Z35group_norm_nhwc_fwd_one_pass_kernelI11Fp32IOFp32WLi256ELi14ELi224EEv26Group_norm_nhwc_fwd_params,"a",@progbits
	.sectionflags	@""
	.align	4
.nv.constant0._Z35group_norm_nhwc_fwd_one_pass_kernelI11Fp32IOFp32WLi256ELi14ELi224EEv26Group_norm_nhwc_fwd_params:
	.zero		1056


//--------------------- .nv.constant0._Z35group_norm_nhwc_fwd_one_pass_kernelI11Fp32IOFp32WLi512ELi14ELi224EEv26Group_norm_nhwc_fwd_params --------------------------
	.section	.nv.constant0._Z35group_norm_nhwc_fwd_one_pass_kernelI11Fp32IOFp32WLi512ELi14ELi224EEv26Group_norm_nhwc_fwd_params,"a",@progbits
	.sectionflags	@""
	.align	4
.nv.constant0._Z35group_norm_nhwc_fwd_one_pass_kernelI11Fp32IOFp32WLi512ELi14ELi224EEv26Group_norm_nhwc_fwd_params:
	.zero		1056


//--------------------- .nv.constant0._Z35group_norm_nhwc_fwd_one_pass_kernelI11Fp32IOBf16WLi64ELi14ELi224EEv26Group_norm_nhwc_fwd_params --------------------------
	.section	.nv.constant0._Z35group_norm_nhwc_fwd_one_pass_kernelI11Fp32IOBf16WLi64ELi14ELi224EEv26Group_norm_nhwc_fwd_params,"a",@progbits
	.sectionflags	@""
	.align	4
.nv.constant0._Z35group_norm_nhwc_fwd_one_pass_kernelI11Fp32IOBf16WLi64ELi14ELi224EEv26Group_norm_nhwc_fwd_params:
	.zero		1056


//--------------------- .nv.constant0._Z35group_norm_nhwc_fwd_one_pass_kernelI11Fp32IOBf16WLi128ELi14ELi224EEv26Group_norm_nhwc_fwd_params --------------------------
	.section	.nv.constant0._Z35group_norm_nhwc_fwd_one_pass_kernelI11Fp32IOBf16WLi128ELi14ELi224EEv26Group_norm_nhwc_fwd_params,"a",@progbits
	.sectionflags	@""
	.align	4
.nv.constant0._Z35group_norm_nhwc_fwd_one_pass_kernelI11Fp32IOBf16WLi128ELi14ELi224EEv26Group_norm_nhwc_fwd_params:
	.zero		1056


//--------------------- .nv.constant0._Z35group_norm_nhwc_fwd_one_pass_kernelI11Fp32IOBf16WLi256ELi14ELi224EEv26Group_norm_nhwc_fwd_params --------------------------
	.section	.nv.constant0._Z35group_norm_nhwc_fwd_one_pass_kernelI11Fp32IOBf16WLi256ELi14ELi224EEv26Group_norm_nhwc_fwd_params,"a",@progbits
	.sectionflags	@""
	.align	4
.nv.constant0._Z35group_norm_nhwc_fwd_one_pass_kernelI11Fp32IOBf16WLi256ELi14ELi224EEv26Group_norm_nhwc_fwd_params:
	.zero		1056


//--------------------- .nv.constant0._Z35group_norm_nhwc_fwd_one_pass_kernelI11Fp32IOBf16WLi512ELi14ELi224EEv26Group_norm_nhwc_fwd_params --------------------------
	.section	.nv.constant0._Z35group_norm_nhwc_fwd_one_pass_kernelI11Fp32IOBf16WLi512ELi14ELi224EEv26Group_norm_nhwc_fwd_params,"a",@progbits
	.sectionflags	@""
	.align	4
.nv.constant0._Z35group_norm_nhwc_fwd_one_pass_kernelI11Fp32IOBf16WLi512ELi14ELi224EEv26Group_norm_nhwc_fwd_params:
	.zero		1056


//--------------------- .nv.constant0._Z35group_norm_nhwc_fwd_one_pass_kernelI11Fp32IOFp16WLi64ELi14ELi224EEv26Group_norm_nhwc_fwd_params --------------------------
	.section	.nv.constant0._Z35group_norm_nhwc_fwd_one_pass_kernelI11Fp32IOFp16WLi64ELi14ELi224EEv26Group_norm_nhwc_fwd_params,"a",@progbits
	.sectionflags	@""
	.align	4
.nv.constant0._Z35group_norm_nhwc_fwd_one_pass_kernelI11Fp32IOFp16WLi64ELi14ELi224EEv26Group_norm_nhwc_fwd_params:
	.zero		1056


//--------------------- .nv.constant0._Z35group_norm_nhwc_fwd_one_pass_kernelI11Fp32IOFp16WLi128ELi14ELi224EEv26Group_norm_nhwc_fwd_params --------------------------
	.section	.nv.constant0._Z35group_norm_nhwc_fwd_one_pass_kernelI11Fp32IOFp16WLi128ELi14ELi224EEv26Group_norm_nhwc_fwd_params,"a",@progbits
	.sectionflags	@""
	.align	4
.nv.constant0._Z35group_norm_nhwc_fwd_one_pass_kernelI11Fp32IOFp16WLi128ELi14ELi224EEv26Group_norm_nhwc_fwd_params:
	.zero		1056


//--------------------- .nv.constant0._Z35group_norm_nhwc_fwd_one_pass_kernelI11Fp32IOFp16WLi256ELi14ELi224EEv26Group_norm_nhwc_fwd_params --------------------------
	.section	.nv.constant0._Z35group_norm_nhwc_fwd_one_pass_kernelI11Fp32IOFp16WLi256ELi14ELi224EEv26Group_norm_nhwc_fwd_params,"a",@progbits
	.sectionflags	@""
	.align	4
.nv.constant0._Z35group_norm_nhwc_fwd_one_pass_kernelI11Fp32IOFp16WLi256ELi14ELi224EEv26Group_norm_nhwc_fwd_params:
	.zero		1056


//--------------------- .nv.constant0._Z35group_norm_nhwc_fwd_one_pass_kernelI11Fp32IOFp16WLi512ELi14ELi224EEv26Group_norm_nhwc_fwd_params --------------------------
	.section	.nv.constant0._Z35group_norm_nhwc_fwd_one_pass_kernelI11Fp32IOFp16WLi512ELi14ELi224EEv26Group_norm_nhwc_fwd_params,"a",@progbits
	.sectionflags	@""
	.align	4
.nv.constant0._Z35group_norm_nhwc_fwd_one_pass_kernelI11Fp32IOFp16WLi512ELi14ELi224EEv26Group_norm_nhwc_fwd_params:
	.zero		1056


//--------------------- SYMBOLS --------------------------

	.type		.nv.reservedSmem.offset0,@object
	.size		.nv.reservedSmem.offset0,0x4
	.type		.nv.reservedSmem.cap,@object
	.size		.nv.reservedSmem.cap,0x4
